	.target	sm_90a

	.elftype	@"ET_EXEC"


//--------------------- .note.nv.tkinfo           --------------------------
	.section	.note.nv.tkinfo,"",@"SHT_NOTE"
	.sectionflags	@"SHF_NOTE_NV_TKINFO"
	.tkinfo
        /*0018*/ 	.word	0x00000002
        /*0030*/ 	.string	""
        /*0030*/ 	.string	"ptxas"
        /*0030*/ 	.string	"Cuda compilation tools, release 13.0, V13.0.88"
        /*0030*/ 	.string	"Build cuda_13.0.r13.0/compiler.36424714_0"
        /*0030*/ 	.string	"-arch sm_90a -m 64 "



//--------------------- .note.nv.cuinfo           --------------------------
	.section	.note.nv.cuinfo,"",@"SHT_NOTE"
	.sectionflags	@"SHF_NOTE_NV_CUINFO"
        /*0018*/ 	.short	0x0002
        /*001a*/ 	.short	0x005a
        /*001c*/ 	.short	0x0082
	.zero		2


//--------------------- .nv.info                  --------------------------
	.section	.nv.info,"",@"SHT_CUDA_INFO"
	.align	4


	//----- nvinfo : EIATTR_REGCOUNT
	.align		4
        /*0000*/ 	.byte	0x04, 0x2f
        /*0002*/ 	.short	(.L_23 - .L_22)
	.align		4
.L_22:
        /*0004*/ 	.word	index@(_ZN7cutlass13device_kernelIN5flash11enable_sm90INS1_16FlashAttnFwdSm90INS1_25CollectiveMainloopFwdSm90ILi2EN4cute5tupleIJNS5_1CILi1EEES8_S8_EEENS6_IJNS7_ILi192EEENS7_ILi144EEENS7_ILi96EEEEEELi96ENS_10bfloat16_tEfNS_4arch4Sm90ELb1ELb0ELb0ELb1ELb0ELb1ELb0ELb0ELb1ELb0ELb0ELb0EEENS1_21CollectiveEpilogueFwdINS6_IJSA_SC_SB_EEES9_SE_SG_Li384ELb1ELb0ELb0ELb0EEENS1_36VarlenDynamicPersistentTileSchedulerILi192ELi144ELi384ELi32ELb0ELb0ELb1ELb1ELb1ELb1EEEEEEEEEvNT_6ParamsE)
        /*0008*/ 	.word	0x00000080


	//----- nvinfo : EIATTR_FRAME_SIZE
	.align		4
.L_23:
        /*000c*/ 	.byte	0x04, 0x11
        /*000e*/ 	.short	(.L_25 - .L_24)
	.align		4
.L_24:
        /*0010*/ 	.word	index@(_ZN7cutlass13device_kernelIN5flash11enable_sm90INS1_16FlashAttnFwdSm90INS1_25CollectiveMainloopFwdSm90ILi2EN4cute5tupleIJNS5_1CILi1EEES8_S8_EEENS6_IJNS7_ILi192EEENS7_ILi144EEENS7_ILi96EEEEEELi96ENS_10bfloat16_tEfNS_4arch4Sm90ELb1ELb0ELb0ELb1ELb0ELb1ELb0ELb0ELb1ELb0ELb0ELb0EEENS1_21CollectiveEpilogueFwdINS6_IJSA_SC_SB_EEES9_SE_SG_Li384ELb1ELb0ELb0ELb0EEENS1_36VarlenDynamicPersistentTileSchedulerILi192ELi144ELi384ELi32ELb0ELb0ELb1ELb1ELb1ELb1EEEEEEEEEvNT_6ParamsE)
        /*0014*/ 	.word	0x000000a8


	//----- nvinfo : EIATTR_REGCOUNT
	.align		4
.L_25:
        /*0018*/ 	.byte	0x04, 0x2f
        /*001a*/ 	.short	(.L_27 - .L_26)
	.align		4
.L_26:
        /*001c*/ 	.word	index@(_ZN7cutlass13device_kernelIN5flash11enable_sm90INS1_16FlashAttnFwdSm90INS1_25CollectiveMainloopFwdSm90ILi2EN4cute5tupleIJNS5_1CILi1EEES8_S8_EEENS6_IJNS7_ILi192EEENS7_ILi144EEENS7_ILi96EEEEEELi96ENS_10bfloat16_tEfNS_4arch4Sm90ELb1ELb0ELb0ELb1ELb0ELb0ELb0ELb0ELb1ELb0ELb0ELb0EEENS1_21CollectiveEpilogueFwdINS6_IJSA_SC_SB_EEES9_SE_SG_Li384ELb1ELb0ELb0ELb0EEENS1_36VarlenDynamicPersistentTileSchedulerILi192ELi144ELi384ELi32ELb0ELb0ELb1ELb1ELb1ELb1EEEEEEEEEvNT_6ParamsE)
        /*0020*/ 	.word	0x00000080


	//----- nvinfo : EIATTR_FRAME_SIZE
	.align		4
.L_27:
        /*0024*/ 	.byte	0x04, 0x11
        /*0026*/ 	.short	(.L_29 - .L_28)
	.align		4
.L_28:
        /*0028*/ 	.word	index@(_ZN7cutlass13device_kernelIN5flash11enable_sm90INS1_16FlashAttnFwdSm90INS1_25CollectiveMainloopFwdSm90ILi2EN4cute5tupleIJNS5_1CILi1EEES8_S8_EEENS6_IJNS7_ILi192EEENS7_ILi144EEENS7_ILi96EEEEEELi96ENS_10bfloat16_tEfNS_4arch4Sm90ELb1ELb0ELb0ELb1ELb0ELb0ELb0ELb0ELb1ELb0ELb0ELb0EEENS1_21CollectiveEpilogueFwdINS6_IJSA_SC_SB_EEES9_SE_SG_Li384ELb1ELb0ELb0ELb0EEENS1_36VarlenDynamicPersistentTileSchedulerILi192ELi144ELi384ELi32ELb0ELb0ELb1ELb1ELb1ELb1EEEEEEEEEvNT_6ParamsE)
        /*002c*/ 	.word	0x00000010


	//----- nvinfo : EIATTR_REGCOUNT
	.align		4
.L_29:
        /*0030*/ 	.byte	0x04, 0x2f
        /*0032*/ 	.short	(.L_31 - .L_30)
	.align		4
.L_30:
        /*0034*/ 	.word	index@(_ZN7cutlass13device_kernelIN5flash11enable_sm90INS1_16FlashAttnFwdSm90INS1_25CollectiveMainloopFwdSm90ILi2EN4cute5tupleIJNS5_1CILi1EEES8_S8_EEENS6_IJNS7_ILi192EEENS7_ILi144EEENS7_ILi96EEEEEELi96ENS_10bfloat16_tEfNS_4arch4Sm90ELb1ELb0ELb0ELb0ELb0ELb0ELb0ELb0ELb1ELb0ELb0ELb0EEENS1_21CollectiveEpilogueFwdINS6_IJSA_SC_SB_EEES9_SE_SG_Li384ELb0ELb0ELb0ELb0EEENS1_30DynamicPersistentTileSchedulerILi384ELi32ELb0ELb0ELb1EEEEEEEEEvNT_6ParamsE)
        /*0038*/ 	.word	0x00000080


	//----- nvinfo : EIATTR_FRAME_SIZE
	.align		4
.L_31:
        /*003c*/ 	.byte	0x04, 0x11
        /*003e*/ 	.short	(.L_33 - .L_32)
	.align		4
.L_32:
        /*0040*/ 	.word	index@(_ZN7cutlass13device_kernelIN5flash11enable_sm90INS1_16FlashAttnFwdSm90INS1_25CollectiveMainloopFwdSm90ILi2EN4cute5tupleIJNS5_1CILi1EEES8_S8_EEENS6_IJNS7_ILi192EEENS7_ILi144EEENS7_ILi96EEEEEELi96ENS_10bfloat16_tEfNS_4arch4Sm90ELb1ELb0ELb0ELb0ELb0ELb0ELb0ELb0ELb1ELb0ELb0ELb0EEENS1_21CollectiveEpilogueFwdINS6_IJSA_SC_SB_EEES9_SE_SG_Li384ELb0ELb0ELb0ELb0EEENS1_30DynamicPersistentTileSchedulerILi384ELi32ELb0ELb0ELb1EEEEEEEEEvNT_6ParamsE)
        /*0044*/ 	.word	0x00000000


	//----- nvinfo : EIATTR_REGCOUNT
	.align		4
.L_33:
        /*0048*/ 	.byte	0x04, 0x2f
        /*004a*/ 	.short	(.L_35 - .L_34)
	.align		4
.L_34:
        /*004c*/ 	.word	index@(_ZN7cutlass13device_kernelIN5flash11enable_sm90INS1_16FlashAttnFwdSm90INS1_25CollectiveMainloopFwdSm90ILi2EN4cute5tupleIJNS5_1CILi1EEES8_S8_EEENS6_IJNS7_ILi192EEENS7_ILi128EEENS7_ILi96EEEEEELi96ENS_10bfloat16_tEfNS_4arch4Sm90ELb0ELb1ELb0ELb1ELb0ELb1ELb0ELb0ELb1ELb0ELb0ELb0EEENS1_21CollectiveEpilogueFwdINS6_IJSA_SC_SB_EEES9_SE_SG_Li384ELb1ELb0ELb0ELb0EEENS1_36VarlenDynamicPersistentTileSchedulerILi192ELi128ELi384ELi32ELb0ELb0ELb1ELb1ELb0ELb1EEEEEEEEEvNT_6ParamsE)
        /*0050*/ 	.word	0x00000080


	//----- nvinfo : EIATTR_FRAME_SIZE
	.align		4
.L_35:
        /*0054*/ 	.byte	0x04, 0x11
        /*0056*/ 	.short	(.L_37 - .L_36)
	.align		4
.L_36:
        /*0058*/ 	.word	index@(_ZN7cutlass13device_kernelIN5flash11enable_sm90INS1_16FlashAttnFwdSm90INS1_25CollectiveMainloopFwdSm90ILi2EN4cute5tupleIJNS5_1CILi1EEES8_S8_EEENS6_IJNS7_ILi192EEENS7_ILi128EEENS7_ILi96EEEEEELi96ENS_10bfloat16_tEfNS_4arch4Sm90ELb0ELb1ELb0ELb1ELb0ELb1ELb0ELb0ELb1ELb0ELb0ELb0EEENS1_21CollectiveEpilogueFwdINS6_IJSA_SC_SB_EEES9_SE_SG_Li384ELb1ELb0ELb0ELb0EEENS1_36VarlenDynamicPersistentTileSchedulerILi192ELi128ELi384ELi32ELb0ELb0ELb1ELb1ELb0ELb1EEEEEEEEEvNT_6ParamsE)
        /*005c*/ 	.word	0x00000060


	//----- nvinfo : EIATTR_REGCOUNT
	.align		4
.L_37:
        /*0060*/ 	.byte	0x04, 0x2f
        /*0062*/ 	.short	(.L_39 - .L_38)
	.align		4
.L_38:
        /*0064*/ 	.word	index@(_ZN7cutlass13device_kernelIN5flash11enable_sm90INS1_16FlashAttnFwdSm90INS1_25CollectiveMainloopFwdSm90ILi2EN4cute5tupleIJNS5_1CILi1EEES8_S8_EEENS6_IJNS7_ILi192EEENS7_ILi128EEENS7_ILi96EEEEEELi96ENS_10bfloat16_tEfNS_4arch4Sm90ELb0ELb1ELb0ELb1ELb0ELb0ELb0ELb0ELb1ELb0ELb0ELb0EEENS1_21CollectiveEpilogueFwdINS6_IJSA_SC_SB_EEES9_SE_SG_Li384ELb1ELb0ELb0ELb0EEENS1_36VarlenDynamicPersistentTileSchedulerILi192ELi128ELi384ELi32ELb0ELb0ELb1ELb1ELb0ELb1EEEEEEEEEvNT_6ParamsE)
        /*0068*/ 	.word	0x00000080


	//----- nvinfo : EIATTR_FRAME_SIZE
	.align		4
.L_39:
        /*006c*/ 	.byte	0x04, 0x11
        /*006e*/ 	.short	(.L_41 - .L_40)
	.align		4
.L_40:
        /*0070*/ 	.word	index@(_ZN7cutlass13device_kernelIN5flash11enable_sm90INS1_16FlashAttnFwdSm90INS1_25CollectiveMainloopFwdSm90ILi2EN4cute5tupleIJNS5_1CILi1EEES8_S8_EEENS6_IJNS7_ILi192EEENS7_ILi128EEENS7_ILi96EEEEEELi96ENS_10bfloat16_tEfNS_4arch4Sm90ELb0ELb1ELb0ELb1ELb0ELb0ELb0ELb0ELb1ELb0ELb0ELb0EEENS1_21CollectiveEpilogueFwdINS6_IJSA_SC_SB_EEES9_SE_SG_Li384ELb1ELb0ELb0ELb0EEENS1_36VarlenDynamicPersistentTileSchedulerILi192ELi128ELi384ELi32ELb0ELb0ELb1ELb1ELb0ELb1EEEEEEEEEvNT_6ParamsE)
        /*0074*/ 	.word	0x00000008


	//----- nvinfo : EIATTR_REGCOUNT
	.align		4
.L_41:
        /*0078*/ 	.byte	0x04, 0x2f
        /*007a*/ 	.short	(.L_43 - .L_42)
	.align		4
.L_42:
        /*007c*/ 	.word	index@(_ZN7cutlass13device_kernelIN5flash11enable_sm90INS1_16FlashAttnFwdSm90INS1_25CollectiveMainloopFwdSm90ILi2EN4cute5tupleIJNS5_1CILi1EEES8_S8_EEENS6_IJNS7_ILi192EEENS7_ILi128EEENS7_ILi96EEEEEELi96ENS_10bfloat16_tEfNS_4arch4Sm90ELb0ELb1ELb0ELb0ELb0ELb0ELb0ELb0ELb1ELb0ELb0ELb0EEENS1_21CollectiveEpilogueFwdINS6_IJSA_SC_SB_EEES9_SE_SG_Li384ELb0ELb0ELb0ELb0EEENS1_30DynamicPersistentTileSchedulerILi384ELi32ELb0ELb0ELb1EEEEEEEEEvNT_6ParamsE)
        /*0080*/ 	.word	0x00000080


	//----- nvinfo : EIATTR_FRAME_SIZE
	.align		4
.L_43:
        /*0084*/ 	.byte	0x04, 0x11
        /*0086*/ 	.short	(.L_45 - .L_44)
	.align		4
.L_44:
        /*0088*/ 	.word	index@(_ZN7cutlass13device_kernelIN5flash11enable_sm90INS1_16FlashAttnFwdSm90INS1_25CollectiveMainloopFwdSm90ILi2EN4cute5tupleIJNS5_1CILi1EEES8_S8_EEENS6_IJNS7_ILi192EEENS7_ILi128EEENS7_ILi96EEEEEELi96ENS_10bfloat16_tEfNS_4arch4Sm90ELb0ELb1ELb0ELb0ELb0ELb0ELb0ELb0ELb1ELb0ELb0ELb0EEENS1_21CollectiveEpilogueFwdINS6_IJSA_SC_SB_EEES9_SE_SG_Li384ELb0ELb0ELb0ELb0EEENS1_30DynamicPersistentTileSchedulerILi384ELi32ELb0ELb0ELb1EEEEEEEEEvNT_6ParamsE)
        /*008c*/ 	.word	0x00000000


	//----- nvinfo : EIATTR_REGCOUNT
	.align		4
.L_45:
        /*0090*/ 	.byte	0x04, 0x2f
        /*0092*/ 	.short	(.L_47 - .L_46)
	.align		4
.L_46:
        /*0094*/ 	.word	index@(_ZN7cutlass13device_kernelIN5flash11enable_sm90INS1_16FlashAttnFwdSm90INS1_25CollectiveMainloopFwdSm90ILi2EN4cute5tupleIJNS5_1CILi1EEES8_S8_EEENS6_IJNS7_ILi192EEENS7_ILi144EEENS7_ILi96EEEEEELi96ENS_10bfloat16_tEfNS_4arch4Sm90ELb0ELb0ELb0ELb1ELb0ELb1ELb0ELb0ELb1ELb0ELb0ELb0EEENS1_21CollectiveEpilogueFwdINS6_IJSA_SC_SB_EEES9_SE_SG_Li384ELb1ELb0ELb0ELb0EEENS1_36VarlenDynamicPersistentTileSchedulerILi192ELi144ELi384ELi32ELb0ELb0ELb1ELb0ELb1ELb1EEEEEEEEEvNT_6ParamsE)
        /*0098*/ 	.word	0x00000080


	//----- nvinfo : EIATTR_FRAME_SIZE
	.align		4
.L_47:
        /*009c*/ 	.byte	0x04, 0x11
        /*009e*/ 	.short	(.L_49 - .L_48)
	.align		4
.L_48:
        /*00a0*/ 	.word	index@(_ZN7cutlass13device_kernelIN5flash11enable_sm90INS1_16FlashAttnFwdSm90INS1_25CollectiveMainloopFwdSm90ILi2EN4cute5tupleIJNS5_1CILi1EEES8_S8_EEENS6_IJNS7_ILi192EEENS7_ILi144EEENS7_ILi96EEEEEELi96ENS_10bfloat16_tEfNS_4arch4Sm90ELb0ELb0ELb0ELb1ELb0ELb1ELb0ELb0ELb1ELb0ELb0ELb0EEENS1_21CollectiveEpilogueFwdINS6_IJSA_SC_SB_EEES9_SE_SG_Li384ELb1ELb0ELb0ELb0EEENS1_36VarlenDynamicPersistentTileSchedulerILi192ELi144ELi384ELi32ELb0ELb0ELb1ELb0ELb1ELb1EEEEEEEEEvNT_6ParamsE)
        /*00a4*/ 	.word	0x000000b8


	//----- nvinfo : EIATTR_REGCOUNT
	.align		4
.L_49:
        /*00a8*/ 	.byte	0x04, 0x2f
        /*00aa*/ 	.short	(.L_51 - .L_50)
	.align		4
.L_50:
        /*00ac*/ 	.word	index@(_ZN7cutlass13device_kernelIN5flash11enable_sm90INS1_16FlashAttnFwdSm90INS1_25CollectiveMainloopFwdSm90ILi2EN4cute5tupleIJNS5_1CILi1EEES8_S8_EEENS6_IJNS7_ILi192EEENS7_ILi144EEENS7_ILi96EEEEEELi96ENS_10bfloat16_tEfNS_4arch4Sm90ELb0ELb0ELb0ELb1ELb0ELb0ELb0ELb0ELb1ELb0ELb0ELb0EEENS1_21CollectiveEpilogueFwdINS6_IJSA_SC_SB_EEES9_SE_SG_Li384ELb1ELb0ELb0ELb0EEENS1_36VarlenDynamicPersistentTileSchedulerILi192ELi144ELi384ELi32ELb0ELb0ELb1ELb0ELb1ELb1EEEEEEEEEvNT_6ParamsE)
        /*00b0*/ 	.word	0x00000080


	//----- nvinfo : EIATTR_FRAME_SIZE
	.align		4
.L_51:
        /*00b4*/ 	.byte	0x04, 0x11
        /*00b6*/ 	.short	(.L_53 - .L_52)
	.align		4
.L_52:
        /*00b8*/ 	.word	index@(_ZN7cutlass13device_kernelIN5flash11enable_sm90INS1_16FlashAttnFwdSm90INS1_25CollectiveMainloopFwdSm90ILi2EN4cute5tupleIJNS5_1CILi1EEES8_S8_EEENS6_IJNS7_ILi192EEENS7_ILi144EEENS7_ILi96EEEEEELi96ENS_10bfloat16_tEfNS_4arch4Sm90ELb0ELb0ELb0ELb1ELb0ELb0ELb0ELb0ELb1ELb0ELb0ELb0EEENS1_21CollectiveEpilogueFwdINS6_IJSA_SC_SB_EEES9_SE_SG_Li384ELb1ELb0ELb0ELb0EEENS1_36VarlenDynamicPersistentTileSchedulerILi192ELi144ELi384ELi32ELb0ELb0ELb1ELb0ELb1ELb1EEEEEEEEEvNT_6ParamsE)
        /*00bc*/ 	.word	0x00000018


	//----- nvinfo : EIATTR_REGCOUNT
	.align		4
.L_53:
        /*00c0*/ 	.byte	0x04, 0x2f
        /*00c2*/ 	.short	(.L_55 - .L_54)
	.align		4
.L_54:
        /*00c4*/ 	.word	index@(_ZN7cutlass13device_kernelIN5flash11enable_sm90INS1_16FlashAttnFwdSm90INS1_25CollectiveMainloopFwdSm90ILi2EN4cute5tupleIJNS5_1CILi1EEES8_S8_EEENS6_IJNS7_ILi192EEENS7_ILi144EEENS7_ILi96EEEEEELi96ENS_10bfloat16_tEfNS_4arch4Sm90ELb0ELb0ELb0ELb0ELb0ELb0ELb0ELb0ELb1ELb0ELb0ELb0EEENS1_21CollectiveEpilogueFwdINS6_IJSA_SC_SB_EEES9_SE_SG_Li384ELb0ELb0ELb0ELb0EEENS1_29StaticPersistentTileSchedulerILb0EEEEEEEEEvNT_6ParamsE)
        /*00c8*/ 	.word	0x00000080


	//----- nvinfo : EIATTR_FRAME_SIZE
	.align		4
.L_55:
        /*00cc*/ 	.byte	0x04, 0x11
        /*00ce*/ 	.short	(.L_57 - .L_56)
	.align		4
.L_56:
        /*00d0*/ 	.word	index@(_ZN7cutlass13device_kernelIN5flash11enable_sm90INS1_16FlashAttnFwdSm90INS1_25CollectiveMainloopFwdSm90ILi2EN4cute5tupleIJNS5_1CILi1EEES8_S8_EEENS6_IJNS7_ILi192EEENS7_ILi144EEENS7_ILi96EEEEEELi96ENS_10bfloat16_tEfNS_4arch4Sm90ELb0ELb0ELb0ELb0ELb0ELb0ELb0ELb0ELb1ELb0ELb0ELb0EEENS1_21CollectiveEpilogueFwdINS6_IJSA_SC_SB_EEES9_SE_SG_Li384ELb0ELb0ELb0ELb0EEENS1_29StaticPersistentTileSchedulerILb0EEEEEEEEEvNT_6ParamsE)
        /*00d4*/ 	.word	0x00000008


	//----- nvinfo : EIATTR_MIN_STACK_SIZE
	.align		4
.L_57:
        /*00d8*/ 	.byte	0x04, 0x12
        /*00da*/ 	.short	(.L_59 - .L_58)
	.align		4
.L_58:
        /*00dc*/ 	.word	index@(_ZN7cutlass13device_kernelIN5flash11enable_sm90INS1_16FlashAttnFwdSm90INS1_25CollectiveMainloopFwdSm90ILi2EN4cute5tupleIJNS5_1CILi1EEES8_S8_EEENS6_IJNS7_ILi192EEENS7_ILi144EEENS7_ILi96EEEEEELi96ENS_10bfloat16_tEfNS_4arch4Sm90ELb0ELb0ELb0ELb0ELb0ELb0ELb0ELb0ELb1ELb0ELb0ELb0EEENS1_21CollectiveEpilogueFwdINS6_IJSA_SC_SB_EEES9_SE_SG_Li384ELb0ELb0ELb0ELb0EEENS1_29StaticPersistentTileSchedulerILb0EEEEEEEEEvNT_6ParamsE)
        /*00e0*/ 	.word	0x00000008


	//----- nvinfo : EIATTR_MIN_STACK_SIZE
	.align		4
.L_59:
        /*00e4*/ 	.byte	0x04, 0x12
        /*00e6*/ 	.short	(.L_61 - .L_60)
	.align		4
.L_60:
        /*00e8*/ 	.word	index@(_ZN7cutlass13device_kernelIN5flash11enable_sm90INS1_16FlashAttnFwdSm90INS1_25CollectiveMainloopFwdSm90ILi2EN4cute5tupleIJNS5_1CILi1EEES8_S8_EEENS6_IJNS7_ILi192EEENS7_ILi144EEENS7_ILi96EEEEEELi96ENS_10bfloat16_tEfNS_4arch4Sm90ELb0ELb0ELb0ELb1ELb0ELb0ELb0ELb0ELb1ELb0ELb0ELb0EEENS1_21CollectiveEpilogueFwdINS6_IJSA_SC_SB_EEES9_SE_SG_Li384ELb1ELb0ELb0ELb0EEENS1_36VarlenDynamicPersistentTileSchedulerILi192ELi144ELi384ELi32ELb0ELb0ELb1ELb0ELb1ELb1EEEEEEEEEvNT_6ParamsE)
        /*00ec*/ 	.word	0x00000018


	//----- nvinfo : EIATTR_MIN_STACK_SIZE
	.align		4
.L_61:
        /*00f0*/ 	.byte	0x04, 0x12
        /*00f2*/ 	.short	(.L_63 - .L_62)
	.align		4
.L_62:
        /*00f4*/ 	.word	index@(_ZN7cutlass13device_kernelIN5flash11enable_sm90INS1_16FlashAttnFwdSm90INS1_25CollectiveMainloopFwdSm90ILi2EN4cute5tupleIJNS5_1CILi1EEES8_S8_EEENS6_IJNS7_ILi192EEENS7_ILi144EEENS7_ILi96EEEEEELi96ENS_10bfloat16_tEfNS_4arch4Sm90ELb0ELb0ELb0ELb1ELb0ELb1ELb0ELb0ELb1ELb0ELb0ELb0EEENS1_21CollectiveEpilogueFwdINS6_IJSA_SC_SB_EEES9_SE_SG_Li384ELb1ELb0ELb0ELb0EEENS1_36VarlenDynamicPersistentTileSchedulerILi192ELi144ELi384ELi32ELb0ELb0ELb1ELb0ELb1ELb1EEEEEEEEEvNT_6ParamsE)
        /*00f8*/ 	.word	0x000000b8


	//----- nvinfo : EIATTR_MIN_STACK_SIZE
	.align		4
.L_63:
        /*00fc*/ 	.byte	0x04, 0x12
        /*00fe*/ 	.short	(.L_65 - .L_64)
	.align		4
.L_64:
        /*0100*/ 	.word	index@(_ZN7cutlass13device_kernelIN5flash11enable_sm90INS1_16FlashAttnFwdSm90INS1_25CollectiveMainloopFwdSm90ILi2EN4cute5tupleIJNS5_1CILi1EEES8_S8_EEENS6_IJNS7_ILi192EEENS7_ILi128EEENS7_ILi96EEEEEELi96ENS_10bfloat16_tEfNS_4arch4Sm90ELb0ELb1ELb0ELb0ELb0ELb0ELb0ELb0ELb1ELb0ELb0ELb0EEENS1_21CollectiveEpilogueFwdINS6_IJSA_SC_SB_EEES9_SE_SG_Li384ELb0ELb0ELb0ELb0EEENS1_30DynamicPersistentTileSchedulerILi384ELi32ELb0ELb0ELb1EEEEEEEEEvNT_6ParamsE)
        /*0104*/ 	.word	0x00000000


	//----- nvinfo : EIATTR_MIN_STACK_SIZE
	.align		4
.L_65:
        /*0108*/ 	.byte	0x04, 0x12
        /*010a*/ 	.short	(.L_67 - .L_66)
	.align		4
.L_66:
        /*010c*/ 	.word	index@(_ZN7cutlass13device_kernelIN5flash11enable_sm90INS1_16FlashAttnFwdSm90INS1_25CollectiveMainloopFwdSm90ILi2EN4cute5tupleIJNS5_1CILi1EEES8_S8_EEENS6_IJNS7_ILi192EEENS7_ILi128EEENS7_ILi96EEEEEELi96ENS_10bfloat16_tEfNS_4arch4Sm90ELb0ELb1ELb0ELb1ELb0ELb0ELb0ELb0ELb1ELb0ELb0ELb0EEENS1_21CollectiveEpilogueFwdINS6_IJSA_SC_SB_EEES9_SE_SG_Li384ELb1ELb0ELb0ELb0EEENS1_36VarlenDynamicPersistentTileSchedulerILi192ELi128ELi384ELi32ELb0ELb0ELb1ELb1ELb0ELb1EEEEEEEEEvNT_6ParamsE)
        /*0110*/ 	.word	0x00000008


	//----- nvinfo : EIATTR_MIN_STACK_SIZE
	.align		4
.L_67:
        /*0114*/ 	.byte	0x04, 0x12
        /*0116*/ 	.short	(.L_69 - .L_68)
	.align		4
.L_68:
        /*0118*/ 	.word	index@(_ZN7cutlass13device_kernelIN5flash11enable_sm90INS1_16FlashAttnFwdSm90INS1_25CollectiveMainloopFwdSm90ILi2EN4cute5tupleIJNS5_1CILi1EEES8_S8_EEENS6_IJNS7_ILi192EEENS7_ILi128EEENS7_ILi96EEEEEELi96ENS_10bfloat16_tEfNS_4arch4Sm90ELb0ELb1ELb0ELb1ELb0ELb1ELb0ELb0ELb1ELb0ELb0ELb0EEENS1_21CollectiveEpilogueFwdINS6_IJSA_SC_SB_EEES9_SE_SG_Li384ELb1ELb0ELb0ELb0EEENS1_36VarlenDynamicPersistentTileSchedulerILi192ELi128ELi384ELi32ELb0ELb0ELb1ELb1ELb0ELb1EEEEEEEEEvNT_6ParamsE)
        /*011c*/ 	.word	0x00000060


	//----- nvinfo : EIATTR_MIN_STACK_SIZE
	.align		4
.L_69:
        /*0120*/ 	.byte	0x04, 0x12
        /*0122*/ 	.short	(.L_71 - .L_70)
	.align		4
.L_70:
        /*0124*/ 	.word	index@(_ZN7cutlass13device_kernelIN5flash11enable_sm90INS1_16FlashAttnFwdSm90INS1_25CollectiveMainloopFwdSm90ILi2EN4cute5tupleIJNS5_1CILi1EEES8_S8_EEENS6_IJNS7_ILi192EEENS7_ILi144EEENS7_ILi96EEEEEELi96ENS_10bfloat16_tEfNS_4arch4Sm90ELb1ELb0ELb0ELb0ELb0ELb0ELb0ELb0ELb1ELb0ELb0ELb0EEENS1_21CollectiveEpilogueFwdINS6_IJSA_SC_SB_EEES9_SE_SG_Li384ELb0ELb0ELb0ELb0EEENS1_30DynamicPersistentTileSchedulerILi384ELi32ELb0ELb0ELb1EEEEEEEEEvNT_6ParamsE)
        /*0128*/ 	.word	0x00000000


	//----- nvinfo : EIATTR_MIN_STACK_SIZE
	.align		4
.L_71:
        /*012c*/ 	.byte	0x04, 0x12
        /*012e*/ 	.short	(.L_73 - .L_72)
	.align		4
.L_72:
        /*0130*/ 	.word	index@(_ZN7cutlass13device_kernelIN5flash11enable_sm90INS1_16FlashAttnFwdSm90INS1_25CollectiveMainloopFwdSm90ILi2EN4cute5tupleIJNS5_1CILi1EEES8_S8_EEENS6_IJNS7_ILi192EEENS7_ILi144EEENS7_ILi96EEEEEELi96ENS_10bfloat16_tEfNS_4arch4Sm90ELb1ELb0ELb0ELb1ELb0ELb0ELb0ELb0ELb1ELb0ELb0ELb0EEENS1_21CollectiveEpilogueFwdINS6_IJSA_SC_SB_EEES9_SE_SG_Li384ELb1ELb0ELb0ELb0EEENS1_36VarlenDynamicPersistentTileSchedulerILi192ELi144ELi384ELi32ELb0ELb0ELb1ELb1ELb1ELb1EEEEEEEEEvNT_6ParamsE)
        /*0134*/ 	.word	0x00000010


	//----- nvinfo : EIATTR_MIN_STACK_SIZE
	.align		4
.L_73:
        /*0138*/ 	.byte	0x04, 0x12
        /*013a*/ 	.short	(.L_75 - .L_74)
	.align		4
.L_74:
        /*013c*/ 	.word	index@(_ZN7cutlass13device_kernelIN5flash11enable_sm90INS1_16FlashAttnFwdSm90INS1_25CollectiveMainloopFwdSm90ILi2EN4cute5tupleIJNS5_1CILi1EEES8_S8_EEENS6_IJNS7_ILi192EEENS7_ILi144EEENS7_ILi96EEEEEELi96ENS_10bfloat16_tEfNS_4arch4Sm90ELb1ELb0ELb0ELb1ELb0ELb1ELb0ELb0ELb1ELb0ELb0ELb0EEENS1_21CollectiveEpilogueFwdINS6_IJSA_SC_SB_EEES9_SE_SG_Li384ELb1ELb0ELb0ELb0EEENS1_36VarlenDynamicPersistentTileSchedulerILi192ELi144ELi384ELi32ELb0ELb0ELb1ELb1ELb1ELb1EEEEEEEEEvNT_6ParamsE)
        /*0140*/ 	.word	0x000000a8
.L_75:


//--------------------- .nv.compat                --------------------------
	.section	.nv.compat,"",@"SHT_CUDA_COMPAT_INFO"
	.align	4
        /*0000*/ 	.byte	0x02, 0x09, 0x01, 0x00, 0x02, 0x02, 0x04, 0x00, 0x02, 0x05, 0x05, 0x00, 0x03, 0x07, 0x01, 0x01
        /*0010*/ 	.byte	0x02, 0x03, 0x01, 0x00, 0x02, 0x06, 0x01, 0x00, 0x04, 0x0b, 0x08, 0x00, 0x00, 0x00, 0x00, 0x00
        /*0020*/ 	.byte	0x00, 0x00, 0x00, 0x00


//--------------------- .nv.info._ZN7cutlass13device_kernelIN5flash11enable_sm90INS1_16FlashAttnFwdSm90INS1_25CollectiveMainloopFwdSm90ILi2EN4cute5tupleIJNS5_1CILi1EEES8_S8_EEENS6_IJNS7_ILi192EEENS7_ILi144EEENS7_ILi96EEEEEELi96ENS_10bfloat16_tEfNS_4arch4Sm90ELb0ELb0ELb0ELb0ELb0ELb0ELb0ELb0ELb1ELb0ELb0ELb0EEENS1_21CollectiveEpilogueFwdINS6_IJSA_SC_SB_EEES9_SE_SG_Li384ELb0ELb0ELb0ELb0EEENS1_29StaticPersistentTileSchedulerILb0EEEEEEEEEvNT_6ParamsE --------------------------
	.section	.nv.info._ZN7cutlass13device_kernelIN5flash11enable_sm90INS1_16FlashAttnFwdSm90INS1_25CollectiveMainloopFwdSm90ILi2EN4cute5tupleIJNS5_1CILi1EEES8_S8_EEENS6_IJNS7_ILi192EEENS7_ILi144EEENS7_ILi96EEEEEELi96ENS_10bfloat16_tEfNS_4arch4Sm90ELb0ELb0ELb0ELb0ELb0ELb0ELb0ELb0ELb1ELb0ELb0ELb0EEENS1_21CollectiveEpilogueFwdINS6_IJSA_SC_SB_EEES9_SE_SG_Li384ELb0ELb0ELb0ELb0EEENS1_29StaticPersistentTileSchedulerILb0EEEEEEEEEvNT_6ParamsE,"",@"SHT_CUDA_INFO"
	.sectionflags	@""
	.align	4


	//----- nvinfo : EIATTR_CUDA_API_VERSION
	.align		4
        /*0000*/ 	.byte	0x04, 0x37
        /*0002*/ 	.short	(.L_77 - .L_76)
.L_76:
        /*0004*/ 	.word	0x00000082


	//----- nvinfo : EIATTR_KPARAM_INFO
	.align		4
.L_77:
        /*0008*/ 	.byte	0x04, 0x17
        /*000a*/ 	.short	(.L_79 - .L_78)
.L_78:
        /*000c*/ 	.word	0x00000000
        /*0010*/ 	.short	0x0000
        /*0012*/ 	.short	0x0070
        /*0014*/ 	.byte	0x00, 0xf0, 0x01, 0x2e


	//----- nvinfo : EIATTR_SPARSE_MMA_MASK
	.align		4
.L_79:
        /*0018*/ 	.byte	0x03, 0x50
        /*001a*/ 	.short	0x0000


	//----- nvinfo : EIATTR_MAXREG_COUNT
	.align		4
        /*001c*/ 	.byte	0x03, 0x1b
        /*001e*/ 	.short	0x0080


	//----- nvinfo : EIATTR_NUM_BARRIERS
	.align		4
        /*0020*/ 	.byte	0x02, 0x4c
        /*0022*/ 	.byte	0x10
	.zero		1


	//----- nvinfo : EIATTR_EXTERNS
	.align		4
        /*0024*/ 	.byte	0x04, 0x0f
        /*0026*/ 	.short	(.L_81 - .L_80)


	//   ....[0]....
	.align		4
.L_80:
        /*0028*/ 	.word	index@(__assertfail)


	//----- nvinfo : EIATTR_ANNOTATIONS
	.align		4
.L_81:
        /*002c*/ 	.byte	0x04, 0x55
        /*002e*/ 	.short	(.L_83 - .L_82)


	//   ....[0]....
.L_82:
        /*0030*/ 	.word	0x00000001
        /*0034*/ 	.byte	0x40, 0x09, 0x00, 0x00, 0x01, 0x00, 0x00, 0x00, 0x40, 0x0a, 0x00, 0x00, 0x01, 0x00, 0x00, 0x00
        /*0044*/ 	.byte	0x70, 0xc1, 0x00, 0x00


	//----- nvinfo : EIATTR_MERCURY_ISA_VERSION
	.align		4
.L_83:
        /*0048*/ 	.byte	0x03, 0x5f
        /*004a*/ 	.short	0x0101


	//----- nvinfo : EIATTR_INT_WARP_WIDE_INSTR_OFFSETS
	.align		4
        /*004c*/ 	.byte	0x04, 0x31
        /*004e*/ 	.short	(.L_85 - .L_84)


	//   ....[0]....
.L_84:
        /*0050*/ 	.word	0x00000180


	//   ....[1]....
        /*0054*/ 	.word	0x000001c0


	//   ....[2]....
        /*0058*/ 	.word	0x00000250


	//   ....[3]....
        /*005c*/ 	.word	0x00009d20


	//   ....[4]....
        /*0060*/ 	.word	0x00009da0


	//   ....[5]....
        /*0064*/ 	.word	0x00009e90


	//   ....[6]....
        /*0068*/ 	.word	0x00009f50


	//----- nvinfo : EIATTR_COOP_GROUP_MASK_REGIDS
	.align		4
.L_85:
        /*006c*/ 	.byte	0x04, 0x29
        /*006e*/ 	.short	(.L_87 - .L_86)


	//   ....[0]....
.L_86:
        /*0070*/ 	.word	0xffffffff


	//   ....[1]....
        /*0074*/ 	.word	0xffffffff


	//   ....[2]....
        /*0078*/ 	.word	0xffffffff


	//   ....[3]....
        /*007c*/ 	.word	0xffffffff


	//   ....[4]....
        /*0080*/ 	.word	0xffffffff


	//   ....[5]....
        /*0084*/ 	.word	0xffffffff


	//   ....[6]....
        /*0088*/ 	.word	0xffffffff


	//   ....[7]....
        /*008c*/ 	.word	0xffffffff


	//   ....[8]....
        /*0090*/ 	.word	0xffffffff


	//   ....[9]....
        /*0094*/ 	.word	0xffffffff


	//   ....[10]....
        /*0098*/ 	.word	0xffffffff


	//   ....[11]....
        /*009c*/ 	.word	0xffffffff


	//   ....[12]....
        /*00a0*/ 	.word	0xffffffff


	//   ....[13]....
        /*00a4*/ 	.word	0xffffffff


	//   ....[14]....
        /*00a8*/ 	.word	0xffffffff


	//   ....[15]....
        /*00ac*/ 	.word	0xffffffff


	//   ....[16]....
        /*00b0*/ 	.word	0xffffffff


	//   ....[17]....
        /*00b4*/ 	.word	0xffffffff


	//   ....[18]....
        /*00b8*/ 	.word	0xffffffff


	//   ....[19]....
        /*00bc*/ 	.word	0xffffffff


	//   ....[20]....
        /*00c0*/ 	.word	0xffffffff


	//   ....[21]....
        /*00c4*/ 	.word	0xffffffff


	//   ....[22]....
        /*00c8*/ 	.word	0xffffffff


	//   ....[23]....
        /*00cc*/ 	.word	0xffffffff


	//   ....[24]....
        /*00d0*/ 	.word	0xffffffff


	//   ....[25]....
        /*00d4*/ 	.word	0x0500000f


	//   ....[26]....
        /*00d8*/ 	.word	0x0500000f


	//----- nvinfo : EIATTR_COOP_GROUP_INSTR_OFFSETS
	.align		4
.L_87:
        /*00dc*/ 	.byte	0x04, 0x28
        /*00de*/ 	.short	(.L_89 - .L_88)


	//   ....[0]....
.L_88:
        /*00e0*/ 	.word	0x00000060


	//   ....[1]....
        /*00e4*/ 	.word	0x00000190


	//   ....[2]....
        /*00e8*/ 	.word	0x00000230


	//   ....[3]....
        /*00ec*/ 	.word	0x000003c0


	//   ....[4]....
        /*00f0*/ 	.word	0x00000520


	//   ....[5]....
        /*00f4*/ 	.word	0x00000640


	//   ....[6]....
        /*00f8*/ 	.word	0x000007a0


	//   ....[7]....
        /*00fc*/ 	.word	0x00000e90


	//   ....[8]....
        /*0100*/ 	.word	0x00003240


	//   ....[9]....
        /*0104*/ 	.word	0x000032d0


	//   ....[10]....
        /*0108*/ 	.word	0x000038c0


	//   ....[11]....
        /*010c*/ 	.word	0x00003920


	//   ....[12]....
        /*0110*/ 	.word	0x00004960


	//   ....[13]....
        /*0114*/ 	.word	0x00006790


	//   ....[14]....
        /*0118*/ 	.word	0x000067b0


	//   ....[15]....
        /*011c*/ 	.word	0x00006db0


	//   ....[16]....
        /*0120*/ 	.word	0x00006e60


	//   ....[17]....
        /*0124*/ 	.word	0x00008230


	//   ....[18]....
        /*0128*/ 	.word	0x00008360


	//   ....[19]....
        /*012c*/ 	.word	0x000083a0


	//   ....[20]....
        /*0130*/ 	.word	0x00008530


	//   ....[21]....
        /*0134*/ 	.word	0x00008660


	//   ....[22]....
        /*0138*/ 	.word	0x000092f0


	//   ....[23]....
        /*013c*/ 	.word	0x000095f0


	//   ....[24]....
        /*0140*/ 	.word	0x0000c0f0


	//   ....[25]....
        /*0144*/ 	.word	0x0000c5d0


	//   ....[26]....
        /*0148*/ 	.word	0x0000ca40


	//----- nvinfo : EIATTR_REG_RECONFIG
	.align		4
.L_89:
        /*014c*/ 	.byte	0x01, 0x54
	.zero		2


	//----- nvinfo : EIATTR_SYSCALL_OFFSETS
	.align		4
        /*0150*/ 	.byte	0x04, 0x46
        /*0152*/ 	.short	(.L_91 - .L_90)


	//   ....[0]....
.L_90:
        /*0154*/ 	.word	0x00001200


	//   ....[1]....
        /*0158*/ 	.word	0x00009a10


	//   ....[2]....
        /*015c*/ 	.word	0x00009b40


	//   ....[3]....
        /*0160*/ 	.word	0x00009c40


	//----- nvinfo : EIATTR_MBARRIER_INSTR_OFFSETS
	.align		4
.L_91:
        /*0164*/ 	.byte	0x04, 0x39
        /*0166*/ 	.short	(.L_93 - .L_92)


	//   ....[0]....
.L_92:
        /*0168*/ 	.word	0x00000270
        /*016c*/ 	.word	0x000000ff
        /*0170*/ 	.word	0x00031c00
        /*0174*/ 	.short	0x0100
        /*0176*/ 	.byte	0x06
	.zero		1


	//   ....[1]....
        /*0178*/ 	.word	0x00000280
        /*017c*/ 	.word	0x000000ff
        /*0180*/ 	.word	0x00031c20
        /*0184*/ 	.short	0x0100
        /*0186*/ 	.byte	0x06
	.zero		1


	//   ....[2]....
        /*0188*/ 	.word	0x00000370
        /*018c*/ 	.word	0x000000ff
        /*0190*/ 	.word	0x00031c30
        /*0194*/ 	.short	0x0100
        /*0196*/ 	.byte	0x08
	.zero		1


	//   ....[3]....
        /*0198*/ 	.word	0x00000380
        /*019c*/ 	.word	0x000000ff
        /*01a0*/ 	.word	0x00031c40
        /*01a4*/ 	.short	0x0100
        /*01a6*/ 	.byte	0x08
	.zero		1


	//   ....[4]....
        /*01a8*/ 	.word	0x00000390
        /*01ac*/ 	.word	0x000000ff
        /*01b0*/ 	.word	0x00031c38
        /*01b4*/ 	.short	0x0100
        /*01b6*/ 	.byte	0x08
	.zero		1


	//   ....[5]....
        /*01b8*/ 	.word	0x000003a0
        /*01bc*/ 	.word	0x000000ff
        /*01c0*/ 	.word	0x00031c48
        /*01c4*/ 	.short	0x0100
        /*01c6*/ 	.byte	0x08
	.zero		1


	//   ....[6]....
        /*01c8*/ 	.word	0x000004d0
        /*01cc*/ 	.word	0x000000ff
        /*01d0*/ 	.word	0x00031c50
        /*01d4*/ 	.short	0x0100
        /*01d6*/ 	.byte	0x08
	.zero		1


	//   ....[7]....
        /*01d8*/ 	.word	0x000004e0
        /*01dc*/ 	.word	0x000000ff
        /*01e0*/ 	.word	0x00031c60
        /*01e4*/ 	.short	0x0100
        /*01e6*/ 	.byte	0x08
	.zero		1


	//   ....[8]....
        /*01e8*/ 	.word	0x000004f0
        /*01ec*/ 	.word	0x000000ff
        /*01f0*/ 	.word	0x00031c58
        /*01f4*/ 	.short	0x0100
        /*01f6*/ 	.byte	0x08
	.zero		1


	//   ....[9]....
        /*01f8*/ 	.word	0x00000500
        /*01fc*/ 	.word	0x000000ff
        /*0200*/ 	.word	0x00031c68
        /*0204*/ 	.short	0x0100
        /*0206*/ 	.byte	0x08
	.zero		1


	//   ....[10]....
        /*0208*/ 	.word	0x000005f0
        /*020c*/ 	.word	0x000000ff
        /*0210*/ 	.word	0x00031c70
        /*0214*/ 	.short	0x0100
        /*0216*/ 	.byte	0x06
	.zero		1


	//   ....[11]....
        /*0218*/ 	.word	0x00000600
        /*021c*/ 	.word	0x000000ff
        /*0220*/ 	.word	0x00031c80
        /*0224*/ 	.short	0x0100
        /*0226*/ 	.byte	0x06
	.zero		1


	//   ....[12]....
        /*0228*/ 	.word	0x00000610
        /*022c*/ 	.word	0x000000ff
        /*0230*/ 	.word	0x00031c78
        /*0234*/ 	.short	0x0100
        /*0236*/ 	.byte	0x06
	.zero		1


	//   ....[13]....
        /*0238*/ 	.word	0x00000620
        /*023c*/ 	.word	0x000000ff
        /*0240*/ 	.word	0x00031c88
        /*0244*/ 	.short	0x0100
        /*0246*/ 	.byte	0x06
	.zero		1


	//   ....[14]....
        /*0248*/ 	.word	0x00000750
        /*024c*/ 	.word	0x000000ff
        /*0250*/ 	.word	0x00031c90
        /*0254*/ 	.short	0x0100
        /*0256*/ 	.byte	0x08
	.zero		1


	//   ....[15]....
        /*0258*/ 	.word	0x00000760
        /*025c*/ 	.word	0x000000ff
        /*0260*/ 	.word	0x00031ca0
        /*0264*/ 	.short	0x0100
        /*0266*/ 	.byte	0x08
	.zero		1


	//   ....[16]....
        /*0268*/ 	.word	0x00000770
        /*026c*/ 	.word	0x000000ff
        /*0270*/ 	.word	0x00031c98
        /*0274*/ 	.short	0x0100
        /*0276*/ 	.byte	0x08
	.zero		1


	//   ....[17]....
        /*0278*/ 	.word	0x00000780
        /*027c*/ 	.word	0x000000ff
        /*0280*/ 	.word	0x00031ca8
        /*0284*/ 	.short	0x0100
        /*0286*/ 	.byte	0x08
	.zero		1


	//   ....[18]....
        /*0288*/ 	.word	0x000008b0
        /*028c*/ 	.word	0x000000ff
        /*0290*/ 	.word	0x00031cb0
        /*0294*/ 	.short	0x0100
        /*0296*/ 	.byte	0x08
	.zero		1


	//   ....[19]....
        /*0298*/ 	.word	0x000008c0
        /*029c*/ 	.word	0x000000ff
        /*02a0*/ 	.word	0x00031cc0
        /*02a4*/ 	.short	0x0100
        /*02a6*/ 	.byte	0x08
	.zero		1


	//   ....[20]....
        /*02a8*/ 	.word	0x000008d0
        /*02ac*/ 	.word	0x000000ff
        /*02b0*/ 	.word	0x00031cb8
        /*02b4*/ 	.short	0x0100
        /*02b6*/ 	.byte	0x08
	.zero		1


	//   ....[21]....
        /*02b8*/ 	.word	0x000008e0
        /*02bc*/ 	.word	0x000000ff
        /*02c0*/ 	.word	0x00031cc8
        /*02c4*/ 	.short	0x0100
        /*02c6*/ 	.byte	0x08
	.zero		1


	//   ....[22]....
        /*02c8*/ 	.word	0x00001240
        /*02cc*/ 	.word	0x000000ff
        /*02d0*/ 	.word	0x00031c00
        /*02d4*/ 	.short	0x010a
        /*02d6*/ 	.byte	0x27
	.zero		1


	//   ....[23]....
        /*02d8*/ 	.word	0x000012c0
        /*02dc*/ 	.word	0x00000004
        /*02e0*/ 	.word	0x00031c30
        /*02e4*/ 	.short	0x010a
        /*02e6*/ 	.byte	0x3f
	.zero		1


	//   ....[24]....
        /*02e8*/ 	.word	0x00001330
        /*02ec*/ 	.word	0x00000004
        /*02f0*/ 	.word	0x00031c30
        /*02f4*/ 	.short	0x010a
        /*02f6*/ 	.byte	0x3f
	.zero		1


	//   ....[25]....
        /*02f8*/ 	.word	0x000032f0
        /*02fc*/ 	.word	0x00000004
        /*0300*/ 	.word	0x00000000
        /*0304*/ 	.short	0x0101
        /*0306*/ 	.byte	0x3f
	.zero		1


	//   ....[26]....
        /*0308*/ 	.word	0x00004c10
        /*030c*/ 	.word	0x000000ff
        /*0310*/ 	.word	0x00031c30
        /*0314*/ 	.short	0x010a
        /*0316*/ 	.byte	0x04
	.zero		1


	//   ....[27]....
        /*0318*/ 	.word	0x00004c50
        /*031c*/ 	.word	0x000000ff
        /*0320*/ 	.word	0x00031c30
        /*0324*/ 	.short	0x010a
        /*0326*/ 	.byte	0x04
	.zero		1


	//   ....[28]....
        /*0328*/ 	.word	0x000062e0
        /*032c*/ 	.word	0x000000ff
        /*0330*/ 	.word	0x00031c50
        /*0334*/ 	.short	0x010a
        /*0336*/ 	.byte	0x04
	.zero		1


	//   ....[29]....
        /*0338*/ 	.word	0x00006320
        /*033c*/ 	.word	0x000000ff
        /*0340*/ 	.word	0x00031c50
        /*0344*/ 	.short	0x010a
        /*0346*/ 	.byte	0x04
	.zero		1


	//   ....[30]....
        /*0348*/ 	.word	0x00007690
        /*034c*/ 	.word	0x0000000a
        /*0350*/ 	.word	0x00000000
        /*0354*/ 	.short	0x0101
        /*0356*/ 	.byte	0x3f
	.zero		1


	//   ....[31]....
        /*0358*/ 	.word	0x00007710
        /*035c*/ 	.word	0x0000008a
        /*0360*/ 	.word	0x00000000
        /*0364*/ 	.short	0x0101
        /*0366*/ 	.byte	0x3f
	.zero		1


	//   ....[32]....
        /*0368*/ 	.word	0x000082b0
        /*036c*/ 	.word	0x000000ff
        /*0370*/ 	.word	0x00031c50
        /*0374*/ 	.short	0x010a
        /*0376*/ 	.byte	0x0c
	.zero		1


	//   ....[33]....
        /*0378*/ 	.word	0x000082f0
        /*037c*/ 	.word	0x000000ff
        /*0380*/ 	.word	0x00031c50
        /*0384*/ 	.short	0x010a
        /*0386*/ 	.byte	0x0c
	.zero		1


	//   ....[34]....
        /*0388*/ 	.word	0x00008ce0
        /*038c*/ 	.word	0x0000000c
        /*0390*/ 	.word	0x00000000
        /*0394*/ 	.short	0x0101
        /*0396*/ 	.byte	0x3f
	.zero		1


	//   ....[35]....
        /*0398*/ 	.word	0x000094f0
        /*039c*/ 	.word	0x000000ff
        /*03a0*/ 	.word	0x00000000
        /*03a4*/ 	.short	0x0101
        /*03a6*/ 	.byte	0x06
	.zero		1


	//   ....[36]....
        /*03a8*/ 	.word	0x0000a270
        /*03ac*/ 	.word	0x00000005
        /*03b0*/ 	.word	0x00031c40
        /*03b4*/ 	.short	0x010a
        /*03b6*/ 	.byte	0x3f
	.zero		1


	//   ....[37]....
        /*03b8*/ 	.word	0x0000a700
        /*03bc*/ 	.word	0x00000017
        /*03c0*/ 	.word	0x00031c20
        /*03c4*/ 	.short	0x010a
        /*03c6*/ 	.byte	0x3f
	.zero		1


	//   ....[38]....
        /*03c8*/ 	.word	0x0000a9c0
        /*03cc*/ 	.word	0x00000003
        /*03d0*/ 	.word	0x00031c40
        /*03d4*/ 	.short	0x010a
        /*03d6*/ 	.byte	0x3f
	.zero		1


	//   ....[39]....
        /*03d8*/ 	.word	0x0000ac00
        /*03dc*/ 	.word	0x00000002
        /*03e0*/ 	.word	0x00000060
        /*03e4*/ 	.short	0x010a
        /*03e6*/ 	.byte	0x3f
	.zero		1


	//   ....[40]....
        /*03e8*/ 	.word	0x0000b110
        /*03ec*/ 	.word	0x00000003
        /*03f0*/ 	.word	0x00031c40
        /*03f4*/ 	.short	0x010a
        /*03f6*/ 	.byte	0x3f
	.zero		1


	//   ....[41]....
        /*03f8*/ 	.word	0x0000b350
        /*03fc*/ 	.word	0x00000002
        /*0400*/ 	.word	0x00000060
        /*0404*/ 	.short	0x010a
        /*0406*/ 	.byte	0x3f
	.zero		1


	//   ....[42]....
        /*0408*/ 	.word	0x0000b7d0
        /*040c*/ 	.word	0x00000002
        /*0410*/ 	.word	0x00031c40
        /*0414*/ 	.short	0x010a
        /*0416*/ 	.byte	0x3f
	.zero		1


	//   ....[43]....
        /*0418*/ 	.word	0x0000ba30
        /*041c*/ 	.word	0x00000002
        /*0420*/ 	.word	0x00000060
        /*0424*/ 	.short	0x010a
        /*0426*/ 	.byte	0x3f
	.zero		1


	//   ....[44]....
        /*0428*/ 	.word	0x0000bd30
        /*042c*/ 	.word	0x00000003
        /*0430*/ 	.word	0x00031c60
        /*0434*/ 	.short	0x010a
        /*0436*/ 	.byte	0x3f
	.zero		1


	//   ....[45]....
        /*0438*/ 	.word	0x0000c070
        /*043c*/ 	.word	0x00000008
        /*0440*/ 	.word	0x00031c20
        /*0444*/ 	.short	0x010a
        /*0446*/ 	.byte	0x3f
	.zero		1


	//   ....[46]....
        /*0448*/ 	.word	0x0000c210
        /*044c*/ 	.word	0x00000005
        /*0450*/ 	.word	0x00000000
        /*0454*/ 	.short	0x010a
        /*0456*/ 	.byte	0x3f
	.zero		1


	//   ....[47]....
        /*0458*/ 	.word	0x0000c280
        /*045c*/ 	.word	0x00000003
        /*0460*/ 	.word	0x00000000
        /*0464*/ 	.short	0x010a
        /*0466*/ 	.byte	0x3f
	.zero		1


	//   ....[48]....
        /*0468*/ 	.word	0x0000c2e0
        /*046c*/ 	.word	0x00000005
        /*0470*/ 	.word	0x00000000
        /*0474*/ 	.short	0x010a
        /*0476*/ 	.byte	0x3f
	.zero		1


	//   ....[49]....
        /*0478*/ 	.word	0x0000c310
        /*047c*/ 	.word	0x00000003
        /*0480*/ 	.word	0x00000000
        /*0484*/ 	.short	0x010a
        /*0486*/ 	.byte	0x3f
	.zero		1


	//   ....[50]....
        /*0488*/ 	.word	0x0000c380
        /*048c*/ 	.word	0x00000003
        /*0490*/ 	.word	0x00031c00
        /*0494*/ 	.short	0x010a
        /*0496*/ 	.byte	0x3f
	.zero		1


	//   ....[51]....
        /*0498*/ 	.word	0x0000c3d0
        /*049c*/ 	.word	0x00000004
        /*04a0*/ 	.word	0x00031c30
        /*04a4*/ 	.short	0x010a
        /*04a6*/ 	.byte	0x3f
	.zero		1


	//   ....[52]....
        /*04a8*/ 	.word	0x0000c430
        /*04ac*/ 	.word	0x00000003
        /*04b0*/ 	.word	0x00031c30
        /*04b4*/ 	.short	0x010a
        /*04b6*/ 	.byte	0x3f
	.zero		1


	//   ....[53]....
        /*04b8*/ 	.word	0x0000c490
        /*04bc*/ 	.word	0x00000003
        /*04c0*/ 	.word	0x00031c50
        /*04c4*/ 	.short	0x010a
        /*04c6*/ 	.byte	0x3f
	.zero		1


	//   ....[54]....
        /*04c8*/ 	.word	0x0000c4f0
        /*04cc*/ 	.word	0x00000005
        /*04d0*/ 	.word	0x00031c50
        /*04d4*/ 	.short	0x010a
        /*04d6*/ 	.byte	0x3f
	.zero		1


	//   ....[55]....
        /*04d8*/ 	.word	0x0000c690
        /*04dc*/ 	.word	0x00000005
        /*04e0*/ 	.word	0x00031c40
        /*04e4*/ 	.short	0x010a
        /*04e6*/ 	.byte	0x3f
	.zero		1


	//   ....[56]....
        /*04e8*/ 	.word	0x0000c6e0
        /*04ec*/ 	.word	0x00000017
        /*04f0*/ 	.word	0x00031c20
        /*04f4*/ 	.short	0x010a
        /*04f6*/ 	.byte	0x3f
	.zero		1


	//   ....[57]....
        /*04f8*/ 	.word	0x0000c730
        /*04fc*/ 	.word	0x00000003
        /*0500*/ 	.word	0x00031c40
        /*0504*/ 	.short	0x010a
        /*0506*/ 	.byte	0x3f
	.zero		1


	//   ....[58]....
        /*0508*/ 	.word	0x0000c780
        /*050c*/ 	.word	0x00000002
        /*0510*/ 	.word	0x00000060
        /*0514*/ 	.short	0x010a
        /*0516*/ 	.byte	0x3f
	.zero		1


	//   ....[59]....
        /*0518*/ 	.word	0x0000c7d0
        /*051c*/ 	.word	0x00000003
        /*0520*/ 	.word	0x00031c40
        /*0524*/ 	.short	0x010a
        /*0526*/ 	.byte	0x3f
	.zero		1


	//   ....[60]....
        /*0528*/ 	.word	0x0000c820
        /*052c*/ 	.word	0x00000002
        /*0530*/ 	.word	0x00000060
        /*0534*/ 	.short	0x010a
        /*0536*/ 	.byte	0x3f
	.zero		1


	//   ....[61]....
        /*0538*/ 	.word	0x0000c870
        /*053c*/ 	.word	0x00000002
        /*0540*/ 	.word	0x00031c40
        /*0544*/ 	.short	0x010a
        /*0546*/ 	.byte	0x3f
	.zero		1


	//   ....[62]....
        /*0548*/ 	.word	0x0000c8c0
        /*054c*/ 	.word	0x00000002
        /*0550*/ 	.word	0x00000060
        /*0554*/ 	.short	0x010a
        /*0556*/ 	.byte	0x3f
	.zero		1


	//   ....[63]....
        /*0558*/ 	.word	0x0000c910
        /*055c*/ 	.word	0x00000003
        /*0560*/ 	.word	0x00031c60
        /*0564*/ 	.short	0x010a
        /*0566*/ 	.byte	0x3f
	.zero		1


	//   ....[64]....
        /*0568*/ 	.word	0x0000c960
        /*056c*/ 	.word	0x00000008
        /*0570*/ 	.word	0x00031c20
        /*0574*/ 	.short	0x010a
        /*0576*/ 	.byte	0x3f
	.zero		1


	//   ....[65]....
        /*0578*/ 	.word	0x0000cb00
        /*057c*/ 	.word	0x00000005
        /*0580*/ 	.word	0x00000000
        /*0584*/ 	.short	0x010a
        /*0586*/ 	.byte	0x3f
	.zero		1


	//   ....[66]....
        /*0588*/ 	.word	0x0000cb50
        /*058c*/ 	.word	0x00000003
        /*0590*/ 	.word	0x00000000
        /*0594*/ 	.short	0x010a
        /*0596*/ 	.byte	0x3f
	.zero		1


	//   ....[67]....
        /*0598*/ 	.word	0x0000cba0
        /*059c*/ 	.word	0x00000005
        /*05a0*/ 	.word	0x00000000
        /*05a4*/ 	.short	0x010a
        /*05a6*/ 	.byte	0x3f
	.zero		1


	//----- nvinfo : EIATTR_NUM_MBARRIERS
	.align		4
.L_93:
        /*05a8*/ 	.byte	0x03, 0x38
        /*05aa*/ 	.short	0x0016


	//----- nvinfo : EIATTR_EXIT_INSTR_OFFSETS
	.align		4
        /*05ac*/ 	.byte	0x04, 0x1c
        /*05ae*/ 	.short	(.L_95 - .L_94)


	//   ....[0]....
.L_94:
        /*05b0*/ 	.word	0x00000a30


	//   ....[1]....
        /*05b4*/ 	.word	0x000095b0


	//   ....[2]....
        /*05b8*/ 	.word	0x00009610


	//   ....[3]....
        /*05bc*/ 	.word	0x0000c360


	//----- nvinfo : EIATTR_MAX_THREADS
	.align		4
.L_95:
        /*05c0*/ 	.byte	0x04, 0x05
        /*05c2*/ 	.short	(.L_97 - .L_96)
.L_96:
        /*05c4*/ 	.word	0x00000200
        /*05c8*/ 	.word	0x00000001
        /*05cc*/ 	.word	0x00000001


	//----- nvinfo : EIATTR_CRS_STACK_SIZE
	.align		4
.L_97:
        /*05d0*/ 	.byte	0x04, 0x1e
        /*05d2*/ 	.short	(.L_99 - .L_98)
.L_98:
        /*05d4*/ 	.word	0x00000000


	//----- nvinfo : EIATTR_CBANK_PARAM_SIZE
	.align		4
.L_99:
        /*05d8*/ 	.byte	0x03, 0x19
        /*05da*/ 	.short	0x0bf0


	//----- nvinfo : EIATTR_PARAM_CBANK
	.align		4
        /*05dc*/ 	.byte	0x04, 0x0a
        /*05de*/ 	.short	(.L_101 - .L_100)
	.align		4
.L_100:
        /*05e0*/ 	.word	index@(.nv.constant0._ZN7cutlass13device_kernelIN5flash11enable_sm90INS1_16FlashAttnFwdSm90INS1_25CollectiveMainloopFwdSm90ILi2EN4cute5tupleIJNS5_1CILi1EEES8_S8_EEENS6_IJNS7_ILi192EEENS7_ILi144EEENS7_ILi96EEEEEELi96ENS_10bfloat16_tEfNS_4arch4Sm90ELb0ELb0ELb0ELb0ELb0ELb0ELb0ELb0ELb1ELb0ELb0ELb0EEENS1_21CollectiveEpilogueFwdINS6_IJSA_SC_SB_EEES9_SE_SG_Li384ELb0ELb0ELb0ELb0EEENS1_29StaticPersistentTileSchedulerILb0EEEEEEEEEvNT_6ParamsE)
        /*05e4*/ 	.short	0x0210
        /*05e6*/ 	.short	0x0bf0


	//----- nvinfo : EIATTR_SW_WAR
	.align		4
.L_101:
        /*05e8*/ 	.byte	0x04, 0x36
        /*05ea*/ 	.short	(.L_103 - .L_102)
.L_102:
        /*05ec*/ 	.word	0x00000008
.L_103:


//--------------------- .nv.info._ZN7cutlass13device_kernelIN5flash11enable_sm90INS1_16FlashAttnFwdSm90INS1_25CollectiveMainloopFwdSm90ILi2EN4cute5tupleIJNS5_1CILi1EEES8_S8_EEENS6_IJNS7_ILi192EEENS7_ILi144EEENS7_ILi96EEEEEELi96ENS_10bfloat16_tEfNS_4arch4Sm90ELb0ELb0ELb0ELb1ELb0ELb0ELb0ELb0ELb1ELb0ELb0ELb0EEENS1_21CollectiveEpilogueFwdINS6_IJSA_SC_SB_EEES9_SE_SG_Li384ELb1ELb0ELb0ELb0EEENS1_36VarlenDynamicPersistentTileSchedulerILi192ELi144ELi384ELi32ELb0ELb0ELb1ELb0ELb1ELb1EEEEEEEEEvNT_6ParamsE --------------------------
	.section	.nv.info._ZN7cutlass13device_kernelIN5flash11enable_sm90INS1_16FlashAttnFwdSm90INS1_25CollectiveMainloopFwdSm90ILi2EN4cute5tupleIJNS5_1CILi1EEES8_S8_EEENS6_IJNS7_ILi192EEENS7_ILi144EEENS7_ILi96EEEEEELi96ENS_10bfloat16_tEfNS_4arch4Sm90ELb0ELb0ELb0ELb1ELb0ELb0ELb0ELb0ELb1ELb0ELb0ELb0EEENS1_21CollectiveEpilogueFwdINS6_IJSA_SC_SB_EEES9_SE_SG_Li384ELb1ELb0ELb0ELb0EEENS1_36VarlenDynamicPersistentTileSchedulerILi192ELi144ELi384ELi32ELb0ELb0ELb1ELb0ELb1ELb1EEEEEEEEEvNT_6ParamsE,"",@"SHT_CUDA_INFO"
	.sectionflags	@""
	.align	4


	//----- nvinfo : EIATTR_CUDA_API_VERSION
	.align		4
        /*0000*/ 	.byte	0x04, 0x37
        /*0002*/ 	.short	(.L_105 - .L_104)
.L_104:
        /*0004*/ 	.word	0x00000082


	//----- nvinfo : EIATTR_KPARAM_INFO
	.align		4
.L_105:
        /*0008*/ 	.byte	0x04, 0x17
        /*000a*/ 	.short	(.L_107 - .L_106)
.L_106:
        /*000c*/ 	.word	0x00000000
        /*0010*/ 	.short	0x0000
        /*0012*/ 	.short	0x0070
        /*0014*/ 	.byte	0x00, 0xf0, 0x01, 0x28


	//----- nvinfo : EIATTR_SPARSE_MMA_MASK
	.align		4
.L_107:
        /*0018*/ 	.byte	0x03, 0x50
        /*001a*/ 	.short	0x0000


	//----- nvinfo : EIATTR_MAXREG_COUNT
	.align		4
        /*001c*/ 	.byte	0x03, 0x1b
        /*001e*/ 	.short	0x0080


	//----- nvinfo : EIATTR_NUM_BARRIERS
	.align		4
        /*0020*/ 	.byte	0x02, 0x4c
        /*0022*/ 	.byte	0x10
	.zero		1


	//----- nvinfo : EIATTR_EXTERNS
	.align		4
        /*0024*/ 	.byte	0x04, 0x0f
        /*0026*/ 	.short	(.L_109 - .L_108)


	//   ....[0]....
	.align		4
.L_108:
        /*0028*/ 	.word	index@(__assertfail)


	//----- nvinfo : EIATTR_ANNOTATIONS
	.align		4
.L_109:
        /*002c*/ 	.byte	0x04, 0x55
        /*002e*/ 	.short	(.L_111 - .L_110)


	//   ....[0]....
.L_110:
        /*0030*/ 	.word	0x00000001
        /*0034*/ 	.byte	0x60, 0x09, 0x00, 0x00, 0x01, 0x00, 0x00, 0x00, 0xb0, 0x0a, 0x00, 0x00, 0x01, 0x00, 0x00, 0x00
        /*0044*/ 	.byte	0x80, 0xaf, 0x00, 0x00, 0x01, 0x00, 0x00, 0x00, 0x20, 0xb0, 0x00, 0x00, 0x01, 0x00, 0x00, 0x00
        /*0054*/ 	.byte	0xf0, 0xb1, 0x00, 0x00, 0x01, 0x00, 0x00, 0x00, 0x00, 0xb2, 0x00, 0x00, 0x01, 0x00, 0x00, 0x00
        /*0064*/ 	.byte	0x40, 0xb2, 0x00, 0x00, 0x01, 0x00, 0x00, 0x00, 0xd0, 0xb3, 0x00, 0x00, 0x01, 0x00, 0x00, 0x00
        /*0074*/ 	.byte	0xb0, 0xb8, 0x00, 0x00, 0x01, 0x00, 0x00, 0x00, 0xe0, 0xb8, 0x00, 0x00, 0x01, 0x00, 0x00, 0x00
        /*0084*/ 	.byte	0xf0, 0xb8, 0x00, 0x00, 0x01, 0x00, 0x00, 0x00, 0x70, 0xc1, 0x00, 0x00, 0x01, 0x00, 0x00, 0x00
        /*0094*/ 	.byte	0xd0, 0xc3, 0x00, 0x00, 0x01, 0x00, 0x00, 0x00, 0x40, 0xc4, 0x00, 0x00, 0x01, 0x00, 0x00, 0x00
        /*00a4*/ 	.byte	0x60, 0xe8, 0x00, 0x00, 0x01, 0x00, 0x00, 0x00, 0x00, 0xea, 0x00, 0x00


	//----- nvinfo : EIATTR_MERCURY_ISA_VERSION
	.align		4
.L_111:
        /*00b0*/ 	.byte	0x03, 0x5f
        /*00b2*/ 	.short	0x0101


	//----- nvinfo : EIATTR_UNUSED_LOAD_BYTE_OFFSET
	.align		4
        /*00b4*/ 	.byte	0x04, 0x44
        /*00b6*/ 	.short	(.L_113 - .L_112)


	//   ....[0]....
.L_112:
        /*00b8*/ 	.word	0x00000a70
        /*00bc*/ 	.word	0x0000fff0


	//   ....[1]....
        /*00c0*/ 	.word	0x00008fc0
        /*00c4*/ 	.word	0x0000fff0


	//----- nvinfo : EIATTR_INT_WARP_WIDE_INSTR_OFFSETS
	.align		4
.L_113:
        /*00c8*/ 	.byte	0x04, 0x31
        /*00ca*/ 	.short	(.L_115 - .L_114)


	//   ....[0]....
.L_114:
        /*00cc*/ 	.word	0x00000150


	//   ....[1]....
        /*00d0*/ 	.word	0x000001f0


	//   ....[2]....
        /*00d4*/ 	.word	0x00000260


	//   ....[3]....
        /*00d8*/ 	.word	0x0000b460


	//   ....[4]....
        /*00dc*/ 	.word	0x0000b4f0


	//   ....[5]....
        /*00e0*/ 	.word	0x0000b940


	//   ....[6]....
        /*00e4*/ 	.word	0x0000b970


	//   ....[7]....
        /*00e8*/ 	.word	0x0000bb40


	//   ....[8]....
        /*00ec*/ 	.word	0x0000bc10


	//   ....[9]....
        /*00f0*/ 	.word	0x0000db10


	//   ....[10]....
        /*00f4*/ 	.word	0x0000dba0


	//----- nvinfo : EIATTR_COOP_GROUP_MASK_REGIDS
	.align		4
.L_115:
        /*00f8*/ 	.byte	0x04, 0x29
        /*00fa*/ 	.short	(.L_117 - .L_116)


	//   ....[0]....
.L_116:
        /*00fc*/ 	.word	0xffffffff


	//   ....[1]....
        /*0100*/ 	.word	0xffffffff


	//   ....[2]....
        /*0104*/ 	.word	0xffffffff


	//   ....[3]....
        /*0108*/ 	.word	0xffffffff


	//   ....[4]....
        /*010c*/ 	.word	0xffffffff


	//   ....[5]....
        /*0110*/ 	.word	0xffffffff


	//   ....[6]....
        /*0114*/ 	.word	0xffffffff


	//   ....[7]....
        /*0118*/ 	.word	0xffffffff


	//   ....[8]....
        /*011c*/ 	.word	0xffffffff


	//   ....[9]....
        /*0120*/ 	.word	0xffffffff


	//   ....[10]....
        /*0124*/ 	.word	0xffffffff


	//   ....[11]....
        /*0128*/ 	.word	0xffffffff


	//   ....[12]....
        /*012c*/ 	.word	0xffffffff


	//   ....[13]....
        /*0130*/ 	.word	0xffffffff


	//   ....[14]....
        /*0134*/ 	.word	0xffffffff


	//   ....[15]....
        /*0138*/ 	.word	0xffffffff


	//   ....[16]....
        /*013c*/ 	.word	0xffffffff


	//   ....[17]....
        /*0140*/ 	.word	0xffffffff


	//   ....[18]....
        /*0144*/ 	.word	0xffffffff


	//   ....[19]....
        /*0148*/ 	.word	0xffffffff


	//   ....[20]....
        /*014c*/ 	.word	0xffffffff


	//   ....[21]....
        /*0150*/ 	.word	0xffffffff


	//   ....[22]....
        /*0154*/ 	.word	0xffffffff


	//   ....[23]....
        /*0158*/ 	.word	0xffffffff


	//   ....[24]....
        /*015c*/ 	.word	0xffffffff


	//   ....[25]....
        /*0160*/ 	.word	0xffffffff


	//   ....[26]....
        /*0164*/ 	.word	0xffffffff


	//   ....[27]....
        /*0168*/ 	.word	0xffffffff


	//   ....[28]....
        /*016c*/ 	.word	0xffffffff


	//   ....[29]....
        /*0170*/ 	.word	0xffffffff


	//   ....[30]....
        /*0174*/ 	.word	0xffffffff


	//   ....[31]....
        /*0178*/ 	.word	0xffffffff


	//   ....[32]....
        /*017c*/ 	.word	0xffffffff


	//   ....[33]....
        /*0180*/ 	.word	0xffffffff


	//   ....[34]....
        /*0184*/ 	.word	0xffffffff


	//   ....[35]....
        /*0188*/ 	.word	0xffffffff


	//   ....[36]....
        /*018c*/ 	.word	0xffffffff


	//   ....[37]....
        /*0190*/ 	.word	0xffffffff


	//   ....[38]....
        /*0194*/ 	.word	0xffffffff


	//   ....[39]....
        /*0198*/ 	.word	0xffffffff


	//   ....[40]....
        /*019c*/ 	.word	0xffffffff


	//   ....[41]....
        /*01a0*/ 	.word	0xffffffff


	//   ....[42]....
        /*01a4*/ 	.word	0xffffffff


	//   ....[43]....
        /*01a8*/ 	.word	0xffffffff


	//   ....[44]....
        /*01ac*/ 	.word	0xffffffff


	//   ....[45]....
        /*01b0*/ 	.word	0xffffffff


	//   ....[46]....
        /*01b4*/ 	.word	0xffffffff


	//   ....[47]....
        /*01b8*/ 	.word	0xffffffff


	//   ....[48]....
        /*01bc*/ 	.word	0xffffffff


	//   ....[49]....
        /*01c0*/ 	.word	0xffffffff


	//   ....[50]....
        /*01c4*/ 	.word	0xffffffff


	//   ....[51]....
        /*01c8*/ 	.word	0xffffffff


	//   ....[52]....
        /*01cc*/ 	.word	0xffffffff


	//   ....[53]....
        /*01d0*/ 	.word	0xffffffff


	//   ....[54]....
        /*01d4*/ 	.word	0xffffffff


	//   ....[55]....
        /*01d8*/ 	.word	0xffffffff


	//   ....[56]....
        /*01dc*/ 	.word	0x0500000f


	//   ....[57]....
        /*01e0*/ 	.word	0x0500000f


	//   ....[58]....
        /*01e4*/ 	.word	0x0500000f


	//   ....[59]....
        /*01e8*/ 	.word	0x0500000f


	//   ....[60]....
        /*01ec*/ 	.word	0x0500000f


	//   ....[61]....
        /*01f0*/ 	.word	0x0500000f


	//   ....[62]....
        /*01f4*/ 	.word	0x0500000f


	//   ....[63]....
        /*01f8*/ 	.word	0x0500000f


	//   ....[64]....
        /*01fc*/ 	.word	0x0500000f


	//   ....[65]....
        /*0200*/ 	.word	0x0500000f


	//   ....[66]....
        /*0204*/ 	.word	0x0500000f


	//   ....[67]....
        /*0208*/ 	.word	0x0500000f


	//   ....[68]....
        /*020c*/ 	.word	0x0500000f


	//   ....[69]....
        /*0210*/ 	.word	0x0500000f


	//   ....[70]....
        /*0214*/ 	.word	0x0500000f


	//   ....[71]....
        /*0218*/ 	.word	0x0500000f


	//   ....[72]....
        /*021c*/ 	.word	0x0500000f


	//   ....[73]....
        /*0220*/ 	.word	0x0500000f


	//   ....[74]....
        /*0224*/ 	.word	0x0500000f


	//----- nvinfo : EIATTR_COOP_GROUP_INSTR_OFFSETS
	.align		4
.L_117:
        /*0228*/ 	.byte	0x04, 0x28
        /*022a*/ 	.short	(.L_119 - .L_118)


	//   ....[0]....
.L_118:
        /*022c*/ 	.word	0x00000060


	//   ....[1]....
        /*0230*/ 	.word	0x00000160


	//   ....[2]....
        /*0234*/ 	.word	0x00000210


	//   ....[3]....
        /*0238*/ 	.word	0x000003d0


	//   ....[4]....
        /*023c*/ 	.word	0x00000530


	//   ....[5]....
        /*0240*/ 	.word	0x00000650


	//   ....[6]....
        /*0244*/ 	.word	0x000007b0


	//   ....[7]....
        /*0248*/ 	.word	0x00001340


	//   ....[8]....
        /*024c*/ 	.word	0x00003520


	//   ....[9]....
        /*0250*/ 	.word	0x000035b0


	//   ....[10]....
        /*0254*/ 	.word	0x00003b60


	//   ....[11]....
        /*0258*/ 	.word	0x00003bf0


	//   ....[12]....
        /*025c*/ 	.word	0x00004c40


	//   ....[13]....
        /*0260*/ 	.word	0x00006a10


	//   ....[14]....
        /*0264*/ 	.word	0x00006a30


	//   ....[15]....
        /*0268*/ 	.word	0x00007090


	//   ....[16]....
        /*026c*/ 	.word	0x00007110


	//   ....[17]....
        /*0270*/ 	.word	0x00008520


	//   ....[18]....
        /*0274*/ 	.word	0x00008620


	//   ....[19]....
        /*0278*/ 	.word	0x00008680


	//   ....[20]....
        /*027c*/ 	.word	0x00008790


	//   ....[21]....
        /*0280*/ 	.word	0x000087a0


	//   ....[22]....
        /*0284*/ 	.word	0x0000a680


	//   ....[23]....
        /*0288*/ 	.word	0x0000a800


	//   ....[24]....
        /*028c*/ 	.word	0x0000a830


	//   ....[25]....
        /*0290*/ 	.word	0x0000a870


	//   ....[26]....
        /*0294*/ 	.word	0x0000a8e0


	//   ....[27]....
        /*0298*/ 	.word	0x0000a940


	//   ....[28]....
        /*029c*/ 	.word	0x0000a980


	//   ....[29]....
        /*02a0*/ 	.word	0x0000ab00


	//   ....[30]....
        /*02a4*/ 	.word	0x0000ab60


	//   ....[31]....
        /*02a8*/ 	.word	0x0000aba0


	//   ....[32]....
        /*02ac*/ 	.word	0x0000abe0


	//   ....[33]....
        /*02b0*/ 	.word	0x0000ac10


	//   ....[34]....
        /*02b4*/ 	.word	0x0000ac40


	//   ....[35]....
        /*02b8*/ 	.word	0x0000acc0


	//   ....[36]....
        /*02bc*/ 	.word	0x0000acf0


	//   ....[37]....
        /*02c0*/ 	.word	0x0000ad70


	//   ....[38]....
        /*02c4*/ 	.word	0x0000df10


	//   ....[39]....
        /*02c8*/ 	.word	0x0000df20


	//   ....[40]....
        /*02cc*/ 	.word	0x0000e010


	//   ....[41]....
        /*02d0*/ 	.word	0x0000e070


	//   ....[42]....
        /*02d4*/ 	.word	0x0000e0b0


	//   ....[43]....
        /*02d8*/ 	.word	0x0000e0f0


	//   ....[44]....
        /*02dc*/ 	.word	0x0000e120


	//   ....[45]....
        /*02e0*/ 	.word	0x0000e150


	//   ....[46]....
        /*02e4*/ 	.word	0x0000e2c0


	//   ....[47]....
        /*02e8*/ 	.word	0x0000e320


	//   ....[48]....
        /*02ec*/ 	.word	0x0000e360


	//   ....[49]....
        /*02f0*/ 	.word	0x0000e3a0


	//   ....[50]....
        /*02f4*/ 	.word	0x0000e3d0


	//   ....[51]....
        /*02f8*/ 	.word	0x0000e400


	//   ....[52]....
        /*02fc*/ 	.word	0x0000e4c0


	//   ....[53]....
        /*0300*/ 	.word	0x0000e4e0


	//   ....[54]....
        /*0304*/ 	.word	0x0000e550


	//   ....[55]....
        /*0308*/ 	.word	0x0000e980


	//   ....[56]....
        /*030c*/ 	.word	0x0000ee60


	//   ....[57]....
        /*0310*/ 	.word	0x0000f250


	//   ....[58]....
        /*0314*/ 	.word	0x0000f2e0


	//   ....[59]....
        /*0318*/ 	.word	0x0000f380


	//   ....[60]....
        /*031c*/ 	.word	0x0000f430


	//   ....[61]....
        /*0320*/ 	.word	0x0000f4b0


	//   ....[62]....
        /*0324*/ 	.word	0x0000f530


	//   ....[63]....
        /*0328*/ 	.word	0x0000f5b0


	//   ....[64]....
        /*032c*/ 	.word	0x0000f630


	//   ....[65]....
        /*0330*/ 	.word	0x0000f6c0


	//   ....[66]....
        /*0334*/ 	.word	0x0000f770


	//   ....[67]....
        /*0338*/ 	.word	0x0000f7f0


	//   ....[68]....
        /*033c*/ 	.word	0x0000f870


	//   ....[69]....
        /*0340*/ 	.word	0x0000f8f0


	//   ....[70]....
        /*0344*/ 	.word	0x0000f970


	//   ....[71]....
        /*0348*/ 	.word	0x0000f9e0


	//   ....[72]....
        /*034c*/ 	.word	0x0000fa80


	//   ....[73]....
        /*0350*/ 	.word	0x0000fb10


	//   ....[74]....
        /*0354*/ 	.word	0x0000fc30


	//----- nvinfo : EIATTR_REG_RECONFIG
	.align		4
.L_119:
        /*0358*/ 	.byte	0x01, 0x54
	.zero		2


	//----- nvinfo : EIATTR_SYSCALL_OFFSETS
	.align		4
        /*035c*/ 	.byte	0x04, 0x46
        /*035e*/ 	.short	(.L_121 - .L_120)


	//   ....[0]....
.L_120:
        /*0360*/ 	.word	0x000014f0


	//   ....[1]....
        /*0364*/ 	.word	0x0000b670


	//   ....[2]....
        /*0368*/ 	.word	0x0000b7a0


	//   ....[3]....
        /*036c*/ 	.word	0x0000b8a0


	//----- nvinfo : EIATTR_MBARRIER_INSTR_OFFSETS
	.align		4
.L_121:
        /*0370*/ 	.byte	0x04, 0x39
        /*0372*/ 	.short	(.L_123 - .L_122)


	//   ....[0]....
.L_122:
        /*0374*/ 	.word	0x00000280
        /*0378*/ 	.word	0x000000ff
        /*037c*/ 	.word	0x00031c00
        /*0380*/ 	.short	0x0100
        /*0382*/ 	.byte	0x08
	.zero		1


	//   ....[1]....
        /*0384*/ 	.word	0x00000290
        /*0388*/ 	.word	0x000000ff
        /*038c*/ 	.word	0x00031c20
        /*0390*/ 	.short	0x0100
        /*0392*/ 	.byte	0x08
	.zero		1


	//   ....[2]....
        /*0394*/ 	.word	0x00000380
        /*0398*/ 	.word	0x000000ff
        /*039c*/ 	.word	0x00031c30
        /*03a0*/ 	.short	0x0100
        /*03a2*/ 	.byte	0x08
	.zero		1


	//   ....[3]....
        /*03a4*/ 	.word	0x00000390
        /*03a8*/ 	.word	0x000000ff
        /*03ac*/ 	.word	0x00031c40
        /*03b0*/ 	.short	0x0100
        /*03b2*/ 	.byte	0x08
	.zero		1


	//   ....[4]....
        /*03b4*/ 	.word	0x000003a0
        /*03b8*/ 	.word	0x000000ff
        /*03bc*/ 	.word	0x00031c38
        /*03c0*/ 	.short	0x0100
        /*03c2*/ 	.byte	0x08
	.zero		1


	//   ....[5]....
        /*03c4*/ 	.word	0x000003b0
        /*03c8*/ 	.word	0x000000ff
        /*03cc*/ 	.word	0x00031c48
        /*03d0*/ 	.short	0x0100
        /*03d2*/ 	.byte	0x08
	.zero		1


	//   ....[6]....
        /*03d4*/ 	.word	0x000004e0
        /*03d8*/ 	.word	0x000000ff
        /*03dc*/ 	.word	0x00031c50
        /*03e0*/ 	.short	0x0100
        /*03e2*/ 	.byte	0x08
	.zero		1


	//   ....[7]....
        /*03e4*/ 	.word	0x000004f0
        /*03e8*/ 	.word	0x000000ff
        /*03ec*/ 	.word	0x00031c60
        /*03f0*/ 	.short	0x0100
        /*03f2*/ 	.byte	0x08
	.zero		1


	//   ....[8]....
        /*03f4*/ 	.word	0x00000500
        /*03f8*/ 	.word	0x000000ff
        /*03fc*/ 	.word	0x00031c58
        /*0400*/ 	.short	0x0100
        /*0402*/ 	.byte	0x08
	.zero		1


	//   ....[9]....
        /*0404*/ 	.word	0x00000510
        /*0408*/ 	.word	0x000000ff
        /*040c*/ 	.word	0x00031c68
        /*0410*/ 	.short	0x0100
        /*0412*/ 	.byte	0x08
	.zero		1


	//   ....[10]....
        /*0414*/ 	.word	0x00000600
        /*0418*/ 	.word	0x000000ff
        /*041c*/ 	.word	0x00031c70
        /*0420*/ 	.short	0x0100
        /*0422*/ 	.byte	0x06
	.zero		1


	//   ....[11]....
        /*0424*/ 	.word	0x00000610
        /*0428*/ 	.word	0x000000ff
        /*042c*/ 	.word	0x00031c80
        /*0430*/ 	.short	0x0100
        /*0432*/ 	.byte	0x06
	.zero		1


	//   ....[12]....
        /*0434*/ 	.word	0x00000620
        /*0438*/ 	.word	0x000000ff
        /*043c*/ 	.word	0x00031c78
        /*0440*/ 	.short	0x0100
        /*0442*/ 	.byte	0x06
	.zero		1


	//   ....[13]....
        /*0444*/ 	.word	0x00000630
        /*0448*/ 	.word	0x000000ff
        /*044c*/ 	.word	0x00031c88
        /*0450*/ 	.short	0x0100
        /*0452*/ 	.byte	0x06
	.zero		1


	//   ....[14]....
        /*0454*/ 	.word	0x00000760
        /*0458*/ 	.word	0x000000ff
        /*045c*/ 	.word	0x00031c90
        /*0460*/ 	.short	0x0100
        /*0462*/ 	.byte	0x08
	.zero		1


	//   ....[15]....
        /*0464*/ 	.word	0x00000770
        /*0468*/ 	.word	0x000000ff
        /*046c*/ 	.word	0x00031ca0
        /*0470*/ 	.short	0x0100
        /*0472*/ 	.byte	0x08
	.zero		1


	//   ....[16]....
        /*0474*/ 	.word	0x00000780
        /*0478*/ 	.word	0x000000ff
        /*047c*/ 	.word	0x00031c98
        /*0480*/ 	.short	0x0100
        /*0482*/ 	.byte	0x08
	.zero		1


	//   ....[17]....
        /*0484*/ 	.word	0x00000790
        /*0488*/ 	.word	0x000000ff
        /*048c*/ 	.word	0x00031ca8
        /*0490*/ 	.short	0x0100
        /*0492*/ 	.byte	0x08
	.zero		1


	//   ....[18]....
        /*0494*/ 	.word	0x000008c0
        /*0498*/ 	.word	0x000000ff
        /*049c*/ 	.word	0x00031cb0
        /*04a0*/ 	.short	0x0100
        /*04a2*/ 	.byte	0x08
	.zero		1


	//   ....[19]....
        /*04a4*/ 	.word	0x000008d0
        /*04a8*/ 	.word	0x000000ff
        /*04ac*/ 	.word	0x00031cc0
        /*04b0*/ 	.short	0x0100
        /*04b2*/ 	.byte	0x08
	.zero		1


	//   ....[20]....
        /*04b4*/ 	.word	0x000008e0
        /*04b8*/ 	.word	0x000000ff
        /*04bc*/ 	.word	0x00031cb8
        /*04c0*/ 	.short	0x0100
        /*04c2*/ 	.byte	0x08
	.zero		1


	//   ....[21]....
        /*04c4*/ 	.word	0x000008f0
        /*04c8*/ 	.word	0x000000ff
        /*04cc*/ 	.word	0x00031cc8
        /*04d0*/ 	.short	0x0100
        /*04d2*/ 	.byte	0x08
	.zero		1


	//   ....[22]....
        /*04d4*/ 	.word	0x00001550
        /*04d8*/ 	.word	0x000000ff
        /*04dc*/ 	.word	0x00031c00
        /*04e0*/ 	.short	0x010a
        /*04e2*/ 	.byte	0x24
	.zero		1


	//   ....[23]....
        /*04e4*/ 	.word	0x000015c0
        /*04e8*/ 	.word	0x00000004
        /*04ec*/ 	.word	0x00031c30
        /*04f0*/ 	.short	0x010a
        /*04f2*/ 	.byte	0x3f
	.zero		1


	//   ....[24]....
        /*04f4*/ 	.word	0x00001630
        /*04f8*/ 	.word	0x00000004
        /*04fc*/ 	.word	0x00031c30
        /*0500*/ 	.short	0x010a
        /*0502*/ 	.byte	0x3f
	.zero		1


	//   ....[25]....
        /*0504*/ 	.word	0x000035d0
        /*0508*/ 	.word	0x00000004
        /*050c*/ 	.word	0x00000000
        /*0510*/ 	.short	0x0101
        /*0512*/ 	.byte	0x3f
	.zero		1


	//   ....[26]....
        /*0514*/ 	.word	0x00004ee0
        /*0518*/ 	.word	0x000000ff
        /*051c*/ 	.word	0x00031c30
        /*0520*/ 	.short	0x010a
        /*0522*/ 	.byte	0x06
	.zero		1


	//   ....[27]....
        /*0524*/ 	.word	0x00004f20
        /*0528*/ 	.word	0x000000ff
        /*052c*/ 	.word	0x00031c30
        /*0530*/ 	.short	0x010a
        /*0532*/ 	.byte	0x06
	.zero		1


	//   ....[28]....
        /*0534*/ 	.word	0x000065d0
        /*0538*/ 	.word	0x000000ff
        /*053c*/ 	.word	0x00031c50
        /*0540*/ 	.short	0x010a
        /*0542*/ 	.byte	0x06
	.zero		1


	//   ....[29]....
        /*0544*/ 	.word	0x00006610
        /*0548*/ 	.word	0x000000ff
        /*054c*/ 	.word	0x00031c50
        /*0550*/ 	.short	0x010a
        /*0552*/ 	.byte	0x06
	.zero		1


	//   ....[30]....
        /*0554*/ 	.word	0x00007880
        /*0558*/ 	.word	0x0000000a
        /*055c*/ 	.word	0x00000000
        /*0560*/ 	.short	0x0101
        /*0562*/ 	.byte	0x3f
	.zero		1


	//   ....[31]....
        /*0564*/ 	.word	0x000079d0
        /*0568*/ 	.word	0x00000008
        /*056c*/ 	.word	0x00000000
        /*0570*/ 	.short	0x0101
        /*0572*/ 	.byte	0x3f
	.zero		1


	//   ....[32]....
        /*0574*/ 	.word	0x00008590
        /*0578*/ 	.word	0x000000ff
        /*057c*/ 	.word	0x00031c50
        /*0580*/ 	.short	0x010a
        /*0582*/ 	.byte	0x09
	.zero		1


	//   ....[33]....
        /*0584*/ 	.word	0x000085d0
        /*0588*/ 	.word	0x000000ff
        /*058c*/ 	.word	0x00031c50
        /*0590*/ 	.short	0x010a
        /*0592*/ 	.byte	0x09
	.zero		1


	//   ....[34]....
        /*0594*/ 	.word	0x00008c60
        /*0598*/ 	.word	0x00000004
        /*059c*/ 	.word	0x00000000
        /*05a0*/ 	.short	0x0101
        /*05a2*/ 	.byte	0x3f
	.zero		1


	//   ....[35]....
        /*05a4*/ 	.word	0x00009b60
        /*05a8*/ 	.word	0x000000ff
        /*05ac*/ 	.word	0x00000000
        /*05b0*/ 	.short	0x0101
        /*05b2*/ 	.byte	0x04
	.zero		1


	//   ....[36]....
        /*05b4*/ 	.word	0x0000bf00
        /*05b8*/ 	.word	0x00000005
        /*05bc*/ 	.word	0x00031c40
        /*05c0*/ 	.short	0x010a
        /*05c2*/ 	.byte	0x3f
	.zero		1


	//   ....[37]....
        /*05c4*/ 	.word	0x0000c410
        /*05c8*/ 	.word	0x0000001a
        /*05cc*/ 	.word	0x00031c20
        /*05d0*/ 	.short	0x010a
        /*05d2*/ 	.byte	0x3f
	.zero		1


	//   ....[38]....
        /*05d4*/ 	.word	0x0000c700
        /*05d8*/ 	.word	0x00000003
        /*05dc*/ 	.word	0x00031c40
        /*05e0*/ 	.short	0x010a
        /*05e2*/ 	.byte	0x3f
	.zero		1


	//   ....[39]....
        /*05e4*/ 	.word	0x0000c980
        /*05e8*/ 	.word	0x00000002
        /*05ec*/ 	.word	0x00000060
        /*05f0*/ 	.short	0x010a
        /*05f2*/ 	.byte	0x3f
	.zero		1


	//   ....[40]....
        /*05f4*/ 	.word	0x0000ce90
        /*05f8*/ 	.word	0x00000003
        /*05fc*/ 	.word	0x00031c40
        /*0600*/ 	.short	0x010a
        /*0602*/ 	.byte	0x3f
	.zero		1


	//   ....[41]....
        /*0604*/ 	.word	0x0000d110
        /*0608*/ 	.word	0x00000003
        /*060c*/ 	.word	0x00000060
        /*0610*/ 	.short	0x010a
        /*0612*/ 	.byte	0x3f
	.zero		1


	//   ....[42]....
        /*0614*/ 	.word	0x0000d580
        /*0618*/ 	.word	0x00000002
        /*061c*/ 	.word	0x00031c40
        /*0620*/ 	.short	0x010a
        /*0622*/ 	.byte	0x3f
	.zero		1


	//   ....[43]....
        /*0624*/ 	.word	0x0000d820
        /*0628*/ 	.word	0x00000002
        /*062c*/ 	.word	0x00000060
        /*0630*/ 	.short	0x010a
        /*0632*/ 	.byte	0x3f
	.zero		1


	//   ....[44]....
        /*0634*/ 	.word	0x0000dc10
        /*0638*/ 	.word	0x00000003
        /*063c*/ 	.word	0x00031c60
        /*0640*/ 	.short	0x010a
        /*0642*/ 	.byte	0x3f
	.zero		1


	//   ....[45]....
        /*0644*/ 	.word	0x0000e900
        /*0648*/ 	.word	0x00000009
        /*064c*/ 	.word	0x00031c20
        /*0650*/ 	.short	0x010a
        /*0652*/ 	.byte	0x3f
	.zero		1


	//   ....[46]....
        /*0654*/ 	.word	0x0000eaa0
        /*0658*/ 	.word	0x00000007
        /*065c*/ 	.word	0x00000000
        /*0660*/ 	.short	0x010a
        /*0662*/ 	.byte	0x3f
	.zero		1


	//   ....[47]....
        /*0664*/ 	.word	0x0000eb10
        /*0668*/ 	.word	0x00000003
        /*066c*/ 	.word	0x00000000
        /*0670*/ 	.short	0x010a
        /*0672*/ 	.byte	0x3f
	.zero		1


	//   ....[48]....
        /*0674*/ 	.word	0x0000eb70
        /*0678*/ 	.word	0x00000005
        /*067c*/ 	.word	0x00000000
        /*0680*/ 	.short	0x010a
        /*0682*/ 	.byte	0x3f
	.zero		1


	//   ....[49]....
        /*0684*/ 	.word	0x0000eba0
        /*0688*/ 	.word	0x00000003
        /*068c*/ 	.word	0x00000000
        /*0690*/ 	.short	0x010a
        /*0692*/ 	.byte	0x3f
	.zero		1


	//   ....[50]....
        /*0694*/ 	.word	0x0000ec10
        /*0698*/ 	.word	0x00000003
        /*069c*/ 	.word	0x00031c00
        /*06a0*/ 	.short	0x010a
        /*06a2*/ 	.byte	0x3f
	.zero		1


	//   ....[51]....
        /*06a4*/ 	.word	0x0000ec60
        /*06a8*/ 	.word	0x00000004
        /*06ac*/ 	.word	0x00031c30
        /*06b0*/ 	.short	0x010a
        /*06b2*/ 	.byte	0x3f
	.zero		1


	//   ....[52]....
        /*06b4*/ 	.word	0x0000ecc0
        /*06b8*/ 	.word	0x00000003
        /*06bc*/ 	.word	0x00031c30
        /*06c0*/ 	.short	0x010a
        /*06c2*/ 	.byte	0x3f
	.zero		1


	//   ....[53]....
        /*06c4*/ 	.word	0x0000ed20
        /*06c8*/ 	.word	0x00000003
        /*06cc*/ 	.word	0x00031c50
        /*06d0*/ 	.short	0x010a
        /*06d2*/ 	.byte	0x3f
	.zero		1


	//   ....[54]....
        /*06d4*/ 	.word	0x0000ed80
        /*06d8*/ 	.word	0x00000005
        /*06dc*/ 	.word	0x00031c50
        /*06e0*/ 	.short	0x010a
        /*06e2*/ 	.byte	0x3f
	.zero		1


	//   ....[55]....
        /*06e4*/ 	.word	0x0000ef20
        /*06e8*/ 	.word	0x00000005
        /*06ec*/ 	.word	0x00031c40
        /*06f0*/ 	.short	0x010a
        /*06f2*/ 	.byte	0x3f
	.zero		1


	//   ....[56]....
        /*06f4*/ 	.word	0x0000ef70
        /*06f8*/ 	.word	0x0000001a
        /*06fc*/ 	.word	0x00031c20
        /*0700*/ 	.short	0x010a
        /*0702*/ 	.byte	0x3f
	.zero		1


	//   ....[57]....
        /*0704*/ 	.word	0x0000efc0
        /*0708*/ 	.word	0x00000003
        /*070c*/ 	.word	0x00031c40
        /*0710*/ 	.short	0x010a
        /*0712*/ 	.byte	0x3f
	.zero		1


	//   ....[58]....
        /*0714*/ 	.word	0x0000f010
        /*0718*/ 	.word	0x00000002
        /*071c*/ 	.word	0x00000060
        /*0720*/ 	.short	0x010a
        /*0722*/ 	.byte	0x3f
	.zero		1


	//   ....[59]....
        /*0724*/ 	.word	0x0000f060
        /*0728*/ 	.word	0x00000003
        /*072c*/ 	.word	0x00031c40
        /*0730*/ 	.short	0x010a
        /*0732*/ 	.byte	0x3f
	.zero		1


	//   ....[60]....
        /*0734*/ 	.word	0x0000f0b0
        /*0738*/ 	.word	0x00000003
        /*073c*/ 	.word	0x00000060
        /*0740*/ 	.short	0x010a
        /*0742*/ 	.byte	0x3f
	.zero		1


	//   ....[61]....
        /*0744*/ 	.word	0x0000f100
        /*0748*/ 	.word	0x00000002
        /*074c*/ 	.word	0x00031c40
        /*0750*/ 	.short	0x010a
        /*0752*/ 	.byte	0x3f
	.zero		1


	//   ....[62]....
        /*0754*/ 	.word	0x0000f150
        /*0758*/ 	.word	0x00000002
        /*075c*/ 	.word	0x00000060
        /*0760*/ 	.short	0x010a
        /*0762*/ 	.byte	0x3f
	.zero		1


	//   ....[63]....
        /*0764*/ 	.word	0x0000f1a0
        /*0768*/ 	.word	0x00000003
        /*076c*/ 	.word	0x00031c60
        /*0770*/ 	.short	0x010a
        /*0772*/ 	.byte	0x3f
	.zero		1


	//   ....[64]....
        /*0774*/ 	.word	0x0000fb50
        /*0778*/ 	.word	0x00000009
        /*077c*/ 	.word	0x00031c20
        /*0780*/ 	.short	0x010a
        /*0782*/ 	.byte	0x3f
	.zero		1


	//   ....[65]....
        /*0784*/ 	.word	0x0000fcf0
        /*0788*/ 	.word	0x00000007
        /*078c*/ 	.word	0x00000000
        /*0790*/ 	.short	0x010a
        /*0792*/ 	.byte	0x3f
	.zero		1


	//   ....[66]....
        /*0794*/ 	.word	0x0000fd40
        /*0798*/ 	.word	0x00000003
        /*079c*/ 	.word	0x00000000
        /*07a0*/ 	.short	0x010a
        /*07a2*/ 	.byte	0x3f
	.zero		1


	//   ....[67]....
        /*07a4*/ 	.word	0x0000fd90
        /*07a8*/ 	.word	0x00000005
        /*07ac*/ 	.word	0x00000000
        /*07b0*/ 	.short	0x010a
        /*07b2*/ 	.byte	0x3f
	.zero		1


	//----- nvinfo : EIATTR_NUM_MBARRIERS
	.align		4
.L_123:
        /*07b4*/ 	.byte	0x03, 0x38
        /*07b6*/ 	.short	0x0016


	//----- nvinfo : EIATTR_EXIT_INSTR_OFFSETS
	.align		4
        /*07b8*/ 	.byte	0x04, 0x1c
        /*07ba*/ 	.short	(.L_125 - .L_124)


	//   ....[0]....
.L_124:
        /*07bc*/ 	.word	0x00000aa0


	//   ....[1]....
        /*07c0*/ 	.word	0x0000a640


	//   ....[2]....
        /*07c4*/ 	.word	0x0000a6a0


	//   ....[3]....
        /*07c8*/ 	.word	0x0000ebf0


	//----- nvinfo : EIATTR_MAX_THREADS
	.align		4
.L_125:
        /*07cc*/ 	.byte	0x04, 0x05
        /*07ce*/ 	.short	(.L_127 - .L_126)
.L_126:
        /*07d0*/ 	.word	0x00000200
        /*07d4*/ 	.word	0x00000001
        /*07d8*/ 	.word	0x00000001


	//----- nvinfo : EIATTR_CRS_STACK_SIZE
	.align		4
.L_127:
        /*07dc*/ 	.byte	0x04, 0x1e
        /*07de*/ 	.short	(.L_129 - .L_128)
.L_128:
        /*07e0*/ 	.word	0x00000000


	//----- nvinfo : EIATTR_CBANK_PARAM_SIZE
	.align		4
.L_129:
        /*07e4*/ 	.byte	0x03, 0x19
        /*07e6*/ 	.short	0x0a70


	//----- nvinfo : EIATTR_PARAM_CBANK
	.align		4
        /*07e8*/ 	.byte	0x04, 0x0a
        /*07ea*/ 	.short	(.L_131 - .L_130)
	.align		4
.L_130:
        /*07ec*/ 	.word	index@(.nv.constant0._ZN7cutlass13device_kernelIN5flash11enable_sm90INS1_16FlashAttnFwdSm90INS1_25CollectiveMainloopFwdSm90ILi2EN4cute5tupleIJNS5_1CILi1EEES8_S8_EEENS6_IJNS7_ILi192EEENS7_ILi144EEENS7_ILi96EEEEEELi96ENS_10bfloat16_tEfNS_4arch4Sm90ELb0ELb0ELb0ELb1ELb0ELb0ELb0ELb0ELb1ELb0ELb0ELb0EEENS1_21CollectiveEpilogueFwdINS6_IJSA_SC_SB_EEES9_SE_SG_Li384ELb1ELb0ELb0ELb0EEENS1_36VarlenDynamicPersistentTileSchedulerILi192ELi144ELi384ELi32ELb0ELb0ELb1ELb0ELb1ELb1EEEEEEEEEvNT_6ParamsE)
        /*07f0*/ 	.short	0x0210
        /*07f2*/ 	.short	0x0a70


	//----- nvinfo : EIATTR_SW_WAR
	.align		4
.L_131:
        /*07f4*/ 	.byte	0x04, 0x36
        /*07f6*/ 	.short	(.L_133 - .L_132)
.L_132:
        /*07f8*/ 	.word	0x00000008
.L_133:


//--------------------- .nv.info._ZN7cutlass13device_kernelIN5flash11enable_sm90INS1_16FlashAttnFwdSm90INS1_25CollectiveMainloopFwdSm90ILi2EN4cute5tupleIJNS5_1CILi1EEES8_S8_EEENS6_IJNS7_ILi192EEENS7_ILi144EEENS7_ILi96EEEEEELi96ENS_10bfloat16_tEfNS_4arch4Sm90ELb0ELb0ELb0ELb1ELb0ELb1ELb0ELb0ELb1ELb0ELb0ELb0EEENS1_21CollectiveEpilogueFwdINS6_IJSA_SC_SB_EEES9_SE_SG_Li384ELb1ELb0ELb0ELb0EEENS1_36VarlenDynamicPersistentTileSchedulerILi192ELi144ELi384ELi32ELb0ELb0ELb1ELb0ELb1ELb1EEEEEEEEEvNT_6ParamsE --------------------------
	.section	.nv.info._ZN7cutlass13device_kernelIN5flash11enable_sm90INS1_16FlashAttnFwdSm90INS1_25CollectiveMainloopFwdSm90ILi2EN4cute5tupleIJNS5_1CILi1EEES8_S8_EEENS6_IJNS7_ILi192EEENS7_ILi144EEENS7_ILi96EEEEEELi96ENS_10bfloat16_tEfNS_4arch4Sm90ELb0ELb0ELb0ELb1ELb0ELb1ELb0ELb0ELb1ELb0ELb0ELb0EEENS1_21CollectiveEpilogueFwdINS6_IJSA_SC_SB_EEES9_SE_SG_Li384ELb1ELb0ELb0ELb0EEENS1_36VarlenDynamicPersistentTileSchedulerILi192ELi144ELi384ELi32ELb0ELb0ELb1ELb0ELb1ELb1EEEEEEEEEvNT_6ParamsE,"",@"SHT_CUDA_INFO"
	.sectionflags	@""
	.align	4


	//----- nvinfo : EIATTR_CUDA_API_VERSION
	.align		4
        /*0000*/ 	.byte	0x04, 0x37
        /*0002*/ 	.short	(.L_135 - .L_134)
.L_134:
        /*0004*/ 	.word	0x00000082


	//----- nvinfo : EIATTR_KPARAM_INFO
	.align		4
.L_135:
        /*0008*/ 	.byte	0x04, 0x17
        /*000a*/ 	.short	(.L_137 - .L_136)
.L_136:
        /*000c*/ 	.word	0x00000000
        /*0010*/ 	.short	0x0000
        /*0012*/ 	.short	0x0070
        /*0014*/ 	.byte	0x00, 0xf0, 0x01, 0x28


	//----- nvinfo : EIATTR_SPARSE_MMA_MASK
	.align		4
.L_137:
        /*0018*/ 	.byte	0x03, 0x50
        /*001a*/ 	.short	0x0000


	//----- nvinfo : EIATTR_MAXREG_COUNT
	.align		4
        /*001c*/ 	.byte	0x03, 0x1b
        /*001e*/ 	.short	0x0080


	//----- nvinfo : EIATTR_NUM_BARRIERS
	.align		4
        /*0020*/ 	.byte	0x02, 0x4c
        /*0022*/ 	.byte	0x10
	.zero		1


	//----- nvinfo : EIATTR_EXTERNS
	.align		4
        /*0024*/ 	.byte	0x04, 0x0f
        /*0026*/ 	.short	(.L_139 - .L_138)


	//   ....[0]....
	.align		4
.L_138:
        /*0028*/ 	.word	index@(__assertfail)


	//----- nvinfo : EIATTR_ANNOTATIONS
	.align		4
.L_139:
        /*002c*/ 	.byte	0x04, 0x55
        /*002e*/ 	.short	(.L_141 - .L_140)


	//   ....[0]....
.L_140:
        /* <DEDUP_REMOVED lines=78> */


	//----- nvinfo : EIATTR_MERCURY_ISA_VERSION
	.align		4
.L_141:
        /*0500*/ 	.byte	0x03, 0x5f
        /*0502*/ 	.short	0x0101


	//----- nvinfo : EIATTR_UNUSED_LOAD_BYTE_OFFSET
	.align		4
        /*0504*/ 	.byte	0x04, 0x44
        /*0506*/ 	.short	(.L_143 - .L_142)


	//   ....[0]....
.L_142:
        /*0508*/ 	.word	0x00000b30
        /*050c*/ 	.word	0x0000fff0


	//   ....[1]....
        /*0510*/ 	.word	0x00014800
        /*0514*/ 	.word	0x0000fff0


	//----- nvinfo : EIATTR_INT_WARP_WIDE_INSTR_OFFSETS
	.align		4
.L_143:
        /*0518*/ 	.byte	0x04, 0x31
        /*051a*/ 	.short	(.L_145 - .L_144)


	//   ....[0]....
.L_144:
        /*051c*/ 	.word	0x000001c0


	//   ....[1]....
        /*0520*/ 	.word	0x00000200


	//   ....[2]....
        /*0524*/ 	.word	0x00000270


	//   ....[3]....
        /*0528*/ 	.word	0x00017c80


	//   ....[4]....
        /*052c*/ 	.word	0x00017d10


	//   ....[5]....
        /*0530*/ 	.word	0x00018150


	//   ....[6]....
        /*0534*/ 	.word	0x00018180


	//   ....[7]....
        /*0538*/ 	.word	0x00018370


	//   ....[8]....
        /*053c*/ 	.word	0x00018440


	//   ....[9]....
        /*0540*/ 	.word	0x0001a360


	//   ....[10]....
        /*0544*/ 	.word	0x0001a3f0


	//----- nvinfo : EIATTR_COOP_GROUP_MASK_REGIDS
	.align		4
.L_145:
        /*0548*/ 	.byte	0x04, 0x29
        /*054a*/ 	.short	(.L_147 - .L_146)


	//   ....[0]....
.L_146:
        /*054c*/ 	.word	0xffffffff


	//   ....[1]....
        /*0550*/ 	.word	0xffffffff


	//   ....[2]....
        /*0554*/ 	.word	0xffffffff


	//   ....[3]....
        /*0558*/ 	.word	0xffffffff


	//   ....[4]....
        /*055c*/ 	.word	0xffffffff


	//   ....[5]....
        /*0560*/ 	.word	0xffffffff


	//   ....[6]....
        /*0564*/ 	.word	0xffffffff


	//   ....[7]....
        /*0568*/ 	.word	0xffffffff


	//   ....[8]....
        /*056c*/ 	.word	0xffffffff


	//   ....[9]....
        /*0570*/ 	.word	0xffffffff


	//   ....[10]....
        /*0574*/ 	.word	0xffffffff


	//   ....[11]....
        /*0578*/ 	.word	0xffffffff


	//   ....[12]....
        /*057c*/ 	.word	0xffffffff


	//   ....[13]....
        /*0580*/ 	.word	0xffffffff


	//   ....[14]....
        /*0584*/ 	.word	0xffffffff


	//   ....[15]....
        /*0588*/ 	.word	0xffffffff


	//   ....[16]....
        /*058c*/ 	.word	0xffffffff


	//   ....[17]....
        /*0590*/ 	.word	0xffffffff


	//   ....[18]....
        /*0594*/ 	.word	0xffffffff


	//   ....[19]....
        /*0598*/ 	.word	0xffffffff


	//   ....[20]....
        /*059c*/ 	.word	0xffffffff


	//   ....[21]....
        /*05a0*/ 	.word	0xffffffff


	//   ....[22]....
        /*05a4*/ 	.word	0xffffffff


	//   ....[23]....
        /*05a8*/ 	.word	0xffffffff


	//   ....[24]....
        /*05ac*/ 	.word	0xffffffff


	//   ....[25]....
        /*05b0*/ 	.word	0xffffffff


	//   ....[26]....
        /*05b4*/ 	.word	0xffffffff


	//   ....[27]....
        /*05b8*/ 	.word	0xffffffff


	//   ....[28]....
        /*05bc*/ 	.word	0xffffffff


	//   ....[29]....
        /*05c0*/ 	.word	0xffffffff


	//   ....[30]....
        /*05c4*/ 	.word	0xffffffff


	//   ....[31]....
        /*05c8*/ 	.word	0xffffffff


	//   ....[32]....
        /*05cc*/ 	.word	0xffffffff


	//   ....[33]....
        /*05d0*/ 	.word	0xffffffff


	//   ....[34]....
        /*05d4*/ 	.word	0xffffffff


	//   ....[35]....
        /*05d8*/ 	.word	0xffffffff


	//   ....[36]....
        /*05dc*/ 	.word	0xffffffff


	//   ....[37]....
        /*05e0*/ 	.word	0xffffffff


	//   ....[38]....
        /*05e4*/ 	.word	0xffffffff


	//   ....[39]....
        /*05e8*/ 	.word	0xffffffff


	//   ....[40]....
        /*05ec*/ 	.word	0xffffffff


	//   ....[41]....
        /*05f0*/ 	.word	0xffffffff


	//   ....[42]....
        /*05f4*/ 	.word	0xffffffff


	//   ....[43]....
        /*05f8*/ 	.word	0xffffffff


	//   ....[44]....
        /*05fc*/ 	.word	0xffffffff


	//   ....[45]....
        /*0600*/ 	.word	0xffffffff


	//   ....[46]....
        /*0604*/ 	.word	0xffffffff


	//   ....[47]....
        /*0608*/ 	.word	0xffffffff


	//   ....[48]....
        /*060c*/ 	.word	0xffffffff


	//   ....[49]....
        /*0610*/ 	.word	0xffffffff


	//   ....[50]....
        /*0614*/ 	.word	0xffffffff


	//   ....[51]....
        /*0618*/ 	.word	0xffffffff


	//   ....[52]....
        /*061c*/ 	.word	0xffffffff


	//   ....[53]....
        /*0620*/ 	.word	0xffffffff


	//   ....[54]....
        /*0624*/ 	.word	0xffffffff


	//   ....[55]....
        /*0628*/ 	.word	0xffffffff


	//   ....[56]....
        /*062c*/ 	.word	0x0500000f


	//   ....[57]....
        /*0630*/ 	.word	0x0500000f


	//   ....[58]....
        /*0634*/ 	.word	0x0500000f


	//   ....[59]....
        /*0638*/ 	.word	0x0500000f


	//   ....[60]....
        /*063c*/ 	.word	0x0500000f


	//   ....[61]....
        /*0640*/ 	.word	0x0500000f


	//   ....[62]....
        /*0644*/ 	.word	0x0500000f


	//   ....[63]....
        /*0648*/ 	.word	0x0500000f


	//   ....[64]....
        /*064c*/ 	.word	0x0500000f


	//   ....[65]....
        /*0650*/ 	.word	0x0500000f


	//   ....[66]....
        /*0654*/ 	.word	0x0500000f


	//   ....[67]....
        /*0658*/ 	.word	0x0500000f


	//   ....[68]....
        /*065c*/ 	.word	0x0500000f


	//   ....[69]....
        /*0660*/ 	.word	0x0500000f


	//   ....[70]....
        /*0664*/ 	.word	0x0500000f


	//   ....[71]....
        /*0668*/ 	.word	0x0500000f


	//   ....[72]....
        /*066c*/ 	.word	0x0500000f


	//   ....[73]....
        /*0670*/ 	.word	0x0500000f


	//   ....[74]....
        /*0674*/ 	.word	0x0500000f


	//   ....[75]....
        /*0678*/ 	.word	0x0500000f


	//   ....[76]....
        /*067c*/ 	.word	0x0500000f


	//   ....[77]....
        /*0680*/ 	.word	0x0500000f


	//   ....[78]....
        /*0684*/ 	.word	0x0500000f


	//   ....[79]....
        /*0688*/ 	.word	0x0500000f


	//   ....[80]....
        /*068c*/ 	.word	0x0500000f


	//   ....[81]....
        /*0690*/ 	.word	0x0500000f


	//   ....[82]....
        /*0694*/ 	.word	0x0500000f


	//   ....[83]....
        /*0698*/ 	.word	0x0500000f


	//   ....[84]....
        /*069c*/ 	.word	0x0500000f


	//----- nvinfo : EIATTR_COOP_GROUP_INSTR_OFFSETS
	.align		4
.L_147:
        /*06a0*/ 	.byte	0x04, 0x28
        /*06a2*/ 	.short	(.L_149 - .L_148)


	//   ....[0]....
.L_148:
        /*06a4*/ 	.word	0x00000070


	//   ....[1]....
        /*06a8*/ 	.word	0x000001d0


	//   ....[2]....
        /*06ac*/ 	.word	0x00000220


	//   ....[3]....
        /*06b0*/ 	.word	0x00000450


	//   ....[4]....
        /*06b4*/ 	.word	0x000005b0


	//   ....[5]....
        /*06b8*/ 	.word	0x000006d0


	//   ....[6]....
        /*06bc*/ 	.word	0x00000830


	//   ....[7]....
        /*06c0*/ 	.word	0x000071c0


	//   ....[8]....
        /*06c4*/ 	.word	0x0000da50


	//   ....[9]....
        /*06c8*/ 	.word	0x0000da70


	//   ....[10]....
        /*06cc*/ 	.word	0x0000e020


	//   ....[11]....
        /*06d0*/ 	.word	0x0000e080


	//   ....[12]....
        /*06d4*/ 	.word	0x0000f140


	//   ....[13]....
        /*06d8*/ 	.word	0x00011bf0


	//   ....[14]....
        /*06dc*/ 	.word	0x00011c10


	//   ....[15]....
        /*06e0*/ 	.word	0x000121c0


	//   ....[16]....
        /*06e4*/ 	.word	0x000121e0


	//   ....[17]....
        /*06e8*/ 	.word	0x00013a90


	//   ....[18]....
        /*06ec*/ 	.word	0x000141f0


	//   ....[19]....
        /*06f0*/ 	.word	0x00014220


	//   ....[20]....
        /*06f4*/ 	.word	0x00014260


	//   ....[21]....
        /*06f8*/ 	.word	0x00014270


	//   ....[22]....
        /*06fc*/ 	.word	0x00016040


	//   ....[23]....
        /*0700*/ 	.word	0x000161d0


	//   ....[24]....
        /*0704*/ 	.word	0x00016200


	//   ....[25]....
        /*0708*/ 	.word	0x00016230


	//   ....[26]....
        /*070c*/ 	.word	0x00016270


	//   ....[27]....
        /*0710*/ 	.word	0x000162c0


	//   ....[28]....
        /*0714*/ 	.word	0x00016320


	//   ....[29]....
        /*0718*/ 	.word	0x000164e0


	//   ....[30]....
        /*071c*/ 	.word	0x00016540


	//   ....[31]....
        /*0720*/ 	.word	0x00016580


	//   ....[32]....
        /*0724*/ 	.word	0x000165c0


	//   ....[33]....
        /*0728*/ 	.word	0x000165f0


	//   ....[34]....
        /*072c*/ 	.word	0x00016620


	//   ....[35]....
        /*0730*/ 	.word	0x000166a0


	//   ....[36]....
        /*0734*/ 	.word	0x000166d0


	//   ....[37]....
        /*0738*/ 	.word	0x00016750


	//   ....[38]....
        /*073c*/ 	.word	0x0001a760


	//   ....[39]....
        /*0740*/ 	.word	0x0001a770


	//   ....[40]....
        /*0744*/ 	.word	0x0001a860


	//   ....[41]....
        /*0748*/ 	.word	0x0001a8c0


	//   ....[42]....
        /*074c*/ 	.word	0x0001a900


	//   ....[43]....
        /*0750*/ 	.word	0x0001a940


	//   ....[44]....
        /*0754*/ 	.word	0x0001a970


	//   ....[45]....
        /*0758*/ 	.word	0x0001a9a0


	//   ....[46]....
        /*075c*/ 	.word	0x0001ab10


	//   ....[47]....
        /*0760*/ 	.word	0x0001ab70


	//   ....[48]....
        /*0764*/ 	.word	0x0001abb0


	//   ....[49]....
        /*0768*/ 	.word	0x0001abf0


	//   ....[50]....
        /*076c*/ 	.word	0x0001ac20


	//   ....[51]....
        /*0770*/ 	.word	0x0001ac50


	//   ....[52]....
        /*0774*/ 	.word	0x0001ad10


	//   ....[53]....
        /*0778*/ 	.word	0x0001ad30


	//   ....[54]....
        /*077c*/ 	.word	0x0001ada0


	//   ....[55]....
        /*0780*/ 	.word	0x0001b1d0


	//   ....[56]....
        /*0784*/ 	.word	0x0001b650


	//   ....[57]....
        /*0788*/ 	.word	0x0001b700


	//   ....[58]....
        /*078c*/ 	.word	0x0001b7a0


	//   ....[59]....
        /*0790*/ 	.word	0x0001b840


	//   ....[60]....
        /*0794*/ 	.word	0x0001b8e0


	//   ....[61]....
        /*0798*/ 	.word	0x0001b9d0


	//   ....[62]....
        /*079c*/ 	.word	0x0001ba70


	//   ....[63]....
        /*07a0*/ 	.word	0x0001bb10


	//   ....[64]....
        /*07a4*/ 	.word	0x0001bbb0


	//   ....[65]....
        /*07a8*/ 	.word	0x0001be10


	//   ....[66]....
        /*07ac*/ 	.word	0x0001c0f0


	//   ....[67]....
        /*07b0*/ 	.word	0x0001c4e0


	//   ....[68]....
        /*07b4*/ 	.word	0x0001c570


	//   ....[69]....
        /*07b8*/ 	.word	0x0001c610


	//   ....[70]....
        /*07bc*/ 	.word	0x0001c6c0


	//   ....[71]....
        /*07c0*/ 	.word	0x0001c740


	//   ....[72]....
        /*07c4*/ 	.word	0x0001c7c0


	//   ....[73]....
        /*07c8*/ 	.word	0x0001c840


	//   ....[74]....
        /*07cc*/ 	.word	0x0001c8c0


	//   ....[75]....
        /*07d0*/ 	.word	0x0001c950


	//   ....[76]....
        /*07d4*/ 	.word	0x0001ca00


	//   ....[77]....
        /*07d8*/ 	.word	0x0001ca80


	//   ....[78]....
        /*07dc*/ 	.word	0x0001cb00


	//   ....[79]....
        /*07e0*/ 	.word	0x0001cb80


	//   ....[80]....
        /*07e4*/ 	.word	0x0001cc00


	//   ....[81]....
        /*07e8*/ 	.word	0x0001cc70


	//   ....[82]....
        /*07ec*/ 	.word	0x0001cd10


	//   ....[83]....
        /*07f0*/ 	.word	0x0001cda0


	//   ....[84]....
        /*07f4*/ 	.word	0x0001cec0


	//----- nvinfo : EIATTR_REG_RECONFIG
	.align		4
.L_149:
        /*07f8*/ 	.byte	0x01, 0x54
	.zero		2


	//----- nvinfo : EIATTR_SYSCALL_OFFSETS
	.align		4
        /*07fc*/ 	.byte	0x04, 0x46
        /*07fe*/ 	.short	(.L_151 - .L_150)


	//   ....[0]....
.L_150:
        /*0800*/ 	.word	0x00001b70


	//   ....[1]....
        /*0804*/ 	.word	0x00001cc0


	//   ....[2]....
        /*0808*/ 	.word	0x00007390


	//   ....[3]....
        /*080c*/ 	.word	0x00007850


	//   ....[4]....
        /*0810*/ 	.word	0x00017e90


	//   ....[5]....
        /*0814*/ 	.word	0x00017fc0


	//   ....[6]....
        /*0818*/ 	.word	0x000180c0


	//----- nvinfo : EIATTR_MBARRIER_INSTR_OFFSETS
	.align		4
.L_151:
        /*081c*/ 	.byte	0x04, 0x39
        /*081e*/ 	.short	(.L_153 - .L_152)


	//   ....[0]....
.L_152:
        /*0820*/ 	.word	0x00000300
        /*0824*/ 	.word	0x000000ff
        /*0828*/ 	.word	0x00031c00
        /*082c*/ 	.short	0x0100
        /*082e*/ 	.byte	0x08
	.zero		1


	//   ....[1]....
        /*0830*/ 	.word	0x00000310
        /*0834*/ 	.word	0x000000ff
        /*0838*/ 	.word	0x00031c20
        /*083c*/ 	.short	0x0100
        /*083e*/ 	.byte	0x08
	.zero		1


	//   ....[2]....
        /*0840*/ 	.word	0x00000400
        /*0844*/ 	.word	0x000000ff
        /*0848*/ 	.word	0x00031c30
        /*084c*/ 	.short	0x0100
        /*084e*/ 	.byte	0x08
	.zero		1


	//   ....[3]....
        /*0850*/ 	.word	0x00000410
        /*0854*/ 	.word	0x000000ff
        /*0858*/ 	.word	0x00031c40
        /*085c*/ 	.short	0x0100
        /*085e*/ 	.byte	0x08
	.zero		1


	//   ....[4]....
        /*0860*/ 	.word	0x00000420
        /*0864*/ 	.word	0x000000ff
        /*0868*/ 	.word	0x00031c38
        /*086c*/ 	.short	0x0100
        /*086e*/ 	.byte	0x08
	.zero		1


	//   ....[5]....
        /*0870*/ 	.word	0x00000430
        /*0874*/ 	.word	0x000000ff
        /*0878*/ 	.word	0x00031c48
        /*087c*/ 	.short	0x0100
        /*087e*/ 	.byte	0x08
	.zero		1


	//   ....[6]....
        /*0880*/ 	.word	0x00000560
        /*0884*/ 	.word	0x000000ff
        /*0888*/ 	.word	0x00031c50
        /*088c*/ 	.short	0x0100
        /*088e*/ 	.byte	0x08
	.zero		1


	//   ....[7]....
        /*0890*/ 	.word	0x00000570
        /*0894*/ 	.word	0x000000ff
        /*0898*/ 	.word	0x00031c60
        /*089c*/ 	.short	0x0100
        /*089e*/ 	.byte	0x08
	.zero		1


	//   ....[8]....
        /*08a0*/ 	.word	0x00000580
        /*08a4*/ 	.word	0x000000ff
        /*08a8*/ 	.word	0x00031c58
        /*08ac*/ 	.short	0x0100
        /*08ae*/ 	.byte	0x08
	.zero		1


	//   ....[9]....
        /*08b0*/ 	.word	0x00000590
        /*08b4*/ 	.word	0x000000ff
        /*08b8*/ 	.word	0x00031c68
        /*08bc*/ 	.short	0x0100
        /*08be*/ 	.byte	0x08
	.zero		1


	//   ....[10]....
        /*08c0*/ 	.word	0x00000680
        /*08c4*/ 	.word	0x000000ff
        /*08c8*/ 	.word	0x00031c70
        /*08cc*/ 	.short	0x0100
        /*08ce*/ 	.byte	0x06
	.zero		1


	//   ....[11]....
        /*08d0*/ 	.word	0x00000690
        /*08d4*/ 	.word	0x000000ff
        /*08d8*/ 	.word	0x00031c80
        /*08dc*/ 	.short	0x0100
        /*08de*/ 	.byte	0x06
	.zero		1


	//   ....[12]....
        /*08e0*/ 	.word	0x000006a0
        /*08e4*/ 	.word	0x000000ff
        /*08e8*/ 	.word	0x00031c78
        /*08ec*/ 	.short	0x0100
        /*08ee*/ 	.byte	0x06
	.zero		1


	//   ....[13]....
        /*08f0*/ 	.word	0x000006b0
        /*08f4*/ 	.word	0x000000ff
        /*08f8*/ 	.word	0x00031c88
        /*08fc*/ 	.short	0x0100
        /*08fe*/ 	.byte	0x06
	.zero		1


	//   ....[14]....
        /*0900*/ 	.word	0x000007e0
        /*0904*/ 	.word	0x000000ff
        /*0908*/ 	.word	0x00031c90
        /*090c*/ 	.short	0x0100
        /*090e*/ 	.byte	0x08
	.zero		1


	//   ....[15]....
        /*0910*/ 	.word	0x000007f0
        /*0914*/ 	.word	0x000000ff
        /*0918*/ 	.word	0x00031ca0
        /*091c*/ 	.short	0x0100
        /*091e*/ 	.byte	0x08
	.zero		1


	//   ....[16]....
        /*0920*/ 	.word	0x00000800
        /*0924*/ 	.word	0x000000ff
        /*0928*/ 	.word	0x00031c98
        /*092c*/ 	.short	0x0100
        /*092e*/ 	.byte	0x08
	.zero		1


	//   ....[17]....
        /*0930*/ 	.word	0x00000810
        /*0934*/ 	.word	0x000000ff
        /*0938*/ 	.word	0x00031ca8
        /*093c*/ 	.short	0x0100
        /*093e*/ 	.byte	0x08
	.zero		1


	//   ....[18]....
        /*0940*/ 	.word	0x00000940
        /*0944*/ 	.word	0x000000ff
        /*0948*/ 	.word	0x00031cb0
        /*094c*/ 	.short	0x0100
        /*094e*/ 	.byte	0x08
	.zero		1


	//   ....[19]....
        /*0950*/ 	.word	0x00000950
        /*0954*/ 	.word	0x000000ff
        /*0958*/ 	.word	0x00031cc0
        /*095c*/ 	.short	0x0100
        /*095e*/ 	.byte	0x08
	.zero		1


	//   ....[20]....
        /*0960*/ 	.word	0x00000960
        /*0964*/ 	.word	0x000000ff
        /*0968*/ 	.word	0x00031cb8
        /*096c*/ 	.short	0x0100
        /*096e*/ 	.byte	0x08
	.zero		1


	//   ....[21]....
        /*0970*/ 	.word	0x00000970
        /*0974*/ 	.word	0x000000ff
        /*0978*/ 	.word	0x00031cc8
        /*097c*/ 	.short	0x0100
        /*097e*/ 	.byte	0x08
	.zero		1


	//   ....[22]....
        /*0980*/ 	.word	0x000031e0
        /*0984*/ 	.word	0x00000014
        /*0988*/ 	.word	0x00031c90
        /*098c*/ 	.short	0x010a
        /*098e*/ 	.byte	0x3f
	.zero		1


	//   ....[23]....
        /*0990*/ 	.word	0x00004d60
        /*0994*/ 	.word	0x00000014
        /*0998*/ 	.word	0x00031c90
        /*099c*/ 	.short	0x010a
        /*099e*/ 	.byte	0x3f
	.zero		1


	//   ....[24]....
        /*09a0*/ 	.word	0x000068a0
        /*09a4*/ 	.word	0x00000014
        /*09a8*/ 	.word	0x00031c90
        /*09ac*/ 	.short	0x010a
        /*09ae*/ 	.byte	0x3f
	.zero		1


	//   ....[25]....
        /*09b0*/ 	.word	0x00006b10
        /*09b4*/ 	.word	0x00000020
        /*09b8*/ 	.word	0x00000000
        /*09bc*/ 	.short	0x0101
        /*09be*/ 	.byte	0x3f
	.zero		1


	//   ....[26]....
        /*09c0*/ 	.word	0x00006b50
        /*09c4*/ 	.word	0x00000014
        /*09c8*/ 	.word	0x00031cb0
        /*09cc*/ 	.short	0x010a
        /*09ce*/ 	.byte	0x3f
	.zero		1


	//   ....[27]....
        /*09d0*/ 	.word	0x00006e90
        /*09d4*/ 	.word	0x00000014
        /*09d8*/ 	.word	0x00000000
        /*09dc*/ 	.short	0x0101
        /*09de*/ 	.byte	0x3f
	.zero		1


	//   ....[28]....
        /*09e0*/ 	.word	0x00007430
        /*09e4*/ 	.word	0x00000012
        /*09e8*/ 	.word	0x00031c00
        /*09ec*/ 	.short	0x010a
        /*09ee*/ 	.byte	0x3f
	.zero		1


	//   ....[29]....
        /*09f0*/ 	.word	0x00007480
        /*09f4*/ 	.word	0x00000012
        /*09f8*/ 	.word	0x00031c00
        /*09fc*/ 	.short	0x010a
        /*09fe*/ 	.byte	0x3f
	.zero		1


	//   ....[30]....
        /*0a00*/ 	.word	0x00007d90
        /*0a04*/ 	.word	0x00000012
        /*0a08*/ 	.word	0x00031c00
        /*0a0c*/ 	.short	0x010a
        /*0a0e*/ 	.byte	0x3f
	.zero		1


	//   ....[31]....
        /*0a10*/ 	.word	0x00009790
        /*0a14*/ 	.word	0x00000012
        /*0a18*/ 	.word	0x00031c00
        /*0a1c*/ 	.short	0x010a
        /*0a1e*/ 	.byte	0x3f
	.zero		1


	//   ....[32]....
        /*0a20*/ 	.word	0x0000b040
        /*0a24*/ 	.word	0x0000000f
        /*0a28*/ 	.word	0x00031c30
        /*0a2c*/ 	.short	0x010a
        /*0a2e*/ 	.byte	0x3f
	.zero		1


	//   ....[33]....
        /*0a30*/ 	.word	0x0000b110
        /*0a34*/ 	.word	0x0000000f
        /*0a38*/ 	.word	0x00031c30
        /*0a3c*/ 	.short	0x010a
        /*0a3e*/ 	.byte	0x3f
	.zero		1


	//   ....[34]....
        /*0a40*/ 	.word	0x0000e290
        /*0a44*/ 	.word	0x0000000f
        /*0a48*/ 	.word	0x00000000
        /*0a4c*/ 	.short	0x0101
        /*0a4e*/ 	.byte	0x3f
	.zero		1


	//   ....[35]....
        /*0a50*/ 	.word	0x0000f420
        /*0a54*/ 	.word	0x00000000
        /*0a58*/ 	.word	0x00031c30
        /*0a5c*/ 	.short	0x010a
        /*0a5e*/ 	.byte	0x3f
	.zero		1


	//   ....[36]....
        /*0a60*/ 	.word	0x0000f470
        /*0a64*/ 	.word	0x00000000
        /*0a68*/ 	.word	0x00031c30
        /*0a6c*/ 	.short	0x010a
        /*0a6e*/ 	.byte	0x3f
	.zero		1


	//   ....[37]....
        /*0a70*/ 	.word	0x00011900
        /*0a74*/ 	.word	0x0000000e
        /*0a78*/ 	.word	0x00031c50
        /*0a7c*/ 	.short	0x010a
        /*0a7e*/ 	.byte	0x3f
	.zero		1


	//   ....[38]....
        /*0a80*/ 	.word	0x00011950
        /*0a84*/ 	.word	0x0000000e
        /*0a88*/ 	.word	0x00031c50
        /*0a8c*/ 	.short	0x010a
        /*0a8e*/ 	.byte	0x3f
	.zero		1


	//   ....[39]....
        /*0a90*/ 	.word	0x00012c40
        /*0a94*/ 	.word	0x0000004c
        /*0a98*/ 	.word	0x00000000
        /*0a9c*/ 	.short	0x0101
        /*0a9e*/ 	.byte	0x3f
	.zero		1


	//   ....[40]....
        /*0aa0*/ 	.word	0x00012c50
        /*0aa4*/ 	.word	0x0000000f
        /*0aa8*/ 	.word	0x00000000
        /*0aac*/ 	.short	0x0101
        /*0aae*/ 	.byte	0x3f
	.zero		1


	//   ....[41]....
        /*0ab0*/ 	.word	0x00013b20
        /*0ab4*/ 	.word	0x00000007
        /*0ab8*/ 	.word	0x00031c50
        /*0abc*/ 	.short	0x010a
        /*0abe*/ 	.byte	0x3f
	.zero		1


	//   ....[42]....
        /*0ac0*/ 	.word	0x00013bd0
        /*0ac4*/ 	.word	0x00000007
        /*0ac8*/ 	.word	0x00031c50
        /*0acc*/ 	.short	0x010a
        /*0ace*/ 	.byte	0x3f
	.zero		1


	//   ....[43]....
        /*0ad0*/ 	.word	0x000145a0
        /*0ad4*/ 	.word	0x0000000a
        /*0ad8*/ 	.word	0x00000000
        /*0adc*/ 	.short	0x0101
        /*0ade*/ 	.byte	0x3f
	.zero		1


	//   ....[44]....
        /*0ae0*/ 	.word	0x000154e0
        /*0ae4*/ 	.word	0x00000020
        /*0ae8*/ 	.word	0x00000000
        /*0aec*/ 	.short	0x0101
        /*0aee*/ 	.byte	0x3f
	.zero		1


	//   ....[45]....
        /*0af0*/ 	.word	0x00017160
        /*0af4*/ 	.word	0x00000006
        /*0af8*/ 	.word	0x00031c20
        /*0afc*/ 	.short	0x010a
        /*0afe*/ 	.byte	0x3f
	.zero		1


	//   ....[46]....
        /*0b00*/ 	.word	0x000171d0
        /*0b04*/ 	.word	0x00000007
        /*0b08*/ 	.word	0x00031ca0
        /*0b0c*/ 	.short	0x010a
        /*0b0e*/ 	.byte	0x3f
	.zero		1


	//   ....[47]....
        /*0b10*/ 	.word	0x00017420
        /*0b14*/ 	.word	0x00000007
        /*0b18*/ 	.word	0x00031cc0
        /*0b1c*/ 	.short	0x010a
        /*0b1e*/ 	.byte	0x3f
	.zero		1


	//   ....[48]....
        /*0b20*/ 	.word	0x00017710
        /*0b24*/ 	.word	0x00000007
        /*0b28*/ 	.word	0x00031ca0
        /*0b2c*/ 	.short	0x010a
        /*0b2e*/ 	.byte	0x3f
	.zero		1


	//   ....[49]....
        /*0b30*/ 	.word	0x00017950
        /*0b34*/ 	.word	0x00000007
        /*0b38*/ 	.word	0x00031cc0
        /*0b3c*/ 	.short	0x010a
        /*0b3e*/ 	.byte	0x3f
	.zero		1


	//   ....[50]....
        /*0b40*/ 	.word	0x00018730
        /*0b44*/ 	.word	0x00000005
        /*0b48*/ 	.word	0x00031c40
        /*0b4c*/ 	.short	0x010a
        /*0b4e*/ 	.byte	0x3f
	.zero		1


	//   ....[51]....
        /*0b50*/ 	.word	0x00018c40
        /*0b54*/ 	.word	0x0000001c
        /*0b58*/ 	.word	0x00031c20
        /*0b5c*/ 	.short	0x010a
        /*0b5e*/ 	.byte	0x3f
	.zero		1


	//   ....[52]....
        /*0b60*/ 	.word	0x00018f40
        /*0b64*/ 	.word	0x00000003
        /*0b68*/ 	.word	0x00031c40
        /*0b6c*/ 	.short	0x010a
        /*0b6e*/ 	.byte	0x3f
	.zero		1


	//   ....[53]....
        /*0b70*/ 	.word	0x000191c0
        /*0b74*/ 	.word	0x00000002
        /*0b78*/ 	.word	0x00000060
        /*0b7c*/ 	.short	0x010a
        /*0b7e*/ 	.byte	0x3f
	.zero		1


	//   ....[54]....
        /*0b80*/ 	.word	0x000196e0
        /*0b84*/ 	.word	0x00000003
        /*0b88*/ 	.word	0x00031c40
        /*0b8c*/ 	.short	0x010a
        /*0b8e*/ 	.byte	0x3f
	.zero		1


	//   ....[55]....
        /*0b90*/ 	.word	0x00019960
        /*0b94*/ 	.word	0x00000003
        /*0b98*/ 	.word	0x00000060
        /*0b9c*/ 	.short	0x010a
        /*0b9e*/ 	.byte	0x3f
	.zero		1


	//   ....[56]....
        /*0ba0*/ 	.word	0x00019dd0
        /*0ba4*/ 	.word	0x00000002
        /*0ba8*/ 	.word	0x00031c40
        /*0bac*/ 	.short	0x010a
        /*0bae*/ 	.byte	0x3f
	.zero		1


	//   ....[57]....
        /*0bb0*/ 	.word	0x0001a070
        /*0bb4*/ 	.word	0x00000002
        /*0bb8*/ 	.word	0x00000060
        /*0bbc*/ 	.short	0x010a
        /*0bbe*/ 	.byte	0x3f
	.zero		1


	//   ....[58]....
        /*0bc0*/ 	.word	0x0001a460
        /*0bc4*/ 	.word	0x00000003
        /*0bc8*/ 	.word	0x00031c60
        /*0bcc*/ 	.short	0x010a
        /*0bce*/ 	.byte	0x3f
	.zero		1


	//   ....[59]....
        /*0bd0*/ 	.word	0x0001b150
        /*0bd4*/ 	.word	0x00000009
        /*0bd8*/ 	.word	0x00031c20
        /*0bdc*/ 	.short	0x010a
        /*0bde*/ 	.byte	0x3f
	.zero		1


	//   ....[60]....
        /*0be0*/ 	.word	0x0001b300
        /*0be4*/ 	.word	0x00000007
        /*0be8*/ 	.word	0x00000000
        /*0bec*/ 	.short	0x010a
        /*0bee*/ 	.byte	0x3f
	.zero		1


	//   ....[61]....
        /*0bf0*/ 	.word	0x0001b370
        /*0bf4*/ 	.word	0x00000003
        /*0bf8*/ 	.word	0x00000000
        /*0bfc*/ 	.short	0x010a
        /*0bfe*/ 	.byte	0x3f
	.zero		1


	//   ....[62]....
        /*0c00*/ 	.word	0x0001b3d0
        /*0c04*/ 	.word	0x00000005
        /*0c08*/ 	.word	0x00000000
        /*0c0c*/ 	.short	0x010a
        /*0c0e*/ 	.byte	0x3f
	.zero		1


	//   ....[63]....
        /*0c10*/ 	.word	0x0001b400
        /*0c14*/ 	.word	0x00000003
        /*0c18*/ 	.word	0x00000000
        /*0c1c*/ 	.short	0x010a
        /*0c1e*/ 	.byte	0x3f
	.zero		1


	//   ....[64]....
        /*0c20*/ 	.word	0x0001b460
        /*0c24*/ 	.word	0x00000014
        /*0c28*/ 	.word	0x00031c90
        /*0c2c*/ 	.short	0x010a
        /*0c2e*/ 	.byte	0x3f
	.zero		1


	//   ....[65]....
        /*0c30*/ 	.word	0x0001b4b0
        /*0c34*/ 	.word	0x00000014
        /*0c38*/ 	.word	0x00031c90
        /*0c3c*/ 	.short	0x010a
        /*0c3e*/ 	.byte	0x3f
	.zero		1


	//   ....[66]....
        /*0c40*/ 	.word	0x0001b500
        /*0c44*/ 	.word	0x00000014
        /*0c48*/ 	.word	0x00031c90
        /*0c4c*/ 	.short	0x010a
        /*0c4e*/ 	.byte	0x3f
	.zero		1


	//   ....[67]....
        /*0c50*/ 	.word	0x0001b550
        /*0c54*/ 	.word	0x00000014
        /*0c58*/ 	.word	0x00031cb0
        /*0c5c*/ 	.short	0x010a
        /*0c5e*/ 	.byte	0x3f
	.zero		1


	//   ....[68]....
        /*0c60*/ 	.word	0x0001b920
        /*0c64*/ 	.word	0x00000012
        /*0c68*/ 	.word	0x00031c00
        /*0c6c*/ 	.short	0x010a
        /*0c6e*/ 	.byte	0x3f
	.zero		1


	//   ....[69]....
        /*0c70*/ 	.word	0x0001bbf0
        /*0c74*/ 	.word	0x00000012
        /*0c78*/ 	.word	0x00031c00
        /*0c7c*/ 	.short	0x010a
        /*0c7e*/ 	.byte	0x3f
	.zero		1


	//   ....[70]....
        /*0c80*/ 	.word	0x0001bc40
        /*0c84*/ 	.word	0x0000000f
        /*0c88*/ 	.word	0x00031c30
        /*0c8c*/ 	.short	0x010a
        /*0c8e*/ 	.byte	0x3f
	.zero		1


	//   ....[71]....
        /*0c90*/ 	.word	0x0001bc90
        /*0c94*/ 	.word	0x00000000
        /*0c98*/ 	.word	0x00031c30
        /*0c9c*/ 	.short	0x010a
        /*0c9e*/ 	.byte	0x3f
	.zero		1


	//   ....[72]....
        /*0ca0*/ 	.word	0x0001bce0
        /*0ca4*/ 	.word	0x0000000e
        /*0ca8*/ 	.word	0x00031c50
        /*0cac*/ 	.short	0x010a
        /*0cae*/ 	.byte	0x3f
	.zero		1


	//   ....[73]....
        /*0cb0*/ 	.word	0x0001bd30
        /*0cb4*/ 	.word	0x00000007
        /*0cb8*/ 	.word	0x00031c50
        /*0cbc*/ 	.short	0x010a
        /*0cbe*/ 	.byte	0x3f
	.zero		1


	//   ....[74]....
        /*0cc0*/ 	.word	0x0001bed0
        /*0cc4*/ 	.word	0x00000006
        /*0cc8*/ 	.word	0x00031c20
        /*0ccc*/ 	.short	0x010a
        /*0cce*/ 	.byte	0x3f
	.zero		1


	//   ....[75]....
        /*0cd0*/ 	.word	0x0001bf20
        /*0cd4*/ 	.word	0x00000007
        /*0cd8*/ 	.word	0x00031ca0
        /*0cdc*/ 	.short	0x010a
        /*0cde*/ 	.byte	0x3f
	.zero		1


	//   ....[76]....
        /*0ce0*/ 	.word	0x0001bf70
        /*0ce4*/ 	.word	0x00000007
        /*0ce8*/ 	.word	0x00031cc0
        /*0cec*/ 	.short	0x010a
        /*0cee*/ 	.byte	0x3f
	.zero		1


	//   ....[77]....
        /*0cf0*/ 	.word	0x0001bfc0
        /*0cf4*/ 	.word	0x00000007
        /*0cf8*/ 	.word	0x00031ca0
        /*0cfc*/ 	.short	0x010a
        /*0cfe*/ 	.byte	0x3f
	.zero		1


	//   ....[78]....
        /*0d00*/ 	.word	0x0001c010
        /*0d04*/ 	.word	0x00000007
        /*0d08*/ 	.word	0x00031cc0
        /*0d0c*/ 	.short	0x010a
        /*0d0e*/ 	.byte	0x3f
	.zero		1


	//   ....[79]....
        /*0d10*/ 	.word	0x0001c1b0
        /*0d14*/ 	.word	0x00000005
        /*0d18*/ 	.word	0x00031c40
        /*0d1c*/ 	.short	0x010a
        /*0d1e*/ 	.byte	0x3f
	.zero		1


	//   ....[80]....
        /*0d20*/ 	.word	0x0001c200
        /*0d24*/ 	.word	0x0000001c
        /*0d28*/ 	.word	0x00031c20
        /*0d2c*/ 	.short	0x010a
        /*0d2e*/ 	.byte	0x3f
	.zero		1


	//   ....[81]....
        /*0d30*/ 	.word	0x0001c250
        /*0d34*/ 	.word	0x00000003
        /*0d38*/ 	.word	0x00031c40
        /*0d3c*/ 	.short	0x010a
        /*0d3e*/ 	.byte	0x3f
	.zero		1


	//   ....[82]....
        /*0d40*/ 	.word	0x0001c2a0
        /*0d44*/ 	.word	0x00000002
        /*0d48*/ 	.word	0x00000060
        /*0d4c*/ 	.short	0x010a
        /*0d4e*/ 	.byte	0x3f
	.zero		1


	//   ....[83]....
        /*0d50*/ 	.word	0x0001c2f0
        /*0d54*/ 	.word	0x00000003
        /*0d58*/ 	.word	0x00031c40
        /*0d5c*/ 	.short	0x010a
        /*0d5e*/ 	.byte	0x3f
	.zero		1


	//   ....[84]....
        /*0d60*/ 	.word	0x0001c340
        /*0d64*/ 	.word	0x00000003
        /*0d68*/ 	.word	0x00000060
        /*0d6c*/ 	.short	0x010a
        /*0d6e*/ 	.byte	0x3f
	.zero		1


	//   ....[85]....
        /*0d70*/ 	.word	0x0001c390
        /*0d74*/ 	.word	0x00000002
        /*0d78*/ 	.word	0x00031c40
        /*0d7c*/ 	.short	0x010a
        /*0d7e*/ 	.byte	0x3f
	.zero		1


	//   ....[86]....
        /*0d80*/ 	.word	0x0001c3e0
        /*0d84*/ 	.word	0x00000002
        /*0d88*/ 	.word	0x00000060
        /*0d8c*/ 	.short	0x010a
        /*0d8e*/ 	.byte	0x3f
	.zero		1


	//   ....[87]....
        /*0d90*/ 	.word	0x0001c430
        /*0d94*/ 	.word	0x00000003
        /*0d98*/ 	.word	0x00031c60
        /*0d9c*/ 	.short	0x010a
        /*0d9e*/ 	.byte	0x3f
	.zero		1


	//   ....[88]....
        /*0da0*/ 	.word	0x0001cde0
        /*0da4*/ 	.word	0x00000009
        /*0da8*/ 	.word	0x00031c20
        /*0dac*/ 	.short	0x010a
        /*0dae*/ 	.byte	0x3f
	.zero		1


	//   ....[89]....
        /*0db0*/ 	.word	0x0001cf80
        /*0db4*/ 	.word	0x00000007
        /*0db8*/ 	.word	0x00000000
        /*0dbc*/ 	.short	0x010a
        /*0dbe*/ 	.byte	0x3f
	.zero		1


	//   ....[90]....
        /*0dc0*/ 	.word	0x0001cfd0
        /*0dc4*/ 	.word	0x00000003
        /*0dc8*/ 	.word	0x00000000
        /*0dcc*/ 	.short	0x010a
        /*0dce*/ 	.byte	0x3f
	.zero		1


	//   ....[91]....
        /*0dd0*/ 	.word	0x0001d020
        /*0dd4*/ 	.word	0x00000005
        /*0dd8*/ 	.word	0x00000000
        /*0ddc*/ 	.short	0x010a
        /*0dde*/ 	.byte	0x3f
	.zero		1


	//----- nvinfo : EIATTR_NUM_MBARRIERS
	.align		4
.L_153:
        /*0de0*/ 	.byte	0x03, 0x38
        /*0de2*/ 	.short	0x0016


	//----- nvinfo : EIATTR_EXIT_INSTR_OFFSETS
	.align		4
        /*0de4*/ 	.byte	0x04, 0x1c
        /*0de6*/ 	.short	(.L_155 - .L_154)


	//   ....[0]....
.L_154:
        /*0de8*/ 	.word	0x0001b450


	//----- nvinfo : EIATTR_MAX_THREADS
	.align		4
.L_155:
        /*0dec*/ 	.byte	0x04, 0x05
        /*0dee*/ 	.short	(.L_157 - .L_156)
.L_156:
        /*0df0*/ 	.word	0x00000200
        /*0df4*/ 	.word	0x00000001
        /*0df8*/ 	.word	0x00000001


	//----- nvinfo : EIATTR_CRS_STACK_SIZE
	.align		4
.L_157:
        /*0dfc*/ 	.byte	0x04, 0x1e
        /*0dfe*/ 	.short	(.L_159 - .L_158)
.L_158:
        /*0e00*/ 	.word	0x00000000


	//----- nvinfo : EIATTR_CBANK_PARAM_SIZE
	.align		4
.L_159:
        /*0e04*/ 	.byte	0x03, 0x19
        /*0e06*/ 	.short	0x0a70


	//----- nvinfo : EIATTR_PARAM_CBANK
	.align		4
        /*0e08*/ 	.byte	0x04, 0x0a
        /*0e0a*/ 	.short	(.L_161 - .L_160)
	.align		4
.L_160:
        /*0e0c*/ 	.word	index@(.nv.constant0._ZN7cutlass13device_kernelIN5flash11enable_sm90INS1_16FlashAttnFwdSm90INS1_25CollectiveMainloopFwdSm90ILi2EN4cute5tupleIJNS5_1CILi1EEES8_S8_EEENS6_IJNS7_ILi192EEENS7_ILi144EEENS7_ILi96EEEEEELi96ENS_10bfloat16_tEfNS_4arch4Sm90ELb0ELb0ELb0ELb1ELb0ELb1ELb0ELb0ELb1ELb0ELb0ELb0EEENS1_21CollectiveEpilogueFwdINS6_IJSA_SC_SB_EEES9_SE_SG_Li384ELb1ELb0ELb0ELb0EEENS1_36VarlenDynamicPersistentTileSchedulerILi192ELi144ELi384ELi32ELb0ELb0ELb1ELb0ELb1ELb1EEEEEEEEEvNT_6ParamsE)
        /*0e10*/ 	.short	0x0210
        /*0e12*/ 	.short	0x0a70


	//----- nvinfo : EIATTR_SW_WAR
	.align		4
.L_161:
        /*0e14*/ 	.byte	0x04, 0x36
        /*0e16*/ 	.short	(.L_163 - .L_162)
.L_162:
        /*0e18*/ 	.word	0x00000008
.L_163:


//--------------------- .nv.info._ZN7cutlass13device_kernelIN5flash11enable_sm90INS1_16FlashAttnFwdSm90INS1_25CollectiveMainloopFwdSm90ILi2EN4cute5tupleIJNS5_1CILi1EEES8_S8_EEENS6_IJNS7_ILi192EEENS7_ILi128EEENS7_ILi96EEEEEELi96ENS_10bfloat16_tEfNS_4arch4Sm90ELb0ELb1ELb0ELb0ELb0ELb0ELb0ELb0ELb1ELb0ELb0ELb0EEENS1_21CollectiveEpilogueFwdINS6_IJSA_SC_SB_EEES9_SE_SG_Li384ELb0ELb0ELb0ELb0EEENS1_30DynamicPersistentTileSchedulerILi384ELi32ELb0ELb0ELb1EEEEEEEEEvNT_6ParamsE --------------------------
	.section	.nv.info._ZN7cutlass13device_kernelIN5flash11enable_sm90INS1_16FlashAttnFwdSm90INS1_25CollectiveMainloopFwdSm90ILi2EN4cute5tupleIJNS5_1CILi1EEES8_S8_EEENS6_IJNS7_ILi192EEENS7_ILi128EEENS7_ILi96EEEEEELi96ENS_10bfloat16_tEfNS_4arch4Sm90ELb0ELb1ELb0ELb0ELb0ELb0ELb0ELb0ELb1ELb0ELb0ELb0EEENS1_21CollectiveEpilogueFwdINS6_IJSA_SC_SB_EEES9_SE_SG_Li384ELb0ELb0ELb0ELb0EEENS1_30DynamicPersistentTileSchedulerILi384ELi32ELb0ELb0ELb1EEEEEEEEEvNT_6ParamsE,"",@"SHT_CUDA_INFO"
	.sectionflags	@""
	.align	4


	//----- nvinfo : EIATTR_CUDA_API_VERSION
	.align		4
        /*0000*/ 	.byte	0x04, 0x37
        /*0002*/ 	.short	(.L_165 - .L_164)
.L_164:
        /*0004*/ 	.word	0x00000082


	//----- nvinfo : EIATTR_KPARAM_INFO
	.align		4
.L_165:
        /*0008*/ 	.byte	0x04, 0x17
        /*000a*/ 	.short	(.L_167 - .L_166)
.L_166:
        /*000c*/ 	.word	0x00000000
        /*0010*/ 	.short	0x0000
        /*0012*/ 	.short	0x0070
        /*0014*/ 	.byte	0x00, 0xf0, 0x01, 0x2e


	//----- nvinfo : EIATTR_SPARSE_MMA_MASK
	.align		4
.L_167:
        /*0018*/ 	.byte	0x03, 0x50
        /*001a*/ 	.short	0x0000


	//----- nvinfo : EIATTR_MAXREG_COUNT
	.align		4
        /*001c*/ 	.byte	0x03, 0x1b
        /*001e*/ 	.short	0x0080


	//----- nvinfo : EIATTR_NUM_BARRIERS
	.align		4
        /*0020*/ 	.byte	0x02, 0x4c
        /*0022*/ 	.byte	0x10
	.zero		1


	//----- nvinfo : EIATTR_EXTERNS
	.align		4
        /*0024*/ 	.byte	0x04, 0x0f
        /*0026*/ 	.short	(.L_169 - .L_168)


	//   ....[0]....
	.align		4
.L_168:
        /*0028*/ 	.word	index@(__assertfail)


	//----- nvinfo : EIATTR_MERCURY_ISA_VERSION
	.align		4
.L_169:
        /*002c*/ 	.byte	0x03, 0x5f
        /*002e*/ 	.short	0x0101


	//----- nvinfo : EIATTR_INT_WARP_WIDE_INSTR_OFFSETS
	.align		4
        /*0030*/ 	.byte	0x04, 0x31
        /*0032*/ 	.short	(.L_171 - .L_170)


	//   ....[0]....
.L_170:
        /*0034*/ 	.word	0x00000180


	//   ....[1]....
        /*0038*/ 	.word	0x000001b0


	//   ....[2]....
        /*003c*/ 	.word	0x000001c0


	//   ....[3]....
        /*0040*/ 	.word	0x0000f370


	//   ....[4]....
        /*0044*/ 	.word	0x0000f400


	//   ....[5]....
        /*0048*/ 	.word	0x0000f920


	//   ....[6]....
        /*004c*/ 	.word	0x00011630


	//   ....[7]....
        /*0050*/ 	.word	0x000116c0


	//----- nvinfo : EIATTR_COOP_GROUP_MASK_REGIDS
	.align		4
.L_171:
        /*0054*/ 	.byte	0x04, 0x29
        /*0056*/ 	.short	(.L_173 - .L_172)


	//   ....[0]....
.L_172:
        /*0058*/ 	.word	0xffffffff


	//   ....[1]....
        /*005c*/ 	.word	0xffffffff


	//   ....[2]....
        /*0060*/ 	.word	0xffffffff


	//   ....[3]....
        /*0064*/ 	.word	0xffffffff


	//   ....[4]....
        /*0068*/ 	.word	0xffffffff


	//   ....[5]....
        /*006c*/ 	.word	0xffffffff


	//   ....[6]....
        /*0070*/ 	.word	0xffffffff


	//   ....[7]....
        /*0074*/ 	.word	0xffffffff


	//   ....[8]....
        /*0078*/ 	.word	0xffffffff


	//   ....[9]....
        /*007c*/ 	.word	0xffffffff


	//   ....[10]....
        /*0080*/ 	.word	0xffffffff


	//   ....[11]....
        /*0084*/ 	.word	0xffffffff


	//   ....[12]....
        /*0088*/ 	.word	0xffffffff


	//   ....[13]....
        /*008c*/ 	.word	0xffffffff


	//   ....[14]....
        /*0090*/ 	.word	0xffffffff


	//   ....[15]....
        /*0094*/ 	.word	0xffffffff


	//   ....[16]....
        /*0098*/ 	.word	0xffffffff


	//   ....[17]....
        /*009c*/ 	.word	0xffffffff


	//   ....[18]....
        /*00a0*/ 	.word	0xffffffff


	//   ....[19]....
        /*00a4*/ 	.word	0xffffffff


	//   ....[20]....
        /*00a8*/ 	.word	0xffffffff


	//   ....[21]....
        /*00ac*/ 	.word	0xffffffff


	//   ....[22]....
        /*00b0*/ 	.word	0xffffffff


	//   ....[23]....
        /*00b4*/ 	.word	0xffffffff


	//   ....[24]....
        /*00b8*/ 	.word	0xffffffff


	//   ....[25]....
        /*00bc*/ 	.word	0xffffffff


	//   ....[26]....
        /*00c0*/ 	.word	0xffffffff


	//   ....[27]....
        /*00c4*/ 	.word	0xffffffff


	//   ....[28]....
        /*00c8*/ 	.word	0xffffffff


	//   ....[29]....
        /*00cc*/ 	.word	0xffffffff


	//   ....[30]....
        /*00d0*/ 	.word	0xffffffff


	//   ....[31]....
        /*00d4*/ 	.word	0xffffffff


	//   ....[32]....
        /*00d8*/ 	.word	0xffffffff


	//   ....[33]....
        /*00dc*/ 	.word	0xffffffff


	//   ....[34]....
        /*00e0*/ 	.word	0xffffffff


	//   ....[35]....
        /*00e4*/ 	.word	0xffffffff


	//   ....[36]....
        /*00e8*/ 	.word	0x0500000f


	//   ....[37]....
        /*00ec*/ 	.word	0x0500000f


	//----- nvinfo : EIATTR_COOP_GROUP_INSTR_OFFSETS
	.align		4
.L_173:
        /*00f0*/ 	.byte	0x04, 0x28
        /*00f2*/ 	.short	(.L_175 - .L_174)


	//   ....[0]....
.L_174:
        /*00f4*/ 	.word	0x00000060


	//   ....[1]....
        /*00f8*/ 	.word	0x00000190


	//   ....[2]....
        /*00fc*/ 	.word	0x000001e0


	//   ....[3]....
        /*0100*/ 	.word	0x000003d0


	//   ....[4]....
        /*0104*/ 	.word	0x00000530


	//   ....[5]....
        /*0108*/ 	.word	0x00000650


	//   ....[6]....
        /*010c*/ 	.word	0x000007b0


	//   ....[7]....
        /*0110*/ 	.word	0x00001810


	//   ....[8]....
        /*0114*/ 	.word	0x000033b0


	//   ....[9]....
        /*0118*/ 	.word	0x000034c0


	//   ....[10]....
        /*011c*/ 	.word	0x00003df0


	//   ....[11]....
        /*0120*/ 	.word	0x00003e40


	//   ....[12]....
        /*0124*/ 	.word	0x00004a10


	//   ....[13]....
        /*0128*/ 	.word	0x00006440


	//   ....[14]....
        /*012c*/ 	.word	0x00006540


	//   ....[15]....
        /*0130*/ 	.word	0x00006da0


	//   ....[16]....
        /*0134*/ 	.word	0x00006e10


	//   ....[17]....
        /*0138*/ 	.word	0x00007dd0


	//   ....[18]....
        /*013c*/ 	.word	0x000087a0


	//   ....[19]....
        /*0140*/ 	.word	0x000087e0


	//   ....[20]....
        /*0144*/ 	.word	0x00008d90


	//   ....[21]....
        /*0148*/ 	.word	0x00008e50


	//   ....[22]....
        /*014c*/ 	.word	0x0000a040


	//   ....[23]....
        /*0150*/ 	.word	0x0000b760


	//   ....[24]....
        /*0154*/ 	.word	0x0000b810


	//   ....[25]....
        /*0158*/ 	.word	0x0000c0b0


	//   ....[26]....
        /*015c*/ 	.word	0x0000c130


	//   ....[27]....
        /*0160*/ 	.word	0x0000d0f0


	//   ....[28]....
        /*0164*/ 	.word	0x0000d200


	//   ....[29]....
        /*0168*/ 	.word	0x0000d260


	//   ....[30]....
        /*016c*/ 	.word	0x0000d380


	//   ....[31]....
        /*0170*/ 	.word	0x0000d3b0


	//   ....[32]....
        /*0174*/ 	.word	0x0000e210


	//   ....[33]....
        /*0178*/ 	.word	0x0000eae0


	//   ....[34]....
        /*017c*/ 	.word	0x00011a10


	//   ....[35]....
        /*0180*/ 	.word	0x00011b90


	//   ....[36]....
        /*0184*/ 	.word	0x00012190


	//   ....[37]....
        /*0188*/ 	.word	0x00012570


	//----- nvinfo : EIATTR_REG_RECONFIG
	.align		4
.L_175:
        /*018c*/ 	.byte	0x01, 0x54
	.zero		2


	//----- nvinfo : EIATTR_SYSCALL_OFFSETS
	.align		4
        /*0190*/ 	.byte	0x04, 0x46
        /*0192*/ 	.short	(.L_177 - .L_176)


	//   ....[0]....
.L_176:
        /*0194*/ 	.word	0x00001a00


	//   ....[1]....
        /*0198*/ 	.word	0x0000f590


	//   ....[2]....
        /*019c*/ 	.word	0x0000f6d0


	//   ....[3]....
        /*01a0*/ 	.word	0x0000f7c0


	//----- nvinfo : EIATTR_MBARRIER_INSTR_OFFSETS
	.align		4
.L_177:
        /*01a4*/ 	.byte	0x04, 0x39
        /*01a6*/ 	.short	(.L_179 - .L_178)


	//   ....[0]....
.L_178:
        /*01a8*/ 	.word	0x00000280
        /*01ac*/ 	.word	0x000000ff
        /*01b0*/ 	.word	0x0002d800
        /*01b4*/ 	.short	0x0100
        /*01b6*/ 	.byte	0x06
	.zero		1


	//   ....[1]....
        /*01b8*/ 	.word	0x00000290
        /*01bc*/ 	.word	0x000000ff
        /*01c0*/ 	.word	0x0002d820
        /*01c4*/ 	.short	0x0100
        /*01c6*/ 	.byte	0x06
	.zero		1


	//   ....[2]....
        /*01c8*/ 	.word	0x00000380
        /*01cc*/ 	.word	0x000000ff
        /*01d0*/ 	.word	0x0002d830
        /*01d4*/ 	.short	0x0100
        /*01d6*/ 	.byte	0x08
	.zero		1


	//   ....[3]....
        /*01d8*/ 	.word	0x00000390
        /*01dc*/ 	.word	0x000000ff
        /*01e0*/ 	.word	0x0002d840
        /*01e4*/ 	.short	0x0100
        /*01e6*/ 	.byte	0x08
	.zero		1


	//   ....[4]....
        /*01e8*/ 	.word	0x000003a0
        /*01ec*/ 	.word	0x000000ff
        /*01f0*/ 	.word	0x0002d838
        /*01f4*/ 	.short	0x0100
        /*01f6*/ 	.byte	0x08
	.zero		1


	//   ....[5]....
        /*01f8*/ 	.word	0x000003b0
        /*01fc*/ 	.word	0x000000ff
        /*0200*/ 	.word	0x0002d848
        /*0204*/ 	.short	0x0100
        /*0206*/ 	.byte	0x08
	.zero		1


	//   ....[6]....
        /*0208*/ 	.word	0x000004e0
        /*020c*/ 	.word	0x000000ff
        /*0210*/ 	.word	0x0002d850
        /*0214*/ 	.short	0x0100
        /*0216*/ 	.byte	0x08
	.zero		1


	//   ....[7]....
        /*0218*/ 	.word	0x000004f0
        /*021c*/ 	.word	0x000000ff
        /*0220*/ 	.word	0x0002d860
        /*0224*/ 	.short	0x0100
        /*0226*/ 	.byte	0x08
	.zero		1


	//   ....[8]....
        /*0228*/ 	.word	0x00000500
        /*022c*/ 	.word	0x000000ff
        /*0230*/ 	.word	0x0002d858
        /*0234*/ 	.short	0x0100
        /*0236*/ 	.byte	0x08
	.zero		1


	//   ....[9]....
        /*0238*/ 	.word	0x00000510
        /*023c*/ 	.word	0x000000ff
        /*0240*/ 	.word	0x0002d868
        /*0244*/ 	.short	0x0100
        /*0246*/ 	.byte	0x08
	.zero		1


	//   ....[10]....
        /*0248*/ 	.word	0x00000600
        /*024c*/ 	.word	0x000000ff
        /*0250*/ 	.word	0x0002d870
        /*0254*/ 	.short	0x0100
        /*0256*/ 	.byte	0x06
	.zero		1


	//   ....[11]....
        /*0258*/ 	.word	0x00000610
        /*025c*/ 	.word	0x000000ff
        /*0260*/ 	.word	0x0002d880
        /*0264*/ 	.short	0x0100
        /*0266*/ 	.byte	0x06
	.zero		1


	//   ....[12]....
        /*0268*/ 	.word	0x00000620
        /*026c*/ 	.word	0x000000ff
        /*0270*/ 	.word	0x0002d878
        /*0274*/ 	.short	0x0100
        /*0276*/ 	.byte	0x06
	.zero		1


	//   ....[13]....
        /*0278*/ 	.word	0x00000630
        /*027c*/ 	.word	0x000000ff
        /*0280*/ 	.word	0x0002d888
        /*0284*/ 	.short	0x0100
        /*0286*/ 	.byte	0x06
	.zero		1


	//   ....[14]....
        /*0288*/ 	.word	0x00000760
        /*028c*/ 	.word	0x000000ff
        /*0290*/ 	.word	0x0002d890
        /*0294*/ 	.short	0x0100
        /*0296*/ 	.byte	0x08
	.zero		1


	//   ....[15]....
        /*0298*/ 	.word	0x00000770
        /*029c*/ 	.word	0x000000ff
        /*02a0*/ 	.word	0x0002d8a0
        /*02a4*/ 	.short	0x0100
        /*02a6*/ 	.byte	0x08
	.zero		1


	//   ....[16]....
        /*02a8*/ 	.word	0x00000780
        /*02ac*/ 	.word	0x000000ff
        /*02b0*/ 	.word	0x0002d898
        /*02b4*/ 	.short	0x0100
        /*02b6*/ 	.byte	0x08
	.zero		1


	//   ....[17]....
        /*02b8*/ 	.word	0x00000790
        /*02bc*/ 	.word	0x000000ff
        /*02c0*/ 	.word	0x0002d8a8
        /*02c4*/ 	.short	0x0100
        /*02c6*/ 	.byte	0x08
	.zero		1


	//   ....[18]....
        /*02c8*/ 	.word	0x000008c0
        /*02cc*/ 	.word	0x000000ff
        /*02d0*/ 	.word	0x0002d8b0
        /*02d4*/ 	.short	0x0100
        /*02d6*/ 	.byte	0x08
	.zero		1


	//   ....[19]....
        /*02d8*/ 	.word	0x000008d0
        /*02dc*/ 	.word	0x000000ff
        /*02e0*/ 	.word	0x0002d8c0
        /*02e4*/ 	.short	0x0100
        /*02e6*/ 	.byte	0x08
	.zero		1


	//   ....[20]....
        /*02e8*/ 	.word	0x000008e0
        /*02ec*/ 	.word	0x000000ff
        /*02f0*/ 	.word	0x0002d8b8
        /*02f4*/ 	.short	0x0100
        /*02f6*/ 	.byte	0x08
	.zero		1


	//   ....[21]....
        /*02f8*/ 	.word	0x000008f0
        /*02fc*/ 	.word	0x000000ff
        /*0300*/ 	.word	0x0002d8c8
        /*0304*/ 	.short	0x0100
        /*0306*/ 	.byte	0x08
	.zero		1


	//   ....[22]....
        /*0308*/ 	.word	0x00001a80
        /*030c*/ 	.word	0x000000ff
        /*0310*/ 	.word	0x0002d800
        /*0314*/ 	.short	0x010a
        /*0316*/ 	.byte	0x27
	.zero		1


	//   ....[23]....
        /*0318*/ 	.word	0x00001b00
        /*031c*/ 	.word	0x00000007
        /*0320*/ 	.word	0x0002d830
        /*0324*/ 	.short	0x010a
        /*0326*/ 	.byte	0x3f
	.zero		1


	//   ....[24]....
        /*0328*/ 	.word	0x00001b50
        /*032c*/ 	.word	0x00000007
        /*0330*/ 	.word	0x0002d830
        /*0334*/ 	.short	0x010a
        /*0336*/ 	.byte	0x3f
	.zero		1


	//   ....[25]....
        /*0338*/ 	.word	0x00001f40
        /*033c*/ 	.word	0x00000000
        /*0340*/ 	.word	0x00000000
        /*0344*/ 	.short	0x0101
        /*0346*/ 	.byte	0x3f
	.zero		1


	//   ....[26]....
        /*0348*/ 	.word	0x00004e60
        /*034c*/ 	.word	0x000000ff
        /*0350*/ 	.word	0x0002d830
        /*0354*/ 	.short	0x010a
        /*0356*/ 	.byte	0x06
	.zero		1


	//   ....[27]....
        /*0358*/ 	.word	0x00004ea0
        /*035c*/ 	.word	0x000000ff
        /*0360*/ 	.word	0x0002d830
        /*0364*/ 	.short	0x010a
        /*0366*/ 	.byte	0x06
	.zero		1


	//   ....[28]....
        /*0368*/ 	.word	0x00005120
        /*036c*/ 	.word	0x000000ff
        /*0370*/ 	.word	0x0002d850
        /*0374*/ 	.short	0x010a
        /*0376*/ 	.byte	0x06
	.zero		1


	//   ....[29]....
        /*0378*/ 	.word	0x00005160
        /*037c*/ 	.word	0x000000ff
        /*0380*/ 	.word	0x0002d850
        /*0384*/ 	.short	0x010a
        /*0386*/ 	.byte	0x06
	.zero		1


	//   ....[30]....
        /*0388*/ 	.word	0x000056d0
        /*038c*/ 	.word	0x0000000b
        /*0390*/ 	.word	0x00000000
        /*0394*/ 	.short	0x0101
        /*0396*/ 	.byte	0x3f
	.zero		1


	//   ....[31]....
        /*0398*/ 	.word	0x000071f0
        /*039c*/ 	.word	0x0000000e
        /*03a0*/ 	.word	0x00000000
        /*03a4*/ 	.short	0x0101
        /*03a6*/ 	.byte	0x3f
	.zero		1


	//   ....[32]....
        /*03a8*/ 	.word	0x00008120
        /*03ac*/ 	.word	0x000000ff
        /*03b0*/ 	.word	0x0002d830
        /*03b4*/ 	.short	0x010a
        /*03b6*/ 	.byte	0x06
	.zero		1


	//   ....[33]....
        /*03b8*/ 	.word	0x00008160
        /*03bc*/ 	.word	0x000000ff
        /*03c0*/ 	.word	0x0002d830
        /*03c4*/ 	.short	0x010a
        /*03c6*/ 	.byte	0x06
	.zero		1


	//   ....[34]....
        /*03c8*/ 	.word	0x000083e0
        /*03cc*/ 	.word	0x000000ff
        /*03d0*/ 	.word	0x0002d850
        /*03d4*/ 	.short	0x010a
        /*03d6*/ 	.byte	0x06
	.zero		1


	//   ....[35]....
        /*03d8*/ 	.word	0x00008420
        /*03dc*/ 	.word	0x000000ff
        /*03e0*/ 	.word	0x0002d850
        /*03e4*/ 	.short	0x010a
        /*03e6*/ 	.byte	0x06
	.zero		1


	//   ....[36]....
        /*03e8*/ 	.word	0x000095e0
        /*03ec*/ 	.word	0x0000002a
        /*03f0*/ 	.word	0x00000000
        /*03f4*/ 	.short	0x0101
        /*03f6*/ 	.byte	0x3f
	.zero		1


	//   ....[37]....
        /*03f8*/ 	.word	0x00009670
        /*03fc*/ 	.word	0x0000002b
        /*0400*/ 	.word	0x00000000
        /*0404*/ 	.short	0x0101
        /*0406*/ 	.byte	0x3f
	.zero		1


	//   ....[38]....
        /*0408*/ 	.word	0x0000a1e0
        /*040c*/ 	.word	0x000000ff
        /*0410*/ 	.word	0x0002d830
        /*0414*/ 	.short	0x010a
        /*0416*/ 	.byte	0x06
	.zero		1


	//   ....[39]....
        /*0418*/ 	.word	0x0000a220
        /*041c*/ 	.word	0x000000ff
        /*0420*/ 	.word	0x0002d830
        /*0424*/ 	.short	0x010a
        /*0426*/ 	.byte	0x06
	.zero		1


	//   ....[40]....
        /*0428*/ 	.word	0x0000a4a0
        /*042c*/ 	.word	0x000000ff
        /*0430*/ 	.word	0x0002d850
        /*0434*/ 	.short	0x010a
        /*0436*/ 	.byte	0x06
	.zero		1


	//   ....[41]....
        /*0438*/ 	.word	0x0000a4e0
        /*043c*/ 	.word	0x000000ff
        /*0440*/ 	.word	0x0002d850
        /*0444*/ 	.short	0x010a
        /*0446*/ 	.byte	0x06
	.zero		1


	//   ....[42]....
        /*0448*/ 	.word	0x0000a9f0
        /*044c*/ 	.word	0x0000000d
        /*0450*/ 	.word	0x00000000
        /*0454*/ 	.short	0x0101
        /*0456*/ 	.byte	0x3f
	.zero		1


	//   ....[43]....
        /*0458*/ 	.word	0x0000c420
        /*045c*/ 	.word	0x0000000c
        /*0460*/ 	.word	0x00000000
        /*0464*/ 	.short	0x0101
        /*0466*/ 	.byte	0x3f
	.zero		1


	//   ....[44]....
        /*0468*/ 	.word	0x0000d170
        /*046c*/ 	.word	0x000000ff
        /*0470*/ 	.word	0x0002d850
        /*0474*/ 	.short	0x010a
        /*0476*/ 	.byte	0x09
	.zero		1


	//   ....[45]....
        /*0478*/ 	.word	0x0000d1b0
        /*047c*/ 	.word	0x000000ff
        /*0480*/ 	.word	0x0002d850
        /*0484*/ 	.short	0x010a
        /*0486*/ 	.byte	0x09
	.zero		1


	//   ....[46]....
        /*0488*/ 	.word	0x0000d7f0
        /*048c*/ 	.word	0x0000000b
        /*0490*/ 	.word	0x00000000
        /*0494*/ 	.short	0x0101
        /*0496*/ 	.byte	0x3f
	.zero		1


	//   ....[47]....
        /*0498*/ 	.word	0x0000e400
        /*049c*/ 	.word	0x000000ff
        /*04a0*/ 	.word	0x00000000
        /*04a4*/ 	.short	0x0101
        /*04a6*/ 	.byte	0x05
	.zero		1


	//   ....[48]....
        /*04a8*/ 	.word	0x0000fbf0
        /*04ac*/ 	.word	0x0000000d
        /*04b0*/ 	.word	0x0002d840
        /*04b4*/ 	.short	0x010a
        /*04b6*/ 	.byte	0x3f
	.zero		1


	//   ....[49]....
        /*04b8*/ 	.word	0x00010070
        /*04bc*/ 	.word	0x000000ff
        /*04c0*/ 	.word	0x0002d820
        /*04c4*/ 	.short	0x010a
        /*04c6*/ 	.byte	0x2a
	.zero		1


	//   ....[50]....
        /*04c8*/ 	.word	0x00010340
        /*04cc*/ 	.word	0x00000003
        /*04d0*/ 	.word	0x0002d840
        /*04d4*/ 	.short	0x010a
        /*04d6*/ 	.byte	0x3f
	.zero		1


	//   ....[51]....
        /*04d8*/ 	.word	0x00010590
        /*04dc*/ 	.word	0x00000002
        /*04e0*/ 	.word	0x00000060
        /*04e4*/ 	.short	0x010a
        /*04e6*/ 	.byte	0x3f
	.zero		1


	//   ....[52]....
        /*04e8*/ 	.word	0x00010a80
        /*04ec*/ 	.word	0x00000004
        /*04f0*/ 	.word	0x0002d840
        /*04f4*/ 	.short	0x010a
        /*04f6*/ 	.byte	0x3f
	.zero		1


	//   ....[53]....
        /*04f8*/ 	.word	0x00010cd0
        /*04fc*/ 	.word	0x00000003
        /*0500*/ 	.word	0x00000060
        /*0504*/ 	.short	0x010a
        /*0506*/ 	.byte	0x3f
	.zero		1


	//   ....[54]....
        /*0508*/ 	.word	0x00011120
        /*050c*/ 	.word	0x00000003
        /*0510*/ 	.word	0x0002d840
        /*0514*/ 	.short	0x010a
        /*0516*/ 	.byte	0x3f
	.zero		1


	//   ....[55]....
        /*0518*/ 	.word	0x00011370
        /*051c*/ 	.word	0x00000003
        /*0520*/ 	.word	0x00000060
        /*0524*/ 	.short	0x010a
        /*0526*/ 	.byte	0x3f
	.zero		1


	//   ....[56]....
        /*0528*/ 	.word	0x00011740
        /*052c*/ 	.word	0x00000003
        /*0530*/ 	.word	0x0002d860
        /*0534*/ 	.short	0x010a
        /*0536*/ 	.byte	0x3f
	.zero		1


	//   ....[57]....
        /*0538*/ 	.word	0x00011b70
        /*053c*/ 	.word	0x00000009
        /*0540*/ 	.word	0x0002d820
        /*0544*/ 	.short	0x010a
        /*0546*/ 	.byte	0x3f
	.zero		1


	//   ....[58]....
        /*0548*/ 	.word	0x00011c90
        /*054c*/ 	.word	0x00000005
        /*0550*/ 	.word	0x00000000
        /*0554*/ 	.short	0x010a
        /*0556*/ 	.byte	0x3f
	.zero		1


	//   ....[59]....
        /*0558*/ 	.word	0x00011d00
        /*055c*/ 	.word	0x00000003
        /*0560*/ 	.word	0x00000000
        /*0564*/ 	.short	0x010a
        /*0566*/ 	.byte	0x3f
	.zero		1


	//   ....[60]....
        /*0568*/ 	.word	0x00011d60
        /*056c*/ 	.word	0x00000013
        /*0570*/ 	.word	0x00000000
        /*0574*/ 	.short	0x010a
        /*0576*/ 	.byte	0x3f
	.zero		1


	//   ....[61]....
        /*0578*/ 	.word	0x00011d90
        /*057c*/ 	.word	0x00000007
        /*0580*/ 	.word	0x00000000
        /*0584*/ 	.short	0x010a
        /*0586*/ 	.byte	0x3f
	.zero		1


	//   ....[62]....
        /*0588*/ 	.word	0x00011e00
        /*058c*/ 	.word	0x00000003
        /*0590*/ 	.word	0x0002d800
        /*0594*/ 	.short	0x010a
        /*0596*/ 	.byte	0x3f
	.zero		1


	//   ....[63]....
        /*0598*/ 	.word	0x00011e50
        /*059c*/ 	.word	0x00000007
        /*05a0*/ 	.word	0x0002d830
        /*05a4*/ 	.short	0x010a
        /*05a6*/ 	.byte	0x3f
	.zero		1


	//   ....[64]....
        /*05a8*/ 	.word	0x00011eb0
        /*05ac*/ 	.word	0x0000000b
        /*05b0*/ 	.word	0x0002d830
        /*05b4*/ 	.short	0x010a
        /*05b6*/ 	.byte	0x3f
	.zero		1


	//   ....[65]....
        /*05b8*/ 	.word	0x00011f10
        /*05bc*/ 	.word	0x0000000b
        /*05c0*/ 	.word	0x0002d850
        /*05c4*/ 	.short	0x010a
        /*05c6*/ 	.byte	0x3f
	.zero		1


	//   ....[66]....
        /*05c8*/ 	.word	0x00011f70
        /*05cc*/ 	.word	0x0000000c
        /*05d0*/ 	.word	0x0002d830
        /*05d4*/ 	.short	0x010a
        /*05d6*/ 	.byte	0x3f
	.zero		1


	//   ....[67]....
        /*05d8*/ 	.word	0x00011fd0
        /*05dc*/ 	.word	0x0000000c
        /*05e0*/ 	.word	0x0002d850
        /*05e4*/ 	.short	0x010a
        /*05e6*/ 	.byte	0x3f
	.zero		1


	//   ....[68]....
        /*05e8*/ 	.word	0x00012030
        /*05ec*/ 	.word	0x0000000e
        /*05f0*/ 	.word	0x0002d830
        /*05f4*/ 	.short	0x010a
        /*05f6*/ 	.byte	0x3f
	.zero		1


	//   ....[69]....
        /*05f8*/ 	.word	0x00012090
        /*05fc*/ 	.word	0x0000000e
        /*0600*/ 	.word	0x0002d850
        /*0604*/ 	.short	0x010a
        /*0606*/ 	.byte	0x3f
	.zero		1


	//   ....[70]....
        /*0608*/ 	.word	0x000120f0
        /*060c*/ 	.word	0x00000003
        /*0610*/ 	.word	0x0002d850
        /*0614*/ 	.short	0x010a
        /*0616*/ 	.byte	0x3f
	.zero		1


	//   ....[71]....
        /*0618*/ 	.word	0x00012240
        /*061c*/ 	.word	0x0000000d
        /*0620*/ 	.word	0x0002d840
        /*0624*/ 	.short	0x010a
        /*0626*/ 	.byte	0x3f
	.zero		1


	//   ....[72]....
        /*0628*/ 	.word	0x000122a0
        /*062c*/ 	.word	0x00000005
        /*0630*/ 	.word	0x0002d820
        /*0634*/ 	.short	0x010a
        /*0636*/ 	.byte	0x3f
	.zero		1


	//   ....[73]....
        /*0638*/ 	.word	0x000122f0
        /*063c*/ 	.word	0x00000003
        /*0640*/ 	.word	0x0002d840
        /*0644*/ 	.short	0x010a
        /*0646*/ 	.byte	0x3f
	.zero		1


	//   ....[74]....
        /*0648*/ 	.word	0x00012340
        /*064c*/ 	.word	0x00000002
        /*0650*/ 	.word	0x00000060
        /*0654*/ 	.short	0x010a
        /*0656*/ 	.byte	0x3f
	.zero		1


	//   ....[75]....
        /*0658*/ 	.word	0x00012390
        /*065c*/ 	.word	0x00000004
        /*0660*/ 	.word	0x0002d840
        /*0664*/ 	.short	0x010a
        /*0666*/ 	.byte	0x3f
	.zero		1


	//   ....[76]....
        /*0668*/ 	.word	0x000123e0
        /*066c*/ 	.word	0x00000003
        /*0670*/ 	.word	0x00000060
        /*0674*/ 	.short	0x010a
        /*0676*/ 	.byte	0x3f
	.zero		1


	//   ....[77]....
        /*0678*/ 	.word	0x00012430
        /*067c*/ 	.word	0x00000003
        /*0680*/ 	.word	0x0002d840
        /*0684*/ 	.short	0x010a
        /*0686*/ 	.byte	0x3f
	.zero		1


	//   ....[78]....
        /*0688*/ 	.word	0x00012480
        /*068c*/ 	.word	0x00000003
        /*0690*/ 	.word	0x00000060
        /*0694*/ 	.short	0x010a
        /*0696*/ 	.byte	0x3f
	.zero		1


	//   ....[79]....
        /*0698*/ 	.word	0x000124d0
        /*069c*/ 	.word	0x00000003
        /*06a0*/ 	.word	0x0002d860
        /*06a4*/ 	.short	0x010a
        /*06a6*/ 	.byte	0x3f
	.zero		1


	//   ....[80]....
        /*06a8*/ 	.word	0x000125b0
        /*06ac*/ 	.word	0x00000009
        /*06b0*/ 	.word	0x0002d820
        /*06b4*/ 	.short	0x010a
        /*06b6*/ 	.byte	0x3f
	.zero		1


	//   ....[81]....
        /*06b8*/ 	.word	0x00012600
        /*06bc*/ 	.word	0x00000005
        /*06c0*/ 	.word	0x00000000
        /*06c4*/ 	.short	0x010a
        /*06c6*/ 	.byte	0x3f
	.zero		1


	//   ....[82]....
        /*06c8*/ 	.word	0x00012650
        /*06cc*/ 	.word	0x00000003
        /*06d0*/ 	.word	0x00000000
        /*06d4*/ 	.short	0x010a
        /*06d6*/ 	.byte	0x3f
	.zero		1


	//   ....[83]....
        /*06d8*/ 	.word	0x000126a0
        /*06dc*/ 	.word	0x00000013
        /*06e0*/ 	.word	0x00000000
        /*06e4*/ 	.short	0x010a
        /*06e6*/ 	.byte	0x3f
	.zero		1


	//----- nvinfo : EIATTR_NUM_MBARRIERS
	.align		4
.L_179:
        /*06e8*/ 	.byte	0x03, 0x38
        /*06ea*/ 	.short	0x0016


	//----- nvinfo : EIATTR_EXIT_INSTR_OFFSETS
	.align		4
        /*06ec*/ 	.byte	0x04, 0x1c
        /*06ee*/ 	.short	(.L_181 - .L_180)


	//   ....[0]....
.L_180:
        /*06f0*/ 	.word	0x00000a50


	//   ....[1]....
        /*06f4*/ 	.word	0x0000eaa0


	//   ....[2]....
        /*06f8*/ 	.word	0x0000eb00


	//   ....[3]....
        /*06fc*/ 	.word	0x00011bb0


	//   ....[4]....
        /*0700*/ 	.word	0x00011de0


	//----- nvinfo : EIATTR_MAX_THREADS
	.align		4
.L_181:
        /*0704*/ 	.byte	0x04, 0x05
        /*0706*/ 	.short	(.L_183 - .L_182)
.L_182:
        /*0708*/ 	.word	0x00000200
        /*070c*/ 	.word	0x00000001
        /*0710*/ 	.word	0x00000001


	//----- nvinfo : EIATTR_CRS_STACK_SIZE
	.align		4
.L_183:
        /*0714*/ 	.byte	0x04, 0x1e
        /*0716*/ 	.short	(.L_185 - .L_184)
.L_184:
        /*0718*/ 	.word	0x00000000


	//----- nvinfo : EIATTR_CBANK_PARAM_SIZE
	.align		4
.L_185:
        /*071c*/ 	.byte	0x03, 0x19
        /*071e*/ 	.short	0x0bf0


	//----- nvinfo : EIATTR_PARAM_CBANK
	.align		4
        /*0720*/ 	.byte	0x04, 0x0a
        /*0722*/ 	.short	(.L_187 - .L_186)
	.align		4
.L_186:
        /*0724*/ 	.word	index@(.nv.constant0._ZN7cutlass13device_kernelIN5flash11enable_sm90INS1_16FlashAttnFwdSm90INS1_25CollectiveMainloopFwdSm90ILi2EN4cute5tupleIJNS5_1CILi1EEES8_S8_EEENS6_IJNS7_ILi192EEENS7_ILi128EEENS7_ILi96EEEEEELi96ENS_10bfloat16_tEfNS_4arch4Sm90ELb0ELb1ELb0ELb0ELb0ELb0ELb0ELb0ELb1ELb0ELb0ELb0EEENS1_21CollectiveEpilogueFwdINS6_IJSA_SC_SB_EEES9_SE_SG_Li384ELb0ELb0ELb0ELb0EEENS1_30DynamicPersistentTileSchedulerILi384ELi32ELb0ELb0ELb1EEEEEEEEEvNT_6ParamsE)
        /*0728*/ 	.short	0x0210
        /*072a*/ 	.short	0x0bf0


	//----- nvinfo : EIATTR_SW_WAR
	.align		4
.L_187:
        /*072c*/ 	.byte	0x04, 0x36
        /*072e*/ 	.short	(.L_189 - .L_188)
.L_188:
        /*0730*/ 	.word	0x00000008
.L_189:


//--------------------- .nv.info._ZN7cutlass13device_kernelIN5flash11enable_sm90INS1_16FlashAttnFwdSm90INS1_25CollectiveMainloopFwdSm90ILi2EN4cute5tupleIJNS5_1CILi1EEES8_S8_EEENS6_IJNS7_ILi192EEENS7_ILi128EEENS7_ILi96EEEEEELi96ENS_10bfloat16_tEfNS_4arch4Sm90ELb0ELb1ELb0ELb1ELb0ELb0ELb0ELb0ELb1ELb0ELb0ELb0EEENS1_21CollectiveEpilogueFwdINS6_IJSA_SC_SB_EEES9_SE_SG_Li384ELb1ELb0ELb0ELb0EEENS1_36VarlenDynamicPersistentTileSchedulerILi192ELi128ELi384ELi32ELb0ELb0ELb1ELb1ELb0ELb1EEEEEEEEEvNT_6ParamsE --------------------------
	.section	.nv.info._ZN7cutlass13device_kernelIN5flash11enable_sm90INS1_16FlashAttnFwdSm90INS1_25CollectiveMainloopFwdSm90ILi2EN4cute5tupleIJNS5_1CILi1EEES8_S8_EEENS6_IJNS7_ILi192EEENS7_ILi128EEENS7_ILi96EEEEEELi96ENS_10bfloat16_tEfNS_4arch4Sm90ELb0ELb1ELb0ELb1ELb0ELb0ELb0ELb0ELb1ELb0ELb0ELb0EEENS1_21CollectiveEpilogueFwdINS6_IJSA_SC_SB_EEES9_SE_SG_Li384ELb1ELb0ELb0ELb0EEENS1_36VarlenDynamicPersistentTileSchedulerILi192ELi128ELi384ELi32ELb0ELb0ELb1ELb1ELb0ELb1EEEEEEEEEvNT_6ParamsE,"",@"SHT_CUDA_INFO"
	.sectionflags	@""
	.align	4


	//----- nvinfo : EIATTR_CUDA_API_VERSION
	.align		4
        /*0000*/ 	.byte	0x04, 0x37
        /*0002*/ 	.short	(.L_191 - .L_190)
.L_190:
        /*0004*/ 	.word	0x00000082


	//----- nvinfo : EIATTR_KPARAM_INFO
	.align		4
.L_191:
        /*0008*/ 	.byte	0x04, 0x17
        /*000a*/ 	.short	(.L_193 - .L_192)
.L_192:
        /*000c*/ 	.word	0x00000000
        /*0010*/ 	.short	0x0000
        /*0012*/ 	.short	0x0070
        /*0014*/ 	.byte	0x00, 0xf0, 0x01, 0x28


	//----- nvinfo : EIATTR_SPARSE_MMA_MASK
	.align		4
.L_193:
        /*0018*/ 	.byte	0x03, 0x50
        /*001a*/ 	.short	0x0000


	//----- nvinfo : EIATTR_MAXREG_COUNT
	.align		4
        /*001c*/ 	.byte	0x03, 0x1b
        /*001e*/ 	.short	0x0080


	//----- nvinfo : EIATTR_NUM_BARRIERS
	.align		4
        /*0020*/ 	.byte	0x02, 0x4c
        /*0022*/ 	.byte	0x10
	.zero		1


	//----- nvinfo : EIATTR_EXTERNS
	.align		4
        /*0024*/ 	.byte	0x04, 0x0f
        /*0026*/ 	.short	(.L_195 - .L_194)


	//   ....[0]....
	.align		4
.L_194:
        /*0028*/ 	.word	index@(__assertfail)


	//----- nvinfo : EIATTR_ANNOTATIONS
	.align		4
.L_195:
        /*002c*/ 	.byte	0x04, 0x55
        /*002e*/ 	.short	(.L_197 - .L_196)


	//   ....[0]....
.L_196:
        /*0030*/ 	.word	0x00000001
        /*0034*/ 	.byte	0x40, 0x02, 0x01, 0x00, 0x01, 0x00, 0x00, 0x00, 0xd0, 0x0c, 0x01, 0x00


	//----- nvinfo : EIATTR_MERCURY_ISA_VERSION
	.align		4
.L_197:
        /*0040*/ 	.byte	0x03, 0x5f
        /*0042*/ 	.short	0x0101


	//----- nvinfo : EIATTR_UNUSED_LOAD_BYTE_OFFSET
	.align		4
        /*0044*/ 	.byte	0x04, 0x44
        /*0046*/ 	.short	(.L_199 - .L_198)


	//   ....[0]....
.L_198:
        /*0048*/ 	.word	0x00000a80
        /*004c*/ 	.word	0x0000fff0


	//   ....[1]....
        /*0050*/ 	.word	0x0000dc80
        /*0054*/ 	.word	0x0000fff0


	//----- nvinfo : EIATTR_INT_WARP_WIDE_INSTR_OFFSETS
	.align		4
.L_199:
        /*0058*/ 	.byte	0x04, 0x31
        /*005a*/ 	.short	(.L_201 - .L_200)


	//   ....[0]....
.L_200:
        /*005c*/ 	.word	0x00000160


	//   ....[1]....
        /*0060*/ 	.word	0x000001a0


	//   ....[2]....
        /*0064*/ 	.word	0x00000210


	//   ....[3]....
        /*0068*/ 	.word	0x00010880


	//   ....[4]....
        /*006c*/ 	.word	0x00010910


	//   ....[5]....
        /*0070*/ 	.word	0x00010dc0


	//   ....[6]....
        /*0074*/ 	.word	0x00010e00


	//   ....[7]....
        /*0078*/ 	.word	0x00010f40


	//   ....[8]....
        /*007c*/ 	.word	0x00011010


	//   ....[9]....
        /*0080*/ 	.word	0x00012ee0


	//   ....[10]....
        /*0084*/ 	.word	0x00012f70


	//----- nvinfo : EIATTR_COOP_GROUP_MASK_REGIDS
	.align		4
.L_201:
        /*0088*/ 	.byte	0x04, 0x29
        /*008a*/ 	.short	(.L_203 - .L_202)


	//   ....[0]....
.L_202:
        /*008c*/ 	.word	0xffffffff


	//   ....[1]....
        /*0090*/ 	.word	0xffffffff


	//   ....[2]....
        /*0094*/ 	.word	0xffffffff


	//   ....[3]....
        /*0098*/ 	.word	0xffffffff


	//   ....[4]....
        /*009c*/ 	.word	0xffffffff


	//   ....[5]....
        /*00a0*/ 	.word	0xffffffff


	//   ....[6]....
        /*00a4*/ 	.word	0xffffffff


	//   ....[7]....
        /*00a8*/ 	.word	0xffffffff


	//   ....[8]....
        /*00ac*/ 	.word	0xffffffff


	//   ....[9]....
        /*00b0*/ 	.word	0xffffffff


	//   ....[10]....
        /*00b4*/ 	.word	0xffffffff


	//   ....[11]....
        /*00b8*/ 	.word	0xffffffff


	//   ....[12]....
        /*00bc*/ 	.word	0xffffffff


	//   ....[13]....
        /*00c0*/ 	.word	0xffffffff


	//   ....[14]....
        /*00c4*/ 	.word	0xffffffff


	//   ....[15]....
        /*00c8*/ 	.word	0xffffffff


	//   ....[16]....
        /*00cc*/ 	.word	0xffffffff


	//   ....[17]....
        /*00d0*/ 	.word	0xffffffff


	//   ....[18]....
        /*00d4*/ 	.word	0xffffffff


	//   ....[19]....
        /*00d8*/ 	.word	0xffffffff


	//   ....[20]....
        /*00dc*/ 	.word	0xffffffff


	//   ....[21]....
        /*00e0*/ 	.word	0xffffffff


	//   ....[22]....
        /*00e4*/ 	.word	0xffffffff


	//   ....[23]....
        /*00e8*/ 	.word	0xffffffff


	//   ....[24]....
        /*00ec*/ 	.word	0xffffffff


	//   ....[25]....
        /*00f0*/ 	.word	0xffffffff


	//   ....[26]....
        /*00f4*/ 	.word	0xffffffff


	//   ....[27]....
        /*00f8*/ 	.word	0xffffffff


	//   ....[28]....
        /*00fc*/ 	.word	0xffffffff


	//   ....[29]....
        /*0100*/ 	.word	0xffffffff


	//   ....[30]....
        /*0104*/ 	.word	0xffffffff


	//   ....[31]....
        /*0108*/ 	.word	0xffffffff


	//   ....[32]....
        /*010c*/ 	.word	0xffffffff


	//   ....[33]....
        /*0110*/ 	.word	0xffffffff


	//   ....[34]....
        /*0114*/ 	.word	0xffffffff


	//   ....[35]....
        /*0118*/ 	.word	0xffffffff


	//   ....[36]....
        /*011c*/ 	.word	0xffffffff


	//   ....[37]....
        /*0120*/ 	.word	0xffffffff


	//   ....[38]....
        /*0124*/ 	.word	0xffffffff


	//   ....[39]....
        /*0128*/ 	.word	0xffffffff


	//   ....[40]....
        /*012c*/ 	.word	0xffffffff


	//   ....[41]....
        /*0130*/ 	.word	0xffffffff


	//   ....[42]....
        /*0134*/ 	.word	0xffffffff


	//   ....[43]....
        /*0138*/ 	.word	0xffffffff


	//   ....[44]....
        /*013c*/ 	.word	0xffffffff


	//   ....[45]....
        /*0140*/ 	.word	0xffffffff


	//   ....[46]....
        /*0144*/ 	.word	0xffffffff


	//   ....[47]....
        /*0148*/ 	.word	0xffffffff


	//   ....[48]....
        /*014c*/ 	.word	0xffffffff


	//   ....[49]....
        /*0150*/ 	.word	0xffffffff


	//   ....[50]....
        /*0154*/ 	.word	0xffffffff


	//   ....[51]....
        /*0158*/ 	.word	0xffffffff


	//   ....[52]....
        /*015c*/ 	.word	0xffffffff


	//   ....[53]....
        /*0160*/ 	.word	0xffffffff


	//   ....[54]....
        /*0164*/ 	.word	0xffffffff


	//   ....[55]....
        /*0168*/ 	.word	0xffffffff


	//   ....[56]....
        /*016c*/ 	.word	0xffffffff


	//   ....[57]....
        /*0170*/ 	.word	0xffffffff


	//   ....[58]....
        /*0174*/ 	.word	0xffffffff


	//   ....[59]....
        /*0178*/ 	.word	0xffffffff


	//   ....[60]....
        /*017c*/ 	.word	0xffffffff


	//   ....[61]....
        /*0180*/ 	.word	0xffffffff


	//   ....[62]....
        /*0184*/ 	.word	0xffffffff


	//   ....[63]....
        /*0188*/ 	.word	0xffffffff


	//   ....[64]....
        /*018c*/ 	.word	0xffffffff


	//   ....[65]....
        /*0190*/ 	.word	0xffffffff


	//   ....[66]....
        /*0194*/ 	.word	0x0500000f


	//   ....[67]....
        /*0198*/ 	.word	0x0500000f


	//   ....[68]....
        /*019c*/ 	.word	0x0500000f


	//   ....[69]....
        /*01a0*/ 	.word	0x0500000f


	//   ....[70]....
        /*01a4*/ 	.word	0x0500000f


	//   ....[71]....
        /*01a8*/ 	.word	0x0500000f


	//   ....[72]....
        /*01ac*/ 	.word	0x0500000f


	//   ....[73]....
        /*01b0*/ 	.word	0x0500000f


	//   ....[74]....
        /*01b4*/ 	.word	0x0500000f


	//   ....[75]....
        /*01b8*/ 	.word	0x0500000f


	//   ....[76]....
        /*01bc*/ 	.word	0x0500000f


	//   ....[77]....
        /*01c0*/ 	.word	0x0500000f


	//   ....[78]....
        /*01c4*/ 	.word	0x0500000f


	//   ....[79]....
        /*01c8*/ 	.word	0x0500000f


	//   ....[80]....
        /*01cc*/ 	.word	0x0500000f


	//   ....[81]....
        /*01d0*/ 	.word	0x0500000f


	//   ....[82]....
        /*01d4*/ 	.word	0x0500000f


	//   ....[83]....
        /*01d8*/ 	.word	0x0500000f


	//   ....[84]....
        /*01dc*/ 	.word	0x0500000f


	//----- nvinfo : EIATTR_COOP_GROUP_INSTR_OFFSETS
	.align		4
.L_203:
        /*01e0*/ 	.byte	0x04, 0x28
        /*01e2*/ 	.short	(.L_205 - .L_204)


	//   ....[0]....
.L_204:
        /*01e4*/ 	.word	0x00000070


	//   ....[1]....
        /*01e8*/ 	.word	0x00000170


	//   ....[2]....
        /*01ec*/ 	.word	0x000001c0


	//   ....[3]....
        /*01f0*/ 	.word	0x000003f0


	//   ....[4]....
        /*01f4*/ 	.word	0x00000550


	//   ....[5]....
        /*01f8*/ 	.word	0x00000670


	//   ....[6]....
        /*01fc*/ 	.word	0x000007d0


	//   ....[7]....
        /*0200*/ 	.word	0x000018b0


	//   ....[8]....
        /*0204*/ 	.word	0x00003420


	//   ....[9]....
        /*0208*/ 	.word	0x00003530


	//   ....[10]....
        /*020c*/ 	.word	0x00003e00


	//   ....[11]....
        /*0210*/ 	.word	0x00003e60


	//   ....[12]....
        /*0214*/ 	.word	0x00004a90


	//   ....[13]....
        /*0218*/ 	.word	0x000064c0


	//   ....[14]....
        /*021c*/ 	.word	0x000065c0


	//   ....[15]....
        /*0220*/ 	.word	0x00006e60


	//   ....[16]....
        /*0224*/ 	.word	0x00006ef0


	//   ....[17]....
        /*0228*/ 	.word	0x00007e50


	//   ....[18]....
        /*022c*/ 	.word	0x000088a0


	//   ....[19]....
        /*0230*/ 	.word	0x000088f0


	//   ....[20]....
        /*0234*/ 	.word	0x00008e50


	//   ....[21]....
        /*0238*/ 	.word	0x00008ed0


	//   ....[22]....
        /*023c*/ 	.word	0x0000a130


	//   ....[23]....
        /*0240*/ 	.word	0x0000b890


	//   ....[24]....
        /*0244*/ 	.word	0x0000b990


	//   ....[25]....
        /*0248*/ 	.word	0x0000c1b0


	//   ....[26]....
        /*024c*/ 	.word	0x0000c260


	//   ....[27]....
        /*0250*/ 	.word	0x0000d220


	//   ....[28]....
        /*0254*/ 	.word	0x0000d330


	//   ....[29]....
        /*0258*/ 	.word	0x0000d390


	//   ....[30]....
        /*025c*/ 	.word	0x0000d4a0


	//   ....[31]....
        /*0260*/ 	.word	0x0000d4c0


	//   ....[32]....
        /*0264*/ 	.word	0x0000f480


	//   ....[33]....
        /*0268*/ 	.word	0x0000f600


	//   ....[34]....
        /*026c*/ 	.word	0x0000f630


	//   ....[35]....
        /*0270*/ 	.word	0x0000f670


	//   ....[36]....
        /*0274*/ 	.word	0x0000f6e0


	//   ....[37]....
        /*0278*/ 	.word	0x0000f740


	//   ....[38]....
        /*027c*/ 	.word	0x0000f780


	//   ....[39]....
        /*0280*/ 	.word	0x0000f900


	//   ....[40]....
        /*0284*/ 	.word	0x0000f960


	//   ....[41]....
        /*0288*/ 	.word	0x0000f9a0


	//   ....[42]....
        /*028c*/ 	.word	0x0000f9e0


	//   ....[43]....
        /*0290*/ 	.word	0x0000fa10


	//   ....[44]....
        /*0294*/ 	.word	0x0000fa40


	//   ....[45]....
        /*0298*/ 	.word	0x0000fae0


	//   ....[46]....
        /*029c*/ 	.word	0x0000fb40


	//   ....[47]....
        /*02a0*/ 	.word	0x0000fbd0


	//   ....[48]....
        /*02a4*/ 	.word	0x000132e0


	//   ....[49]....
        /*02a8*/ 	.word	0x000132f0


	//   ....[50]....
        /*02ac*/ 	.word	0x000133e0


	//   ....[51]....
        /*02b0*/ 	.word	0x00013440


	//   ....[52]....
        /*02b4*/ 	.word	0x00013480


	//   ....[53]....
        /*02b8*/ 	.word	0x000134c0


	//   ....[54]....
        /*02bc*/ 	.word	0x000134f0


	//   ....[55]....
        /*02c0*/ 	.word	0x00013520


	//   ....[56]....
        /*02c4*/ 	.word	0x00013690


	//   ....[57]....
        /*02c8*/ 	.word	0x000136f0


	//   ....[58]....
        /*02cc*/ 	.word	0x00013730


	//   ....[59]....
        /*02d0*/ 	.word	0x00013770


	//   ....[60]....
        /*02d4*/ 	.word	0x000137a0


	//   ....[61]....
        /*02d8*/ 	.word	0x000137d0


	//   ....[62]....
        /*02dc*/ 	.word	0x00013890


	//   ....[63]....
        /*02e0*/ 	.word	0x000138b0


	//   ....[64]....
        /*02e4*/ 	.word	0x00013920


	//   ....[65]....
        /*02e8*/ 	.word	0x00013f70


	//   ....[66]....
        /*02ec*/ 	.word	0x000145d0


	//   ....[67]....
        /*02f0*/ 	.word	0x000149c0


	//   ....[68]....
        /*02f4*/ 	.word	0x00014a50


	//   ....[69]....
        /*02f8*/ 	.word	0x00014af0


	//   ....[70]....
        /*02fc*/ 	.word	0x00014ba0


	//   ....[71]....
        /*0300*/ 	.word	0x00014c20


	//   ....[72]....
        /*0304*/ 	.word	0x00014ca0


	//   ....[73]....
        /*0308*/ 	.word	0x00014d20


	//   ....[74]....
        /*030c*/ 	.word	0x00014da0


	//   ....[75]....
        /*0310*/ 	.word	0x00014e30


	//   ....[76]....
        /*0314*/ 	.word	0x00014ee0


	//   ....[77]....
        /*0318*/ 	.word	0x00014f60


	//   ....[78]....
        /*031c*/ 	.word	0x00014fe0


	//   ....[79]....
        /*0320*/ 	.word	0x00015060


	//   ....[80]....
        /*0324*/ 	.word	0x000150e0


	//   ....[81]....
        /*0328*/ 	.word	0x00015150


	//   ....[82]....
        /*032c*/ 	.word	0x000151f0


	//   ....[83]....
        /*0330*/ 	.word	0x00015280


	//   ....[84]....
        /*0334*/ 	.word	0x000153a0


	//----- nvinfo : EIATTR_REG_RECONFIG
	.align		4
.L_205:
        /*0338*/ 	.byte	0x01, 0x54
	.zero		2


	//----- nvinfo : EIATTR_SYSCALL_OFFSETS
	.align		4
        /*033c*/ 	.byte	0x04, 0x46
        /*033e*/ 	.short	(.L_207 - .L_206)


	//   ....[0]....
.L_206:
        /*0340*/ 	.word	0x00001aa0


	//   ....[1]....
        /*0344*/ 	.word	0x00010a90


	//   ....[2]....
        /*0348*/ 	.word	0x00010bc0


	//   ....[3]....
        /*034c*/ 	.word	0x00010cc0


	//----- nvinfo : EIATTR_MBARRIER_INSTR_OFFSETS
	.align		4
.L_207:
        /*0350*/ 	.byte	0x04, 0x39
        /*0352*/ 	.short	(.L_209 - .L_208)


	//   ....[0]....
.L_208:
        /*0354*/ 	.word	0x000002a0
        /*0358*/ 	.word	0x000000ff
        /*035c*/ 	.word	0x0002d800
        /*0360*/ 	.short	0x0100
        /*0362*/ 	.byte	0x08
	.zero		1


	//   ....[1]....
        /*0364*/ 	.word	0x000002b0
        /*0368*/ 	.word	0x000000ff
        /*036c*/ 	.word	0x0002d820
        /*0370*/ 	.short	0x0100
        /*0372*/ 	.byte	0x08
	.zero		1


	//   ....[2]....
        /*0374*/ 	.word	0x000003a0
        /*0378*/ 	.word	0x000000ff
        /*037c*/ 	.word	0x0002d830
        /*0380*/ 	.short	0x0100
        /*0382*/ 	.byte	0x08
	.zero		1


	//   ....[3]....
        /*0384*/ 	.word	0x000003b0
        /*0388*/ 	.word	0x000000ff
        /*038c*/ 	.word	0x0002d840
        /*0390*/ 	.short	0x0100
        /*0392*/ 	.byte	0x08
	.zero		1


	//   ....[4]....
        /*0394*/ 	.word	0x000003c0
        /*0398*/ 	.word	0x000000ff
        /*039c*/ 	.word	0x0002d838
        /*03a0*/ 	.short	0x0100
        /*03a2*/ 	.byte	0x08
	.zero		1


	//   ....[5]....
        /*03a4*/ 	.word	0x000003d0
        /*03a8*/ 	.word	0x000000ff
        /*03ac*/ 	.word	0x0002d848
        /*03b0*/ 	.short	0x0100
        /*03b2*/ 	.byte	0x08
	.zero		1


	//   ....[6]....
        /*03b4*/ 	.word	0x00000500
        /*03b8*/ 	.word	0x000000ff
        /*03bc*/ 	.word	0x0002d850
        /*03c0*/ 	.short	0x0100
        /*03c2*/ 	.byte	0x08
	.zero		1


	//   ....[7]....
        /*03c4*/ 	.word	0x00000510
        /*03c8*/ 	.word	0x000000ff
        /*03cc*/ 	.word	0x0002d860
        /*03d0*/ 	.short	0x0100
        /*03d2*/ 	.byte	0x08
	.zero		1


	//   ....[8]....
        /*03d4*/ 	.word	0x00000520
        /*03d8*/ 	.word	0x000000ff
        /*03dc*/ 	.word	0x0002d858
        /*03e0*/ 	.short	0x0100
        /*03e2*/ 	.byte	0x08
	.zero		1


	//   ....[9]....
        /*03e4*/ 	.word	0x00000530
        /*03e8*/ 	.word	0x000000ff
        /*03ec*/ 	.word	0x0002d868
        /*03f0*/ 	.short	0x0100
        /*03f2*/ 	.byte	0x08
	.zero		1


	//   ....[10]....
        /*03f4*/ 	.word	0x00000620
        /*03f8*/ 	.word	0x000000ff
        /*03fc*/ 	.word	0x0002d870
        /*0400*/ 	.short	0x0100
        /*0402*/ 	.byte	0x06
	.zero		1


	//   ....[11]....
        /*0404*/ 	.word	0x00000630
        /*0408*/ 	.word	0x000000ff
        /*040c*/ 	.word	0x0002d880
        /*0410*/ 	.short	0x0100
        /*0412*/ 	.byte	0x06
	.zero		1


	//   ....[12]....
        /*0414*/ 	.word	0x00000640
        /*0418*/ 	.word	0x000000ff
        /*041c*/ 	.word	0x0002d878
        /*0420*/ 	.short	0x0100
        /*0422*/ 	.byte	0x06
	.zero		1


	//   ....[13]....
        /*0424*/ 	.word	0x00000650
        /*0428*/ 	.word	0x000000ff
        /*042c*/ 	.word	0x0002d888
        /*0430*/ 	.short	0x0100
        /*0432*/ 	.byte	0x06
	.zero		1


	//   ....[14]....
        /*0434*/ 	.word	0x00000780
        /*0438*/ 	.word	0x000000ff
        /*043c*/ 	.word	0x0002d890
        /*0440*/ 	.short	0x0100
        /*0442*/ 	.byte	0x08
	.zero		1


	//   ....[15]....
        /*0444*/ 	.word	0x00000790
        /*0448*/ 	.word	0x000000ff
        /*044c*/ 	.word	0x0002d8a0
        /*0450*/ 	.short	0x0100
        /*0452*/ 	.byte	0x08
	.zero		1


	//   ....[16]....
        /*0454*/ 	.word	0x000007a0
        /*0458*/ 	.word	0x000000ff
        /*045c*/ 	.word	0x0002d898
        /*0460*/ 	.short	0x0100
        /*0462*/ 	.byte	0x08
	.zero		1


	//   ....[17]....
        /*0464*/ 	.word	0x000007b0
        /*0468*/ 	.word	0x000000ff
        /*046c*/ 	.word	0x0002d8a8
        /*0470*/ 	.short	0x0100
        /*0472*/ 	.byte	0x08
	.zero		1


	//   ....[18]....
        /*0474*/ 	.word	0x000008e0
        /*0478*/ 	.word	0x000000ff
        /*047c*/ 	.word	0x0002d8b0
        /*0480*/ 	.short	0x0100
        /*0482*/ 	.byte	0x08
	.zero		1


	//   ....[19]....
        /*0484*/ 	.word	0x000008f0
        /*0488*/ 	.word	0x000000ff
        /*048c*/ 	.word	0x0002d8c0
        /*0490*/ 	.short	0x0100
        /*0492*/ 	.byte	0x08
	.zero		1


	//   ....[20]....
        /*0494*/ 	.word	0x00000900
        /*0498*/ 	.word	0x000000ff
        /*049c*/ 	.word	0x0002d8b8
        /*04a0*/ 	.short	0x0100
        /*04a2*/ 	.byte	0x08
	.zero		1


	//   ....[21]....
        /*04a4*/ 	.word	0x00000910
        /*04a8*/ 	.word	0x000000ff
        /*04ac*/ 	.word	0x0002d8c8
        /*04b0*/ 	.short	0x0100
        /*04b2*/ 	.byte	0x08
	.zero		1


	//   ....[22]....
        /*04b4*/ 	.word	0x00001b20
        /*04b8*/ 	.word	0x000000ff
        /*04bc*/ 	.word	0x0002d800
        /*04c0*/ 	.short	0x010a
        /*04c2*/ 	.byte	0x2a
	.zero		1


	//   ....[23]....
        /*04c4*/ 	.word	0x00001ba0
        /*04c8*/ 	.word	0x00000005
        /*04cc*/ 	.word	0x0002d830
        /*04d0*/ 	.short	0x010a
        /*04d2*/ 	.byte	0x3f
	.zero		1


	//   ....[24]....
        /*04d4*/ 	.word	0x00001c00
        /*04d8*/ 	.word	0x00000005
        /*04dc*/ 	.word	0x0002d830
        /*04e0*/ 	.short	0x010a
        /*04e2*/ 	.byte	0x3f
	.zero		1


	//   ....[25]....
        /*04e4*/ 	.word	0x00002030
        /*04e8*/ 	.word	0x00000000
        /*04ec*/ 	.word	0x00000000
        /*04f0*/ 	.short	0x0101
        /*04f2*/ 	.byte	0x3f
	.zero		1


	//   ....[26]....
        /*04f4*/ 	.word	0x00004f10
        /*04f8*/ 	.word	0x000000ff
        /*04fc*/ 	.word	0x0002d830
        /*0500*/ 	.short	0x010a
        /*0502*/ 	.byte	0x06
	.zero		1


	//   ....[27]....
        /*0504*/ 	.word	0x00004f50
        /*0508*/ 	.word	0x000000ff
        /*050c*/ 	.word	0x0002d830
        /*0510*/ 	.short	0x010a
        /*0512*/ 	.byte	0x06
	.zero		1


	//   ....[28]....
        /*0514*/ 	.word	0x000051f0
        /*0518*/ 	.word	0x000000ff
        /*051c*/ 	.word	0x0002d850
        /*0520*/ 	.short	0x010a
        /*0522*/ 	.byte	0x06
	.zero		1


	//   ....[29]....
        /*0524*/ 	.word	0x00005230
        /*0528*/ 	.word	0x000000ff
        /*052c*/ 	.word	0x0002d850
        /*0530*/ 	.short	0x010a
        /*0532*/ 	.byte	0x06
	.zero		1


	//   ....[30]....
        /*0534*/ 	.word	0x00005760
        /*0538*/ 	.word	0x0000000e
        /*053c*/ 	.word	0x00000000
        /*0540*/ 	.short	0x0101
        /*0542*/ 	.byte	0x3f
	.zero		1


	//   ....[31]....
        /*0544*/ 	.word	0x000072a0
        /*0548*/ 	.word	0x00000018
        /*054c*/ 	.word	0x00000000
        /*0550*/ 	.short	0x0101
        /*0552*/ 	.byte	0x3f
	.zero		1


	//   ....[32]....
        /*0554*/ 	.word	0x000081d0
        /*0558*/ 	.word	0x000000ff
        /*055c*/ 	.word	0x0002d830
        /*0560*/ 	.short	0x010a
        /*0562*/ 	.byte	0x06
	.zero		1


	//   ....[33]....
        /*0564*/ 	.word	0x00008210
        /*0568*/ 	.word	0x000000ff
        /*056c*/ 	.word	0x0002d830
        /*0570*/ 	.short	0x010a
        /*0572*/ 	.byte	0x06
	.zero		1


	//   ....[34]....
        /*0574*/ 	.word	0x000084b0
        /*0578*/ 	.word	0x000000ff
        /*057c*/ 	.word	0x0002d850
        /*0580*/ 	.short	0x010a
        /*0582*/ 	.byte	0x06
	.zero		1


	//   ....[35]....
        /*0584*/ 	.word	0x000084f0
        /*0588*/ 	.word	0x000000ff
        /*058c*/ 	.word	0x0002d850
        /*0590*/ 	.short	0x010a
        /*0592*/ 	.byte	0x06
	.zero		1


	//   ....[36]....
        /*0594*/ 	.word	0x000096d0
        /*0598*/ 	.word	0x00000022
        /*059c*/ 	.word	0x00000000
        /*05a0*/ 	.short	0x0101
        /*05a2*/ 	.byte	0x3f
	.zero		1


	//   ....[37]....
        /*05a4*/ 	.word	0x00009750
        /*05a8*/ 	.word	0x00000023
        /*05ac*/ 	.word	0x00000000
        /*05b0*/ 	.short	0x0101
        /*05b2*/ 	.byte	0x3f
	.zero		1


	//   ....[38]....
        /*05b4*/ 	.word	0x0000a300
        /*05b8*/ 	.word	0x000000ff
        /*05bc*/ 	.word	0x0002d830
        /*05c0*/ 	.short	0x010a
        /*05c2*/ 	.byte	0x06
	.zero		1


	//   ....[39]....
        /*05c4*/ 	.word	0x0000a340
        /*05c8*/ 	.word	0x000000ff
        /*05cc*/ 	.word	0x0002d830
        /*05d0*/ 	.short	0x010a
        /*05d2*/ 	.byte	0x06
	.zero		1


	//   ....[40]....
        /*05d4*/ 	.word	0x0000a5e0
        /*05d8*/ 	.word	0x000000ff
        /*05dc*/ 	.word	0x0002d850
        /*05e0*/ 	.short	0x010a
        /*05e2*/ 	.byte	0x06
	.zero		1


	//   ....[41]....
        /*05e4*/ 	.word	0x0000a620
        /*05e8*/ 	.word	0x000000ff
        /*05ec*/ 	.word	0x0002d850
        /*05f0*/ 	.short	0x010a
        /*05f2*/ 	.byte	0x06
	.zero		1


	//   ....[42]....
        /*05f4*/ 	.word	0x0000aaf0
        /*05f8*/ 	.word	0x00000007
        /*05fc*/ 	.word	0x00000000
        /*0600*/ 	.short	0x0101
        /*0602*/ 	.byte	0x3f
	.zero		1


	//   ....[43]....
        /*0604*/ 	.word	0x0000c590
        /*0608*/ 	.word	0x0000000d
        /*060c*/ 	.word	0x00000000
        /*0610*/ 	.short	0x0101
        /*0612*/ 	.byte	0x3f
	.zero		1


	//   ....[44]....
        /*0614*/ 	.word	0x0000d2a0
        /*0618*/ 	.word	0x000000ff
        /*061c*/ 	.word	0x0002d850
        /*0620*/ 	.short	0x010a
        /*0622*/ 	.byte	0x09
	.zero		1


	//   ....[45]....
        /*0624*/ 	.word	0x0000d2e0
        /*0628*/ 	.word	0x000000ff
        /*062c*/ 	.word	0x0002d850
        /*0630*/ 	.short	0x010a
        /*0632*/ 	.byte	0x09
	.zero		1


	//   ....[46]....
        /*0634*/ 	.word	0x0000d920
        /*0638*/ 	.word	0x00000005
        /*063c*/ 	.word	0x00000000
        /*0640*/ 	.short	0x0101
        /*0642*/ 	.byte	0x3f
	.zero		1


	//   ....[47]....
        /*0644*/ 	.word	0x0000e920
        /*0648*/ 	.word	0x000000ff
        /*064c*/ 	.word	0x00000000
        /*0650*/ 	.short	0x0101
        /*0652*/ 	.byte	0x04
	.zero		1


	//   ....[48]....
        /*0654*/ 	.word	0x000112f0
        /*0658*/ 	.word	0x00000005
        /*065c*/ 	.word	0x0002d840
        /*0660*/ 	.short	0x010a
        /*0662*/ 	.byte	0x3f
	.zero		1


	//   ....[49]....
        /*0664*/ 	.word	0x000117e0
        /*0668*/ 	.word	0x00000019
        /*066c*/ 	.word	0x0002d820
        /*0670*/ 	.short	0x010a
        /*0672*/ 	.byte	0x3f
	.zero		1


	//   ....[50]....
        /*0674*/ 	.word	0x00011ac0
        /*0678*/ 	.word	0x00000003
        /*067c*/ 	.word	0x0002d840
        /*0680*/ 	.short	0x010a
        /*0682*/ 	.byte	0x3f
	.zero		1


	//   ....[51]....
        /*0684*/ 	.word	0x00011d40
        /*0688*/ 	.word	0x00000002
        /*068c*/ 	.word	0x00000060
        /*0690*/ 	.short	0x010a
        /*0692*/ 	.byte	0x3f
	.zero		1


	//   ....[52]....
        /*0694*/ 	.word	0x00012260
        /*0698*/ 	.word	0x00000003
        /*069c*/ 	.word	0x0002d840
        /*06a0*/ 	.short	0x010a
        /*06a2*/ 	.byte	0x3f
	.zero		1


	//   ....[53]....
        /*06a4*/ 	.word	0x000124e0
        /*06a8*/ 	.word	0x00000003
        /*06ac*/ 	.word	0x00000060
        /*06b0*/ 	.short	0x010a
        /*06b2*/ 	.byte	0x3f
	.zero		1


	//   ....[54]....
        /*06b4*/ 	.word	0x00012960
        /*06b8*/ 	.word	0x00000002
        /*06bc*/ 	.word	0x0002d840
        /*06c0*/ 	.short	0x010a
        /*06c2*/ 	.byte	0x3f
	.zero		1


	//   ....[55]....
        /*06c4*/ 	.word	0x00012c00
        /*06c8*/ 	.word	0x00000002
        /*06cc*/ 	.word	0x00000060
        /*06d0*/ 	.short	0x010a
        /*06d2*/ 	.byte	0x3f
	.zero		1


	//   ....[56]....
        /*06d4*/ 	.word	0x00012fe0
        /*06d8*/ 	.word	0x00000003
        /*06dc*/ 	.word	0x0002d860
        /*06e0*/ 	.short	0x010a
        /*06e2*/ 	.byte	0x3f
	.zero		1


	//   ....[57]....
        /*06e4*/ 	.word	0x00013ef0
        /*06e8*/ 	.word	0x00000009
        /*06ec*/ 	.word	0x0002d820
        /*06f0*/ 	.short	0x010a
        /*06f2*/ 	.byte	0x3f
	.zero		1


	//   ....[58]....
        /*06f4*/ 	.word	0x00014090
        /*06f8*/ 	.word	0x00000007
        /*06fc*/ 	.word	0x00000000
        /*0700*/ 	.short	0x010a
        /*0702*/ 	.byte	0x3f
	.zero		1


	//   ....[59]....
        /*0704*/ 	.word	0x00014100
        /*0708*/ 	.word	0x00000003
        /*070c*/ 	.word	0x00000000
        /*0710*/ 	.short	0x010a
        /*0712*/ 	.byte	0x3f
	.zero		1


	//   ....[60]....
        /*0714*/ 	.word	0x00014160
        /*0718*/ 	.word	0x00000005
        /*071c*/ 	.word	0x00000000
        /*0720*/ 	.short	0x010a
        /*0722*/ 	.byte	0x3f
	.zero		1


	//   ....[61]....
        /*0724*/ 	.word	0x00014190
        /*0728*/ 	.word	0x00000003
        /*072c*/ 	.word	0x00000000
        /*0730*/ 	.short	0x010a
        /*0732*/ 	.byte	0x3f
	.zero		1


	//   ....[62]....
        /*0734*/ 	.word	0x00014200
        /*0738*/ 	.word	0x00000003
        /*073c*/ 	.word	0x0002d800
        /*0740*/ 	.short	0x010a
        /*0742*/ 	.byte	0x3f
	.zero		1


	//   ....[63]....
        /*0744*/ 	.word	0x00014250
        /*0748*/ 	.word	0x00000005
        /*074c*/ 	.word	0x0002d830
        /*0750*/ 	.short	0x010a
        /*0752*/ 	.byte	0x3f
	.zero		1


	//   ....[64]....
        /*0754*/ 	.word	0x000142b0
        /*0758*/ 	.word	0x0000000d
        /*075c*/ 	.word	0x0002d830
        /*0760*/ 	.short	0x010a
        /*0762*/ 	.byte	0x3f
	.zero		1


	//   ....[65]....
        /*0764*/ 	.word	0x00014310
        /*0768*/ 	.word	0x0000000d
        /*076c*/ 	.word	0x0002d850
        /*0770*/ 	.short	0x010a
        /*0772*/ 	.byte	0x3f
	.zero		1


	//   ....[66]....
        /*0774*/ 	.word	0x00014370
        /*0778*/ 	.word	0x00000007
        /*077c*/ 	.word	0x0002d830
        /*0780*/ 	.short	0x010a
        /*0782*/ 	.byte	0x3f
	.zero		1


	//   ....[67]....
        /*0784*/ 	.word	0x000143d0
        /*0788*/ 	.word	0x00000007
        /*078c*/ 	.word	0x0002d850
        /*0790*/ 	.short	0x010a
        /*0792*/ 	.byte	0x3f
	.zero		1


	//   ....[68]....
        /*0794*/ 	.word	0x00014430
        /*0798*/ 	.word	0x00000007
        /*079c*/ 	.word	0x0002d830
        /*07a0*/ 	.short	0x010a
        /*07a2*/ 	.byte	0x3f
	.zero		1


	//   ....[69]....
        /*07a4*/ 	.word	0x00014490
        /*07a8*/ 	.word	0x00000007
        /*07ac*/ 	.word	0x0002d850
        /*07b0*/ 	.short	0x010a
        /*07b2*/ 	.byte	0x3f
	.zero		1


	//   ....[70]....
        /*07b4*/ 	.word	0x000144f0
        /*07b8*/ 	.word	0x00000005
        /*07bc*/ 	.word	0x0002d850
        /*07c0*/ 	.short	0x010a
        /*07c2*/ 	.byte	0x3f
	.zero		1


	//   ....[71]....
        /*07c4*/ 	.word	0x00014690
        /*07c8*/ 	.word	0x00000005
        /*07cc*/ 	.word	0x0002d840
        /*07d0*/ 	.short	0x010a
        /*07d2*/ 	.byte	0x3f
	.zero		1


	//   ....[72]....
        /*07d4*/ 	.word	0x000146e0
        /*07d8*/ 	.word	0x00000019
        /*07dc*/ 	.word	0x0002d820
        /*07e0*/ 	.short	0x010a
        /*07e2*/ 	.byte	0x3f
	.zero		1


	//   ....[73]....
        /*07e4*/ 	.word	0x00014730
        /*07e8*/ 	.word	0x00000003
        /*07ec*/ 	.word	0x0002d840
        /*07f0*/ 	.short	0x010a
        /*07f2*/ 	.byte	0x3f
	.zero		1


	//   ....[74]....
        /*07f4*/ 	.word	0x00014780
        /*07f8*/ 	.word	0x00000002
        /*07fc*/ 	.word	0x00000060
        /*0800*/ 	.short	0x010a
        /*0802*/ 	.byte	0x3f
	.zero		1


	//   ....[75]....
        /*0804*/ 	.word	0x000147d0
        /*0808*/ 	.word	0x00000003
        /*080c*/ 	.word	0x0002d840
        /*0810*/ 	.short	0x010a
        /*0812*/ 	.byte	0x3f
	.zero		1


	//   ....[76]....
        /*0814*/ 	.word	0x00014820
        /*0818*/ 	.word	0x00000003
        /*081c*/ 	.word	0x00000060
        /*0820*/ 	.short	0x010a
        /*0822*/ 	.byte	0x3f
	.zero		1


	//   ....[77]....
        /*0824*/ 	.word	0x00014870
        /*0828*/ 	.word	0x00000002
        /*082c*/ 	.word	0x0002d840
        /*0830*/ 	.short	0x010a
        /*0832*/ 	.byte	0x3f
	.zero		1


	//   ....[78]....
        /*0834*/ 	.word	0x000148c0
        /*0838*/ 	.word	0x00000002
        /*083c*/ 	.word	0x00000060
        /*0840*/ 	.short	0x010a
        /*0842*/ 	.byte	0x3f
	.zero		1


	//   ....[79]....
        /*0844*/ 	.word	0x00014910
        /*0848*/ 	.word	0x00000003
        /*084c*/ 	.word	0x0002d860
        /*0850*/ 	.short	0x010a
        /*0852*/ 	.byte	0x3f
	.zero		1


	//   ....[80]....
        /*0854*/ 	.word	0x000152c0
        /*0858*/ 	.word	0x00000009
        /*085c*/ 	.word	0x0002d820
        /*0860*/ 	.short	0x010a
        /*0862*/ 	.byte	0x3f
	.zero		1


	//   ....[81]....
        /*0864*/ 	.word	0x00015460
        /*0868*/ 	.word	0x00000007
        /*086c*/ 	.word	0x00000000
        /*0870*/ 	.short	0x010a
        /*0872*/ 	.byte	0x3f
	.zero		1


	//   ....[82]....
        /*0874*/ 	.word	0x000154b0
        /*0878*/ 	.word	0x00000003
        /*087c*/ 	.word	0x00000000
        /*0880*/ 	.short	0x010a
        /*0882*/ 	.byte	0x3f
	.zero		1


	//   ....[83]....
        /*0884*/ 	.word	0x00015500
        /*0888*/ 	.word	0x00000005
        /*088c*/ 	.word	0x00000000
        /*0890*/ 	.short	0x010a
        /*0892*/ 	.byte	0x3f
	.zero		1


	//----- nvinfo : EIATTR_NUM_MBARRIERS
	.align		4
.L_209:
        /*0894*/ 	.byte	0x03, 0x38
        /*0896*/ 	.short	0x0016


	//----- nvinfo : EIATTR_EXIT_INSTR_OFFSETS
	.align		4
        /*0898*/ 	.byte	0x04, 0x1c
        /*089a*/ 	.short	(.L_211 - .L_210)


	//   ....[0]....
.L_210:
        /*089c*/ 	.word	0x00000ab0


	//   ....[1]....
        /*08a0*/ 	.word	0x0000f440


	//   ....[2]....
        /*08a4*/ 	.word	0x0000f4a0


	//   ....[3]....
        /*08a8*/ 	.word	0x000141e0


	//----- nvinfo : EIATTR_MAX_THREADS
	.align		4
.L_211:
        /*08ac*/ 	.byte	0x04, 0x05
        /*08ae*/ 	.short	(.L_213 - .L_212)
.L_212:
        /*08b0*/ 	.word	0x00000200
        /*08b4*/ 	.word	0x00000001
        /*08b8*/ 	.word	0x00000001


	//----- nvinfo : EIATTR_CRS_STACK_SIZE
	.align		4
.L_213:
        /*08bc*/ 	.byte	0x04, 0x1e
        /*08be*/ 	.short	(.L_215 - .L_214)
.L_214:
        /*08c0*/ 	.word	0x00000000


	//----- nvinfo : EIATTR_CBANK_PARAM_SIZE
	.align		4
.L_215:
        /*08c4*/ 	.byte	0x03, 0x19
        /*08c6*/ 	.short	0x0a70


	//----- nvinfo : EIATTR_PARAM_CBANK
	.align		4
        /*08c8*/ 	.byte	0x04, 0x0a
        /*08ca*/ 	.short	(.L_217 - .L_216)
	.align		4
.L_216:
        /*08cc*/ 	.word	index@(.nv.constant0._ZN7cutlass13device_kernelIN5flash11enable_sm90INS1_16FlashAttnFwdSm90INS1_25CollectiveMainloopFwdSm90ILi2EN4cute5tupleIJNS5_1CILi1EEES8_S8_EEENS6_IJNS7_ILi192EEENS7_ILi128EEENS7_ILi96EEEEEELi96ENS_10bfloat16_tEfNS_4arch4Sm90ELb0ELb1ELb0ELb1ELb0ELb0ELb0ELb0ELb1ELb0ELb0ELb0EEENS1_21CollectiveEpilogueFwdINS6_IJSA_SC_SB_EEES9_SE_SG_Li384ELb1ELb0ELb0ELb0EEENS1_36VarlenDynamicPersistentTileSchedulerILi192ELi128ELi384ELi32ELb0ELb0ELb1ELb1ELb0ELb1EEEEEEEEEvNT_6ParamsE)
        /*08d0*/ 	.short	0x0210
        /*08d2*/ 	.short	0x0a70


	//----- nvinfo : EIATTR_SW_WAR
	.align		4
.L_217:
        /*08d4*/ 	.byte	0x04, 0x36
        /*08d6*/ 	.short	(.L_219 - .L_218)
.L_218:
        /*08d8*/ 	.word	0x00000008
.L_219:


//--------------------- .nv.info._ZN7cutlass13device_kernelIN5flash11enable_sm90INS1_16FlashAttnFwdSm90INS1_25CollectiveMainloopFwdSm90ILi2EN4cute5tupleIJNS5_1CILi1EEES8_S8_EEENS6_IJNS7_ILi192EEENS7_ILi128EEENS7_ILi96EEEEEELi96ENS_10bfloat16_tEfNS_4arch4Sm90ELb0ELb1ELb0ELb1ELb0ELb1ELb0ELb0ELb1ELb0ELb0ELb0EEENS1_21CollectiveEpilogueFwdINS6_IJSA_SC_SB_EEES9_SE_SG_Li384ELb1ELb0ELb0ELb0EEENS1_36VarlenDynamicPersistentTileSchedulerILi192ELi128ELi384ELi32ELb0ELb0ELb1ELb1ELb0ELb1EEEEEEEEEvNT_6ParamsE --------------------------
	.section	.nv.info._ZN7cutlass13device_kernelIN5flash11enable_sm90INS1_16FlashAttnFwdSm90INS1_25CollectiveMainloopFwdSm90ILi2EN4cute5tupleIJNS5_1CILi1EEES8_S8_EEENS6_IJNS7_ILi192EEENS7_ILi128EEENS7_ILi96EEEEEELi96ENS_10bfloat16_tEfNS_4arch4Sm90ELb0ELb1ELb0ELb1ELb0ELb1ELb0ELb0ELb1ELb0ELb0ELb0EEENS1_21CollectiveEpilogueFwdINS6_IJSA_SC_SB_EEES9_SE_SG_Li384ELb1ELb0ELb0ELb0EEENS1_36VarlenDynamicPersistentTileSchedulerILi192ELi128ELi384ELi32ELb0ELb0ELb1ELb1ELb0ELb1EEEEEEEEEvNT_6ParamsE,"",@"SHT_CUDA_INFO"
	.sectionflags	@""
	.align	4


	//----- nvinfo : EIATTR_CUDA_API_VERSION
	.align		4
        /*0000*/ 	.byte	0x04, 0x37
        /*0002*/ 	.short	(.L_221 - .L_220)
.L_220:
        /*0004*/ 	.word	0x00000082


	//----- nvinfo : EIATTR_KPARAM_INFO
	.align		4
.L_221:
        /*0008*/ 	.byte	0x04, 0x17
        /*000a*/ 	.short	(.L_223 - .L_222)
.L_222:
        /*000c*/ 	.word	0x00000000
        /*0010*/ 	.short	0x0000
        /*0012*/ 	.short	0x0070
        /*0014*/ 	.byte	0x00, 0xf0, 0x01, 0x28


	//----- nvinfo : EIATTR_SPARSE_MMA_MASK
	.align		4
.L_223:
        /*0018*/ 	.byte	0x03, 0x50
        /*001a*/ 	.short	0x0000


	//----- nvinfo : EIATTR_MAXREG_COUNT
	.align		4
        /*001c*/ 	.byte	0x03, 0x1b
        /*001e*/ 	.short	0x0080


	//----- nvinfo : EIATTR_NUM_BARRIERS
	.align		4
        /*0020*/ 	.byte	0x02, 0x4c
        /*0022*/ 	.byte	0x10
	.zero		1


	//----- nvinfo : EIATTR_EXTERNS
	.align		4
        /*0024*/ 	.byte	0x04, 0x0f
        /*0026*/ 	.short	(.L_225 - .L_224)


	//   ....[0]....
	.align		4
.L_224:
        /*0028*/ 	.word	index@(__assertfail)


	//----- nvinfo : EIATTR_ANNOTATIONS
	.align		4
.L_225:
        /*002c*/ 	.byte	0x04, 0x55
        /*002e*/ 	.short	(.L_227 - .L_226)


	//   ....[0]....
.L_226:
        /* <DEDUP_REMOVED lines=67> */


	//----- nvinfo : EIATTR_MERCURY_ISA_VERSION
	.align		4
.L_227:
        /*0450*/ 	.byte	0x03, 0x5f
        /*0452*/ 	.short	0x0101


	//----- nvinfo : EIATTR_UNUSED_LOAD_BYTE_OFFSET
	.align		4
        /*0454*/ 	.byte	0x04, 0x44
        /*0456*/ 	.short	(.L_229 - .L_228)


	//   ....[0]....
.L_228:
        /*0458*/ 	.word	0x00000b00
        /*045c*/ 	.word	0x0000fff0


	//   ....[1]....
        /*0460*/ 	.word	0x00018b00
        /*0464*/ 	.word	0x0000fff0


	//----- nvinfo : EIATTR_INT_WARP_WIDE_INSTR_OFFSETS
	.align		4
.L_229:
        /*0468*/ 	.byte	0x04, 0x31
        /*046a*/ 	.short	(.L_231 - .L_230)


	//   ....[0]....
.L_230:
        /*046c*/ 	.word	0x000001b0


	//   ....[1]....
        /*0470*/ 	.word	0x00000250


	//   ....[2]....
        /*0474*/ 	.word	0x000002c0


	//   ....[3]....
        /*0478*/ 	.word	0x0001ca10


	//   ....[4]....
        /*047c*/ 	.word	0x0001caa0


	//   ....[5]....
        /*0480*/ 	.word	0x0001cf50


	//   ....[6]....
        /*0484*/ 	.word	0x0001cf90


	//   ....[7]....
        /*0488*/ 	.word	0x0001d0d0


	//   ....[8]....
        /*048c*/ 	.word	0x0001d1a0


	//   ....[9]....
        /*0490*/ 	.word	0x0001f0b0


	//   ....[10]....
        /*0494*/ 	.word	0x0001f140


	//----- nvinfo : EIATTR_COOP_GROUP_MASK_REGIDS
	.align		4
.L_231:
        /*0498*/ 	.byte	0x04, 0x29
        /*049a*/ 	.short	(.L_233 - .L_232)


	//   ....[0]....
.L_232:
        /*049c*/ 	.word	0xffffffff


	//   ....[1]....
        /*04a0*/ 	.word	0xffffffff


	//   ....[2]....
        /*04a4*/ 	.word	0xffffffff


	//   ....[3]....
        /*04a8*/ 	.word	0xffffffff


	//   ....[4]....
        /*04ac*/ 	.word	0xffffffff


	//   ....[5]....
        /*04b0*/ 	.word	0xffffffff


	//   ....[6]....
        /*04b4*/ 	.word	0xffffffff


	//   ....[7]....
        /*04b8*/ 	.word	0xffffffff


	//   ....[8]....
        /*04bc*/ 	.word	0xffffffff


	//   ....[9]....
        /*04c0*/ 	.word	0xffffffff


	//   ....[10]....
        /*04c4*/ 	.word	0xffffffff


	//   ....[11]....
        /*04c8*/ 	.word	0xffffffff


	//   ....[12]....
        /*04cc*/ 	.word	0xffffffff


	//   ....[13]....
        /*04d0*/ 	.word	0xffffffff


	//   ....[14]....
        /*04d4*/ 	.word	0xffffffff


	//   ....[15]....
        /*04d8*/ 	.word	0xffffffff


	//   ....[16]....
        /*04dc*/ 	.word	0xffffffff


	//   ....[17]....
        /*04e0*/ 	.word	0xffffffff


	//   ....[18]....
        /*04e4*/ 	.word	0xffffffff


	//   ....[19]....
        /*04e8*/ 	.word	0xffffffff


	//   ....[20]....
        /*04ec*/ 	.word	0xffffffff


	//   ....[21]....
        /*04f0*/ 	.word	0xffffffff


	//   ....[22]....
        /*04f4*/ 	.word	0xffffffff


	//   ....[23]....
        /*04f8*/ 	.word	0xffffffff


	//   ....[24]....
        /*04fc*/ 	.word	0xffffffff


	//   ....[25]....
        /*0500*/ 	.word	0xffffffff


	//   ....[26]....
        /*0504*/ 	.word	0xffffffff


	//   ....[27]....
        /*0508*/ 	.word	0xffffffff


	//   ....[28]....
        /*050c*/ 	.word	0xffffffff


	//   ....[29]....
        /*0510*/ 	.word	0xffffffff


	//   ....[30]....
        /*0514*/ 	.word	0xffffffff


	//   ....[31]....
        /*0518*/ 	.word	0xffffffff


	//   ....[32]....
        /*051c*/ 	.word	0xffffffff


	//   ....[33]....
        /*0520*/ 	.word	0xffffffff


	//   ....[34]....
        /*0524*/ 	.word	0xffffffff


	//   ....[35]....
        /*0528*/ 	.word	0xffffffff


	//   ....[36]....
        /*052c*/ 	.word	0xffffffff


	//   ....[37]....
        /*0530*/ 	.word	0xffffffff


	//   ....[38]....
        /*0534*/ 	.word	0xffffffff


	//   ....[39]....
        /*0538*/ 	.word	0xffffffff


	//   ....[40]....
        /*053c*/ 	.word	0xffffffff


	//   ....[41]....
        /*0540*/ 	.word	0xffffffff


	//   ....[42]....
        /*0544*/ 	.word	0xffffffff


	//   ....[43]....
        /*0548*/ 	.word	0xffffffff


	//   ....[44]....
        /*054c*/ 	.word	0xffffffff


	//   ....[45]....
        /*0550*/ 	.word	0xffffffff


	//   ....[46]....
        /*0554*/ 	.word	0xffffffff


	//   ....[47]....
        /*0558*/ 	.word	0xffffffff


	//   ....[48]....
        /*055c*/ 	.word	0xffffffff


	//   ....[49]....
        /*0560*/ 	.word	0xffffffff


	//   ....[50]....
        /*0564*/ 	.word	0xffffffff


	//   ....[51]....
        /*0568*/ 	.word	0xffffffff


	//   ....[52]....
        /*056c*/ 	.word	0xffffffff


	//   ....[53]....
        /*0570*/ 	.word	0xffffffff


	//   ....[54]....
        /*0574*/ 	.word	0xffffffff


	//   ....[55]....
        /*0578*/ 	.word	0xffffffff


	//   ....[56]....
        /*057c*/ 	.word	0xffffffff


	//   ....[57]....
        /*0580*/ 	.word	0xffffffff


	//   ....[58]....
        /*0584*/ 	.word	0xffffffff


	//   ....[59]....
        /*0588*/ 	.word	0xffffffff


	//   ....[60]....
        /*058c*/ 	.word	0xffffffff


	//   ....[61]....
        /*0590*/ 	.word	0xffffffff


	//   ....[62]....
        /*0594*/ 	.word	0xffffffff


	//   ....[63]....
        /*0598*/ 	.word	0xffffffff


	//   ....[64]....
        /*059c*/ 	.word	0xffffffff


	//   ....[65]....
        /*05a0*/ 	.word	0xffffffff


	//   ....[66]....
        /*05a4*/ 	.word	0x0500000f


	//   ....[67]....
        /*05a8*/ 	.word	0x0500000f


	//   ....[68]....
        /*05ac*/ 	.word	0x0500000f


	//   ....[69]....
        /*05b0*/ 	.word	0x0500000f


	//   ....[70]....
        /*05b4*/ 	.word	0x0500000f


	//   ....[71]....
        /*05b8*/ 	.word	0x0500000f


	//   ....[72]....
        /*05bc*/ 	.word	0x0500000f


	//   ....[73]....
        /*05c0*/ 	.word	0x0500000f


	//   ....[74]....
        /*05c4*/ 	.word	0x0500000f


	//   ....[75]....
        /*05c8*/ 	.word	0x0500000f


	//   ....[76]....
        /*05cc*/ 	.word	0x0500000f


	//   ....[77]....
        /*05d0*/ 	.word	0x0500000f


	//   ....[78]....
        /*05d4*/ 	.word	0x0500000f


	//   ....[79]....
        /*05d8*/ 	.word	0x0500000f


	//   ....[80]....
        /*05dc*/ 	.word	0x0500000f


	//   ....[81]....
        /*05e0*/ 	.word	0x0500000f


	//   ....[82]....
        /*05e4*/ 	.word	0x0500000f


	//   ....[83]....
        /*05e8*/ 	.word	0x0500000f


	//   ....[84]....
        /*05ec*/ 	.word	0x0500000f


	//   ....[85]....
        /*05f0*/ 	.word	0x0500000f


	//   ....[86]....
        /*05f4*/ 	.word	0x0500000f


	//   ....[87]....
        /*05f8*/ 	.word	0x0500000f


	//   ....[88]....
        /*05fc*/ 	.word	0x0500000f


	//   ....[89]....
        /*0600*/ 	.word	0x0500000f


	//   ....[90]....
        /*0604*/ 	.word	0x0500000f


	//   ....[91]....
        /*0608*/ 	.word	0x0500000f


	//   ....[92]....
        /*060c*/ 	.word	0x0500000f


	//   ....[93]....
        /*0610*/ 	.word	0x0500000f


	//   ....[94]....
        /*0614*/ 	.word	0x0500000f


	//----- nvinfo : EIATTR_COOP_GROUP_INSTR_OFFSETS
	.align		4
.L_233:
        /*0618*/ 	.byte	0x04, 0x28
        /*061a*/ 	.short	(.L_235 - .L_234)


	//   ....[0]....
.L_234:
        /*061c*/ 	.word	0x00000060


	//   ....[1]....
        /*0620*/ 	.word	0x000001c0


	//   ....[2]....
        /*0624*/ 	.word	0x00000270


	//   ....[3]....
        /*0628*/ 	.word	0x00000430


	//   ....[4]....
        /*062c*/ 	.word	0x00000590


	//   ....[5]....
        /*0630*/ 	.word	0x000006b0


	//   ....[6]....
        /*0634*/ 	.word	0x00000810


	//   ....[7]....
        /*0638*/ 	.word	0x000075b0


	//   ....[8]....
        /*063c*/ 	.word	0x0000d630


	//   ....[9]....
        /*0640*/ 	.word	0x0000d6d0


	//   ....[10]....
        /*0644*/ 	.word	0x0000de10


	//   ....[11]....
        /*0648*/ 	.word	0x0000de50


	//   ....[12]....
        /*064c*/ 	.word	0x0000ecb0


	//   ....[13]....
        /*0650*/ 	.word	0x00010890


	//   ....[14]....
        /*0654*/ 	.word	0x000108b0


	//   ....[15]....
        /*0658*/ 	.word	0x00011570


	//   ....[16]....
        /*065c*/ 	.word	0x00011590


	//   ....[17]....
        /*0660*/ 	.word	0x00012420


	//   ....[18]....
        /*0664*/ 	.word	0x000130f0


	//   ....[19]....
        /*0668*/ 	.word	0x00013110


	//   ....[20]....
        /*066c*/ 	.word	0x00013640


	//   ....[21]....
        /*0670*/ 	.word	0x00013660


	//   ....[22]....
        /*0674*/ 	.word	0x00014a10


	//   ....[23]....
        /*0678*/ 	.word	0x00016300


	//   ....[24]....
        /*067c*/ 	.word	0x00016320


	//   ....[25]....
        /*0680*/ 	.word	0x00016fe0


	//   ....[26]....
        /*0684*/ 	.word	0x00017000


	//   ....[27]....
        /*0688*/ 	.word	0x00017e90


	//   ....[28]....
        /*068c*/ 	.word	0x000180a0


	//   ....[29]....
        /*0690*/ 	.word	0x000180d0


	//   ....[30]....
        /*0694*/ 	.word	0x000185f0


	//   ....[31]....
        /*0698*/ 	.word	0x00018620


	//   ....[32]....
        /*069c*/ 	.word	0x0001a480


	//   ....[33]....
        /*06a0*/ 	.word	0x0001a620


	//   ....[34]....
        /*06a4*/ 	.word	0x0001a650


	//   ....[35]....
        /*06a8*/ 	.word	0x0001a680


	//   ....[36]....
        /*06ac*/ 	.word	0x0001a6c0


	//   ....[37]....
        /*06b0*/ 	.word	0x0001a710


	//   ....[38]....
        /*06b4*/ 	.word	0x0001a770


	//   ....[39]....
        /*06b8*/ 	.word	0x0001a930


	//   ....[40]....
        /*06bc*/ 	.word	0x0001a990


	//   ....[41]....
        /*06c0*/ 	.word	0x0001a9d0


	//   ....[42]....
        /*06c4*/ 	.word	0x0001aa10


	//   ....[43]....
        /*06c8*/ 	.word	0x0001aa40


	//   ....[44]....
        /*06cc*/ 	.word	0x0001aa70


	//   ....[45]....
        /*06d0*/ 	.word	0x0001ab10


	//   ....[46]....
        /*06d4*/ 	.word	0x0001ab70


	//   ....[47]....
        /*06d8*/ 	.word	0x0001ac10


	//   ....[48]....
        /*06dc*/ 	.word	0x0001f4b0


	//   ....[49]....
        /*06e0*/ 	.word	0x0001f4c0


	//   ....[50]....
        /*06e4*/ 	.word	0x0001f5b0


	//   ....[51]....
        /*06e8*/ 	.word	0x0001f610


	//   ....[52]....
        /*06ec*/ 	.word	0x0001f650


	//   ....[53]....
        /*06f0*/ 	.word	0x0001f690


	//   ....[54]....
        /*06f4*/ 	.word	0x0001f6c0


	//   ....[55]....
        /*06f8*/ 	.word	0x0001f6f0


	//   ....[56]....
        /*06fc*/ 	.word	0x0001f860


	//   ....[57]....
        /*0700*/ 	.word	0x0001f8c0


	//   ....[58]....
        /*0704*/ 	.word	0x0001f900


	//   ....[59]....
        /*0708*/ 	.word	0x0001f940


	//   ....[60]....
        /*070c*/ 	.word	0x0001f970


	//   ....[61]....
        /*0710*/ 	.word	0x0001f9a0


	//   ....[62]....
        /*0714*/ 	.word	0x0001fa60


	//   ....[63]....
        /*0718*/ 	.word	0x0001fa80


	//   ....[64]....
        /*071c*/ 	.word	0x0001faf0


	//   ....[65]....
        /*0720*/ 	.word	0x00020160


	//   ....[66]....
        /*0724*/ 	.word	0x00020570


	//   ....[67]....
        /*0728*/ 	.word	0x00020610


	//   ....[68]....
        /*072c*/ 	.word	0x000206b0


	//   ....[69]....
        /*0730*/ 	.word	0x00020750


	//   ....[70]....
        /*0734*/ 	.word	0x000207f0


	//   ....[71]....
        /*0738*/ 	.word	0x000208d0


	//   ....[72]....
        /*073c*/ 	.word	0x00020970


	//   ....[73]....
        /*0740*/ 	.word	0x00020a10


	//   ....[74]....
        /*0744*/ 	.word	0x00020ab0


	//   ....[75]....
        /*0748*/ 	.word	0x00020e40


	//   ....[76]....
        /*074c*/ 	.word	0x00021120


	//   ....[77]....
        /*0750*/ 	.word	0x00021510


	//   ....[78]....
        /*0754*/ 	.word	0x000215a0


	//   ....[79]....
        /*0758*/ 	.word	0x00021640


	//   ....[80]....
        /*075c*/ 	.word	0x000216f0


	//   ....[81]....
        /*0760*/ 	.word	0x00021770


	//   ....[82]....
        /*0764*/ 	.word	0x000217f0


	//   ....[83]....
        /*0768*/ 	.word	0x00021870


	//   ....[84]....
        /*076c*/ 	.word	0x000218f0


	//   ....[85]....
        /*0770*/ 	.word	0x00021980


	//   ....[86]....
        /*0774*/ 	.word	0x00021a30


	//   ....[87]....
        /*0778*/ 	.word	0x00021ab0


	//   ....[88]....
        /*077c*/ 	.word	0x00021b30


	//   ....[89]....
        /*0780*/ 	.word	0x00021bb0


	//   ....[90]....
        /*0784*/ 	.word	0x00021c30


	//   ....[91]....
        /*0788*/ 	.word	0x00021ca0


	//   ....[92]....
        /*078c*/ 	.word	0x00021d40


	//   ....[93]....
        /*0790*/ 	.word	0x00021dd0


	//   ....[94]....
        /*0794*/ 	.word	0x00021ef0


	//----- nvinfo : EIATTR_REG_RECONFIG
	.align		4
.L_235:
        /*0798*/ 	.byte	0x01, 0x54
	.zero		2


	//----- nvinfo : EIATTR_SYSCALL_OFFSETS
	.align		4
        /*079c*/ 	.byte	0x04, 0x46
        /*079e*/ 	.short	(.L_237 - .L_236)


	//   ....[0]....
.L_236:
        /*07a0*/ 	.word	0x00001be0


	//   ....[1]....
        /*07a4*/ 	.word	0x00001d30


	//   ....[2]....
        /*07a8*/ 	.word	0x000077c0


	//   ....[3]....
        /*07ac*/ 	.word	0x00007b00


	//   ....[4]....
        /*07b0*/ 	.word	0x0001cc20


	//   ....[5]....
        /*07b4*/ 	.word	0x0001cd50


	//   ....[6]....
        /*07b8*/ 	.word	0x0001ce50


	//----- nvinfo : EIATTR_MBARRIER_INSTR_OFFSETS
	.align		4
.L_237:
        /*07bc*/ 	.byte	0x04, 0x39
        /*07be*/ 	.short	(.L_239 - .L_238)


	//   ....[0]....
.L_238:
        /*07c0*/ 	.word	0x000002e0
        /*07c4*/ 	.word	0x000000ff
        /*07c8*/ 	.word	0x0002d800
        /*07cc*/ 	.short	0x0100
        /*07ce*/ 	.byte	0x08
	.zero		1


	//   ....[1]....
        /*07d0*/ 	.word	0x000002f0
        /*07d4*/ 	.word	0x000000ff
        /*07d8*/ 	.word	0x0002d820
        /*07dc*/ 	.short	0x0100
        /*07de*/ 	.byte	0x08
	.zero		1


	//   ....[2]....
        /*07e0*/ 	.word	0x000003e0
        /*07e4*/ 	.word	0x000000ff
        /*07e8*/ 	.word	0x0002d830
        /*07ec*/ 	.short	0x0100
        /*07ee*/ 	.byte	0x08
	.zero		1


	//   ....[3]....
        /*07f0*/ 	.word	0x000003f0
        /*07f4*/ 	.word	0x000000ff
        /*07f8*/ 	.word	0x0002d840
        /*07fc*/ 	.short	0x0100
        /*07fe*/ 	.byte	0x08
	.zero		1


	//   ....[4]....
        /*0800*/ 	.word	0x00000400
        /*0804*/ 	.word	0x000000ff
        /*0808*/ 	.word	0x0002d838
        /*080c*/ 	.short	0x0100
        /*080e*/ 	.byte	0x08
	.zero		1


	//   ....[5]....
        /*0810*/ 	.word	0x00000410
        /*0814*/ 	.word	0x000000ff
        /*0818*/ 	.word	0x0002d848
        /*081c*/ 	.short	0x0100
        /*081e*/ 	.byte	0x08
	.zero		1


	//   ....[6]....
        /*0820*/ 	.word	0x00000540
        /*0824*/ 	.word	0x000000ff
        /*0828*/ 	.word	0x0002d850
        /*082c*/ 	.short	0x0100
        /*082e*/ 	.byte	0x08
	.zero		1


	//   ....[7]....
        /*0830*/ 	.word	0x00000550
        /*0834*/ 	.word	0x000000ff
        /*0838*/ 	.word	0x0002d860
        /*083c*/ 	.short	0x0100
        /*083e*/ 	.byte	0x08
	.zero		1


	//   ....[8]....
        /*0840*/ 	.word	0x00000560
        /*0844*/ 	.word	0x000000ff
        /*0848*/ 	.word	0x0002d858
        /*084c*/ 	.short	0x0100
        /*084e*/ 	.byte	0x08
	.zero		1


	//   ....[9]....
        /*0850*/ 	.word	0x00000570
        /*0854*/ 	.word	0x000000ff
        /*0858*/ 	.word	0x0002d868
        /*085c*/ 	.short	0x0100
        /*085e*/ 	.byte	0x08
	.zero		1


	//   ....[10]....
        /*0860*/ 	.word	0x00000660
        /*0864*/ 	.word	0x000000ff
        /*0868*/ 	.word	0x0002d870
        /*086c*/ 	.short	0x0100
        /*086e*/ 	.byte	0x06
	.zero		1


	//   ....[11]....
        /*0870*/ 	.word	0x00000670
        /*0874*/ 	.word	0x000000ff
        /*0878*/ 	.word	0x0002d880
        /*087c*/ 	.short	0x0100
        /*087e*/ 	.byte	0x06
	.zero		1


	//   ....[12]....
        /*0880*/ 	.word	0x00000680
        /*0884*/ 	.word	0x000000ff
        /*0888*/ 	.word	0x0002d878
        /*088c*/ 	.short	0x0100
        /*088e*/ 	.byte	0x06
	.zero		1


	//   ....[13]....
        /*0890*/ 	.word	0x00000690
        /*0894*/ 	.word	0x000000ff
        /*0898*/ 	.word	0x0002d888
        /*089c*/ 	.short	0x0100
        /*089e*/ 	.byte	0x06
	.zero		1


	//   ....[14]....
        /*08a0*/ 	.word	0x000007c0
        /*08a4*/ 	.word	0x000000ff
        /*08a8*/ 	.word	0x0002d890
        /*08ac*/ 	.short	0x0100
        /*08ae*/ 	.byte	0x08
	.zero		1


	//   ....[15]....
        /*08b0*/ 	.word	0x000007d0
        /*08b4*/ 	.word	0x000000ff
        /*08b8*/ 	.word	0x0002d8a0
        /*08bc*/ 	.short	0x0100
        /*08be*/ 	.byte	0x08
	.zero		1


	//   ....[16]....
        /*08c0*/ 	.word	0x000007e0
        /*08c4*/ 	.word	0x000000ff
        /*08c8*/ 	.word	0x0002d898
        /*08cc*/ 	.short	0x0100
        /*08ce*/ 	.byte	0x08
	.zero		1


	//   ....[17]....
        /*08d0*/ 	.word	0x000007f0
        /*08d4*/ 	.word	0x000000ff
        /*08d8*/ 	.word	0x0002d8a8
        /*08dc*/ 	.short	0x0100
        /*08de*/ 	.byte	0x08
	.zero		1


	//   ....[18]....
        /*08e0*/ 	.word	0x00000920
        /*08e4*/ 	.word	0x000000ff
        /*08e8*/ 	.word	0x0002d8b0
        /*08ec*/ 	.short	0x0100
        /*08ee*/ 	.byte	0x08
	.zero		1


	//   ....[19]....
        /*08f0*/ 	.word	0x00000930
        /*08f4*/ 	.word	0x000000ff
        /*08f8*/ 	.word	0x0002d8c0
        /*08fc*/ 	.short	0x0100
        /*08fe*/ 	.byte	0x08
	.zero		1


	//   ....[20]....
        /*0900*/ 	.word	0x00000940
        /*0904*/ 	.word	0x000000ff
        /*0908*/ 	.word	0x0002d8b8
        /*090c*/ 	.short	0x0100
        /*090e*/ 	.byte	0x08
	.zero		1


	//   ....[21]....
        /*0910*/ 	.word	0x00000950
        /*0914*/ 	.word	0x000000ff
        /*0918*/ 	.word	0x0002d8c8
        /*091c*/ 	.short	0x0100
        /*091e*/ 	.byte	0x08
	.zero		1


	//   ....[22]....
        /*0920*/ 	.word	0x000032a0
        /*0924*/ 	.word	0x0000000f
        /*0928*/ 	.word	0x0002d890
        /*092c*/ 	.short	0x010a
        /*092e*/ 	.byte	0x3f
	.zero		1


	//   ....[23]....
        /*0930*/ 	.word	0x00004e70
        /*0934*/ 	.word	0x0000000f
        /*0938*/ 	.word	0x0002d890
        /*093c*/ 	.short	0x010a
        /*093e*/ 	.byte	0x3f
	.zero		1


	//   ....[24]....
        /*0940*/ 	.word	0x00006930
        /*0944*/ 	.word	0x0000000f
        /*0948*/ 	.word	0x0002d890
        /*094c*/ 	.short	0x010a
        /*094e*/ 	.byte	0x3f
	.zero		1


	//   ....[25]....
        /*0950*/ 	.word	0x00006b90
        /*0954*/ 	.word	0x0000001c
        /*0958*/ 	.word	0x00000000
        /*095c*/ 	.short	0x0101
        /*095e*/ 	.byte	0x3f
	.zero		1


	//   ....[26]....
        /*0960*/ 	.word	0x00006bd0
        /*0964*/ 	.word	0x0000000f
        /*0968*/ 	.word	0x0002d8b0
        /*096c*/ 	.short	0x010a
        /*096e*/ 	.byte	0x3f
	.zero		1


	//   ....[27]....
        /*0970*/ 	.word	0x00006f20
        /*0974*/ 	.word	0x0000000f
        /*0978*/ 	.word	0x00000000
        /*097c*/ 	.short	0x0101
        /*097e*/ 	.byte	0x3f
	.zero		1


	//   ....[28]....
        /*0980*/ 	.word	0x00007860
        /*0984*/ 	.word	0x00000002
        /*0988*/ 	.word	0x0002d800
        /*098c*/ 	.short	0x010a
        /*098e*/ 	.byte	0x3f
	.zero		1


	//   ....[29]....
        /*0990*/ 	.word	0x000078b0
        /*0994*/ 	.word	0x00000002
        /*0998*/ 	.word	0x0002d800
        /*099c*/ 	.short	0x010a
        /*099e*/ 	.byte	0x3f
	.zero		1


	//   ....[30]....
        /*09a0*/ 	.word	0x00008420
        /*09a4*/ 	.word	0x00000002
        /*09a8*/ 	.word	0x0002d800
        /*09ac*/ 	.short	0x010a
        /*09ae*/ 	.byte	0x3f
	.zero		1


	//   ....[31]....
        /*09b0*/ 	.word	0x0000a1a0
        /*09b4*/ 	.word	0x00000002
        /*09b8*/ 	.word	0x0002d800
        /*09bc*/ 	.short	0x010a
        /*09be*/ 	.byte	0x3f
	.zero		1


	//   ....[32]....
        /*09c0*/ 	.word	0x0000baf0
        /*09c4*/ 	.word	0x00000003
        /*09c8*/ 	.word	0x0002d830
        /*09cc*/ 	.short	0x010a
        /*09ce*/ 	.byte	0x3f
	.zero		1


	//   ....[33]....
        /*09d0*/ 	.word	0x0000bc50
        /*09d4*/ 	.word	0x00000003
        /*09d8*/ 	.word	0x0002d830
        /*09dc*/ 	.short	0x010a
        /*09de*/ 	.byte	0x3f
	.zero		1


	//   ....[34]....
        /*09e0*/ 	.word	0x0000c250
        /*09e4*/ 	.word	0x00000000
        /*09e8*/ 	.word	0x00000000
        /*09ec*/ 	.short	0x0101
        /*09ee*/ 	.byte	0x3f
	.zero		1


	//   ....[35]....
        /*09f0*/ 	.word	0x0000f170
        /*09f4*/ 	.word	0x0000000f
        /*09f8*/ 	.word	0x0002d830
        /*09fc*/ 	.short	0x010a
        /*09fe*/ 	.byte	0x3f
	.zero		1


	//   ....[36]....
        /*0a00*/ 	.word	0x0000f1c0
        /*0a04*/ 	.word	0x0000000f
        /*0a08*/ 	.word	0x0002d830
        /*0a0c*/ 	.short	0x010a
        /*0a0e*/ 	.byte	0x3f
	.zero		1


	//   ....[37]....
        /*0a10*/ 	.word	0x0000f5e0
        /*0a14*/ 	.word	0x0000000e
        /*0a18*/ 	.word	0x0002d850
        /*0a1c*/ 	.short	0x010a
        /*0a1e*/ 	.byte	0x3f
	.zero		1


	//   ....[38]....
        /*0a20*/ 	.word	0x0000f620
        /*0a24*/ 	.word	0x0000000e
        /*0a28*/ 	.word	0x0002d850
        /*0a2c*/ 	.short	0x010a
        /*0a2e*/ 	.byte	0x3f
	.zero		1


	//   ....[39]....
        /*0a30*/ 	.word	0x0000fd00
        /*0a34*/ 	.word	0x0000000e
        /*0a38*/ 	.word	0x00000000
        /*0a3c*/ 	.short	0x0101
        /*0a3e*/ 	.byte	0x3f
	.zero		1


	//   ....[40]....
        /*0a40*/ 	.word	0x00010680
        /*0a44*/ 	.word	0x00000000
        /*0a48*/ 	.word	0x00000000
        /*0a4c*/ 	.short	0x0101
        /*0a4e*/ 	.byte	0x3f
	.zero		1


	//   ....[41]....
        /*0a50*/ 	.word	0x000127c0
        /*0a54*/ 	.word	0x00000000
        /*0a58*/ 	.word	0x0002d830
        /*0a5c*/ 	.short	0x010a
        /*0a5e*/ 	.byte	0x3f
	.zero		1


	//   ....[42]....
        /*0a60*/ 	.word	0x00012810
        /*0a64*/ 	.word	0x00000000
        /*0a68*/ 	.word	0x0002d830
        /*0a6c*/ 	.short	0x010a
        /*0a6e*/ 	.byte	0x3f
	.zero		1


	//   ....[43]....
        /*0a70*/ 	.word	0x00012c30
        /*0a74*/ 	.word	0x00000003
        /*0a78*/ 	.word	0x0002d850
        /*0a7c*/ 	.short	0x010a
        /*0a7e*/ 	.byte	0x3f
	.zero		1


	//   ....[44]....
        /*0a80*/ 	.word	0x00012c70
        /*0a84*/ 	.word	0x00000003
        /*0a88*/ 	.word	0x0002d850
        /*0a8c*/ 	.short	0x010a
        /*0a8e*/ 	.byte	0x3f
	.zero		1


	//   ....[45]....
        /*0a90*/ 	.word	0x00013cb0
        /*0a94*/ 	.word	0x00000015
        /*0a98*/ 	.word	0x00000000
        /*0a9c*/ 	.short	0x0101
        /*0a9e*/ 	.byte	0x3f
	.zero		1


	//   ....[46]....
        /*0aa0*/ 	.word	0x00013d00
        /*0aa4*/ 	.word	0x0000000e
        /*0aa8*/ 	.word	0x00000000
        /*0aac*/ 	.short	0x0101
        /*0aae*/ 	.byte	0x3f
	.zero		1


	//   ....[47]....
        /*0ab0*/ 	.word	0x00014bf0
        /*0ab4*/ 	.word	0x00000000
        /*0ab8*/ 	.word	0x0002d830
        /*0abc*/ 	.short	0x010a
        /*0abe*/ 	.byte	0x3f
	.zero		1


	//   ....[48]....
        /*0ac0*/ 	.word	0x00014c40
        /*0ac4*/ 	.word	0x00000000
        /*0ac8*/ 	.word	0x0002d830
        /*0acc*/ 	.short	0x010a
        /*0ace*/ 	.byte	0x3f
	.zero		1


	//   ....[49]....
        /*0ad0*/ 	.word	0x00015060
        /*0ad4*/ 	.word	0x00000003
        /*0ad8*/ 	.word	0x0002d850
        /*0adc*/ 	.short	0x010a
        /*0ade*/ 	.byte	0x3f
	.zero		1


	//   ....[50]....
        /*0ae0*/ 	.word	0x000150a0
        /*0ae4*/ 	.word	0x00000003
        /*0ae8*/ 	.word	0x0002d850
        /*0aec*/ 	.short	0x010a
        /*0aee*/ 	.byte	0x3f
	.zero		1


	//   ....[51]....
        /*0af0*/ 	.word	0x00015710
        /*0af4*/ 	.word	0x00000003
        /*0af8*/ 	.word	0x00000000
        /*0afc*/ 	.short	0x0101
        /*0afe*/ 	.byte	0x3f
	.zero		1


	//   ....[52]....
        /*0b00*/ 	.word	0x000160f0
        /*0b04*/ 	.word	0x00000000
        /*0b08*/ 	.word	0x00000000
        /*0b0c*/ 	.short	0x0101
        /*0b0e*/ 	.byte	0x3f
	.zero		1


	//   ....[53]....
        /*0b10*/ 	.word	0x00017f10
        /*0b14*/ 	.word	0x0000000d
        /*0b18*/ 	.word	0x0002d850
        /*0b1c*/ 	.short	0x010a
        /*0b1e*/ 	.byte	0x3f
	.zero		1


	//   ....[54]....
        /*0b20*/ 	.word	0x00017fc0
        /*0b24*/ 	.word	0x0000000d
        /*0b28*/ 	.word	0x0002d850
        /*0b2c*/ 	.short	0x010a
        /*0b2e*/ 	.byte	0x3f
	.zero		1


	//   ....[55]....
        /*0b30*/ 	.word	0x00018770
        /*0b34*/ 	.word	0x0000000a
        /*0b38*/ 	.word	0x00000000
        /*0b3c*/ 	.short	0x0101
        /*0b3e*/ 	.byte	0x3f
	.zero		1


	//   ....[56]....
        /*0b40*/ 	.word	0x00019930
        /*0b44*/ 	.word	0x00000015
        /*0b48*/ 	.word	0x00000000
        /*0b4c*/ 	.short	0x0101
        /*0b4e*/ 	.byte	0x3f
	.zero		1


	//   ....[57]....
        /*0b50*/ 	.word	0x0001bbb0
        /*0b54*/ 	.word	0x00000008
        /*0b58*/ 	.word	0x0002d820
        /*0b5c*/ 	.short	0x010a
        /*0b5e*/ 	.byte	0x3f
	.zero		1


	//   ....[58]....
        /*0b60*/ 	.word	0x0001bc20
        /*0b64*/ 	.word	0x0000000b
        /*0b68*/ 	.word	0x0002d8a0
        /*0b6c*/ 	.short	0x010a
        /*0b6e*/ 	.byte	0x3f
	.zero		1


	//   ....[59]....
        /*0b70*/ 	.word	0x0001be70
        /*0b74*/ 	.word	0x0000000b
        /*0b78*/ 	.word	0x0002d8c0
        /*0b7c*/ 	.short	0x010a
        /*0b7e*/ 	.byte	0x3f
	.zero		1


	//   ....[60]....
        /*0b80*/ 	.word	0x0001c160
        /*0b84*/ 	.word	0x0000000a
        /*0b88*/ 	.word	0x0002d8a0
        /*0b8c*/ 	.short	0x010a
        /*0b8e*/ 	.byte	0x3f
	.zero		1


	//   ....[61]....
        /*0b90*/ 	.word	0x0001c3a0
        /*0b94*/ 	.word	0x0000000a
        /*0b98*/ 	.word	0x0002d8c0
        /*0b9c*/ 	.short	0x010a
        /*0b9e*/ 	.byte	0x3f
	.zero		1


	//   ....[62]....
        /*0ba0*/ 	.word	0x0001d480
        /*0ba4*/ 	.word	0x00000005
        /*0ba8*/ 	.word	0x0002d840
        /*0bac*/ 	.short	0x010a
        /*0bae*/ 	.byte	0x3f
	.zero		1


	//   ....[63]....
        /*0bb0*/ 	.word	0x0001d990
        /*0bb4*/ 	.word	0x0000001b
        /*0bb8*/ 	.word	0x0002d820
        /*0bbc*/ 	.short	0x010a
        /*0bbe*/ 	.byte	0x3f
	.zero		1


	//   ....[64]....
        /*0bc0*/ 	.word	0x0001dc80
        /*0bc4*/ 	.word	0x00000003
        /*0bc8*/ 	.word	0x0002d840
        /*0bcc*/ 	.short	0x010a
        /*0bce*/ 	.byte	0x3f
	.zero		1


	//   ....[65]....
        /*0bd0*/ 	.word	0x0001df00
        /*0bd4*/ 	.word	0x00000002
        /*0bd8*/ 	.word	0x00000060
        /*0bdc*/ 	.short	0x010a
        /*0bde*/ 	.byte	0x3f
	.zero		1


	//   ....[66]....
        /*0be0*/ 	.word	0x0001e440
        /*0be4*/ 	.word	0x00000003
        /*0be8*/ 	.word	0x0002d840
        /*0bec*/ 	.short	0x010a
        /*0bee*/ 	.byte	0x3f
	.zero		1


	//   ....[67]....
        /*0bf0*/ 	.word	0x0001e6c0
        /*0bf4*/ 	.word	0x00000003
        /*0bf8*/ 	.word	0x00000060
        /*0bfc*/ 	.short	0x010a
        /*0bfe*/ 	.byte	0x3f
	.zero		1


	//   ....[68]....
        /*0c00*/ 	.word	0x0001eb30
        /*0c04*/ 	.word	0x00000002
        /*0c08*/ 	.word	0x0002d840
        /*0c0c*/ 	.short	0x010a
        /*0c0e*/ 	.byte	0x3f
	.zero		1


	//   ....[69]....
        /*0c10*/ 	.word	0x0001edd0
        /*0c14*/ 	.word	0x00000002
        /*0c18*/ 	.word	0x00000060
        /*0c1c*/ 	.short	0x010a
        /*0c1e*/ 	.byte	0x3f
	.zero		1


	//   ....[70]....
        /*0c20*/ 	.word	0x0001f1b0
        /*0c24*/ 	.word	0x00000003
        /*0c28*/ 	.word	0x0002d860
        /*0c2c*/ 	.short	0x010a
        /*0c2e*/ 	.byte	0x3f
	.zero		1


	//   ....[71]....
        /*0c30*/ 	.word	0x000200e0
        /*0c34*/ 	.word	0x00000009
        /*0c38*/ 	.word	0x0002d820
        /*0c3c*/ 	.short	0x010a
        /*0c3e*/ 	.byte	0x3f
	.zero		1


	//   ....[72]....
        /*0c40*/ 	.word	0x00020270
        /*0c44*/ 	.word	0x00000007
        /*0c48*/ 	.word	0x00000000
        /*0c4c*/ 	.short	0x010a
        /*0c4e*/ 	.byte	0x3f
	.zero		1


	//   ....[73]....
        /*0c50*/ 	.word	0x000202e0
        /*0c54*/ 	.word	0x00000003
        /*0c58*/ 	.word	0x00000000
        /*0c5c*/ 	.short	0x010a
        /*0c5e*/ 	.byte	0x3f
	.zero		1


	//   ....[74]....
        /*0c60*/ 	.word	0x00020340
        /*0c64*/ 	.word	0x00000005
        /*0c68*/ 	.word	0x00000000
        /*0c6c*/ 	.short	0x010a
        /*0c6e*/ 	.byte	0x3f
	.zero		1


	//   ....[75]....
        /*0c70*/ 	.word	0x00020370
        /*0c74*/ 	.word	0x00000003
        /*0c78*/ 	.word	0x00000000
        /*0c7c*/ 	.short	0x010a
        /*0c7e*/ 	.byte	0x3f
	.zero		1


	//   ....[76]....
        /*0c80*/ 	.word	0x000203d0
        /*0c84*/ 	.word	0x0000000f
        /*0c88*/ 	.word	0x0002d890
        /*0c8c*/ 	.short	0x010a
        /*0c8e*/ 	.byte	0x3f
	.zero		1


	//   ....[77]....
        /*0c90*/ 	.word	0x00020420
        /*0c94*/ 	.word	0x0000000f
        /*0c98*/ 	.word	0x0002d890
        /*0c9c*/ 	.short	0x010a
        /*0c9e*/ 	.byte	0x3f
	.zero		1


	//   ....[78]....
        /*0ca0*/ 	.word	0x00020470
        /*0ca4*/ 	.word	0x0000000f
        /*0ca8*/ 	.word	0x0002d890
        /*0cac*/ 	.short	0x010a
        /*0cae*/ 	.byte	0x3f
	.zero		1


	//   ....[79]....
        /*0cb0*/ 	.word	0x000204c0
        /*0cb4*/ 	.word	0x0000000f
        /*0cb8*/ 	.word	0x0002d8b0
        /*0cbc*/ 	.short	0x010a
        /*0cbe*/ 	.byte	0x3f
	.zero		1


	//   ....[80]....
        /*0cc0*/ 	.word	0x00020830
        /*0cc4*/ 	.word	0x00000002
        /*0cc8*/ 	.word	0x0002d800
        /*0ccc*/ 	.short	0x010a
        /*0cce*/ 	.byte	0x3f
	.zero		1


	//   ....[81]....
        /*0cd0*/ 	.word	0x00020af0
        /*0cd4*/ 	.word	0x00000002
        /*0cd8*/ 	.word	0x0002d800
        /*0cdc*/ 	.short	0x010a
        /*0cde*/ 	.byte	0x3f
	.zero		1


	//   ....[82]....
        /*0ce0*/ 	.word	0x00020b40
        /*0ce4*/ 	.word	0x00000003
        /*0ce8*/ 	.word	0x0002d830
        /*0cec*/ 	.short	0x010a
        /*0cee*/ 	.byte	0x3f
	.zero		1


	//   ....[83]....
        /*0cf0*/ 	.word	0x00020b90
        /*0cf4*/ 	.word	0x0000000f
        /*0cf8*/ 	.word	0x0002d830
        /*0cfc*/ 	.short	0x010a
        /*0cfe*/ 	.byte	0x3f
	.zero		1


	//   ....[84]....
        /*0d00*/ 	.word	0x00020be0
        /*0d04*/ 	.word	0x0000000e
        /*0d08*/ 	.word	0x0002d850
        /*0d0c*/ 	.short	0x010a
        /*0d0e*/ 	.byte	0x3f
	.zero		1


	//   ....[85]....
        /*0d10*/ 	.word	0x00020c30
        /*0d14*/ 	.word	0x00000000
        /*0d18*/ 	.word	0x0002d830
        /*0d1c*/ 	.short	0x010a
        /*0d1e*/ 	.byte	0x3f
	.zero		1


	//   ....[86]....
        /*0d20*/ 	.word	0x00020c80
        /*0d24*/ 	.word	0x00000003
        /*0d28*/ 	.word	0x0002d850
        /*0d2c*/ 	.short	0x010a
        /*0d2e*/ 	.byte	0x3f
	.zero		1


	//   ....[87]....
        /*0d30*/ 	.word	0x00020cd0
        /*0d34*/ 	.word	0x00000000
        /*0d38*/ 	.word	0x0002d830
        /*0d3c*/ 	.short	0x010a
        /*0d3e*/ 	.byte	0x3f
	.zero		1


	//   ....[88]....
        /*0d40*/ 	.word	0x00020d20
        /*0d44*/ 	.word	0x00000003
        /*0d48*/ 	.word	0x0002d850
        /*0d4c*/ 	.short	0x010a
        /*0d4e*/ 	.byte	0x3f
	.zero		1


	//   ....[89]....
        /*0d50*/ 	.word	0x00020d70
        /*0d54*/ 	.word	0x0000000d
        /*0d58*/ 	.word	0x0002d850
        /*0d5c*/ 	.short	0x010a
        /*0d5e*/ 	.byte	0x3f
	.zero		1


	//   ....[90]....
        /*0d60*/ 	.word	0x00020f00
        /*0d64*/ 	.word	0x00000008
        /*0d68*/ 	.word	0x0002d820
        /*0d6c*/ 	.short	0x010a
        /*0d6e*/ 	.byte	0x3f
	.zero		1


	//   ....[91]....
        /*0d70*/ 	.word	0x00020f50
        /*0d74*/ 	.word	0x0000000b
        /*0d78*/ 	.word	0x0002d8a0
        /*0d7c*/ 	.short	0x010a
        /*0d7e*/ 	.byte	0x3f
	.zero		1


	//   ....[92]....
        /*0d80*/ 	.word	0x00020fa0
        /*0d84*/ 	.word	0x0000000b
        /*0d88*/ 	.word	0x0002d8c0
        /*0d8c*/ 	.short	0x010a
        /*0d8e*/ 	.byte	0x3f
	.zero		1


	//   ....[93]....
        /*0d90*/ 	.word	0x00020ff0
        /*0d94*/ 	.word	0x0000000a
        /*0d98*/ 	.word	0x0002d8a0
        /*0d9c*/ 	.short	0x010a
        /*0d9e*/ 	.byte	0x3f
	.zero		1


	//   ....[94]....
        /*0da0*/ 	.word	0x00021040
        /*0da4*/ 	.word	0x0000000a
        /*0da8*/ 	.word	0x0002d8c0
        /*0dac*/ 	.short	0x010a
        /*0dae*/ 	.byte	0x3f
	.zero		1


	//   ....[95]....
        /*0db0*/ 	.word	0x000211e0
        /*0db4*/ 	.word	0x00000005
        /*0db8*/ 	.word	0x0002d840
        /*0dbc*/ 	.short	0x010a
        /*0dbe*/ 	.byte	0x3f
	.zero		1


	//   ....[96]....
        /*0dc0*/ 	.word	0x00021230
        /*0dc4*/ 	.word	0x0000001b
        /*0dc8*/ 	.word	0x0002d820
        /*0dcc*/ 	.short	0x010a
        /*0dce*/ 	.byte	0x3f
	.zero		1


	//   ....[97]....
        /*0dd0*/ 	.word	0x00021280
        /*0dd4*/ 	.word	0x00000003
        /*0dd8*/ 	.word	0x0002d840
        /*0ddc*/ 	.short	0x010a
        /*0dde*/ 	.byte	0x3f
	.zero		1


	//   ....[98]....
        /*0de0*/ 	.word	0x000212d0
        /*0de4*/ 	.word	0x00000002
        /*0de8*/ 	.word	0x00000060
        /*0dec*/ 	.short	0x010a
        /*0dee*/ 	.byte	0x3f
	.zero		1


	//   ....[99]....
        /*0df0*/ 	.word	0x00021320
        /*0df4*/ 	.word	0x00000003
        /*0df8*/ 	.word	0x0002d840
        /*0dfc*/ 	.short	0x010a
        /*0dfe*/ 	.byte	0x3f
	.zero		1


	//   ....[100]....
        /*0e00*/ 	.word	0x00021370
        /*0e04*/ 	.word	0x00000003
        /*0e08*/ 	.word	0x00000060
        /*0e0c*/ 	.short	0x010a
        /*0e0e*/ 	.byte	0x3f
	.zero		1


	//   ....[101]....
        /*0e10*/ 	.word	0x000213c0
        /*0e14*/ 	.word	0x00000002
        /*0e18*/ 	.word	0x0002d840
        /*0e1c*/ 	.short	0x010a
        /*0e1e*/ 	.byte	0x3f
	.zero		1


	//   ....[102]....
        /*0e20*/ 	.word	0x00021410
        /*0e24*/ 	.word	0x00000002
        /*0e28*/ 	.word	0x00000060
        /*0e2c*/ 	.short	0x010a
        /*0e2e*/ 	.byte	0x3f
	.zero		1


	//   ....[103]....
        /*0e30*/ 	.word	0x00021460
        /*0e34*/ 	.word	0x00000003
        /*0e38*/ 	.word	0x0002d860
        /*0e3c*/ 	.short	0x010a
        /*0e3e*/ 	.byte	0x3f
	.zero		1


	//   ....[104]....
        /*0e40*/ 	.word	0x00021e10
        /*0e44*/ 	.word	0x00000009
        /*0e48*/ 	.word	0x0002d820
        /*0e4c*/ 	.short	0x010a
        /*0e4e*/ 	.byte	0x3f
	.zero		1


	//   ....[105]....
        /*0e50*/ 	.word	0x00021fb0
        /*0e54*/ 	.word	0x00000007
        /*0e58*/ 	.word	0x00000000
        /*0e5c*/ 	.short	0x010a
        /*0e5e*/ 	.byte	0x3f
	.zero		1


	//   ....[106]....
        /*0e60*/ 	.word	0x00022000
        /*0e64*/ 	.word	0x00000003
        /*0e68*/ 	.word	0x00000000
        /*0e6c*/ 	.short	0x010a
        /*0e6e*/ 	.byte	0x3f
	.zero		1


	//   ....[107]....
        /*0e70*/ 	.word	0x00022050
        /*0e74*/ 	.word	0x00000005
        /*0e78*/ 	.word	0x00000000
        /*0e7c*/ 	.short	0x010a
        /*0e7e*/ 	.byte	0x3f
	.zero		1


	//----- nvinfo : EIATTR_NUM_MBARRIERS
	.align		4
.L_239:
        /*0e80*/ 	.byte	0x03, 0x38
        /*0e82*/ 	.short	0x0016


	//----- nvinfo : EIATTR_EXIT_INSTR_OFFSETS
	.align		4
        /*0e84*/ 	.byte	0x04, 0x1c
        /*0e86*/ 	.short	(.L_241 - .L_240)


	//   ....[0]....
.L_240:
        /*0e88*/ 	.word	0x000203c0


	//----- nvinfo : EIATTR_MAX_THREADS
	.align		4
.L_241:
        /*0e8c*/ 	.byte	0x04, 0x05
        /*0e8e*/ 	.short	(.L_243 - .L_242)
.L_242:
        /*0e90*/ 	.word	0x00000200
        /*0e94*/ 	.word	0x00000001
        /*0e98*/ 	.word	0x00000001


	//----- nvinfo : EIATTR_CRS_STACK_SIZE
	.align		4
.L_243:
        /*0e9c*/ 	.byte	0x04, 0x1e
        /*0e9e*/ 	.short	(.L_245 - .L_244)
.L_244:
        /*0ea0*/ 	.word	0x00000000


	//----- nvinfo : EIATTR_CBANK_PARAM_SIZE
	.align		4
.L_245:
        /*0ea4*/ 	.byte	0x03, 0x19
        /*0ea6*/ 	.short	0x0a70


	//----- nvinfo : EIATTR_PARAM_CBANK
	.align		4
        /*0ea8*/ 	.byte	0x04, 0x0a
        /*0eaa*/ 	.short	(.L_247 - .L_246)
	.align		4
.L_246:
        /*0eac*/ 	.word	index@(.nv.constant0._ZN7cutlass13device_kernelIN5flash11enable_sm90INS1_16FlashAttnFwdSm90INS1_25CollectiveMainloopFwdSm90ILi2EN4cute5tupleIJNS5_1CILi1EEES8_S8_EEENS6_IJNS7_ILi192EEENS7_ILi128EEENS7_ILi96EEEEEELi96ENS_10bfloat16_tEfNS_4arch4Sm90ELb0ELb1ELb0ELb1ELb0ELb1ELb0ELb0ELb1ELb0ELb0ELb0EEENS1_21CollectiveEpilogueFwdINS6_IJSA_SC_SB_EEES9_SE_SG_Li384ELb1ELb0ELb0ELb0EEENS1_36VarlenDynamicPersistentTileSchedulerILi192ELi128ELi384ELi32ELb0ELb0ELb1ELb1ELb0ELb1EEEEEEEEEvNT_6ParamsE)
        /*0eb0*/ 	.short	0x0210
        /*0eb2*/ 	.short	0x0a70


	//----- nvinfo : EIATTR_SW_WAR
	.align		4
.L_247:
        /*0eb4*/ 	.byte	0x04, 0x36
        /*0eb6*/ 	.short	(.L_249 - .L_248)
.L_248:
        /*0eb8*/ 	.word	0x00000008
.L_249:


//--------------------- .nv.info._ZN7cutlass13device_kernelIN5flash11enable_sm90INS1_16FlashAttnFwdSm90INS1_25CollectiveMainloopFwdSm90ILi2EN4cute5tupleIJNS5_1CILi1EEES8_S8_EEENS6_IJNS7_ILi192EEENS7_ILi144EEENS7_ILi96EEEEEELi96ENS_10bfloat16_tEfNS_4arch4Sm90ELb1ELb0ELb0ELb0ELb0ELb0ELb0ELb0ELb1ELb0ELb0ELb0EEENS1_21CollectiveEpilogueFwdINS6_IJSA_SC_SB_EEES9_SE_SG_Li384ELb0ELb0ELb0ELb0EEENS1_30DynamicPersistentTileSchedulerILi384ELi32ELb0ELb0ELb1EEEEEEEEEvNT_6ParamsE --------------------------
	.section	.nv.info._ZN7cutlass13device_kernelIN5flash11enable_sm90INS1_16FlashAttnFwdSm90INS1_25CollectiveMainloopFwdSm90ILi2EN4cute5tupleIJNS5_1CILi1EEES8_S8_EEENS6_IJNS7_ILi192EEENS7_ILi144EEENS7_ILi96EEEEEELi96ENS_10bfloat16_tEfNS_4arch4Sm90ELb1ELb0ELb0ELb0ELb0ELb0ELb0ELb0ELb1ELb0ELb0ELb0EEENS1_21CollectiveEpilogueFwdINS6_IJSA_SC_SB_EEES9_SE_SG_Li384ELb0ELb0ELb0ELb0EEENS1_30DynamicPersistentTileSchedulerILi384ELi32ELb0ELb0ELb1EEEEEEEEEvNT_6ParamsE,"",@"SHT_CUDA_INFO"
	.sectionflags	@""
	.align	4


	//----- nvinfo : EIATTR_CUDA_API_VERSION
	.align		4
        /*0000*/ 	.byte	0x04, 0x37
        /*0002*/ 	.short	(.L_251 - .L_250)
.L_250:
        /*0004*/ 	.word	0x00000082


	//----- nvinfo : EIATTR_KPARAM_INFO
	.align		4
.L_251:
        /*0008*/ 	.byte	0x04, 0x17
        /*000a*/ 	.short	(.L_253 - .L_252)
.L_252:
        /*000c*/ 	.word	0x00000000
        /*0010*/ 	.short	0x0000
        /*0012*/ 	.short	0x0070
        /*0014*/ 	.byte	0x00, 0xf0, 0x01, 0x2e


	//----- nvinfo : EIATTR_SPARSE_MMA_MASK
	.align		4
.L_253:
        /*0018*/ 	.byte	0x03, 0x50
        /*001a*/ 	.short	0x0000


	//----- nvinfo : EIATTR_MAXREG_COUNT
	.align		4
        /*001c*/ 	.byte	0x03, 0x1b
        /*001e*/ 	.short	0x0080


	//----- nvinfo : EIATTR_NUM_BARRIERS
	.align		4
        /*0020*/ 	.byte	0x02, 0x4c
        /*0022*/ 	.byte	0x10
	.zero		1


	//----- nvinfo : EIATTR_EXTERNS
	.align		4
        /*0024*/ 	.byte	0x04, 0x0f
        /*0026*/ 	.short	(.L_255 - .L_254)


	//   ....[0]....
	.align		4
.L_254:
        /*0028*/ 	.word	index@(__assertfail)


	//----- nvinfo : EIATTR_MERCURY_ISA_VERSION
	.align		4
.L_255:
        /*002c*/ 	.byte	0x03, 0x5f
        /*002e*/ 	.short	0x0101


	//----- nvinfo : EIATTR_INT_WARP_WIDE_INSTR_OFFSETS
	.align		4
        /*0030*/ 	.byte	0x04, 0x31
        /*0032*/ 	.short	(.L_257 - .L_256)


	//   ....[0]....
.L_256:
        /*0034*/ 	.word	0x00000170


	//   ....[1]....
        /*0038*/ 	.word	0x000001b0


	//   ....[2]....
        /*003c*/ 	.word	0x00000240


	//   ....[3]....
        /*0040*/ 	.word	0x0000ec20


	//   ....[4]....
        /*0044*/ 	.word	0x0000ecc0


	//   ....[5]....
        /*0048*/ 	.word	0x0000f1d0


	//   ....[6]....
        /*004c*/ 	.word	0x00010ed0


	//   ....[7]....
        /*0050*/ 	.word	0x00010f70


	//----- nvinfo : EIATTR_COOP_GROUP_MASK_REGIDS
	.align		4
.L_257:
        /*0054*/ 	.byte	0x04, 0x29
        /*0056*/ 	.short	(.L_259 - .L_258)


	//   ....[0]....
.L_258:
        /*0058*/ 	.word	0xffffffff


	//   ....[1]....
        /*005c*/ 	.word	0xffffffff


	//   ....[2]....
        /*0060*/ 	.word	0xffffffff


	//   ....[3]....
        /*0064*/ 	.word	0xffffffff


	//   ....[4]....
        /*0068*/ 	.word	0xffffffff


	//   ....[5]....
        /*006c*/ 	.word	0xffffffff


	//   ....[6]....
        /*0070*/ 	.word	0xffffffff


	//   ....[7]....
        /*0074*/ 	.word	0xffffffff


	//   ....[8]....
        /*0078*/ 	.word	0xffffffff


	//   ....[9]....
        /*007c*/ 	.word	0xffffffff


	//   ....[10]....
        /*0080*/ 	.word	0xffffffff


	//   ....[11]....
        /*0084*/ 	.word	0xffffffff


	//   ....[12]....
        /*0088*/ 	.word	0xffffffff


	//   ....[13]....
        /*008c*/ 	.word	0xffffffff


	//   ....[14]....
        /*0090*/ 	.word	0xffffffff


	//   ....[15]....
        /*0094*/ 	.word	0xffffffff


	//   ....[16]....
        /*0098*/ 	.word	0xffffffff


	//   ....[17]....
        /*009c*/ 	.word	0xffffffff


	//   ....[18]....
        /*00a0*/ 	.word	0xffffffff


	//   ....[19]....
        /*00a4*/ 	.word	0xffffffff


	//   ....[20]....
        /*00a8*/ 	.word	0xffffffff


	//   ....[21]....
        /*00ac*/ 	.word	0xffffffff


	//   ....[22]....
        /*00b0*/ 	.word	0xffffffff


	//   ....[23]....
        /*00b4*/ 	.word	0xffffffff


	//   ....[24]....
        /*00b8*/ 	.word	0xffffffff


	//   ....[25]....
        /*00bc*/ 	.word	0xffffffff


	//   ....[26]....
        /*00c0*/ 	.word	0xffffffff


	//   ....[27]....
        /*00c4*/ 	.word	0xffffffff


	//   ....[28]....
        /*00c8*/ 	.word	0xffffffff


	//   ....[29]....
        /*00cc*/ 	.word	0xffffffff


	//   ....[30]....
        /*00d0*/ 	.word	0xffffffff


	//   ....[31]....
        /*00d4*/ 	.word	0x0500000f


	//   ....[32]....
        /*00d8*/ 	.word	0x0500000f


	//----- nvinfo : EIATTR_COOP_GROUP_INSTR_OFFSETS
	.align		4
.L_259:
        /*00dc*/ 	.byte	0x04, 0x28
        /*00de*/ 	.short	(.L_261 - .L_260)


	//   ....[0]....
.L_260:
        /*00e0*/ 	.word	0x00000050


	//   ....[1]....
        /*00e4*/ 	.word	0x00000180


	//   ....[2]....
        /*00e8*/ 	.word	0x00000220


	//   ....[3]....
        /*00ec*/ 	.word	0x000003b0


	//   ....[4]....
        /*00f0*/ 	.word	0x00000510


	//   ....[5]....
        /*00f4*/ 	.word	0x00000630


	//   ....[6]....
        /*00f8*/ 	.word	0x00000790


	//   ....[7]....
        /*00fc*/ 	.word	0x000014c0


	//   ....[8]....
        /*0100*/ 	.word	0x000035f0


	//   ....[9]....
        /*0104*/ 	.word	0x00003610


	//   ....[10]....
        /*0108*/ 	.word	0x00004100


	//   ....[11]....
        /*010c*/ 	.word	0x000041b0


	//   ....[12]....
        /*0110*/ 	.word	0x000050d0


	//   ....[13]....
        /*0114*/ 	.word	0x000074e0


	//   ....[14]....
        /*0118*/ 	.word	0x000075e0


	//   ....[15]....
        /*011c*/ 	.word	0x00008020


	//   ....[16]....
        /*0120*/ 	.word	0x00008140


	//   ....[17]....
        /*0124*/ 	.word	0x00009460


	//   ....[18]....
        /*0128*/ 	.word	0x0000b120


	//   ....[19]....
        /*012c*/ 	.word	0x0000b150


	//   ....[20]....
        /*0130*/ 	.word	0x0000b7e0


	//   ....[21]....
        /*0134*/ 	.word	0x0000b850


	//   ....[22]....
        /*0138*/ 	.word	0x0000cc20


	//   ....[23]....
        /*013c*/ 	.word	0x0000cd60


	//   ....[24]....
        /*0140*/ 	.word	0x0000cda0


	//   ....[25]....
        /*0144*/ 	.word	0x0000cef0


	//   ....[26]....
        /*0148*/ 	.word	0x0000cf00


	//   ....[27]....
        /*014c*/ 	.word	0x0000ddc0


	//   ....[28]....
        /*0150*/ 	.word	0x0000e6c0


	//   ....[29]....
        /*0154*/ 	.word	0x000112c0


	//   ....[30]....
        /*0158*/ 	.word	0x00011430


	//   ....[31]....
        /*015c*/ 	.word	0x00011960


	//   ....[32]....
        /*0160*/ 	.word	0x00011d30


	//----- nvinfo : EIATTR_REG_RECONFIG
	.align		4
.L_261:
        /*0164*/ 	.byte	0x01, 0x54
	.zero		2


	//----- nvinfo : EIATTR_SYSCALL_OFFSETS
	.align		4
        /*0168*/ 	.byte	0x04, 0x46
        /*016a*/ 	.short	(.L_263 - .L_262)


	//   ....[0]....
.L_262:
        /*016c*/ 	.word	0x000016a0


	//   ....[1]....
        /*0170*/ 	.word	0x0000ee40


	//   ....[2]....
        /*0174*/ 	.word	0x0000ef70


	//   ....[3]....
        /*0178*/ 	.word	0x0000f060


	//----- nvinfo : EIATTR_MBARRIER_INSTR_OFFSETS
	.align		4
.L_263:
        /*017c*/ 	.byte	0x04, 0x39
        /*017e*/ 	.short	(.L_265 - .L_264)


	//   ....[0]....
.L_264:
        /*0180*/ 	.word	0x00000260
        /*0184*/ 	.word	0x000000ff
        /*0188*/ 	.word	0x00031c00
        /*018c*/ 	.short	0x0100
        /*018e*/ 	.byte	0x06
	.zero		1


	//   ....[1]....
        /*0190*/ 	.word	0x00000270
        /*0194*/ 	.word	0x000000ff
        /*0198*/ 	.word	0x00031c20
        /*019c*/ 	.short	0x0100
        /*019e*/ 	.byte	0x06
	.zero		1


	//   ....[2]....
        /*01a0*/ 	.word	0x00000360
        /*01a4*/ 	.word	0x000000ff
        /*01a8*/ 	.word	0x00031c30
        /*01ac*/ 	.short	0x0100
        /*01ae*/ 	.byte	0x08
	.zero		1


	//   ....[3]....
        /*01b0*/ 	.word	0x00000370
        /*01b4*/ 	.word	0x000000ff
        /*01b8*/ 	.word	0x00031c40
        /*01bc*/ 	.short	0x0100
        /*01be*/ 	.byte	0x08
	.zero		1


	//   ....[4]....
        /*01c0*/ 	.word	0x00000380
        /*01c4*/ 	.word	0x000000ff
        /*01c8*/ 	.word	0x00031c38
        /*01cc*/ 	.short	0x0100
        /*01ce*/ 	.byte	0x08
	.zero		1


	//   ....[5]....
        /*01d0*/ 	.word	0x00000390
        /*01d4*/ 	.word	0x000000ff
        /*01d8*/ 	.word	0x00031c48
        /*01dc*/ 	.short	0x0100
        /*01de*/ 	.byte	0x08
	.zero		1


	//   ....[6]....
        /*01e0*/ 	.word	0x000004c0
        /*01e4*/ 	.word	0x000000ff
        /*01e8*/ 	.word	0x00031c50
        /*01ec*/ 	.short	0x0100
        /*01ee*/ 	.byte	0x08
	.zero		1


	//   ....[7]....
        /*01f0*/ 	.word	0x000004d0
        /*01f4*/ 	.word	0x000000ff
        /*01f8*/ 	.word	0x00031c60
        /*01fc*/ 	.short	0x0100
        /*01fe*/ 	.byte	0x08
	.zero		1


	//   ....[8]....
        /*0200*/ 	.word	0x000004e0
        /*0204*/ 	.word	0x000000ff
        /*0208*/ 	.word	0x00031c58
        /*020c*/ 	.short	0x0100
        /*020e*/ 	.byte	0x08
	.zero		1


	//   ....[9]....
        /*0210*/ 	.word	0x000004f0
        /*0214*/ 	.word	0x000000ff
        /*0218*/ 	.word	0x00031c68
        /*021c*/ 	.short	0x0100
        /*021e*/ 	.byte	0x08
	.zero		1


	//   ....[10]....
        /*0220*/ 	.word	0x000005e0
        /*0224*/ 	.word	0x000000ff
        /*0228*/ 	.word	0x00031c70
        /*022c*/ 	.short	0x0100
        /*022e*/ 	.byte	0x06
	.zero		1


	//   ....[11]....
        /*0230*/ 	.word	0x000005f0
        /*0234*/ 	.word	0x000000ff
        /*0238*/ 	.word	0x00031c80
        /*023c*/ 	.short	0x0100
        /*023e*/ 	.byte	0x06
	.zero		1


	//   ....[12]....
        /*0240*/ 	.word	0x00000600
        /*0244*/ 	.word	0x000000ff
        /*0248*/ 	.word	0x00031c78
        /*024c*/ 	.short	0x0100
        /*024e*/ 	.byte	0x06
	.zero		1


	//   ....[13]....
        /*0250*/ 	.word	0x00000610
        /*0254*/ 	.word	0x000000ff
        /*0258*/ 	.word	0x00031c88
        /*025c*/ 	.short	0x0100
        /*025e*/ 	.byte	0x06
	.zero		1


	//   ....[14]....
        /*0260*/ 	.word	0x00000740
        /*0264*/ 	.word	0x000000ff
        /*0268*/ 	.word	0x00031c90
        /*026c*/ 	.short	0x0100
        /*026e*/ 	.byte	0x08
	.zero		1


	//   ....[15]....
        /*0270*/ 	.word	0x00000750
        /*0274*/ 	.word	0x000000ff
        /*0278*/ 	.word	0x00031ca0
        /*027c*/ 	.short	0x0100
        /*027e*/ 	.byte	0x08
	.zero		1


	//   ....[16]....
        /*0280*/ 	.word	0x00000760
        /*0284*/ 	.word	0x000000ff
        /*0288*/ 	.word	0x00031c98
        /*028c*/ 	.short	0x0100
        /*028e*/ 	.byte	0x08
	.zero		1


	//   ....[17]....
        /*0290*/ 	.word	0x00000770
        /*0294*/ 	.word	0x000000ff
        /*0298*/ 	.word	0x00031ca8
        /*029c*/ 	.short	0x0100
        /*029e*/ 	.byte	0x08
	.zero		1


	//   ....[18]....
        /*02a0*/ 	.word	0x000008a0
        /*02a4*/ 	.word	0x000000ff
        /*02a8*/ 	.word	0x00031cb0
        /*02ac*/ 	.short	0x0100
        /*02ae*/ 	.byte	0x08
	.zero		1


	//   ....[19]....
        /*02b0*/ 	.word	0x000008b0
        /*02b4*/ 	.word	0x000000ff
        /*02b8*/ 	.word	0x00031cc0
        /*02bc*/ 	.short	0x0100
        /*02be*/ 	.byte	0x08
	.zero		1


	//   ....[20]....
        /*02c0*/ 	.word	0x000008c0
        /*02c4*/ 	.word	0x000000ff
        /*02c8*/ 	.word	0x00031cb8
        /*02cc*/ 	.short	0x0100
        /*02ce*/ 	.byte	0x08
	.zero		1


	//   ....[21]....
        /*02d0*/ 	.word	0x000008d0
        /*02d4*/ 	.word	0x000000ff
        /*02d8*/ 	.word	0x00031cc8
        /*02dc*/ 	.short	0x0100
        /*02de*/ 	.byte	0x08
	.zero		1


	//   ....[22]....
        /*02e0*/ 	.word	0x00001700
        /*02e4*/ 	.word	0x000000ff
        /*02e8*/ 	.word	0x00031c00
        /*02ec*/ 	.short	0x010a
        /*02ee*/ 	.byte	0x2f
	.zero		1


	//   ....[23]....
        /*02f0*/ 	.word	0x00001790
        /*02f4*/ 	.word	0x00000003
        /*02f8*/ 	.word	0x00031c30
        /*02fc*/ 	.short	0x010a
        /*02fe*/ 	.byte	0x3f
	.zero		1


	//   ....[24]....
        /*0300*/ 	.word	0x000017f0
        /*0304*/ 	.word	0x00000003
        /*0308*/ 	.word	0x00031c30
        /*030c*/ 	.short	0x010a
        /*030e*/ 	.byte	0x3f
	.zero		1


	//   ....[25]....
        /*0310*/ 	.word	0x00004150
        /*0314*/ 	.word	0x00000006
        /*0318*/ 	.word	0x00000000
        /*031c*/ 	.short	0x0101
        /*031e*/ 	.byte	0x3f
	.zero		1


	//   ....[26]....
        /*0320*/ 	.word	0x000053d0
        /*0324*/ 	.word	0x000000ff
        /*0328*/ 	.word	0x00031c30
        /*032c*/ 	.short	0x010a
        /*032e*/ 	.byte	0x06
	.zero		1


	//   ....[27]....
        /*0330*/ 	.word	0x00005410
        /*0334*/ 	.word	0x000000ff
        /*0338*/ 	.word	0x00031c30
        /*033c*/ 	.short	0x010a
        /*033e*/ 	.byte	0x06
	.zero		1


	//   ....[28]....
        /*0340*/ 	.word	0x00006ad0
        /*0344*/ 	.word	0x000000ff
        /*0348*/ 	.word	0x00031c50
        /*034c*/ 	.short	0x010a
        /*034e*/ 	.byte	0x06
	.zero		1


	//   ....[29]....
        /*0350*/ 	.word	0x00006b10
        /*0354*/ 	.word	0x000000ff
        /*0358*/ 	.word	0x00031c50
        /*035c*/ 	.short	0x010a
        /*035e*/ 	.byte	0x06
	.zero		1


	//   ....[30]....
        /*0360*/ 	.word	0x00008870
        /*0364*/ 	.word	0x0000000a
        /*0368*/ 	.word	0x00000000
        /*036c*/ 	.short	0x0101
        /*036e*/ 	.byte	0x3f
	.zero		1


	//   ....[31]....
        /*0370*/ 	.word	0x000088f0
        /*0374*/ 	.word	0x00000008
        /*0378*/ 	.word	0x00000000
        /*037c*/ 	.short	0x0101
        /*037e*/ 	.byte	0x3f
	.zero		1


	//   ....[32]....
        /*0380*/ 	.word	0x000095e0
        /*0384*/ 	.word	0x000000ff
        /*0388*/ 	.word	0x00031c30
        /*038c*/ 	.short	0x010a
        /*038e*/ 	.byte	0x06
	.zero		1


	//   ....[33]....
        /*0390*/ 	.word	0x00009620
        /*0394*/ 	.word	0x000000ff
        /*0398*/ 	.word	0x00031c30
        /*039c*/ 	.short	0x010a
        /*039e*/ 	.byte	0x06
	.zero		1


	//   ....[34]....
        /*03a0*/ 	.word	0x0000acd0
        /*03a4*/ 	.word	0x000000ff
        /*03a8*/ 	.word	0x00031c50
        /*03ac*/ 	.short	0x010a
        /*03ae*/ 	.byte	0x06
	.zero		1


	//   ....[35]....
        /*03b0*/ 	.word	0x0000ad10
        /*03b4*/ 	.word	0x000000ff
        /*03b8*/ 	.word	0x00031c50
        /*03bc*/ 	.short	0x010a
        /*03be*/ 	.byte	0x06
	.zero		1


	//   ....[36]....
        /*03c0*/ 	.word	0x0000c0a0
        /*03c4*/ 	.word	0x00000087
        /*03c8*/ 	.word	0x00000000
        /*03cc*/ 	.short	0x0101
        /*03ce*/ 	.byte	0x3f
	.zero		1


	//   ....[37]....
        /*03d0*/ 	.word	0x0000c130
        /*03d4*/ 	.word	0x00000077
        /*03d8*/ 	.word	0x00000000
        /*03dc*/ 	.short	0x0101
        /*03de*/ 	.byte	0x3f
	.zero		1


	//   ....[38]....
        /*03e0*/ 	.word	0x0000ccb0
        /*03e4*/ 	.word	0x000000ff
        /*03e8*/ 	.word	0x00031c50
        /*03ec*/ 	.short	0x010a
        /*03ee*/ 	.byte	0x0c
	.zero		1


	//   ....[39]....
        /*03f0*/ 	.word	0x0000ccf0
        /*03f4*/ 	.word	0x000000ff
        /*03f8*/ 	.word	0x00031c50
        /*03fc*/ 	.short	0x010a
        /*03fe*/ 	.byte	0x0c
	.zero		1


	//   ....[40]....
        /*0400*/ 	.word	0x0000d390
        /*0404*/ 	.word	0x00000004
        /*0408*/ 	.word	0x00000000
        /*040c*/ 	.short	0x0101
        /*040e*/ 	.byte	0x3f
	.zero		1


	//   ....[41]....
        /*0410*/ 	.word	0x0000dfb0
        /*0414*/ 	.word	0x000000ff
        /*0418*/ 	.word	0x00000000
        /*041c*/ 	.short	0x0101
        /*041e*/ 	.byte	0x05
	.zero		1


	//   ....[42]....
        /*0420*/ 	.word	0x0000f4b0
        /*0424*/ 	.word	0x0000000d
        /*0428*/ 	.word	0x00031c40
        /*042c*/ 	.short	0x010a
        /*042e*/ 	.byte	0x3f
	.zero		1


	//   ....[43]....
        /*0430*/ 	.word	0x0000f970
        /*0434*/ 	.word	0x00000018
        /*0438*/ 	.word	0x00031c20
        /*043c*/ 	.short	0x010a
        /*043e*/ 	.byte	0x3f
	.zero		1


	//   ....[44]....
        /*0440*/ 	.word	0x0000fc00
        /*0444*/ 	.word	0x00000003
        /*0448*/ 	.word	0x00031c40
        /*044c*/ 	.short	0x010a
        /*044e*/ 	.byte	0x3f
	.zero		1


	//   ....[45]....
        /*0450*/ 	.word	0x0000fe40
        /*0454*/ 	.word	0x00000002
        /*0458*/ 	.word	0x00000060
        /*045c*/ 	.short	0x010a
        /*045e*/ 	.byte	0x3f
	.zero		1


	//   ....[46]....
        /*0460*/ 	.word	0x00010320
        /*0464*/ 	.word	0x0000000a
        /*0468*/ 	.word	0x00031c40
        /*046c*/ 	.short	0x010a
        /*046e*/ 	.byte	0x3f
	.zero		1


	//   ....[47]....
        /*0470*/ 	.word	0x00010560
        /*0474*/ 	.word	0x00000003
        /*0478*/ 	.word	0x00000060
        /*047c*/ 	.short	0x010a
        /*047e*/ 	.byte	0x3f
	.zero		1


	//   ....[48]....
        /*0480*/ 	.word	0x000109b0
        /*0484*/ 	.word	0x00000003
        /*0488*/ 	.word	0x00031c40
        /*048c*/ 	.short	0x010a
        /*048e*/ 	.byte	0x3f
	.zero		1


	//   ....[49]....
        /*0490*/ 	.word	0x00010c10
        /*0494*/ 	.word	0x00000003
        /*0498*/ 	.word	0x00000060
        /*049c*/ 	.short	0x010a
        /*049e*/ 	.byte	0x3f
	.zero		1


	//   ....[50]....
        /*04a0*/ 	.word	0x00010ff0
        /*04a4*/ 	.word	0x00000003
        /*04a8*/ 	.word	0x00031c60
        /*04ac*/ 	.short	0x010a
        /*04ae*/ 	.byte	0x3f
	.zero		1


	//   ....[51]....
        /*04b0*/ 	.word	0x00011410
        /*04b4*/ 	.word	0x00000009
        /*04b8*/ 	.word	0x00031c20
        /*04bc*/ 	.short	0x010a
        /*04be*/ 	.byte	0x3f
	.zero		1


	//   ....[52]....
        /*04c0*/ 	.word	0x00011520
        /*04c4*/ 	.word	0x00000005
        /*04c8*/ 	.word	0x00000000
        /*04cc*/ 	.short	0x010a
        /*04ce*/ 	.byte	0x3f
	.zero		1


	//   ....[53]....
        /*04d0*/ 	.word	0x00011590
        /*04d4*/ 	.word	0x00000003
        /*04d8*/ 	.word	0x00000000
        /*04dc*/ 	.short	0x010a
        /*04de*/ 	.byte	0x3f
	.zero		1


	//   ....[54]....
        /*04e0*/ 	.word	0x000115f0
        /*04e4*/ 	.word	0x00000013
        /*04e8*/ 	.word	0x00000000
        /*04ec*/ 	.short	0x010a
        /*04ee*/ 	.byte	0x3f
	.zero		1


	//   ....[55]....
        /*04f0*/ 	.word	0x00011620
        /*04f4*/ 	.word	0x00000007
        /*04f8*/ 	.word	0x00000000
        /*04fc*/ 	.short	0x010a
        /*04fe*/ 	.byte	0x3f
	.zero		1


	//   ....[56]....
        /*0500*/ 	.word	0x00011690
        /*0504*/ 	.word	0x00000003
        /*0508*/ 	.word	0x00031c00
        /*050c*/ 	.short	0x010a
        /*050e*/ 	.byte	0x3f
	.zero		1


	//   ....[57]....
        /*0510*/ 	.word	0x000116e0
        /*0514*/ 	.word	0x00000003
        /*0518*/ 	.word	0x00031c30
        /*051c*/ 	.short	0x010a
        /*051e*/ 	.byte	0x3f
	.zero		1


	//   ....[58]....
        /*0520*/ 	.word	0x00011740
        /*0524*/ 	.word	0x00000005
        /*0528*/ 	.word	0x00031c30
        /*052c*/ 	.short	0x010a
        /*052e*/ 	.byte	0x3f
	.zero		1


	//   ....[59]....
        /*0530*/ 	.word	0x000117a0
        /*0534*/ 	.word	0x00000005
        /*0538*/ 	.word	0x00031c50
        /*053c*/ 	.short	0x010a
        /*053e*/ 	.byte	0x3f
	.zero		1


	//   ....[60]....
        /*0540*/ 	.word	0x00011800
        /*0544*/ 	.word	0x00000005
        /*0548*/ 	.word	0x00031c30
        /*054c*/ 	.short	0x010a
        /*054e*/ 	.byte	0x3f
	.zero		1


	//   ....[61]....
        /*0550*/ 	.word	0x00011860
        /*0554*/ 	.word	0x00000005
        /*0558*/ 	.word	0x00031c50
        /*055c*/ 	.short	0x010a
        /*055e*/ 	.byte	0x3f
	.zero		1


	//   ....[62]....
        /*0560*/ 	.word	0x000118c0
        /*0564*/ 	.word	0x00000007
        /*0568*/ 	.word	0x00031c50
        /*056c*/ 	.short	0x010a
        /*056e*/ 	.byte	0x3f
	.zero		1


	//   ....[63]....
        /*0570*/ 	.word	0x00011a10
        /*0574*/ 	.word	0x0000000d
        /*0578*/ 	.word	0x00031c40
        /*057c*/ 	.short	0x010a
        /*057e*/ 	.byte	0x3f
	.zero		1


	//   ....[64]....
        /*0580*/ 	.word	0x00011a60
        /*0584*/ 	.word	0x00000018
        /*0588*/ 	.word	0x00031c20
        /*058c*/ 	.short	0x010a
        /*058e*/ 	.byte	0x3f
	.zero		1


	//   ....[65]....
        /*0590*/ 	.word	0x00011ab0
        /*0594*/ 	.word	0x00000003
        /*0598*/ 	.word	0x00031c40
        /*059c*/ 	.short	0x010a
        /*059e*/ 	.byte	0x3f
	.zero		1


	//   ....[66]....
        /*05a0*/ 	.word	0x00011b00
        /*05a4*/ 	.word	0x00000002
        /*05a8*/ 	.word	0x00000060
        /*05ac*/ 	.short	0x010a
        /*05ae*/ 	.byte	0x3f
	.zero		1


	//   ....[67]....
        /*05b0*/ 	.word	0x00011b50
        /*05b4*/ 	.word	0x0000000a
        /*05b8*/ 	.word	0x00031c40
        /*05bc*/ 	.short	0x010a
        /*05be*/ 	.byte	0x3f
	.zero		1


	//   ....[68]....
        /*05c0*/ 	.word	0x00011ba0
        /*05c4*/ 	.word	0x00000003
        /*05c8*/ 	.word	0x00000060
        /*05cc*/ 	.short	0x010a
        /*05ce*/ 	.byte	0x3f
	.zero		1


	//   ....[69]....
        /*05d0*/ 	.word	0x00011bf0
        /*05d4*/ 	.word	0x00000003
        /*05d8*/ 	.word	0x00031c40
        /*05dc*/ 	.short	0x010a
        /*05de*/ 	.byte	0x3f
	.zero		1


	//   ....[70]....
        /*05e0*/ 	.word	0x00011c40
        /*05e4*/ 	.word	0x00000003
        /*05e8*/ 	.word	0x00000060
        /*05ec*/ 	.short	0x010a
        /*05ee*/ 	.byte	0x3f
	.zero		1


	//   ....[71]....
        /*05f0*/ 	.word	0x00011c90
        /*05f4*/ 	.word	0x00000003
        /*05f8*/ 	.word	0x00031c60
        /*05fc*/ 	.short	0x010a
        /*05fe*/ 	.byte	0x3f
	.zero		1


	//   ....[72]....
        /*0600*/ 	.word	0x00011d70
        /*0604*/ 	.word	0x00000009
        /*0608*/ 	.word	0x00031c20
        /*060c*/ 	.short	0x010a
        /*060e*/ 	.byte	0x3f
	.zero		1


	//   ....[73]....
        /*0610*/ 	.word	0x00011dc0
        /*0614*/ 	.word	0x00000005
        /*0618*/ 	.word	0x00000000
        /*061c*/ 	.short	0x010a
        /*061e*/ 	.byte	0x3f
	.zero		1


	//   ....[74]....
        /*0620*/ 	.word	0x00011e10
        /*0624*/ 	.word	0x00000003
        /*0628*/ 	.word	0x00000000
        /*062c*/ 	.short	0x010a
        /*062e*/ 	.byte	0x3f
	.zero		1


	//   ....[75]....
        /*0630*/ 	.word	0x00011e60
        /*0634*/ 	.word	0x00000013
        /*0638*/ 	.word	0x00000000
        /*063c*/ 	.short	0x010a
        /*063e*/ 	.byte	0x3f
	.zero		1


	//----- nvinfo : EIATTR_NUM_MBARRIERS
	.align		4
.L_265:
        /*0640*/ 	.byte	0x03, 0x38
        /*0642*/ 	.short	0x0016


	//----- nvinfo : EIATTR_EXIT_INSTR_OFFSETS
	.align		4
        /*0644*/ 	.byte	0x04, 0x1c
        /*0646*/ 	.short	(.L_267 - .L_266)


	//   ....[0]....
.L_266:
        /*0648*/ 	.word	0x00000a10


	//   ....[1]....
        /*064c*/ 	.word	0x0000e680


	//   ....[2]....
        /*0650*/ 	.word	0x0000e6e0


	//   ....[3]....
        /*0654*/ 	.word	0x00011450


	//   ....[4]....
        /*0658*/ 	.word	0x00011670


	//----- nvinfo : EIATTR_MAX_THREADS
	.align		4
.L_267:
        /*065c*/ 	.byte	0x04, 0x05
        /*065e*/ 	.short	(.L_269 - .L_268)
.L_268:
        /*0660*/ 	.word	0x00000200
        /*0664*/ 	.word	0x00000001
        /*0668*/ 	.word	0x00000001


	//----- nvinfo : EIATTR_CRS_STACK_SIZE
	.align		4
.L_269:
        /*066c*/ 	.byte	0x04, 0x1e
        /*066e*/ 	.short	(.L_271 - .L_270)
.L_270:
        /*0670*/ 	.word	0x00000000


	//----- nvinfo : EIATTR_CBANK_PARAM_SIZE
	.align		4
.L_271:
        /*0674*/ 	.byte	0x03, 0x19
        /*0676*/ 	.short	0x0bf0


	//----- nvinfo : EIATTR_PARAM_CBANK
	.align		4
        /*0678*/ 	.byte	0x04, 0x0a
        /*067a*/ 	.short	(.L_273 - .L_272)
	.align		4
.L_272:
        /*067c*/ 	.word	index@(.nv.constant0._ZN7cutlass13device_kernelIN5flash11enable_sm90INS1_16FlashAttnFwdSm90INS1_25CollectiveMainloopFwdSm90ILi2EN4cute5tupleIJNS5_1CILi1EEES8_S8_EEENS6_IJNS7_ILi192EEENS7_ILi144EEENS7_ILi96EEEEEELi96ENS_10bfloat16_tEfNS_4arch4Sm90ELb1ELb0ELb0ELb0ELb0ELb0ELb0ELb0ELb1ELb0ELb0ELb0EEENS1_21CollectiveEpilogueFwdINS6_IJSA_SC_SB_EEES9_SE_SG_Li384ELb0ELb0ELb0ELb0EEENS1_30DynamicPersistentTileSchedulerILi384ELi32ELb0ELb0ELb1EEEEEEEEEvNT_6ParamsE)
        /*0680*/ 	.short	0x0210
        /*0682*/ 	.short	0x0bf0


	//----- nvinfo : EIATTR_SW_WAR
	.align		4
.L_273:
        /*0684*/ 	.byte	0x04, 0x36
        /*0686*/ 	.short	(.L_275 - .L_274)
.L_274:
        /*0688*/ 	.word	0x00000008
.L_275:


//--------------------- .nv.info._ZN7cutlass13device_kernelIN5flash11enable_sm90INS1_16FlashAttnFwdSm90INS1_25CollectiveMainloopFwdSm90ILi2EN4cute5tupleIJNS5_1CILi1EEES8_S8_EEENS6_IJNS7_ILi192EEENS7_ILi144EEENS7_ILi96EEEEEELi96ENS_10bfloat16_tEfNS_4arch4Sm90ELb1ELb0ELb0ELb1ELb0ELb0ELb0ELb0ELb1ELb0ELb0ELb0EEENS1_21CollectiveEpilogueFwdINS6_IJSA_SC_SB_EEES9_SE_SG_Li384ELb1ELb0ELb0ELb0EEENS1_36VarlenDynamicPersistentTileSchedulerILi192ELi144ELi384ELi32ELb0ELb0ELb1ELb1ELb1ELb1EEEEEEEEEvNT_6ParamsE --------------------------
	.section	.nv.info._ZN7cutlass13device_kernelIN5flash11enable_sm90INS1_16FlashAttnFwdSm90INS1_25CollectiveMainloopFwdSm90ILi2EN4cute5tupleIJNS5_1CILi1EEES8_S8_EEENS6_IJNS7_ILi192EEENS7_ILi144EEENS7_ILi96EEEEEELi96ENS_10bfloat16_tEfNS_4arch4Sm90ELb1ELb0ELb0ELb1ELb0ELb0ELb0ELb0ELb1ELb0ELb0ELb0EEENS1_21CollectiveEpilogueFwdINS6_IJSA_SC_SB_EEES9_SE_SG_Li384ELb1ELb0ELb0ELb0EEENS1_36VarlenDynamicPersistentTileSchedulerILi192ELi144ELi384ELi32ELb0ELb0ELb1ELb1ELb1ELb1EEEEEEEEEvNT_6ParamsE,"",@"SHT_CUDA_INFO"
	.sectionflags	@""
	.align	4


	//----- nvinfo : EIATTR_CUDA_API_VERSION
	.align		4
        /*0000*/ 	.byte	0x04, 0x37
        /*0002*/ 	.short	(.L_277 - .L_276)
.L_276:
        /*0004*/ 	.word	0x00000082


	//----- nvinfo : EIATTR_KPARAM_INFO
	.align		4
.L_277:
        /*0008*/ 	.byte	0x04, 0x17
        /*000a*/ 	.short	(.L_279 - .L_278)
.L_278:
        /*000c*/ 	.word	0x00000000
        /*0010*/ 	.short	0x0000
        /*0012*/ 	.short	0x0070
        /*0014*/ 	.byte	0x00, 0xf0, 0x01, 0x28


	//----- nvinfo : EIATTR_SPARSE_MMA_MASK
	.align		4
.L_279:
        /*0018*/ 	.byte	0x03, 0x50
        /*001a*/ 	.short	0x0000


	//----- nvinfo : EIATTR_MAXREG_COUNT
	.align		4
        /*001c*/ 	.byte	0x03, 0x1b
        /*001e*/ 	.short	0x0080


	//----- nvinfo : EIATTR_NUM_BARRIERS
	.align		4
        /*0020*/ 	.byte	0x02, 0x4c
        /*0022*/ 	.byte	0x10
	.zero		1


	//----- nvinfo : EIATTR_EXTERNS
	.align		4
        /*0024*/ 	.byte	0x04, 0x0f
        /*0026*/ 	.short	(.L_281 - .L_280)


	//   ....[0]....
	.align		4
.L_280:
        /*0028*/ 	.word	index@(__assertfail)


	//----- nvinfo : EIATTR_ANNOTATIONS
	.align		4
.L_281:
        /*002c*/ 	.byte	0x04, 0x55
        /*002e*/ 	.short	(.L_283 - .L_282)


	//   ....[0]....
.L_282:
        /*0030*/ 	.word	0x00000001
        /*0034*/ 	.byte	0x80, 0x09, 0x00, 0x00, 0x01, 0x00, 0x00, 0x00, 0xd0, 0x0a, 0x00, 0x00, 0x01, 0x00, 0x00, 0x00
        /*0044*/ 	.byte	0xf0, 0xff, 0x00, 0x00, 0x01, 0x00, 0x00, 0x00, 0x90, 0x00, 0x01, 0x00, 0x01, 0x00, 0x00, 0x00
        /*0054*/ 	.byte	0x30, 0x02, 0x01, 0x00, 0x01, 0x00, 0x00, 0x00, 0x10, 0x03, 0x01, 0x00, 0x01, 0x00, 0x00, 0x00
        /*0064*/ 	.byte	0xc0, 0x0a, 0x01, 0x00, 0x01, 0x00, 0x00, 0x00, 0xf0, 0x0a, 0x01, 0x00, 0x01, 0x00, 0x00, 0x00
        /*0074*/ 	.byte	0x80, 0x13, 0x01, 0x00, 0x01, 0x00, 0x00, 0x00, 0xf0, 0x15, 0x01, 0x00, 0x01, 0x00, 0x00, 0x00
        /*0084*/ 	.byte	0xf0, 0x3c, 0x01, 0x00, 0x01, 0x00, 0x00, 0x00, 0x90, 0x3e, 0x01, 0x00


	//----- nvinfo : EIATTR_MERCURY_ISA_VERSION
	.align		4
.L_283:
        /*0090*/ 	.byte	0x03, 0x5f
        /*0092*/ 	.short	0x0101


	//----- nvinfo : EIATTR_UNUSED_LOAD_BYTE_OFFSET
	.align		4
        /*0094*/ 	.byte	0x04, 0x44
        /*0096*/ 	.short	(.L_285 - .L_284)


	//   ....[0]....
.L_284:
        /*0098*/ 	.word	0x00000a90
        /*009c*/ 	.word	0x0000fff0


	//   ....[1]....
        /*00a0*/ 	.word	0x0000d9f0
        /*00a4*/ 	.word	0x0000fff0


	//----- nvinfo : EIATTR_INT_WARP_WIDE_INSTR_OFFSETS
	.align		4
.L_285:
        /*00a8*/ 	.byte	0x04, 0x31
        /*00aa*/ 	.short	(.L_287 - .L_286)


	//   ....[0]....
.L_286:
        /*00ac*/ 	.word	0x00000160


	//   ....[1]....
        /*00b0*/ 	.word	0x000001a0


	//   ....[2]....
        /*00b4*/ 	.word	0x00000210


	//   ....[3]....
        /*00b8*/ 	.word	0x00010660


	//   ....[4]....
        /*00bc*/ 	.word	0x00010700


	//   ....[5]....
        /*00c0*/ 	.word	0x00010b60


	//   ....[6]....
        /*00c4*/ 	.word	0x00010b90


	//   ....[7]....
        /*00c8*/ 	.word	0x00010d50


	//   ....[8]....
        /*00cc*/ 	.word	0x00010e20


	//   ....[9]....
        /*00d0*/ 	.word	0x00012d20


	//   ....[10]....
        /*00d4*/ 	.word	0x00012dc0


	//----- nvinfo : EIATTR_COOP_GROUP_MASK_REGIDS
	.align		4
.L_287:
        /*00d8*/ 	.byte	0x04, 0x29
        /*00da*/ 	.short	(.L_289 - .L_288)


	//   ....[0]....
.L_288:
        /*00dc*/ 	.word	0xffffffff


	//   ....[1]....
        /*00e0*/ 	.word	0xffffffff


	//   ....[2]....
        /*00e4*/ 	.word	0xffffffff


	//   ....[3]....
        /*00e8*/ 	.word	0xffffffff


	//   ....[4]....
        /*00ec*/ 	.word	0xffffffff


	//   ....[5]....
        /*00f0*/ 	.word	0xffffffff


	//   ....[6]....
        /*00f4*/ 	.word	0xffffffff


	//   ....[7]....
        /*00f8*/ 	.word	0xffffffff


	//   ....[8]....
        /*00fc*/ 	.word	0xffffffff


	//   ....[9]....
        /*0100*/ 	.word	0xffffffff


	//   ....[10]....
        /*0104*/ 	.word	0xffffffff


	//   ....[11]....
        /*0108*/ 	.word	0xffffffff


	//   ....[12]....
        /*010c*/ 	.word	0xffffffff


	//   ....[13]....
        /*0110*/ 	.word	0xffffffff


	//   ....[14]....
        /*0114*/ 	.word	0xffffffff


	//   ....[15]....
        /*0118*/ 	.word	0xffffffff


	//   ....[16]....
        /*011c*/ 	.word	0xffffffff


	//   ....[17]....
        /*0120*/ 	.word	0xffffffff


	//   ....[18]....
        /*0124*/ 	.word	0xffffffff


	//   ....[19]....
        /*0128*/ 	.word	0xffffffff


	//   ....[20]....
        /*012c*/ 	.word	0xffffffff


	//   ....[21]....
        /*0130*/ 	.word	0xffffffff


	//   ....[22]....
        /*0134*/ 	.word	0xffffffff


	//   ....[23]....
        /*0138*/ 	.word	0xffffffff


	//   ....[24]....
        /*013c*/ 	.word	0xffffffff


	//   ....[25]....
        /*0140*/ 	.word	0xffffffff


	//   ....[26]....
        /*0144*/ 	.word	0xffffffff


	//   ....[27]....
        /*0148*/ 	.word	0xffffffff


	//   ....[28]....
        /*014c*/ 	.word	0xffffffff


	//   ....[29]....
        /*0150*/ 	.word	0xffffffff


	//   ....[30]....
        /*0154*/ 	.word	0xffffffff


	//   ....[31]....
        /*0158*/ 	.word	0xffffffff


	//   ....[32]....
        /*015c*/ 	.word	0xffffffff


	//   ....[33]....
        /*0160*/ 	.word	0xffffffff


	//   ....[34]....
        /*0164*/ 	.word	0xffffffff


	//   ....[35]....
        /*0168*/ 	.word	0xffffffff


	//   ....[36]....
        /*016c*/ 	.word	0xffffffff


	//   ....[37]....
        /*0170*/ 	.word	0xffffffff


	//   ....[38]....
        /*0174*/ 	.word	0xffffffff


	//   ....[39]....
        /*0178*/ 	.word	0xffffffff


	//   ....[40]....
        /*017c*/ 	.word	0xffffffff


	//   ....[41]....
        /*0180*/ 	.word	0xffffffff


	//   ....[42]....
        /*0184*/ 	.word	0xffffffff


	//   ....[43]....
        /*0188*/ 	.word	0xffffffff


	//   ....[44]....
        /*018c*/ 	.word	0xffffffff


	//   ....[45]....
        /*0190*/ 	.word	0xffffffff


	//   ....[46]....
        /*0194*/ 	.word	0xffffffff


	//   ....[47]....
        /*0198*/ 	.word	0xffffffff


	//   ....[48]....
        /*019c*/ 	.word	0xffffffff


	//   ....[49]....
        /*01a0*/ 	.word	0xffffffff


	//   ....[50]....
        /*01a4*/ 	.word	0xffffffff


	//   ....[51]....
        /*01a8*/ 	.word	0xffffffff


	//   ....[52]....
        /*01ac*/ 	.word	0xffffffff


	//   ....[53]....
        /*01b0*/ 	.word	0xffffffff


	//   ....[54]....
        /*01b4*/ 	.word	0xffffffff


	//   ....[55]....
        /*01b8*/ 	.word	0xffffffff


	//   ....[56]....
        /*01bc*/ 	.word	0xffffffff


	//   ....[57]....
        /*01c0*/ 	.word	0xffffffff


	//   ....[58]....
        /*01c4*/ 	.word	0xffffffff


	//   ....[59]....
        /*01c8*/ 	.word	0xffffffff


	//   ....[60]....
        /*01cc*/ 	.word	0xffffffff


	//   ....[61]....
        /*01d0*/ 	.word	0x0500000f


	//   ....[62]....
        /*01d4*/ 	.word	0x0500000f


	//   ....[63]....
        /*01d8*/ 	.word	0x0500000f


	//   ....[64]....
        /*01dc*/ 	.word	0x0500000f


	//   ....[65]....
        /*01e0*/ 	.word	0x0500000f


	//   ....[66]....
        /*01e4*/ 	.word	0x0500000f


	//   ....[67]....
        /*01e8*/ 	.word	0x0500000f


	//   ....[68]....
        /*01ec*/ 	.word	0x0500000f


	//   ....[69]....
        /*01f0*/ 	.word	0x0500000f


	//   ....[70]....
        /*01f4*/ 	.word	0x0500000f


	//   ....[71]....
        /*01f8*/ 	.word	0x0500000f


	//   ....[72]....
        /*01fc*/ 	.word	0x0500000f


	//   ....[73]....
        /*0200*/ 	.word	0x0500000f


	//   ....[74]....
        /*0204*/ 	.word	0x0500000f


	//   ....[75]....
        /*0208*/ 	.word	0x0500000f


	//   ....[76]....
        /*020c*/ 	.word	0x0500000f


	//   ....[77]....
        /*0210*/ 	.word	0x0500000f


	//   ....[78]....
        /*0214*/ 	.word	0x0500000f


	//   ....[79]....
        /*0218*/ 	.word	0x0500000f


	//----- nvinfo : EIATTR_COOP_GROUP_INSTR_OFFSETS
	.align		4
.L_289:
        /*021c*/ 	.byte	0x04, 0x28
        /*021e*/ 	.short	(.L_291 - .L_290)


	//   ....[0]....
.L_290:
        /*0220*/ 	.word	0x00000070


	//   ....[1]....
        /*0224*/ 	.word	0x00000170


	//   ....[2]....
        /*0228*/ 	.word	0x000001c0


	//   ....[3]....
        /*022c*/ 	.word	0x000003f0


	//   ....[4]....
        /*0230*/ 	.word	0x00000550


	//   ....[5]....
        /*0234*/ 	.word	0x00000670


	//   ....[6]....
        /*0238*/ 	.word	0x000007d0


	//   ....[7]....
        /*023c*/ 	.word	0x00001780


	//   ....[8]....
        /*0240*/ 	.word	0x00003990


	//   ....[9]....
        /*0244*/ 	.word	0x00003a50


	//   ....[10]....
        /*0248*/ 	.word	0x000043b0


	//   ....[11]....
        /*024c*/ 	.word	0x00004430


	//   ....[12]....
        /*0250*/ 	.word	0x00005450


	//   ....[13]....
        /*0254*/ 	.word	0x000077f0


	//   ....[14]....
        /*0258*/ 	.word	0x000078f0


	//   ....[15]....
        /*025c*/ 	.word	0x00008330


	//   ....[16]....
        /*0260*/ 	.word	0x000083b0


	//   ....[17]....
        /*0264*/ 	.word	0x00009760


	//   ....[18]....
        /*0268*/ 	.word	0x0000b450


	//   ....[19]....
        /*026c*/ 	.word	0x0000b470


	//   ....[20]....
        /*0270*/ 	.word	0x0000ba20


	//   ....[21]....
        /*0274*/ 	.word	0x0000bb00


	//   ....[22]....
        /*0278*/ 	.word	0x0000cf00


	//   ....[23]....
        /*027c*/ 	.word	0x0000d010


	//   ....[24]....
        /*0280*/ 	.word	0x0000d070


	//   ....[25]....
        /*0284*/ 	.word	0x0000d1a0


	//   ....[26]....
        /*0288*/ 	.word	0x0000d1d0


	//   ....[27]....
        /*028c*/ 	.word	0x0000f470


	//   ....[28]....
        /*0290*/ 	.word	0x0000f610


	//   ....[29]....
        /*0294*/ 	.word	0x0000f640


	//   ....[30]....
        /*0298*/ 	.word	0x0000f680


	//   ....[31]....
        /*029c*/ 	.word	0x0000f6e0


	//   ....[32]....
        /*02a0*/ 	.word	0x0000f740


	//   ....[33]....
        /*02a4*/ 	.word	0x0000f780


	//   ....[34]....
        /*02a8*/ 	.word	0x0000f920


	//   ....[35]....
        /*02ac*/ 	.word	0x0000f980


	//   ....[36]....
        /*02b0*/ 	.word	0x0000f9c0


	//   ....[37]....
        /*02b4*/ 	.word	0x0000fa00


	//   ....[38]....
        /*02b8*/ 	.word	0x0000fa30


	//   ....[39]....
        /*02bc*/ 	.word	0x0000fa60


	//   ....[40]....
        /*02c0*/ 	.word	0x0000fb00


	//   ....[41]....
        /*02c4*/ 	.word	0x0000fb60


	//   ....[42]....
        /*02c8*/ 	.word	0x0000fbf0


	//   ....[43]....
        /*02cc*/ 	.word	0x00013130


	//   ....[44]....
        /*02d0*/ 	.word	0x00013140


	//   ....[45]....
        /*02d4*/ 	.word	0x00013240


	//   ....[46]....
        /*02d8*/ 	.word	0x000132a0


	//   ....[47]....
        /*02dc*/ 	.word	0x000132e0


	//   ....[48]....
        /*02e0*/ 	.word	0x00013320


	//   ....[49]....
        /*02e4*/ 	.word	0x00013350


	//   ....[50]....
        /*02e8*/ 	.word	0x00013380


	//   ....[51]....
        /*02ec*/ 	.word	0x00013500


	//   ....[52]....
        /*02f0*/ 	.word	0x00013560


	//   ....[53]....
        /*02f4*/ 	.word	0x000135a0


	//   ....[54]....
        /*02f8*/ 	.word	0x000135e0


	//   ....[55]....
        /*02fc*/ 	.word	0x00013610


	//   ....[56]....
        /*0300*/ 	.word	0x00013640


	//   ....[57]....
        /*0304*/ 	.word	0x00013700


	//   ....[58]....
        /*0308*/ 	.word	0x00013720


	//   ....[59]....
        /*030c*/ 	.word	0x00013790


	//   ....[60]....
        /*0310*/ 	.word	0x00013e10


	//   ....[61]....
        /*0314*/ 	.word	0x000143d0


	//   ....[62]....
        /*0318*/ 	.word	0x000147c0


	//   ....[63]....
        /*031c*/ 	.word	0x00014850


	//   ....[64]....
        /*0320*/ 	.word	0x000148f0


	//   ....[65]....
        /*0324*/ 	.word	0x000149a0


	//   ....[66]....
        /*0328*/ 	.word	0x00014a20


	//   ....[67]....
        /*032c*/ 	.word	0x00014aa0


	//   ....[68]....
        /*0330*/ 	.word	0x00014b20


	//   ....[69]....
        /*0334*/ 	.word	0x00014ba0


	//   ....[70]....
        /*0338*/ 	.word	0x00014c30


	//   ....[71]....
        /*033c*/ 	.word	0x00014ce0


	//   ....[72]....
        /*0340*/ 	.word	0x00014d60


	//   ....[73]....
        /*0344*/ 	.word	0x00014de0


	//   ....[74]....
        /*0348*/ 	.word	0x00014e60


	//   ....[75]....
        /*034c*/ 	.word	0x00014ee0


	//   ....[76]....
        /*0350*/ 	.word	0x00014f50


	//   ....[77]....
        /*0354*/ 	.word	0x00014ff0


	//   ....[78]....
        /*0358*/ 	.word	0x00015080


	//   ....[79]....
        /*035c*/ 	.word	0x000151a0


	//----- nvinfo : EIATTR_REG_RECONFIG
	.align		4
.L_291:
        /*0360*/ 	.byte	0x01, 0x54
	.zero		2


	//----- nvinfo : EIATTR_SYSCALL_OFFSETS
	.align		4
        /*0364*/ 	.byte	0x04, 0x46
        /*0366*/ 	.short	(.L_293 - .L_292)


	//   ....[0]....
.L_292:
        /*0368*/ 	.word	0x00001980


	//   ....[1]....
        /*036c*/ 	.word	0x00010880


	//   ....[2]....
        /*0370*/ 	.word	0x000109b0


	//   ....[3]....
        /*0374*/ 	.word	0x00010ab0


	//----- nvinfo : EIATTR_MBARRIER_INSTR_OFFSETS
	.align		4
.L_293:
        /*0378*/ 	.byte	0x04, 0x39
        /*037a*/ 	.short	(.L_295 - .L_294)


	//   ....[0]....
.L_294:
        /*037c*/ 	.word	0x000002a0
        /*0380*/ 	.word	0x000000ff
        /*0384*/ 	.word	0x00031c00
        /*0388*/ 	.short	0x0100
        /*038a*/ 	.byte	0x08
	.zero		1


	//   ....[1]....
        /*038c*/ 	.word	0x000002b0
        /*0390*/ 	.word	0x000000ff
        /*0394*/ 	.word	0x00031c20
        /*0398*/ 	.short	0x0100
        /*039a*/ 	.byte	0x08
	.zero		1


	//   ....[2]....
        /*039c*/ 	.word	0x000003a0
        /*03a0*/ 	.word	0x000000ff
        /*03a4*/ 	.word	0x00031c30
        /*03a8*/ 	.short	0x0100
        /*03aa*/ 	.byte	0x08
	.zero		1


	//   ....[3]....
        /*03ac*/ 	.word	0x000003b0
        /*03b0*/ 	.word	0x000000ff
        /*03b4*/ 	.word	0x00031c40
        /*03b8*/ 	.short	0x0100
        /*03ba*/ 	.byte	0x08
	.zero		1


	//   ....[4]....
        /*03bc*/ 	.word	0x000003c0
        /*03c0*/ 	.word	0x000000ff
        /*03c4*/ 	.word	0x00031c38
        /*03c8*/ 	.short	0x0100
        /*03ca*/ 	.byte	0x08
	.zero		1


	//   ....[5]....
        /*03cc*/ 	.word	0x000003d0
        /*03d0*/ 	.word	0x000000ff
        /*03d4*/ 	.word	0x00031c48
        /*03d8*/ 	.short	0x0100
        /*03da*/ 	.byte	0x08
	.zero		1


	//   ....[6]....
        /*03dc*/ 	.word	0x00000500
        /*03e0*/ 	.word	0x000000ff
        /*03e4*/ 	.word	0x00031c50
        /*03e8*/ 	.short	0x0100
        /*03ea*/ 	.byte	0x08
	.zero		1


	//   ....[7]....
        /*03ec*/ 	.word	0x00000510
        /*03f0*/ 	.word	0x000000ff
        /*03f4*/ 	.word	0x00031c60
        /*03f8*/ 	.short	0x0100
        /*03fa*/ 	.byte	0x08
	.zero		1


	//   ....[8]....
        /*03fc*/ 	.word	0x00000520
        /*0400*/ 	.word	0x000000ff
        /*0404*/ 	.word	0x00031c58
        /*0408*/ 	.short	0x0100
        /*040a*/ 	.byte	0x08
	.zero		1


	//   ....[9]....
        /*040c*/ 	.word	0x00000530
        /*0410*/ 	.word	0x000000ff
        /*0414*/ 	.word	0x00031c68
        /*0418*/ 	.short	0x0100
        /*041a*/ 	.byte	0x08
	.zero		1


	//   ....[10]....
        /*041c*/ 	.word	0x00000620
        /*0420*/ 	.word	0x000000ff
        /*0424*/ 	.word	0x00031c70
        /*0428*/ 	.short	0x0100
        /*042a*/ 	.byte	0x06
	.zero		1


	//   ....[11]....
        /*042c*/ 	.word	0x00000630
        /*0430*/ 	.word	0x000000ff
        /*0434*/ 	.word	0x00031c80
        /*0438*/ 	.short	0x0100
        /*043a*/ 	.byte	0x06
	.zero		1


	//   ....[12]....
        /*043c*/ 	.word	0x00000640
        /*0440*/ 	.word	0x000000ff
        /*0444*/ 	.word	0x00031c78
        /*0448*/ 	.short	0x0100
        /*044a*/ 	.byte	0x06
	.zero		1


	//   ....[13]....
        /*044c*/ 	.word	0x00000650
        /*0450*/ 	.word	0x000000ff
        /*0454*/ 	.word	0x00031c88
        /*0458*/ 	.short	0x0100
        /*045a*/ 	.byte	0x06
	.zero		1


	//   ....[14]....
        /*045c*/ 	.word	0x00000780
        /*0460*/ 	.word	0x000000ff
        /*0464*/ 	.word	0x00031c90
        /*0468*/ 	.short	0x0100
        /*046a*/ 	.byte	0x08
	.zero		1


	//   ....[15]....
        /*046c*/ 	.word	0x00000790
        /*0470*/ 	.word	0x000000ff
        /*0474*/ 	.word	0x00031ca0
        /*0478*/ 	.short	0x0100
        /*047a*/ 	.byte	0x08
	.zero		1


	//   ....[16]....
        /*047c*/ 	.word	0x000007a0
        /*0480*/ 	.word	0x000000ff
        /*0484*/ 	.word	0x00031c98
        /*0488*/ 	.short	0x0100
        /*048a*/ 	.byte	0x08
	.zero		1


	//   ....[17]....
        /*048c*/ 	.word	0x000007b0
        /*0490*/ 	.word	0x000000ff
        /*0494*/ 	.word	0x00031ca8
        /*0498*/ 	.short	0x0100
        /*049a*/ 	.byte	0x08
	.zero		1


	//   ....[18]....
        /*049c*/ 	.word	0x000008e0
        /*04a0*/ 	.word	0x000000ff
        /*04a4*/ 	.word	0x00031cb0
        /*04a8*/ 	.short	0x0100
        /*04aa*/ 	.byte	0x08
	.zero		1


	//   ....[19]....
        /*04ac*/ 	.word	0x000008f0
        /*04b0*/ 	.word	0x000000ff
        /*04b4*/ 	.word	0x00031cc0
        /*04b8*/ 	.short	0x0100
        /*04ba*/ 	.byte	0x08
	.zero		1


	//   ....[20]....
        /*04bc*/ 	.word	0x00000900
        /*04c0*/ 	.word	0x000000ff
        /*04c4*/ 	.word	0x00031cb8
        /*04c8*/ 	.short	0x0100
        /*04ca*/ 	.byte	0x08
	.zero		1


	//   ....[21]....
        /*04cc*/ 	.word	0x00000910
        /*04d0*/ 	.word	0x000000ff
        /*04d4*/ 	.word	0x00031cc8
        /*04d8*/ 	.short	0x0100
        /*04da*/ 	.byte	0x08
	.zero		1


	//   ....[22]....
        /*04dc*/ 	.word	0x00001a20
        /*04e0*/ 	.word	0x000000ff
        /*04e4*/ 	.word	0x00031c00
        /*04e8*/ 	.short	0x010a
        /*04ea*/ 	.byte	0x25
	.zero		1


	//   ....[23]....
        /*04ec*/ 	.word	0x00001aa0
        /*04f0*/ 	.word	0x00000003
        /*04f4*/ 	.word	0x00031c30
        /*04f8*/ 	.short	0x010a
        /*04fa*/ 	.byte	0x3f
	.zero		1


	//   ....[24]....
        /*04fc*/ 	.word	0x00001b10
        /*0500*/ 	.word	0x00000003
        /*0504*/ 	.word	0x00031c30
        /*0508*/ 	.short	0x010a
        /*050a*/ 	.byte	0x3f
	.zero		1


	//   ....[25]....
        /*050c*/ 	.word	0x00004440
        /*0510*/ 	.word	0x00000007
        /*0514*/ 	.word	0x00000000
        /*0518*/ 	.short	0x0101
        /*051a*/ 	.byte	0x3f
	.zero		1


	//   ....[26]....
        /*051c*/ 	.word	0x00005700
        /*0520*/ 	.word	0x000000ff
        /*0524*/ 	.word	0x00031c30
        /*0528*/ 	.short	0x010a
        /*052a*/ 	.byte	0x04
	.zero		1


	//   ....[27]....
        /*052c*/ 	.word	0x00005740
        /*0530*/ 	.word	0x000000ff
        /*0534*/ 	.word	0x00031c30
        /*0538*/ 	.short	0x010a
        /*053a*/ 	.byte	0x04
	.zero		1


	//   ....[28]....
        /*053c*/ 	.word	0x00006dd0
        /*0540*/ 	.word	0x000000ff
        /*0544*/ 	.word	0x00031c50
        /*0548*/ 	.short	0x010a
        /*054a*/ 	.byte	0x04
	.zero		1


	//   ....[29]....
        /*054c*/ 	.word	0x00006e10
        /*0550*/ 	.word	0x000000ff
        /*0554*/ 	.word	0x00031c50
        /*0558*/ 	.short	0x010a
        /*055a*/ 	.byte	0x04
	.zero		1


	//   ....[30]....
        /*055c*/ 	.word	0x00008ba0
        /*0560*/ 	.word	0x0000004a
        /*0564*/ 	.word	0x00000000
        /*0568*/ 	.short	0x0101
        /*056a*/ 	.byte	0x3f
	.zero		1


	//   ....[31]....
        /*056c*/ 	.word	0x00008c40
        /*0570*/ 	.word	0x00000072
        /*0574*/ 	.word	0x00000000
        /*0578*/ 	.short	0x0101
        /*057a*/ 	.byte	0x3f
	.zero		1


	//   ....[32]....
        /*057c*/ 	.word	0x000098d0
        /*0580*/ 	.word	0x000000ff
        /*0584*/ 	.word	0x00031c30
        /*0588*/ 	.short	0x010a
        /*058a*/ 	.byte	0x04
	.zero		1


	//   ....[33]....
        /*058c*/ 	.word	0x00009910
        /*0590*/ 	.word	0x000000ff
        /*0594*/ 	.word	0x00031c30
        /*0598*/ 	.short	0x010a
        /*059a*/ 	.byte	0x04
	.zero		1


	//   ....[34]....
        /*059c*/ 	.word	0x0000afa0
        /*05a0*/ 	.word	0x000000ff
        /*05a4*/ 	.word	0x00031c50
        /*05a8*/ 	.short	0x010a
        /*05aa*/ 	.byte	0x04
	.zero		1


	//   ....[35]....
        /*05ac*/ 	.word	0x0000afe0
        /*05b0*/ 	.word	0x000000ff
        /*05b4*/ 	.word	0x00031c50
        /*05b8*/ 	.short	0x010a
        /*05ba*/ 	.byte	0x04
	.zero		1


	//   ....[36]....
        /*05bc*/ 	.word	0x0000c450
        /*05c0*/ 	.word	0x00000089
        /*05c4*/ 	.word	0x00000000
        /*05c8*/ 	.short	0x0101
        /*05ca*/ 	.byte	0x3f
	.zero		1


	//   ....[37]....
        /*05cc*/ 	.word	0x0000c4d0
        /*05d0*/ 	.word	0x00000086
        /*05d4*/ 	.word	0x00000000
        /*05d8*/ 	.short	0x0101
        /*05da*/ 	.byte	0x3f
	.zero		1


	//   ....[38]....
        /*05dc*/ 	.word	0x0000cf80
        /*05e0*/ 	.word	0x000000ff
        /*05e4*/ 	.word	0x00031c50
        /*05e8*/ 	.short	0x010a
        /*05ea*/ 	.byte	0x06
	.zero		1


	//   ....[39]....
        /*05ec*/ 	.word	0x0000cfc0
        /*05f0*/ 	.word	0x000000ff
        /*05f4*/ 	.word	0x00031c50
        /*05f8*/ 	.short	0x010a
        /*05fa*/ 	.byte	0x06
	.zero		1


	//   ....[40]....
        /*05fc*/ 	.word	0x0000d790
        /*0600*/ 	.word	0x00000007
        /*0604*/ 	.word	0x00000000
        /*0608*/ 	.short	0x0101
        /*060a*/ 	.byte	0x3f
	.zero		1


	//   ....[41]....
        /*060c*/ 	.word	0x0000e790
        /*0610*/ 	.word	0x000000ff
        /*0614*/ 	.word	0x00000000
        /*0618*/ 	.short	0x0101
        /*061a*/ 	.byte	0x04
	.zero		1


	//   ....[42]....
        /*061c*/ 	.word	0x00011110
        /*0620*/ 	.word	0x00000005
        /*0624*/ 	.word	0x00031c40
        /*0628*/ 	.short	0x010a
        /*062a*/ 	.byte	0x3f
	.zero		1


	//   ....[43]....
        /*062c*/ 	.word	0x00011630
        /*0630*/ 	.word	0x00000019
        /*0634*/ 	.word	0x00031c20
        /*0638*/ 	.short	0x010a
        /*063a*/ 	.byte	0x3f
	.zero		1


	//   ....[44]....
        /*063c*/ 	.word	0x00011900
        /*0640*/ 	.word	0x00000003
        /*0644*/ 	.word	0x00031c40
        /*0648*/ 	.short	0x010a
        /*064a*/ 	.byte	0x3f
	.zero		1


	//   ....[45]....
        /*064c*/ 	.word	0x00011b80
        /*0650*/ 	.word	0x00000002
        /*0654*/ 	.word	0x00000060
        /*0658*/ 	.short	0x010a
        /*065a*/ 	.byte	0x3f
	.zero		1


	//   ....[46]....
        /*065c*/ 	.word	0x00012090
        /*0660*/ 	.word	0x00000003
        /*0664*/ 	.word	0x00031c40
        /*0668*/ 	.short	0x010a
        /*066a*/ 	.byte	0x3f
	.zero		1


	//   ....[47]....
        /*066c*/ 	.word	0x00012310
        /*0670*/ 	.word	0x00000003
        /*0674*/ 	.word	0x00000060
        /*0678*/ 	.short	0x010a
        /*067a*/ 	.byte	0x3f
	.zero		1


	//   ....[48]....
        /*067c*/ 	.word	0x00012790
        /*0680*/ 	.word	0x00000002
        /*0684*/ 	.word	0x00031c40
        /*0688*/ 	.short	0x010a
        /*068a*/ 	.byte	0x3f
	.zero		1


	//   ....[49]....
        /*068c*/ 	.word	0x00012a30
        /*0690*/ 	.word	0x00000002
        /*0694*/ 	.word	0x00000060
        /*0698*/ 	.short	0x010a
        /*069a*/ 	.byte	0x3f
	.zero		1


	//   ....[50]....
        /*069c*/ 	.word	0x00012e30
        /*06a0*/ 	.word	0x00000003
        /*06a4*/ 	.word	0x00031c60
        /*06a8*/ 	.short	0x010a
        /*06aa*/ 	.byte	0x3f
	.zero		1


	//   ....[51]....
        /*06ac*/ 	.word	0x00013d90
        /*06b0*/ 	.word	0x00000009
        /*06b4*/ 	.word	0x00031c20
        /*06b8*/ 	.short	0x010a
        /*06ba*/ 	.byte	0x3f
	.zero		1


	//   ....[52]....
        /*06bc*/ 	.word	0x00013f50
        /*06c0*/ 	.word	0x00000007
        /*06c4*/ 	.word	0x00000000
        /*06c8*/ 	.short	0x010a
        /*06ca*/ 	.byte	0x3f
	.zero		1


	//   ....[53]....
        /*06cc*/ 	.word	0x00013fc0
        /*06d0*/ 	.word	0x00000003
        /*06d4*/ 	.word	0x00000000
        /*06d8*/ 	.short	0x010a
        /*06da*/ 	.byte	0x3f
	.zero		1


	//   ....[54]....
        /*06dc*/ 	.word	0x00014020
        /*06e0*/ 	.word	0x00000005
        /*06e4*/ 	.word	0x00000000
        /*06e8*/ 	.short	0x010a
        /*06ea*/ 	.byte	0x3f
	.zero		1


	//   ....[55]....
        /*06ec*/ 	.word	0x00014050
        /*06f0*/ 	.word	0x00000003
        /*06f4*/ 	.word	0x00000000
        /*06f8*/ 	.short	0x010a
        /*06fa*/ 	.byte	0x3f
	.zero		1


	//   ....[56]....
        /*06fc*/ 	.word	0x000140c0
        /*0700*/ 	.word	0x00000003
        /*0704*/ 	.word	0x00031c00
        /*0708*/ 	.short	0x010a
        /*070a*/ 	.byte	0x3f
	.zero		1


	//   ....[57]....
        /*070c*/ 	.word	0x00014110
        /*0710*/ 	.word	0x00000003
        /*0714*/ 	.word	0x00031c30
        /*0718*/ 	.short	0x010a
        /*071a*/ 	.byte	0x3f
	.zero		1


	//   ....[58]....
        /*071c*/ 	.word	0x00014170
        /*0720*/ 	.word	0x00000009
        /*0724*/ 	.word	0x00031c30
        /*0728*/ 	.short	0x010a
        /*072a*/ 	.byte	0x3f
	.zero		1


	//   ....[59]....
        /*072c*/ 	.word	0x000141d0
        /*0730*/ 	.word	0x00000009
        /*0734*/ 	.word	0x00031c50
        /*0738*/ 	.short	0x010a
        /*073a*/ 	.byte	0x3f
	.zero		1


	//   ....[60]....
        /*073c*/ 	.word	0x00014230
        /*0740*/ 	.word	0x00000007
        /*0744*/ 	.word	0x00031c30
        /*0748*/ 	.short	0x010a
        /*074a*/ 	.byte	0x3f
	.zero		1


	//   ....[61]....
        /*074c*/ 	.word	0x00014290
        /*0750*/ 	.word	0x00000007
        /*0754*/ 	.word	0x00031c50
        /*0758*/ 	.short	0x010a
        /*075a*/ 	.byte	0x3f
	.zero		1


	//   ....[62]....
        /*075c*/ 	.word	0x000142f0
        /*0760*/ 	.word	0x00000006
        /*0764*/ 	.word	0x00031c50
        /*0768*/ 	.short	0x010a
        /*076a*/ 	.byte	0x3f
	.zero		1


	//   ....[63]....
        /*076c*/ 	.word	0x00014490
        /*0770*/ 	.word	0x00000005
        /*0774*/ 	.word	0x00031c40
        /*0778*/ 	.short	0x010a
        /*077a*/ 	.byte	0x3f
	.zero		1


	//   ....[64]....
        /*077c*/ 	.word	0x000144e0
        /*0780*/ 	.word	0x00000019
        /*0784*/ 	.word	0x00031c20
        /*0788*/ 	.short	0x010a
        /*078a*/ 	.byte	0x3f
	.zero		1


	//   ....[65]....
        /*078c*/ 	.word	0x00014530
        /*0790*/ 	.word	0x00000003
        /*0794*/ 	.word	0x00031c40
        /*0798*/ 	.short	0x010a
        /*079a*/ 	.byte	0x3f
	.zero		1


	//   ....[66]....
        /*079c*/ 	.word	0x00014580
        /*07a0*/ 	.word	0x00000002
        /*07a4*/ 	.word	0x00000060
        /*07a8*/ 	.short	0x010a
        /*07aa*/ 	.byte	0x3f
	.zero		1


	//   ....[67]....
        /*07ac*/ 	.word	0x000145d0
        /*07b0*/ 	.word	0x00000003
        /*07b4*/ 	.word	0x00031c40
        /*07b8*/ 	.short	0x010a
        /*07ba*/ 	.byte	0x3f
	.zero		1


	//   ....[68]....
        /*07bc*/ 	.word	0x00014620
        /*07c0*/ 	.word	0x00000003
        /*07c4*/ 	.word	0x00000060
        /*07c8*/ 	.short	0x010a
        /*07ca*/ 	.byte	0x3f
	.zero		1


	//   ....[69]....
        /*07cc*/ 	.word	0x00014670
        /*07d0*/ 	.word	0x00000002
        /*07d4*/ 	.word	0x00031c40
        /*07d8*/ 	.short	0x010a
        /*07da*/ 	.byte	0x3f
	.zero		1


	//   ....[70]....
        /*07dc*/ 	.word	0x000146c0
        /*07e0*/ 	.word	0x00000002
        /*07e4*/ 	.word	0x00000060
        /*07e8*/ 	.short	0x010a
        /*07ea*/ 	.byte	0x3f
	.zero		1


	//   ....[71]....
        /*07ec*/ 	.word	0x00014710
        /*07f0*/ 	.word	0x00000003
        /*07f4*/ 	.word	0x00031c60
        /*07f8*/ 	.short	0x010a
        /*07fa*/ 	.byte	0x3f
	.zero		1


	//   ....[72]....
        /*07fc*/ 	.word	0x000150c0
        /*0800*/ 	.word	0x00000009
        /*0804*/ 	.word	0x00031c20
        /*0808*/ 	.short	0x010a
        /*080a*/ 	.byte	0x3f
	.zero		1


	//   ....[73]....
        /*080c*/ 	.word	0x00015260
        /*0810*/ 	.word	0x00000007
        /*0814*/ 	.word	0x00000000
        /*0818*/ 	.short	0x010a
        /*081a*/ 	.byte	0x3f
	.zero		1


	//   ....[74]....
        /*081c*/ 	.word	0x000152b0
        /*0820*/ 	.word	0x00000003
        /*0824*/ 	.word	0x00000000
        /*0828*/ 	.short	0x010a
        /*082a*/ 	.byte	0x3f
	.zero		1


	//   ....[75]....
        /*082c*/ 	.word	0x00015300
        /*0830*/ 	.word	0x00000005
        /*0834*/ 	.word	0x00000000
        /*0838*/ 	.short	0x010a
        /*083a*/ 	.byte	0x3f
	.zero		1


	//----- nvinfo : EIATTR_NUM_MBARRIERS
	.align		4
.L_295:
        /*083c*/ 	.byte	0x03, 0x38
        /*083e*/ 	.short	0x0016


	//----- nvinfo : EIATTR_EXIT_INSTR_OFFSETS
	.align		4
        /*0840*/ 	.byte	0x04, 0x1c
        /*0842*/ 	.short	(.L_297 - .L_296)


	//   ....[0]....
.L_296:
        /*0844*/ 	.word	0x00000ac0


	//   ....[1]....
        /*0848*/ 	.word	0x0000f430


	//   ....[2]....
        /*084c*/ 	.word	0x0000f490


	//   ....[3]....
        /*0850*/ 	.word	0x000140a0


	//----- nvinfo : EIATTR_MAX_THREADS
	.align		4
.L_297:
        /*0854*/ 	.byte	0x04, 0x05
        /*0856*/ 	.short	(.L_299 - .L_298)
.L_298:
        /*0858*/ 	.word	0x00000200
        /*085c*/ 	.word	0x00000001
        /*0860*/ 	.word	0x00000001


	//----- nvinfo : EIATTR_CRS_STACK_SIZE
	.align		4
.L_299:
        /*0864*/ 	.byte	0x04, 0x1e
        /*0866*/ 	.short	(.L_301 - .L_300)
.L_300:
        /*0868*/ 	.word	0x00000000


	//----- nvinfo : EIATTR_CBANK_PARAM_SIZE
	.align		4
.L_301:
        /*086c*/ 	.byte	0x03, 0x19
        /*086e*/ 	.short	0x0a70


	//----- nvinfo : EIATTR_PARAM_CBANK
	.align		4
        /*0870*/ 	.byte	0x04, 0x0a
        /*0872*/ 	.short	(.L_303 - .L_302)
	.align		4
.L_302:
        /*0874*/ 	.word	index@(.nv.constant0._ZN7cutlass13device_kernelIN5flash11enable_sm90INS1_16FlashAttnFwdSm90INS1_25CollectiveMainloopFwdSm90ILi2EN4cute5tupleIJNS5_1CILi1EEES8_S8_EEENS6_IJNS7_ILi192EEENS7_ILi144EEENS7_ILi96EEEEEELi96ENS_10bfloat16_tEfNS_4arch4Sm90ELb1ELb0ELb0ELb1ELb0ELb0ELb0ELb0ELb1ELb0ELb0ELb0EEENS1_21CollectiveEpilogueFwdINS6_IJSA_SC_SB_EEES9_SE_SG_Li384ELb1ELb0ELb0ELb0EEENS1_36VarlenDynamicPersistentTileSchedulerILi192ELi144ELi384ELi32ELb0ELb0ELb1ELb1ELb1ELb1EEEEEEEEEvNT_6ParamsE)
        /*0878*/ 	.short	0x0210
        /*087a*/ 	.short	0x0a70


	//----- nvinfo : EIATTR_SW_WAR
	.align		4
.L_303:
        /*087c*/ 	.byte	0x04, 0x36
        /*087e*/ 	.short	(.L_305 - .L_304)
.L_304:
        /*0880*/ 	.word	0x00000008
.L_305:


//--------------------- .nv.info._ZN7cutlass13device_kernelIN5flash11enable_sm90INS1_16FlashAttnFwdSm90INS1_25CollectiveMainloopFwdSm90ILi2EN4cute5tupleIJNS5_1CILi1EEES8_S8_EEENS6_IJNS7_ILi192EEENS7_ILi144EEENS7_ILi96EEEEEELi96ENS_10bfloat16_tEfNS_4arch4Sm90ELb1ELb0ELb0ELb1ELb0ELb1ELb0ELb0ELb1ELb0ELb0ELb0EEENS1_21CollectiveEpilogueFwdINS6_IJSA_SC_SB_EEES9_SE_SG_Li384ELb1ELb0ELb0ELb0EEENS1_36VarlenDynamicPersistentTileSchedulerILi192ELi144ELi384ELi32ELb0ELb0ELb1ELb1ELb1ELb1EEEEEEEEEvNT_6ParamsE --------------------------
	.section	.nv.info._ZN7cutlass13device_kernelIN5flash11enable_sm90INS1_16FlashAttnFwdSm90INS1_25CollectiveMainloopFwdSm90ILi2EN4cute5tupleIJNS5_1CILi1EEES8_S8_EEENS6_IJNS7_ILi192EEENS7_ILi144EEENS7_ILi96EEEEEELi96ENS_10bfloat16_tEfNS_4arch4Sm90ELb1ELb0ELb0ELb1ELb0ELb1ELb0ELb0ELb1ELb0ELb0ELb0EEENS1_21CollectiveEpilogueFwdINS6_IJSA_SC_SB_EEES9_SE_SG_Li384ELb1ELb0ELb0ELb0EEENS1_36VarlenDynamicPersistentTileSchedulerILi192ELi144ELi384ELi32ELb0ELb0ELb1ELb1ELb1ELb1EEEEEEEEEvNT_6ParamsE,"",@"SHT_CUDA_INFO"
	.sectionflags	@""
	.align	4


	//----- nvinfo : EIATTR_CUDA_API_VERSION
	.align		4
        /*0000*/ 	.byte	0x04, 0x37
        /*0002*/ 	.short	(.L_307 - .L_306)
.L_306:
        /*0004*/ 	.word	0x00000082


	//----- nvinfo : EIATTR_KPARAM_INFO
	.align		4
.L_307:
        /*0008*/ 	.byte	0x04, 0x17
        /*000a*/ 	.short	(.L_309 - .L_308)
.L_308:
        /*000c*/ 	.word	0x00000000
        /*0010*/ 	.short	0x0000
        /*0012*/ 	.short	0x0070
        /*0014*/ 	.byte	0x00, 0xf0, 0x01, 0x28


	//----- nvinfo : EIATTR_SPARSE_MMA_MASK
	.align		4
.L_309:
        /*0018*/ 	.byte	0x03, 0x50
        /*001a*/ 	.short	0x0000


	//----- nvinfo : EIATTR_MAXREG_COUNT
	.align		4
        /*001c*/ 	.byte	0x03, 0x1b
        /*001e*/ 	.short	0x0080


	//----- nvinfo : EIATTR_NUM_BARRIERS
	.align		4
        /*0020*/ 	.byte	0x02, 0x4c
        /*0022*/ 	.byte	0x10
	.zero		1


	//----- nvinfo : EIATTR_EXTERNS
	.align		4
        /*0024*/ 	.byte	0x04, 0x0f
        /*0026*/ 	.short	(.L_311 - .L_310)


	//   ....[0]....
	.align		4
.L_310:
        /*0028*/ 	.word	index@(__assertfail)


	//----- nvinfo : EIATTR_ANNOTATIONS
	.align		4
.L_311:
        /*002c*/ 	.byte	0x04, 0x55
        /*002e*/ 	.short	(.L_313 - .L_312)


	//   ....[0]....
.L_312:
        /* <DEDUP_REMOVED lines=94> */


	//----- nvinfo : EIATTR_MERCURY_ISA_VERSION
	.align		4
.L_313:
        /*0600*/ 	.byte	0x03, 0x5f
        /*0602*/ 	.short	0x0101


	//----- nvinfo : EIATTR_UNUSED_LOAD_BYTE_OFFSET
	.align		4
        /*0604*/ 	.byte	0x04, 0x44
        /*0606*/ 	.short	(.L_315 - .L_314)


	//   ....[0]....
.L_314:
        /*0608*/ 	.word	0x00000b00
        /*060c*/ 	.word	0x0000fff0


	//   ....[1]....
        /*0610*/ 	.word	0x0001a360
        /*0614*/ 	.word	0x0000fff0


	//----- nvinfo : EIATTR_INT_WARP_WIDE_INSTR_OFFSETS
	.align		4
.L_315:
        /*0618*/ 	.byte	0x04, 0x31
        /*061a*/ 	.short	(.L_317 - .L_316)


	//   ....[0]....
.L_316:
        /*061c*/ 	.word	0x000001c0


	//   ....[1]....
        /*0620*/ 	.word	0x00000200


	//   ....[2]....
        /*0624*/ 	.word	0x00000270


	//   ....[3]....
        /*0628*/ 	.word	0x0001dc30


	//   ....[4]....
        /*062c*/ 	.word	0x0001dcd0


	//   ....[5]....
        /*0630*/ 	.word	0x0001e130


	//   ....[6]....
        /*0634*/ 	.word	0x0001e160


	//   ....[7]....
        /*0638*/ 	.word	0x0001e330


	//   ....[8]....
        /*063c*/ 	.word	0x0001e400


	//   ....[9]....
        /*0640*/ 	.word	0x00020320


	//   ....[10]....
        /*0644*/ 	.word	0x000203c0


	//----- nvinfo : EIATTR_COOP_GROUP_MASK_REGIDS
	.align		4
.L_317:
        /*0648*/ 	.byte	0x04, 0x29
        /*064a*/ 	.short	(.L_319 - .L_318)


	//   ....[0]....
.L_318:
        /*064c*/ 	.word	0xffffffff


	//   ....[1]....
        /*0650*/ 	.word	0xffffffff


	//   ....[2]....
        /*0654*/ 	.word	0xffffffff


	//   ....[3]....
        /*0658*/ 	.word	0xffffffff


	//   ....[4]....
        /*065c*/ 	.word	0xffffffff


	//   ....[5]....
        /*0660*/ 	.word	0xffffffff


	//   ....[6]....
        /*0664*/ 	.word	0xffffffff


	//   ....[7]....
        /*0668*/ 	.word	0xffffffff


	//   ....[8]....
        /*066c*/ 	.word	0xffffffff


	//   ....[9]....
        /*0670*/ 	.word	0xffffffff


	//   ....[10]....
        /*0674*/ 	.word	0xffffffff


	//   ....[11]....
        /*0678*/ 	.word	0xffffffff


	//   ....[12]....
        /*067c*/ 	.word	0xffffffff


	//   ....[13]....
        /*0680*/ 	.word	0xffffffff


	//   ....[14]....
        /*0684*/ 	.word	0xffffffff


	//   ....[15]....
        /*0688*/ 	.word	0xffffffff


	//   ....[16]....
        /*068c*/ 	.word	0xffffffff


	//   ....[17]....
        /*0690*/ 	.word	0xffffffff


	//   ....[18]....
        /*0694*/ 	.word	0xffffffff


	//   ....[19]....
        /*0698*/ 	.word	0xffffffff


	//   ....[20]....
        /*069c*/ 	.word	0xffffffff


	//   ....[21]....
        /*06a0*/ 	.word	0xffffffff


	//   ....[22]....
        /*06a4*/ 	.word	0xffffffff


	//   ....[23]....
        /*06a8*/ 	.word	0xffffffff


	//   ....[24]....
        /*06ac*/ 	.word	0xffffffff


	//   ....[25]....
        /*06b0*/ 	.word	0xffffffff


	//   ....[26]....
        /*06b4*/ 	.word	0xffffffff


	//   ....[27]....
        /*06b8*/ 	.word	0xffffffff


	//   ....[28]....
        /*06bc*/ 	.word	0xffffffff


	//   ....[29]....
        /*06c0*/ 	.word	0xffffffff


	//   ....[30]....
        /*06c4*/ 	.word	0xffffffff


	//   ....[31]....
        /*06c8*/ 	.word	0xffffffff


	//   ....[32]....
        /*06cc*/ 	.word	0xffffffff


	//   ....[33]....
        /*06d0*/ 	.word	0xffffffff


	//   ....[34]....
        /*06d4*/ 	.word	0xffffffff


	//   ....[35]....
        /*06d8*/ 	.word	0xffffffff


	//   ....[36]....
        /*06dc*/ 	.word	0xffffffff


	//   ....[37]....
        /*06e0*/ 	.word	0xffffffff


	//   ....[38]....
        /*06e4*/ 	.word	0xffffffff


	//   ....[39]....
        /*06e8*/ 	.word	0xffffffff


	//   ....[40]....
        /*06ec*/ 	.word	0xffffffff


	//   ....[41]....
        /*06f0*/ 	.word	0xffffffff


	//   ....[42]....
        /*06f4*/ 	.word	0xffffffff


	//   ....[43]....
        /*06f8*/ 	.word	0xffffffff


	//   ....[44]....
        /*06fc*/ 	.word	0xffffffff


	//   ....[45]....
        /*0700*/ 	.word	0xffffffff


	//   ....[46]....
        /*0704*/ 	.word	0xffffffff


	//   ....[47]....
        /*0708*/ 	.word	0xffffffff


	//   ....[48]....
        /*070c*/ 	.word	0xffffffff


	//   ....[49]....
        /*0710*/ 	.word	0xffffffff


	//   ....[50]....
        /*0714*/ 	.word	0xffffffff


	//   ....[51]....
        /*0718*/ 	.word	0xffffffff


	//   ....[52]....
        /*071c*/ 	.word	0xffffffff


	//   ....[53]....
        /*0720*/ 	.word	0xffffffff


	//   ....[54]....
        /*0724*/ 	.word	0xffffffff


	//   ....[55]....
        /*0728*/ 	.word	0xffffffff


	//   ....[56]....
        /*072c*/ 	.word	0xffffffff


	//   ....[57]....
        /*0730*/ 	.word	0xffffffff


	//   ....[58]....
        /*0734*/ 	.word	0xffffffff


	//   ....[59]....
        /*0738*/ 	.word	0xffffffff


	//   ....[60]....
        /*073c*/ 	.word	0xffffffff


	//   ....[61]....
        /*0740*/ 	.word	0x0500000f


	//   ....[62]....
        /*0744*/ 	.word	0x0500000f


	//   ....[63]....
        /*0748*/ 	.word	0x0500000f


	//   ....[64]....
        /*074c*/ 	.word	0x0500000f


	//   ....[65]....
        /*0750*/ 	.word	0x0500000f


	//   ....[66]....
        /*0754*/ 	.word	0x0500000f


	//   ....[67]....
        /*0758*/ 	.word	0x0500000f


	//   ....[68]....
        /*075c*/ 	.word	0x0500000f


	//   ....[69]....
        /*0760*/ 	.word	0x0500000f


	//   ....[70]....
        /*0764*/ 	.word	0x0500000f


	//   ....[71]....
        /*0768*/ 	.word	0x0500000f


	//   ....[72]....
        /*076c*/ 	.word	0x0500000f


	//   ....[73]....
        /*0770*/ 	.word	0x0500000f


	//   ....[74]....
        /*0774*/ 	.word	0x0500000f


	//   ....[75]....
        /*0778*/ 	.word	0x0500000f


	//   ....[76]....
        /*077c*/ 	.word	0x0500000f


	//   ....[77]....
        /*0780*/ 	.word	0x0500000f


	//   ....[78]....
        /*0784*/ 	.word	0x0500000f


	//   ....[79]....
        /*0788*/ 	.word	0x0500000f


	//   ....[80]....
        /*078c*/ 	.word	0x0500000f


	//   ....[81]....
        /*0790*/ 	.word	0x0500000f


	//   ....[82]....
        /*0794*/ 	.word	0x0500000f


	//   ....[83]....
        /*0798*/ 	.word	0x0500000f


	//   ....[84]....
        /*079c*/ 	.word	0x0500000f


	//   ....[85]....
        /*07a0*/ 	.word	0x0500000f


	//   ....[86]....
        /*07a4*/ 	.word	0x0500000f


	//   ....[87]....
        /*07a8*/ 	.word	0x0500000f


	//   ....[88]....
        /*07ac*/ 	.word	0x0500000f


	//   ....[89]....
        /*07b0*/ 	.word	0x0500000f


	//----- nvinfo : EIATTR_COOP_GROUP_INSTR_OFFSETS
	.align		4
.L_319:
        /*07b4*/ 	.byte	0x04, 0x28
        /*07b6*/ 	.short	(.L_321 - .L_320)


	//   ....[0]....
.L_320:
        /*07b8*/ 	.word	0x00000070


	//   ....[1]....
        /*07bc*/ 	.word	0x000001d0


	//   ....[2]....
        /*07c0*/ 	.word	0x00000220


	//   ....[3]....
        /*07c4*/ 	.word	0x00000450


	//   ....[4]....
        /*07c8*/ 	.word	0x000005b0


	//   ....[5]....
        /*07cc*/ 	.word	0x000006d0


	//   ....[6]....
        /*07d0*/ 	.word	0x00000830


	//   ....[7]....
        /*07d4*/ 	.word	0x00007170


	//   ....[8]....
        /*07d8*/ 	.word	0x0000de20


	//   ....[9]....
        /*07dc*/ 	.word	0x0000de40


	//   ....[10]....
        /*07e0*/ 	.word	0x0000e6e0


	//   ....[11]....
        /*07e4*/ 	.word	0x0000e730


	//   ....[12]....
        /*07e8*/ 	.word	0x0000fa40


	//   ....[13]....
        /*07ec*/ 	.word	0x00012c50


	//   ....[14]....
        /*07f0*/ 	.word	0x00012d10


	//   ....[15]....
        /*07f4*/ 	.word	0x00013550


	//   ....[16]....
        /*07f8*/ 	.word	0x00013a40


	//   ....[17]....
        /*07fc*/ 	.word	0x00014e10


	//   ....[18]....
        /*0800*/ 	.word	0x00017700


	//   ....[19]....
        /*0804*/ 	.word	0x00017720


	//   ....[20]....
        /*0808*/ 	.word	0x00017cd0


	//   ....[21]....
        /*080c*/ 	.word	0x00017cf0


	//   ....[22]....
        /*0810*/ 	.word	0x00019580


	//   ....[23]....
        /*0814*/ 	.word	0x00019ce0


	//   ....[24]....
        /*0818*/ 	.word	0x00019d10


	//   ....[25]....
        /*081c*/ 	.word	0x00019d50


	//   ....[26]....
        /*0820*/ 	.word	0x00019d60


	//   ....[27]....
        /*0824*/ 	.word	0x0001bbc0


	//   ....[28]....
        /*0828*/ 	.word	0x0001bd70


	//   ....[29]....
        /*082c*/ 	.word	0x0001bda0


	//   ....[30]....
        /*0830*/ 	.word	0x0001bdd0


	//   ....[31]....
        /*0834*/ 	.word	0x0001be10


	//   ....[32]....
        /*0838*/ 	.word	0x0001be60


	//   ....[33]....
        /*083c*/ 	.word	0x0001bec0


	//   ....[34]....
        /*0840*/ 	.word	0x0001c090


	//   ....[35]....
        /*0844*/ 	.word	0x0001c0f0


	//   ....[36]....
        /*0848*/ 	.word	0x0001c130


	//   ....[37]....
        /*084c*/ 	.word	0x0001c170


	//   ....[38]....
        /*0850*/ 	.word	0x0001c1a0


	//   ....[39]....
        /*0854*/ 	.word	0x0001c1d0


	//   ....[40]....
        /*0858*/ 	.word	0x0001c280


	//   ....[41]....
        /*085c*/ 	.word	0x0001c2e0


	//   ....[42]....
        /*0860*/ 	.word	0x0001c370


	//   ....[43]....
        /*0864*/ 	.word	0x00020730


	//   ....[44]....
        /*0868*/ 	.word	0x00020740


	//   ....[45]....
        /*086c*/ 	.word	0x00020840


	//   ....[46]....
        /*0870*/ 	.word	0x000208a0


	//   ....[47]....
        /*0874*/ 	.word	0x000208e0


	//   ....[48]....
        /*0878*/ 	.word	0x00020920


	//   ....[49]....
        /*087c*/ 	.word	0x00020950


	//   ....[50]....
        /*0880*/ 	.word	0x00020980


	//   ....[51]....
        /*0884*/ 	.word	0x00020b00


	//   ....[52]....
        /*0888*/ 	.word	0x00020b60


	//   ....[53]....
        /*088c*/ 	.word	0x00020ba0


	//   ....[54]....
        /*0890*/ 	.word	0x00020be0


	//   ....[55]....
        /*0894*/ 	.word	0x00020c10


	//   ....[56]....
        /*0898*/ 	.word	0x00020c40


	//   ....[57]....
        /*089c*/ 	.word	0x00020d00


	//   ....[58]....
        /*08a0*/ 	.word	0x00020d20


	//   ....[59]....
        /*08a4*/ 	.word	0x00020d90


	//   ....[60]....
        /*08a8*/ 	.word	0x00021410


	//   ....[61]....
        /*08ac*/ 	.word	0x00021810


	//   ....[62]....
        /*08b0*/ 	.word	0x000218b0


	//   ....[63]....
        /*08b4*/ 	.word	0x00021950


	//   ....[64]....
        /*08b8*/ 	.word	0x000219f0


	//   ....[65]....
        /*08bc*/ 	.word	0x00021a90


	//   ....[66]....
        /*08c0*/ 	.word	0x00021b70


	//   ....[67]....
        /*08c4*/ 	.word	0x00021c10


	//   ....[68]....
        /*08c8*/ 	.word	0x00021cb0


	//   ....[69]....
        /*08cc*/ 	.word	0x00021d50


	//   ....[70]....
        /*08d0*/ 	.word	0x00022050


	//   ....[71]....
        /*08d4*/ 	.word	0x00022330


	//   ....[72]....
        /*08d8*/ 	.word	0x00022720


	//   ....[73]....
        /*08dc*/ 	.word	0x000227b0


	//   ....[74]....
        /*08e0*/ 	.word	0x00022850


	//   ....[75]....
        /*08e4*/ 	.word	0x00022900


	//   ....[76]....
        /*08e8*/ 	.word	0x00022980


	//   ....[77]....
        /*08ec*/ 	.word	0x00022a00


	//   ....[78]....
        /*08f0*/ 	.word	0x00022a80


	//   ....[79]....
        /*08f4*/ 	.word	0x00022b00


	//   ....[80]....
        /*08f8*/ 	.word	0x00022b90


	//   ....[81]....
        /*08fc*/ 	.word	0x00022c40


	//   ....[82]....
        /*0900*/ 	.word	0x00022cc0


	//   ....[83]....
        /*0904*/ 	.word	0x00022d40


	//   ....[84]....
        /*0908*/ 	.word	0x00022dc0


	//   ....[85]....
        /*090c*/ 	.word	0x00022e40


	//   ....[86]....
        /*0910*/ 	.word	0x00022eb0


	//   ....[87]....
        /*0914*/ 	.word	0x00022f50


	//   ....[88]....
        /*0918*/ 	.word	0x00022fe0


	//   ....[89]....
        /*091c*/ 	.word	0x00023100


	//----- nvinfo : EIATTR_REG_RECONFIG
	.align		4
.L_321:
        /*0920*/ 	.byte	0x01, 0x54
	.zero		2


	//----- nvinfo : EIATTR_SYSCALL_OFFSETS
	.align		4
        /*0924*/ 	.byte	0x04, 0x46
        /*0926*/ 	.short	(.L_323 - .L_322)


	//   ....[0]....
.L_322:
        /*0928*/ 	.word	0x00001a50


	//   ....[1]....
        /*092c*/ 	.word	0x00001ba0


	//   ....[2]....
        /*0930*/ 	.word	0x00007380


	//   ....[3]....
        /*0934*/ 	.word	0x000076c0


	//   ....[4]....
        /*0938*/ 	.word	0x0001de50


	//   ....[5]....
        /*093c*/ 	.word	0x0001df80


	//   ....[6]....
        /*0940*/ 	.word	0x0001e080


	//----- nvinfo : EIATTR_MBARRIER_INSTR_OFFSETS
	.align		4
.L_323:
        /*0944*/ 	.byte	0x04, 0x39
        /*0946*/ 	.short	(.L_325 - .L_324)


	//   ....[0]....
.L_324:
        /*0948*/ 	.word	0x00000300
        /*094c*/ 	.word	0x000000ff
        /*0950*/ 	.word	0x00031c00
        /*0954*/ 	.short	0x0100
        /*0956*/ 	.byte	0x08
	.zero		1


	//   ....[1]....
        /*0958*/ 	.word	0x00000310
        /*095c*/ 	.word	0x000000ff
        /*0960*/ 	.word	0x00031c20
        /*0964*/ 	.short	0x0100
        /*0966*/ 	.byte	0x08
	.zero		1


	//   ....[2]....
        /*0968*/ 	.word	0x00000400
        /*096c*/ 	.word	0x000000ff
        /*0970*/ 	.word	0x00031c30
        /*0974*/ 	.short	0x0100
        /*0976*/ 	.byte	0x08
	.zero		1


	//   ....[3]....
        /*0978*/ 	.word	0x00000410
        /*097c*/ 	.word	0x000000ff
        /*0980*/ 	.word	0x00031c40
        /*0984*/ 	.short	0x0100
        /*0986*/ 	.byte	0x08
	.zero		1


	//   ....[4]....
        /*0988*/ 	.word	0x00000420
        /*098c*/ 	.word	0x000000ff
        /*0990*/ 	.word	0x00031c38
        /*0994*/ 	.short	0x0100
        /*0996*/ 	.byte	0x08
	.zero		1


	//   ....[5]....
        /*0998*/ 	.word	0x00000430
        /*099c*/ 	.word	0x000000ff
        /*09a0*/ 	.word	0x00031c48
        /*09a4*/ 	.short	0x0100
        /*09a6*/ 	.byte	0x08
	.zero		1


	//   ....[6]....
        /*09a8*/ 	.word	0x00000560
        /*09ac*/ 	.word	0x000000ff
        /*09b0*/ 	.word	0x00031c50
        /*09b4*/ 	.short	0x0100
        /*09b6*/ 	.byte	0x08
	.zero		1


	//   ....[7]....
        /*09b8*/ 	.word	0x00000570
        /*09bc*/ 	.word	0x000000ff
        /*09c0*/ 	.word	0x00031c60
        /*09c4*/ 	.short	0x0100
        /*09c6*/ 	.byte	0x08
	.zero		1


	//   ....[8]....
        /*09c8*/ 	.word	0x00000580
        /*09cc*/ 	.word	0x000000ff
        /*09d0*/ 	.word	0x00031c58
        /*09d4*/ 	.short	0x0100
        /*09d6*/ 	.byte	0x08
	.zero		1


	//   ....[9]....
        /*09d8*/ 	.word	0x00000590
        /*09dc*/ 	.word	0x000000ff
        /*09e0*/ 	.word	0x00031c68
        /*09e4*/ 	.short	0x0100
        /*09e6*/ 	.byte	0x08
	.zero		1


	//   ....[10]....
        /*09e8*/ 	.word	0x00000680
        /*09ec*/ 	.word	0x000000ff
        /*09f0*/ 	.word	0x00031c70
        /*09f4*/ 	.short	0x0100
        /*09f6*/ 	.byte	0x06
	.zero		1


	//   ....[11]....
        /*09f8*/ 	.word	0x00000690
        /*09fc*/ 	.word	0x000000ff
        /*0a00*/ 	.word	0x00031c80
        /*0a04*/ 	.short	0x0100
        /*0a06*/ 	.byte	0x06
	.zero		1


	//   ....[12]....
        /*0a08*/ 	.word	0x000006a0
        /*0a0c*/ 	.word	0x000000ff
        /*0a10*/ 	.word	0x00031c78
        /*0a14*/ 	.short	0x0100
        /*0a16*/ 	.byte	0x06
	.zero		1


	//   ....[13]....
        /*0a18*/ 	.word	0x000006b0
        /*0a1c*/ 	.word	0x000000ff
        /*0a20*/ 	.word	0x00031c88
        /*0a24*/ 	.short	0x0100
        /*0a26*/ 	.byte	0x06
	.zero		1


	//   ....[14]....
        /*0a28*/ 	.word	0x000007e0
        /*0a2c*/ 	.word	0x000000ff
        /*0a30*/ 	.word	0x00031c90
        /*0a34*/ 	.short	0x0100
        /*0a36*/ 	.byte	0x08
	.zero		1


	//   ....[15]....
        /*0a38*/ 	.word	0x000007f0
        /*0a3c*/ 	.word	0x000000ff
        /*0a40*/ 	.word	0x00031ca0
        /*0a44*/ 	.short	0x0100
        /*0a46*/ 	.byte	0x08
	.zero		1


	//   ....[16]....
        /*0a48*/ 	.word	0x00000800
        /*0a4c*/ 	.word	0x000000ff
        /*0a50*/ 	.word	0x00031c98
        /*0a54*/ 	.short	0x0100
        /*0a56*/ 	.byte	0x08
	.zero		1


	//   ....[17]....
        /*0a58*/ 	.word	0x00000810
        /*0a5c*/ 	.word	0x000000ff
        /*0a60*/ 	.word	0x00031ca8
        /*0a64*/ 	.short	0x0100
        /*0a66*/ 	.byte	0x08
	.zero		1


	//   ....[18]....
        /*0a68*/ 	.word	0x00000940
        /*0a6c*/ 	.word	0x000000ff
        /*0a70*/ 	.word	0x00031cb0
        /*0a74*/ 	.short	0x0100
        /*0a76*/ 	.byte	0x08
	.zero		1


	//   ....[19]....
        /*0a78*/ 	.word	0x00000950
        /*0a7c*/ 	.word	0x000000ff
        /*0a80*/ 	.word	0x00031cc0
        /*0a84*/ 	.short	0x0100
        /*0a86*/ 	.byte	0x08
	.zero		1


	//   ....[20]....
        /*0a88*/ 	.word	0x00000960
        /*0a8c*/ 	.word	0x000000ff
        /*0a90*/ 	.word	0x00031cb8
        /*0a94*/ 	.short	0x0100
        /*0a96*/ 	.byte	0x08
	.zero		1


	//   ....[21]....
        /*0a98*/ 	.word	0x00000970
        /*0a9c*/ 	.word	0x000000ff
        /*0aa0*/ 	.word	0x00031cc8
        /*0aa4*/ 	.short	0x0100
        /*0aa6*/ 	.byte	0x08
	.zero		1


	//   ....[22]....
        /*0aa8*/ 	.word	0x00003110
        /*0aac*/ 	.word	0x0000000f
        /*0ab0*/ 	.word	0x00031c90
        /*0ab4*/ 	.short	0x010a
        /*0ab6*/ 	.byte	0x3f
	.zero		1


	//   ....[23]....
        /*0ab8*/ 	.word	0x00004d50
        /*0abc*/ 	.word	0x0000000f
        /*0ac0*/ 	.word	0x00031c90
        /*0ac4*/ 	.short	0x010a
        /*0ac6*/ 	.byte	0x3f
	.zero		1


	//   ....[24]....
        /*0ac8*/ 	.word	0x00006820
        /*0acc*/ 	.word	0x0000000f
        /*0ad0*/ 	.word	0x00031c90
        /*0ad4*/ 	.short	0x010a
        /*0ad6*/ 	.byte	0x3f
	.zero		1


	//   ....[25]....
        /*0ad8*/ 	.word	0x00006a90
        /*0adc*/ 	.word	0x0000001c
        /*0ae0*/ 	.word	0x00000000
        /*0ae4*/ 	.short	0x0101
        /*0ae6*/ 	.byte	0x3f
	.zero		1


	//   ....[26]....
        /*0ae8*/ 	.word	0x00006ad0
        /*0aec*/ 	.word	0x0000000f
        /*0af0*/ 	.word	0x00031cb0
        /*0af4*/ 	.short	0x010a
        /*0af6*/ 	.byte	0x3f
	.zero		1


	//   ....[27]....
        /*0af8*/ 	.word	0x00006e30
        /*0afc*/ 	.word	0x0000000f
        /*0b00*/ 	.word	0x00000000
        /*0b04*/ 	.short	0x0101
        /*0b06*/ 	.byte	0x3f
	.zero		1


	//   ....[28]....
        /*0b08*/ 	.word	0x00007420
        /*0b0c*/ 	.word	0x00000016
        /*0b10*/ 	.word	0x00031c00
        /*0b14*/ 	.short	0x010a
        /*0b16*/ 	.byte	0x3f
	.zero		1


	//   ....[29]....
        /*0b18*/ 	.word	0x00007470
        /*0b1c*/ 	.word	0x00000016
        /*0b20*/ 	.word	0x00031c00
        /*0b24*/ 	.short	0x010a
        /*0b26*/ 	.byte	0x3f
	.zero		1


	//   ....[30]....
        /*0b28*/ 	.word	0x00007ff0
        /*0b2c*/ 	.word	0x00000016
        /*0b30*/ 	.word	0x00031c00
        /*0b34*/ 	.short	0x010a
        /*0b36*/ 	.byte	0x3f
	.zero		1


	//   ....[31]....
        /*0b38*/ 	.word	0x00009d20
        /*0b3c*/ 	.word	0x00000016
        /*0b40*/ 	.word	0x00031c00
        /*0b44*/ 	.short	0x010a
        /*0b46*/ 	.byte	0x3f
	.zero		1


	//   ....[32]....
        /*0b48*/ 	.word	0x0000b6b0
        /*0b4c*/ 	.word	0x00000015
        /*0b50*/ 	.word	0x00031c30
        /*0b54*/ 	.short	0x010a
        /*0b56*/ 	.byte	0x3f
	.zero		1


	//   ....[33]....
        /*0b58*/ 	.word	0x0000b760
        /*0b5c*/ 	.word	0x00000015
        /*0b60*/ 	.word	0x00031c30
        /*0b64*/ 	.short	0x010a
        /*0b66*/ 	.byte	0x3f
	.zero		1


	//   ....[34]....
        /*0b68*/ 	.word	0x0000eae0
        /*0b6c*/ 	.word	0x00000010
        /*0b70*/ 	.word	0x00000000
        /*0b74*/ 	.short	0x0101
        /*0b76*/ 	.byte	0x3f
	.zero		1


	//   ....[35]....
        /*0b78*/ 	.word	0x0000fd10
        /*0b7c*/ 	.word	0x00000000
        /*0b80*/ 	.word	0x00031c30
        /*0b84*/ 	.short	0x010a
        /*0b86*/ 	.byte	0x3f
	.zero		1


	//   ....[36]....
        /*0b88*/ 	.word	0x0000fd60
        /*0b8c*/ 	.word	0x00000000
        /*0b90*/ 	.word	0x00031c30
        /*0b94*/ 	.short	0x010a
        /*0b96*/ 	.byte	0x3f
	.zero		1


	//   ....[37]....
        /*0b98*/ 	.word	0x00012170
        /*0b9c*/ 	.word	0x0000000e
        /*0ba0*/ 	.word	0x00031c50
        /*0ba4*/ 	.short	0x010a
        /*0ba6*/ 	.byte	0x3f
	.zero		1


	//   ....[38]....
        /*0ba8*/ 	.word	0x000121c0
        /*0bac*/ 	.word	0x0000000e
        /*0bb0*/ 	.word	0x00031c50
        /*0bb4*/ 	.short	0x010a
        /*0bb6*/ 	.byte	0x3f
	.zero		1


	//   ....[39]....
        /*0bb8*/ 	.word	0x00013c00
        /*0bbc*/ 	.word	0x0000000f
        /*0bc0*/ 	.word	0x00000000
        /*0bc4*/ 	.short	0x0101
        /*0bc6*/ 	.byte	0x3f
	.zero		1


	//   ....[40]....
        /*0bc8*/ 	.word	0x00013d10
        /*0bcc*/ 	.word	0x00000011
        /*0bd0*/ 	.word	0x00000000
        /*0bd4*/ 	.short	0x0101
        /*0bd6*/ 	.byte	0x3f
	.zero		1


	//   ....[41]....
        /*0bd8*/ 	.word	0x00014f80
        /*0bdc*/ 	.word	0x00000000
        /*0be0*/ 	.word	0x00031c30
        /*0be4*/ 	.short	0x010a
        /*0be6*/ 	.byte	0x3f
	.zero		1


	//   ....[42]....
        /*0be8*/ 	.word	0x00014fd0
        /*0bec*/ 	.word	0x00000000
        /*0bf0*/ 	.word	0x00031c30
        /*0bf4*/ 	.short	0x010a
        /*0bf6*/ 	.byte	0x3f
	.zero		1


	//   ....[43]....
        /*0bf8*/ 	.word	0x00017400
        /*0bfc*/ 	.word	0x0000000e
        /*0c00*/ 	.word	0x00031c50
        /*0c04*/ 	.short	0x010a
        /*0c06*/ 	.byte	0x3f
	.zero		1


	//   ....[44]....
        /*0c08*/ 	.word	0x00017450
        /*0c0c*/ 	.word	0x0000000e
        /*0c10*/ 	.word	0x00031c50
        /*0c14*/ 	.short	0x010a
        /*0c16*/ 	.byte	0x3f
	.zero		1


	//   ....[45]....
        /*0c18*/ 	.word	0x000186e0
        /*0c1c*/ 	.word	0x0000004a
        /*0c20*/ 	.word	0x00000000
        /*0c24*/ 	.short	0x0101
        /*0c26*/ 	.byte	0x3f
	.zero		1


	//   ....[46]....
        /*0c28*/ 	.word	0x00018740
        /*0c2c*/ 	.word	0x00000049
        /*0c30*/ 	.word	0x00000000
        /*0c34*/ 	.short	0x0101
        /*0c36*/ 	.byte	0x3f
	.zero		1


	//   ....[47]....
        /*0c38*/ 	.word	0x00019610
        /*0c3c*/ 	.word	0x00000009
        /*0c40*/ 	.word	0x00031c50
        /*0c44*/ 	.short	0x010a
        /*0c46*/ 	.byte	0x3f
	.zero		1


	//   ....[48]....
        /*0c48*/ 	.word	0x000196c0
        /*0c4c*/ 	.word	0x00000009
        /*0c50*/ 	.word	0x00031c50
        /*0c54*/ 	.short	0x010a
        /*0c56*/ 	.byte	0x3f
	.zero		1


	//   ....[49]....
        /*0c58*/ 	.word	0x0001a090
        /*0c5c*/ 	.word	0x00000004
        /*0c60*/ 	.word	0x00000000
        /*0c64*/ 	.short	0x0101
        /*0c66*/ 	.byte	0x3f
	.zero		1


	//   ....[50]....
        /*0c68*/ 	.word	0x0001b010
        /*0c6c*/ 	.word	0x00000020
        /*0c70*/ 	.word	0x00000000
        /*0c74*/ 	.short	0x0101
        /*0c76*/ 	.byte	0x3f
	.zero		1


	//   ....[51]....
        /*0c78*/ 	.word	0x0001d100
        /*0c7c*/ 	.word	0x00000006
        /*0c80*/ 	.word	0x00031c20
        /*0c84*/ 	.short	0x010a
        /*0c86*/ 	.byte	0x3f
	.zero		1


	//   ....[52]....
        /*0c88*/ 	.word	0x0001d170
        /*0c8c*/ 	.word	0x00000008
        /*0c90*/ 	.word	0x00031ca0
        /*0c94*/ 	.short	0x010a
        /*0c96*/ 	.byte	0x3f
	.zero		1


	//   ....[53]....
        /*0c98*/ 	.word	0x0001d3c0
        /*0c9c*/ 	.word	0x00000008
        /*0ca0*/ 	.word	0x00031cc0
        /*0ca4*/ 	.short	0x010a
        /*0ca6*/ 	.byte	0x3f
	.zero		1


	//   ....[54]....
        /*0ca8*/ 	.word	0x0001d6b0
        /*0cac*/ 	.word	0x00000007
        /*0cb0*/ 	.word	0x00031ca0
        /*0cb4*/ 	.short	0x010a
        /*0cb6*/ 	.byte	0x3f
	.zero		1


	//   ....[55]....
        /*0cb8*/ 	.word	0x0001d8f0
        /*0cbc*/ 	.word	0x00000007
        /*0cc0*/ 	.word	0x00031cc0
        /*0cc4*/ 	.short	0x010a
        /*0cc6*/ 	.byte	0x3f
	.zero		1


	//   ....[56]....
        /*0cc8*/ 	.word	0x0001e700
        /*0ccc*/ 	.word	0x00000005
        /*0cd0*/ 	.word	0x00031c40
        /*0cd4*/ 	.short	0x010a
        /*0cd6*/ 	.byte	0x3f
	.zero		1


	//   ....[57]....
        /*0cd8*/ 	.word	0x0001ec10
        /*0cdc*/ 	.word	0x0000001b
        /*0ce0*/ 	.word	0x00031c20
        /*0ce4*/ 	.short	0x010a
        /*0ce6*/ 	.byte	0x3f
	.zero		1


	//   ....[58]....
        /*0ce8*/ 	.word	0x0001eef0
        /*0cec*/ 	.word	0x00000003
        /*0cf0*/ 	.word	0x00031c40
        /*0cf4*/ 	.short	0x010a
        /*0cf6*/ 	.byte	0x3f
	.zero		1


	//   ....[59]....
        /*0cf8*/ 	.word	0x0001f170
        /*0cfc*/ 	.word	0x00000002
        /*0d00*/ 	.word	0x00000060
        /*0d04*/ 	.short	0x010a
        /*0d06*/ 	.byte	0x3f
	.zero		1


	//   ....[60]....
        /*0d08*/ 	.word	0x0001f690
        /*0d0c*/ 	.word	0x00000003
        /*0d10*/ 	.word	0x00031c40
        /*0d14*/ 	.short	0x010a
        /*0d16*/ 	.byte	0x3f
	.zero		1


	//   ....[61]....
        /*0d18*/ 	.word	0x0001f910
        /*0d1c*/ 	.word	0x00000003
        /*0d20*/ 	.word	0x00000060
        /*0d24*/ 	.short	0x010a
        /*0d26*/ 	.byte	0x3f
	.zero		1


	//   ....[62]....
        /*0d28*/ 	.word	0x0001fd90
        /*0d2c*/ 	.word	0x00000002
        /*0d30*/ 	.word	0x00031c40
        /*0d34*/ 	.short	0x010a
        /*0d36*/ 	.byte	0x3f
	.zero		1


	//   ....[63]....
        /*0d38*/ 	.word	0x00020030
        /*0d3c*/ 	.word	0x00000002
        /*0d40*/ 	.word	0x00000060
        /*0d44*/ 	.short	0x010a
        /*0d46*/ 	.byte	0x3f
	.zero		1


	//   ....[64]....
        /*0d48*/ 	.word	0x00020430
        /*0d4c*/ 	.word	0x00000003
        /*0d50*/ 	.word	0x00031c60
        /*0d54*/ 	.short	0x010a
        /*0d56*/ 	.byte	0x3f
	.zero		1


	//   ....[65]....
        /*0d58*/ 	.word	0x00021390
        /*0d5c*/ 	.word	0x00000009
        /*0d60*/ 	.word	0x00031c20
        /*0d64*/ 	.short	0x010a
        /*0d66*/ 	.byte	0x3f
	.zero		1


	//   ....[66]....
        /*0d68*/ 	.word	0x00021520
        /*0d6c*/ 	.word	0x00000007
        /*0d70*/ 	.word	0x00000000
        /*0d74*/ 	.short	0x010a
        /*0d76*/ 	.byte	0x3f
	.zero		1


	//   ....[67]....
        /*0d78*/ 	.word	0x00021590
        /*0d7c*/ 	.word	0x00000003
        /*0d80*/ 	.word	0x00000000
        /*0d84*/ 	.short	0x010a
        /*0d86*/ 	.byte	0x3f
	.zero		1


	//   ....[68]....
        /*0d88*/ 	.word	0x000215f0
        /*0d8c*/ 	.word	0x00000005
        /*0d90*/ 	.word	0x00000000
        /*0d94*/ 	.short	0x010a
        /*0d96*/ 	.byte	0x3f
	.zero		1


	//   ....[69]....
        /*0d98*/ 	.word	0x00021620
        /*0d9c*/ 	.word	0x00000003
        /*0da0*/ 	.word	0x00000000
        /*0da4*/ 	.short	0x010a
        /*0da6*/ 	.byte	0x3f
	.zero		1


	//   ....[70]....
        /*0da8*/ 	.word	0x00021680
        /*0dac*/ 	.word	0x0000000f
        /*0db0*/ 	.word	0x00031c90
        /*0db4*/ 	.short	0x010a
        /*0db6*/ 	.byte	0x3f
	.zero		1


	//   ....[71]....
        /*0db8*/ 	.word	0x000216d0
        /*0dbc*/ 	.word	0x0000000f
        /*0dc0*/ 	.word	0x00031c90
        /*0dc4*/ 	.short	0x010a
        /*0dc6*/ 	.byte	0x3f
	.zero		1


	//   ....[72]....
        /*0dc8*/ 	.word	0x00021720
        /*0dcc*/ 	.word	0x0000000f
        /*0dd0*/ 	.word	0x00031c90
        /*0dd4*/ 	.short	0x010a
        /*0dd6*/ 	.byte	0x3f
	.zero		1


	//   ....[73]....
        /*0dd8*/ 	.word	0x00021770
        /*0ddc*/ 	.word	0x0000000f
        /*0de0*/ 	.word	0x00031cb0
        /*0de4*/ 	.short	0x010a
        /*0de6*/ 	.byte	0x3f
	.zero		1


	//   ....[74]....
        /*0de8*/ 	.word	0x00021ad0
        /*0dec*/ 	.word	0x00000016
        /*0df0*/ 	.word	0x00031c00
        /*0df4*/ 	.short	0x010a
        /*0df6*/ 	.byte	0x3f
	.zero		1


	//   ....[75]....
        /*0df8*/ 	.word	0x00021d90
        /*0dfc*/ 	.word	0x00000016
        /*0e00*/ 	.word	0x00031c00
        /*0e04*/ 	.short	0x010a
        /*0e06*/ 	.byte	0x3f
	.zero		1


	//   ....[76]....
        /*0e08*/ 	.word	0x00021de0
        /*0e0c*/ 	.word	0x00000015
        /*0e10*/ 	.word	0x00031c30
        /*0e14*/ 	.short	0x010a
        /*0e16*/ 	.byte	0x3f
	.zero		1


	//   ....[77]....
        /*0e18*/ 	.word	0x00021e30
        /*0e1c*/ 	.word	0x00000000
        /*0e20*/ 	.word	0x00031c30
        /*0e24*/ 	.short	0x010a
        /*0e26*/ 	.byte	0x3f
	.zero		1


	//   ....[78]....
        /*0e28*/ 	.word	0x00021e80
        /*0e2c*/ 	.word	0x0000000e
        /*0e30*/ 	.word	0x00031c50
        /*0e34*/ 	.short	0x010a
        /*0e36*/ 	.byte	0x3f
	.zero		1


	//   ....[79]....
        /*0e38*/ 	.word	0x00021ed0
        /*0e3c*/ 	.word	0x00000000
        /*0e40*/ 	.word	0x00031c30
        /*0e44*/ 	.short	0x010a
        /*0e46*/ 	.byte	0x3f
	.zero		1


	//   ....[80]....
        /*0e48*/ 	.word	0x00021f20
        /*0e4c*/ 	.word	0x0000000e
        /*0e50*/ 	.word	0x00031c50
        /*0e54*/ 	.short	0x010a
        /*0e56*/ 	.byte	0x3f
	.zero		1


	//   ....[81]....
        /*0e58*/ 	.word	0x00021f70
        /*0e5c*/ 	.word	0x00000009
        /*0e60*/ 	.word	0x00031c50
        /*0e64*/ 	.short	0x010a
        /*0e66*/ 	.byte	0x3f
	.zero		1


	//   ....[82]....
        /*0e68*/ 	.word	0x00022110
        /*0e6c*/ 	.word	0x00000006
        /*0e70*/ 	.word	0x00031c20
        /*0e74*/ 	.short	0x010a
        /*0e76*/ 	.byte	0x3f
	.zero		1


	//   ....[83]....
        /*0e78*/ 	.word	0x00022160
        /*0e7c*/ 	.word	0x00000008
        /*0e80*/ 	.word	0x00031ca0
        /*0e84*/ 	.short	0x010a
        /*0e86*/ 	.byte	0x3f
	.zero		1


	//   ....[84]....
        /*0e88*/ 	.word	0x000221b0
        /*0e8c*/ 	.word	0x00000008
        /*0e90*/ 	.word	0x00031cc0
        /*0e94*/ 	.short	0x010a
        /*0e96*/ 	.byte	0x3f
	.zero		1


	//   ....[85]....
        /*0e98*/ 	.word	0x00022200
        /*0e9c*/ 	.word	0x00000007
        /*0ea0*/ 	.word	0x00031ca0
        /*0ea4*/ 	.short	0x010a
        /*0ea6*/ 	.byte	0x3f
	.zero		1


	//   ....[86]....
        /*0ea8*/ 	.word	0x00022250
        /*0eac*/ 	.word	0x00000007
        /*0eb0*/ 	.word	0x00031cc0
        /*0eb4*/ 	.short	0x010a
        /*0eb6*/ 	.byte	0x3f
	.zero		1


	//   ....[87]....
        /*0eb8*/ 	.word	0x000223f0
        /*0ebc*/ 	.word	0x00000005
        /*0ec0*/ 	.word	0x00031c40
        /*0ec4*/ 	.short	0x010a
        /*0ec6*/ 	.byte	0x3f
	.zero		1


	//   ....[88]....
        /*0ec8*/ 	.word	0x00022440
        /*0ecc*/ 	.word	0x0000001b
        /*0ed0*/ 	.word	0x00031c20
        /*0ed4*/ 	.short	0x010a
        /*0ed6*/ 	.byte	0x3f
	.zero		1


	//   ....[89]....
        /*0ed8*/ 	.word	0x00022490
        /*0edc*/ 	.word	0x00000003
        /*0ee0*/ 	.word	0x00031c40
        /*0ee4*/ 	.short	0x010a
        /*0ee6*/ 	.byte	0x3f
	.zero		1


	//   ....[90]....
        /*0ee8*/ 	.word	0x000224e0
        /*0eec*/ 	.word	0x00000002
        /*0ef0*/ 	.word	0x00000060
        /*0ef4*/ 	.short	0x010a
        /*0ef6*/ 	.byte	0x3f
	.zero		1


	//   ....[91]....
        /*0ef8*/ 	.word	0x00022530
        /*0efc*/ 	.word	0x00000003
        /*0f00*/ 	.word	0x00031c40
        /*0f04*/ 	.short	0x010a
        /*0f06*/ 	.byte	0x3f
	.zero		1


	//   ....[92]....
        /*0f08*/ 	.word	0x00022580
        /*0f0c*/ 	.word	0x00000003
        /*0f10*/ 	.word	0x00000060
        /*0f14*/ 	.short	0x010a
        /*0f16*/ 	.byte	0x3f
	.zero		1


	//   ....[93]....
        /*0f18*/ 	.word	0x000225d0
        /*0f1c*/ 	.word	0x00000002
        /*0f20*/ 	.word	0x00031c40
        /*0f24*/ 	.short	0x010a
        /*0f26*/ 	.byte	0x3f
	.zero		1


	//   ....[94]....
        /*0f28*/ 	.word	0x00022620
        /*0f2c*/ 	.word	0x00000002
        /*0f30*/ 	.word	0x00000060
        /*0f34*/ 	.short	0x010a
        /*0f36*/ 	.byte	0x3f
	.zero		1


	//   ....[95]....
        /*0f38*/ 	.word	0x00022670
        /*0f3c*/ 	.word	0x00000003
        /*0f40*/ 	.word	0x00031c60
        /*0f44*/ 	.short	0x010a
        /*0f46*/ 	.byte	0x3f
	.zero		1


	//   ....[96]....
        /*0f48*/ 	.word	0x00023020
        /*0f4c*/ 	.word	0x00000009
        /*0f50*/ 	.word	0x00031c20
        /*0f54*/ 	.short	0x010a
        /*0f56*/ 	.byte	0x3f
	.zero		1


	//   ....[97]....
        /*0f58*/ 	.word	0x000231c0
        /*0f5c*/ 	.word	0x00000007
        /*0f60*/ 	.word	0x00000000
        /*0f64*/ 	.short	0x010a
        /*0f66*/ 	.byte	0x3f
	.zero		1


	//   ....[98]....
        /*0f68*/ 	.word	0x00023210
        /*0f6c*/ 	.word	0x00000003
        /*0f70*/ 	.word	0x00000000
        /*0f74*/ 	.short	0x010a
        /*0f76*/ 	.byte	0x3f
	.zero		1


	//   ....[99]....
        /*0f78*/ 	.word	0x00023260
        /*0f7c*/ 	.word	0x00000005
        /*0f80*/ 	.word	0x00000000
        /*0f84*/ 	.short	0x010a
        /*0f86*/ 	.byte	0x3f
	.zero		1


	//----- nvinfo : EIATTR_NUM_MBARRIERS
	.align		4
.L_325:
        /*0f88*/ 	.byte	0x03, 0x38
        /*0f8a*/ 	.short	0x0016


	//----- nvinfo : EIATTR_EXIT_INSTR_OFFSETS
	.align		4
        /*0f8c*/ 	.byte	0x04, 0x1c
        /*0f8e*/ 	.short	(.L_327 - .L_326)


	//   ....[0]....
.L_326:
        /*0f90*/ 	.word	0x00021670


	//----- nvinfo : EIATTR_MAX_THREADS
	.align		4
.L_327:
        /*0f94*/ 	.byte	0x04, 0x05
        /*0f96*/ 	.short	(.L_329 - .L_328)
.L_328:
        /*0f98*/ 	.word	0x00000200
        /*0f9c*/ 	.word	0x00000001
        /*0fa0*/ 	.word	0x00000001


	//----- nvinfo : EIATTR_CRS_STACK_SIZE
	.align		4
.L_329:
        /*0fa4*/ 	.byte	0x04, 0x1e
        /*0fa6*/ 	.short	(.L_331 - .L_330)
.L_330:
        /*0fa8*/ 	.word	0x00000000


	//----- nvinfo : EIATTR_CBANK_PARAM_SIZE
	.align		4
.L_331:
        /*0fac*/ 	.byte	0x03, 0x19
        /*0fae*/ 	.short	0x0a70


	//----- nvinfo : EIATTR_PARAM_CBANK
	.align		4
        /*0fb0*/ 	.byte	0x04, 0x0a
        /*0fb2*/ 	.short	(.L_333 - .L_332)
	.align		4
.L_332:
        /*0fb4*/ 	.word	index@(.nv.constant0._ZN7cutlass13device_kernelIN5flash11enable_sm90INS1_16FlashAttnFwdSm90INS1_25CollectiveMainloopFwdSm90ILi2EN4cute5tupleIJNS5_1CILi1EEES8_S8_EEENS6_IJNS7_ILi192EEENS7_ILi144EEENS7_ILi96EEEEEELi96ENS_10bfloat16_tEfNS_4arch4Sm90ELb1ELb0ELb0ELb1ELb0ELb1ELb0ELb0ELb1ELb0ELb0ELb0EEENS1_21CollectiveEpilogueFwdINS6_IJSA_SC_SB_EEES9_SE_SG_Li384ELb1ELb0ELb0ELb0EEENS1_36VarlenDynamicPersistentTileSchedulerILi192ELi144ELi384ELi32ELb0ELb0ELb1ELb1ELb1ELb1EEEEEEEEEvNT_6ParamsE)
        /*0fb8*/ 	.short	0x0210
        /*0fba*/ 	.short	0x0a70


	//----- nvinfo : EIATTR_SW_WAR
	.align		4
.L_333:
        /*0fbc*/ 	.byte	0x04, 0x36
        /*0fbe*/ 	.short	(.L_335 - .L_334)
.L_334:
        /*0fc0*/ 	.word	0x00000008
.L_335:


//--------------------- .nv.callgraph             --------------------------
	.section	.nv.callgraph,"",@"SHT_CUDA_CALLGRAPH"
	.align	4
	.sectionentsize	8
	.align		4
        /*0000*/ 	.word	0x00000000
	.align		4
        /*0004*/ 	.word	0xffffffff
	.align		4
        /*0008*/ 	.word	index@(_ZN7cutlass13device_kernelIN5flash11enable_sm90INS1_16FlashAttnFwdSm90INS1_25CollectiveMainloopFwdSm90ILi2EN4cute5tupleIJNS5_1CILi1EEES8_S8_EEENS6_IJNS7_ILi192EEENS7_ILi144EEENS7_ILi96EEEEEELi96ENS_10bfloat16_tEfNS_4arch4Sm90ELb0ELb0ELb0ELb0ELb0ELb0ELb0ELb0ELb1ELb0ELb0ELb0EEENS1_21CollectiveEpilogueFwdINS6_IJSA_SC_SB_EEES9_SE_SG_Li384ELb0ELb0ELb0ELb0EEENS1_29StaticPersistentTileSchedulerILb0EEEEEEEEEvNT_6ParamsE)
	.align		4
        /*000c*/ 	.word	index@(__assertfail)
	.align		4
        /*0010*/ 	.word	index@(_ZN7cutlass13device_kernelIN5flash11enable_sm90INS1_16FlashAttnFwdSm90INS1_25CollectiveMainloopFwdSm90ILi2EN4cute5tupleIJNS5_1CILi1EEES8_S8_EEENS6_IJNS7_ILi192EEENS7_ILi144EEENS7_ILi96EEEEEELi96ENS_10bfloat16_tEfNS_4arch4Sm90ELb0ELb0ELb0ELb1ELb0ELb0ELb0ELb0ELb1ELb0ELb0ELb0EEENS1_21CollectiveEpilogueFwdINS6_IJSA_SC_SB_EEES9_SE_SG_Li384ELb1ELb0ELb0ELb0EEENS1_36VarlenDynamicPersistentTileSchedulerILi192ELi144ELi384ELi32ELb0ELb0ELb1ELb0ELb1ELb1EEEEEEEEEvNT_6ParamsE)
	.align		4
        /*0014*/ 	.word	index@(__assertfail)
	.align		4
        /*0018*/ 	.word	index@(_ZN7cutlass13device_kernelIN5flash11enable_sm90INS1_16FlashAttnFwdSm90INS1_25CollectiveMainloopFwdSm90ILi2EN4cute5tupleIJNS5_1CILi1EEES8_S8_EEENS6_IJNS7_ILi192EEENS7_ILi144EEENS7_ILi96EEEEEELi96ENS_10bfloat16_tEfNS_4arch4Sm90ELb0ELb0ELb0ELb1ELb0ELb1ELb0ELb0ELb1ELb0ELb0ELb0EEENS1_21CollectiveEpilogueFwdINS6_IJSA_SC_SB_EEES9_SE_SG_Li384ELb1ELb0ELb0ELb0EEENS1_36VarlenDynamicPersistentTileSchedulerILi192ELi144ELi384ELi32ELb0ELb0ELb1ELb0ELb1ELb1EEEEEEEEEvNT_6ParamsE)
	.align		4
        /*001c*/ 	.word	index@(__assertfail)
	.align		4
        /*0020*/ 	.word	index@(_ZN7cutlass13device_kernelIN5flash11enable_sm90INS1_16FlashAttnFwdSm90INS1_25CollectiveMainloopFwdSm90ILi2EN4cute5tupleIJNS5_1CILi1EEES8_S8_EEENS6_IJNS7_ILi192EEENS7_ILi128EEENS7_ILi96EEEEEELi96ENS_10bfloat16_tEfNS_4arch4Sm90ELb0ELb1ELb0ELb0ELb0ELb0ELb0ELb0ELb1ELb0ELb0ELb0EEENS1_21CollectiveEpilogueFwdINS6_IJSA_SC_SB_EEES9_SE_SG_Li384ELb0ELb0ELb0ELb0EEENS1_30DynamicPersistentTileSchedulerILi384ELi32ELb0ELb0ELb1EEEEEEEEEvNT_6ParamsE)
	.align		4
        /*0024*/ 	.word	index@(__assertfail)
	.align		4
        /*0028*/ 	.word	index@(_ZN7cutlass13device_kernelIN5flash11enable_sm90INS1_16FlashAttnFwdSm90INS1_25CollectiveMainloopFwdSm90ILi2EN4cute5tupleIJNS5_1CILi1EEES8_S8_EEENS6_IJNS7_ILi192EEENS7_ILi128EEENS7_ILi96EEEEEELi96ENS_10bfloat16_tEfNS_4arch4Sm90ELb0ELb1ELb0ELb1ELb0ELb0ELb0ELb0ELb1ELb0ELb0ELb0EEENS1_21CollectiveEpilogueFwdINS6_IJSA_SC_SB_EEES9_SE_SG_Li384ELb1ELb0ELb0ELb0EEENS1_36VarlenDynamicPersistentTileSchedulerILi192ELi128ELi384ELi32ELb0ELb0ELb1ELb1ELb0ELb1EEEEEEEEEvNT_6ParamsE)
	.align		4
        /*002c*/ 	.word	index@(__assertfail)
	.align		4
        /*0030*/ 	.word	index@(_ZN7cutlass13device_kernelIN5flash11enable_sm90INS1_16FlashAttnFwdSm90INS1_25CollectiveMainloopFwdSm90ILi2EN4cute5tupleIJNS5_1CILi1EEES8_S8_EEENS6_IJNS7_ILi192EEENS7_ILi128EEENS7_ILi96EEEEEELi96ENS_10bfloat16_tEfNS_4arch4Sm90ELb0ELb1ELb0ELb1ELb0ELb1ELb0ELb0ELb1ELb0ELb0ELb0EEENS1_21CollectiveEpilogueFwdINS6_IJSA_SC_SB_EEES9_SE_SG_Li384ELb1ELb0ELb0ELb0EEENS1_36VarlenDynamicPersistentTileSchedulerILi192ELi128ELi384ELi32ELb0ELb0ELb1ELb1ELb0ELb1EEEEEEEEEvNT_6ParamsE)
	.align		4
        /*0034*/ 	.word	index@(__assertfail)
	.align		4
        /*0038*/ 	.word	index@(_ZN7cutlass13device_kernelIN5flash11enable_sm90INS1_16FlashAttnFwdSm90INS1_25CollectiveMainloopFwdSm90ILi2EN4cute5tupleIJNS5_1CILi1EEES8_S8_EEENS6_IJNS7_ILi192EEENS7_ILi144EEENS7_ILi96EEEEEELi96ENS_10bfloat16_tEfNS_4arch4Sm90ELb1ELb0ELb0ELb0ELb0ELb0ELb0ELb0ELb1ELb0ELb0ELb0EEENS1_21CollectiveEpilogueFwdINS6_IJSA_SC_SB_EEES9_SE_SG_Li384ELb0ELb0ELb0ELb0EEENS1_30DynamicPersistentTileSchedulerILi384ELi32ELb0ELb0ELb1EEEEEEEEEvNT_6ParamsE)
	.align		4
        /*003c*/ 	.word	index@(__assertfail)
	.align		4
        /*0040*/ 	.word	index@(_ZN7cutlass13device_kernelIN5flash11enable_sm90INS1_16FlashAttnFwdSm90INS1_25CollectiveMainloopFwdSm90ILi2EN4cute5tupleIJNS5_1CILi1EEES8_S8_EEENS6_IJNS7_ILi192EEENS7_ILi144EEENS7_ILi96EEEEEELi96ENS_10bfloat16_tEfNS_4arch4Sm90ELb1ELb0ELb0ELb1ELb0ELb0ELb0ELb0ELb1ELb0ELb0ELb0EEENS1_21CollectiveEpilogueFwdINS6_IJSA_SC_SB_EEES9_SE_SG_Li384ELb1ELb0ELb0ELb0EEENS1_36VarlenDynamicPersistentTileSchedulerILi192ELi144ELi384ELi32ELb0ELb0ELb1ELb1ELb1ELb1EEEEEEEEEvNT_6ParamsE)
	.align		4
        /*0044*/ 	.word	index@(__assertfail)
	.align		4
        /*0048*/ 	.word	index@(_ZN7cutlass13device_kernelIN5flash11enable_sm90INS1_16FlashAttnFwdSm90INS1_25CollectiveMainloopFwdSm90ILi2EN4cute5tupleIJNS5_1CILi1EEES8_S8_EEENS6_IJNS7_ILi192EEENS7_ILi144EEENS7_ILi96EEEEEELi96ENS_10bfloat16_tEfNS_4arch4Sm90ELb1ELb0ELb0ELb1ELb0ELb1ELb0ELb0ELb1ELb0ELb0ELb0EEENS1_21CollectiveEpilogueFwdINS6_IJSA_SC_SB_EEES9_SE_SG_Li384ELb1ELb0ELb0ELb0EEENS1_36VarlenDynamicPersistentTileSchedulerILi192ELi144ELi384ELi32ELb0ELb0ELb1ELb1ELb1ELb1EEEEEEEEEvNT_6ParamsE)
	.align		4
        /*004c*/ 	.word	index@(__assertfail)
	.align		4
        /*0050*/ 	.word	0x00000000
	.align		4
        /*0054*/ 	.word	0xfffffffe
	.align		4
        /*0058*/ 	.word	0x00000000
	.align		4
        /*005c*/ 	.word	0xfffffffd
	.align		4
        /*0060*/ 	.word	0x00000000
	.align		4
        /*0064*/ 	.word	0xfffffffc


//--------------------- .nv.constant4             --------------------------
	.section	.nv.constant4,"a",@progbits
	.align	8
	.align		8
.nv.constant4:
        /*0000*/ 	.dword	__assertfail
	.align		8
        /*0008*/ 	.dword	__unnamed_1
	.align		8
        /*0010*/ 	.dword	__unnamed_2
	.align		8
        /*0018*/ 	.dword	__unnamed_3
	.align		8
        /*0020*/ 	.dword	__unnamed_4
	.align		8
        /*0028*/ 	.dword	__unnamed_5
	.align		8
        /*0030*/ 	.dword	__unnamed_6
	.align		8
        /*0038*/ 	.dword	__unnamed_7
	.align		8
        /*0040*/ 	.dword	__unnamed_8
	.align		8
        /*0048*/ 	.dword	__unnamed_9
	.align		8
        /*0050*/ 	.dword	_ZN65_INTERNAL_6364db25_29_flash_fwd_hdim96_bf16_sm90_cu_58b58f81_29304cuda3std3__45__cpo5beginE
	.align		8
        /*0058*/ 	.dword	_ZN65_INTERNAL_6364db25_29_flash_fwd_hdim96_bf16_sm90_cu_58b58f81_29304cuda3std3__45__cpo3endE
	.align		8
        /*0060*/ 	.dword	_ZN65_INTERNAL_6364db25_29_flash_fwd_hdim96_bf16_sm90_cu_58b58f81_29304cuda3std3__45__cpo6cbeginE
	.align		8
        /*0068*/ 	.dword	_ZN65_INTERNAL_6364db25_29_flash_fwd_hdim96_bf16_sm90_cu_58b58f81_29304cuda3std3__45__cpo4cendE
	.align		8
        /*0070*/ 	.dword	_ZN65_INTERNAL_6364db25_29_flash_fwd_hdim96_bf16_sm90_cu_58b58f81_29304cuda3std3__467_GLOBAL__N__6364db25_29_flash_fwd_hdim96_bf16_sm90_cu_58b58f81_29306ignoreE
	.align		8
        /*0078*/ 	.dword	_ZN65_INTERNAL_6364db25_29_flash_fwd_hdim96_bf16_sm90_cu_58b58f81_29304cuda3std3__419piecewise_constructE
	.align		8
        /*0080*/ 	.dword	_ZN65_INTERNAL_6364db25_29_flash_fwd_hdim96_bf16_sm90_cu_58b58f81_29304cuda3std3__48in_placeE
	.align		8
        /*0088*/ 	.dword	_ZN65_INTERNAL_6364db25_29_flash_fwd_hdim96_bf16_sm90_cu_58b58f81_29304cuda3std6ranges3__45__cpo4swapE
	.align		8
        /*0090*/ 	.dword	_ZN65_INTERNAL_6364db25_29_flash_fwd_hdim96_bf16_sm90_cu_58b58f81_29304cuda3std6ranges3__45__cpo9iter_moveE
	.align		8
        /*0098*/ 	.dword	_ZN65_INTERNAL_6364db25_29_flash_fwd_hdim96_bf16_sm90_cu_58b58f81_29304cute7productE
	.align		8
        /*00a0*/ 	.dword	_ZN65_INTERNAL_6364db25_29_flash_fwd_hdim96_bf16_sm90_cu_58b58f81_29304cute1_E
	.align		8
        /*00a8*/ 	.dword	$str$20
	.align		8
        /*00b0*/ 	.dword	$str$21


//--------------------- .text._ZN7cutlass13device_kernelIN5flash11enable_sm90INS1_16FlashAttnFwdSm90INS1_25CollectiveMainloopFwdSm90ILi2EN4cute5tupleIJNS5_1CILi1EEES8_S8_EEENS6_IJNS7_ILi192EEENS7_ILi144EEENS7_ILi96EEEEEELi96ENS_10bfloat16_tEfNS_4arch4Sm90ELb0ELb0ELb0ELb0ELb0ELb0ELb0ELb0ELb1ELb0ELb0ELb0EEENS1_21CollectiveEpilogueFwdINS6_IJSA_SC_SB_EEES9_SE_SG_Li384ELb0ELb0ELb0ELb0EEENS1_29StaticPersistentTileSchedulerILb0EEEEEEEEEvNT_6ParamsE --------------------------
	.section	.text._ZN7cutlass13device_kernelIN5flash11enable_sm90INS1_16FlashAttnFwdSm90INS1_25CollectiveMainloopFwdSm90ILi2EN4cute5tupleIJNS5_1CILi1EEES8_S8_EEENS6_IJNS7_ILi192EEENS7_ILi144EEENS7_ILi96EEEEEELi96ENS_10bfloat16_tEfNS_4arch4Sm90ELb0ELb0ELb0ELb0ELb0ELb0ELb0ELb0ELb1ELb0ELb0ELb0EEENS1_21CollectiveEpilogueFwdINS6_IJSA_SC_SB_EEES9_SE_SG_Li384ELb0ELb0ELb0ELb0EEENS1_29StaticPersistentTileSchedulerILb0EEEEEEEEEvNT_6ParamsE,"ax",@progbits
	.align	128
.text._ZN7cutlass13device_kernelIN5flash11enable_sm90INS1_16FlashAttnFwdSm90INS1_25CollectiveMainloopFwdSm90ILi2EN4cute5tupleIJNS5_1CILi1EEES8_S8_EEENS6_IJNS7_ILi192EEENS7_ILi144EEENS7_ILi96EEEEEELi96ENS_10bfloat16_tEfNS_4arch4Sm90ELb0ELb0ELb0ELb0ELb0ELb0ELb0ELb0ELb1ELb0ELb0ELb0EEENS1_21CollectiveEpilogueFwdINS6_IJSA_SC_SB_EEES9_SE_SG_Li384ELb0ELb0ELb0ELb0EEENS1_29StaticPersistentTileSchedulerILb0EEEEEEEEEvNT_6ParamsE:
        .type           _ZN7cutlass13device_kernelIN5flash11enable_sm90INS1_16FlashAttnFwdSm90INS1_25CollectiveMainloopFwdSm90ILi2EN4cute5tupleIJNS5_1CILi1EEES8_S8_EEENS6_IJNS7_ILi192EEENS7_ILi144EEENS7_ILi96EEEEEELi96ENS_10bfloat16_tEfNS_4arch4Sm90ELb0ELb0ELb0ELb0ELb0ELb0ELb0ELb0ELb1ELb0ELb0ELb0EEENS1_21CollectiveEpilogueFwdINS6_IJSA_SC_SB_EEES9_SE_SG_Li384ELb0ELb0ELb0ELb0EEENS1_29StaticPersistentTileSchedulerILb0EEEEEEEEEvNT_6ParamsE,@function
        .size           _ZN7cutlass13device_kernelIN5flash11enable_sm90INS1_16FlashAttnFwdSm90INS1_25CollectiveMainloopFwdSm90ILi2EN4cute5tupleIJNS5_1CILi1EEES8_S8_EEENS6_IJNS7_ILi192EEENS7_ILi144EEENS7_ILi96EEEEEELi96ENS_10bfloat16_tEfNS_4arch4Sm90ELb0ELb0ELb0ELb0ELb0ELb0ELb0ELb0ELb1ELb0ELb0ELb0EEENS1_21CollectiveEpilogueFwdINS6_IJSA_SC_SB_EEES9_SE_SG_Li384ELb0ELb0ELb0ELb0EEENS1_29StaticPersistentTileSchedulerILb0EEEEEEEEEvNT_6ParamsE,(.L_x_2207 - _ZN7cutlass13device_kernelIN5flash11enable_sm90INS1_16FlashAttnFwdSm90INS1_25CollectiveMainloopFwdSm90ILi2EN4cute5tupleIJNS5_1CILi1EEES8_S8_EEENS6_IJNS7_ILi192EEENS7_ILi144EEENS7_ILi96EEEEEELi96ENS_10bfloat16_tEfNS_4arch4Sm90ELb0ELb0ELb0ELb0ELb0ELb0ELb0ELb0ELb1ELb0ELb0ELb0EEENS1_21CollectiveEpilogueFwdINS6_IJSA_SC_SB_EEES9_SE_SG_Li384ELb0ELb0ELb0ELb0EEENS1_29StaticPersistentTileSchedulerILb0EEEEEEEEEvNT_6ParamsE)
        .other          _ZN7cutlass13device_kernelIN5flash11enable_sm90INS1_16FlashAttnFwdSm90INS1_25CollectiveMainloopFwdSm90ILi2EN4cute5tupleIJNS5_1CILi1EEES8_S8_EEENS6_IJNS7_ILi192EEENS7_ILi144EEENS7_ILi96EEEEEELi96ENS_10bfloat16_tEfNS_4arch4Sm90ELb0ELb0ELb0ELb0ELb0ELb0ELb0ELb0ELb1ELb0ELb0ELb0EEENS1_21CollectiveEpilogueFwdINS6_IJSA_SC_SB_EEES9_SE_SG_Li384ELb0ELb0ELb0ELb0EEENS1_29StaticPersistentTileSchedulerILb0EEEEEEEEEvNT_6ParamsE,@"STO_CUDA_ENTRY STV_DEFAULT"
_ZN7cutlass13device_kernelIN5flash11enable_sm90INS1_16FlashAttnFwdSm90INS1_25CollectiveMainloopFwdSm90ILi2EN4cute5tupleIJNS5_1CILi1EEES8_S8_EEENS6_IJNS7_ILi192EEENS7_ILi144EEENS7_ILi96EEEEEELi96ENS_10bfloat16_tEfNS_4arch4Sm90ELb0ELb0ELb0ELb0ELb0ELb0ELb0ELb0ELb1ELb0ELb0ELb0EEENS1_21CollectiveEpilogueFwdINS6_IJSA_SC_SB_EEES9_SE_SG_Li384ELb0ELb0ELb0ELb0EEENS1_29StaticPersistentTileSchedulerILb0EEEEEEEEEvNT_6ParamsE:
[----:B------:R-:W1:Y:S02]  /*0000*/  LDC R1, c[0x0][0x28] ;  /* 0x00000a00ff017b82 */ /* 0x000e640000000800 */
[----:B-1----:R-:W-:Y:S01]  /*0010*/  VIADD R1, R1, 0xfffffff8 ;  /* 0xfffffff801017836 */ /* 0x002fe20000000000 */
[----:B------:R-:W1:Y:S01]  /*0020*/  S2R R3, SR_TID.X ;  /* 0x0000000000037919 */ /* 0x000e620000002100 */
[----:B------:R-:W-:Y:S01]  /*0030*/  ELECT P0, URZ, PT ;  /* 0x00000000003f782f */ /* 0x000fe20003800000 */
[----:B------:R-:W-:Y:S01]  /*0040*/  BSSY B0, `(.L_x_0) ;  /* 0x0000013000007945 */ /* 0x000fe20003800000 */
[----:B-1----:R-:W-:-:S05]  /*0050*/  SHF.R.U32.HI R0, RZ, 0x5, R3 ;  /* 0x00000005ff007819 */ /* 0x002fca0000011603 */
[----:B------:R-:W1:Y:S02]  /*0060*/  SHFL.IDX PT, R2, R0, RZ, 0x1f ;  /* 0x00001fff00027589 */ /* 0x000e6400000e0000 */
[----:B-1----:R-:W-:-:S13]  /*0070*/  ISETP.EQ.AND P0, PT, R2, RZ, P0 ;  /* 0x000000ff0200720c */ /* 0x002fda0000702270 */
[----:B------:R-:W-:Y:S05]  /*0080*/  @!P0 BRA `(.L_x_1) ;  /* 0x0000000000388947 */ /* 0x000fea0003800000 */
[----:B------:R-:W-:Y:S02]  /*0090*/  ULDC.64 UR4, c[0x0][0x198] ;  /* 0x0000660000047ab9 */ /* 0x000fe40000000a00 */
[----:B------:R-:W-:Y:S02]  /*00a0*/  UIADD3 UR6, UP0, UR4, 0x270, URZ ;  /* 0x0000027004067890 */ /* 0x000fe4000ff1e03f */
[----:B------:R-:W-:Y:S02]  /*00b0*/  UIADD3 UR8, UP1, UR4, 0x370, URZ ;  /* 0x0000037004087890 */ /* 0x000fe4000ff3e03f */
[----:B------:R-:W-:Y:S02]  /*00c0*/  UIADD3 UR10, UP2, UR4, 0x470, URZ ;  /* 0x00000470040a7890 */ /* 0x000fe4000ff5e03f */
[----:B------:R-:W-:Y:S02]  /*00d0*/  UIADD3 UR4, UP3, UR4, 0x9f0, URZ ;  /* 0x000009f004047890 */ /* 0x000fe4000ff7e03f */
[----:B------:R-:W-:-:S02]  /*00e0*/  UIADD3.X UR7, URZ, UR5, URZ, UP0, !UPT ;  /* 0x000000053f077290 */ /* 0x000fc400087fe43f */
[----:B------:R-:W-:Y:S02]  /*00f0*/  UIADD3.X UR9, URZ, UR5, URZ, UP1, !UPT ;  /* 0x000000053f097290 */ /* 0x000fe40008ffe43f */
[----:B------:R-:W-:Y:S02]  /*0100*/  UIADD3.X UR11, URZ, UR5, URZ, UP2, !UPT ;  /* 0x000000053f0b7290 */ /* 0x000fe400097fe43f */
[----:B------:R-:W-:-:S03]  /*0110*/  UIADD3.X UR5, URZ, UR5, URZ, UP3, !UPT ;  /* 0x000000053f057290 */ /* 0x000fc60009ffe43f */
[----:B------:R1:W-:Y:S02]  /*0120*/  UTMACCTL.PF [UR6] ;  /* 0x00000000060079b9 */ /* 0x0003e40008040000 */
[----:B------:R1:W-:Y:S02]  /*0130*/  UTMACCTL.PF [UR8] ;  /* 0x00000000080079b9 */ /* 0x0003e40008040000 */
[----:B------:R1:W-:Y:S02]  /*0140*/  UTMACCTL.PF [UR10] ;  /* 0x000000000a0079b9 */ /* 0x0003e40008040000 */
[----:B------:R1:W-:Y:S02]  /*0150*/  UTMACCTL.PF [UR4] ;  /* 0x00000000040079b9 */ /* 0x0003e40008040000 */
[----:B-1----:R-:W-:Y:S01]  /*0160*/  NOP ;  /* 0x0000000000007918 */ /* 0x002fe20000000000 */
.L_x_1:
[----:B------:R-:W-:Y:S05]  /*0170*/  BSYNC B0 ;  /* 0x0000000000007941 */ /* 0x000fea0003800000 */
.L_x_0:
[----:B------:R-:W-:Y:S01]  /*0180*/  VOTEU.ANY UP0, P0 ;  /* 0x00000000003f7886 */ /* 0x000fe20000000100 */
[----:B------:R-:W1:Y:S01]  /*0190*/  SHFL.IDX PT, R2, R0, RZ, 0x1f ;  /* 0x00001fff00027589 */ /* 0x000e6200000e0000 */
[----:B------:R-:W-:Y:S01]  /*01a0*/  UMOV UR4, 0x1 ;  /* 0x0000000100047882 */ /* 0x000fe20000000000 */
[----:B------:R-:W-:Y:S01]  /*01b0*/  SHF.R.U32.HI R3, RZ, 0x7, R3 ;  /* 0x00000007ff037819 */ /* 0x000fe20000011603 */
[----:B------:R-:W-:Y:S01]  /*01c0*/  VOTEU.ANY UP1, P0 ;  /* 0x00000000003f7886 */ /* 0x000fe20000020100 */
[----:B------:R-:W2:Y:S01]  /*01d0*/  @UP0 S2UR UR7, SR_CgaCtaId ;  /* 0x00000000000709c3 */ /* 0x000ea20000008800 */
[----:B------:R-:W-:Y:S01]  /*01e0*/  @UP0 UMOV UR6, 0x400 ;  /* 0x0000040000060882 */ /* 0x000fe20000000000 */
[----:B------:R-:W-:-:S04]  /*01f0*/  @UP0 UIADD3 UR4, -UR4, 0x100000, URZ ;  /* 0x0010000004040890 */ /* 0x000fc8000fffe13f */
[----:B------:R-:W-:Y:S02]  /*0200*/  @UP0 USHF.L.U32 UR5, UR4, 0xb, URZ ;  /* 0x0000000b04050899 */ /* 0x000fe4000800063f */
[----:B------:R-:W-:Y:S01]  /*0210*/  @UP0 USHF.L.U32 UR4, UR4, 0x1, URZ ;  /* 0x0000000104040899 */ /* 0x000fe2000800063f */
[----:B-1----:R-:W-:Y:S02]  /*0220*/  ISETP.NE.AND P1, PT, R2, RZ, PT ;  /* 0x000000ff0200720c */ /* 0x002fe40003f25270 */
[----:B------:R1:W3:Y:S01]  /*0230*/  SHFL.IDX PT, R2, R3, RZ, 0x1f ;  /* 0x00001fff03027589 */ /* 0x0002e200000e0000 */
[----:B--2---:R-:W-:Y:S01]  /*0240*/  @UP0 ULEA UR6, UR7, UR6, 0x18 ;  /* 0x0000000607060291 */ /* 0x004fe2000f8ec03f */
[----:B------:R-:W-:Y:S02]  /*0250*/  VOTEU.ANY UP0, P0 ;  /* 0x00000000003f7886 */ /* 0x000fe40000000100 */
[----:B------:R-:W2:Y:S09]  /*0260*/  FENCE.VIEW.ASYNC.S ;  /* 0x00000000000073c6 */ /* 0x000eb20000000000 */
[----:B--2---:R1:W2:Y:S01]  /*0270*/  @UP0 SYNCS.EXCH.64 URZ, [UR6+0x31c00], UR4 ;  /* 0x031c0004063f05b2 */ /* 0x0042a20008000100 */
[----:B------:R1:W4:Y:S02]  /*0280*/  @UP1 SYNCS.EXCH.64 URZ, [UR6+0x31c20], UR4 ;  /* 0x031c2004063f15b2 */ /* 0x0003240008000100 */
[----:B-1----:R-:W-:Y:S05]  /*0290*/  @P1 BRA `(.L_x_2) ;  /* 0x0000000000481947 */ /* 0x002fea0003800000 */
[----:B------:R-:W1:Y:S01]  /*02a0*/  S2UR UR5, SR_CgaCtaId ;  /* 0x00000000000579c3 */ /* 0x000e620000008800 */
[----:B------:R-:W-:Y:S01]  /*02b0*/  UMOV UR4, 0x400 ;  /* 0x0000040000047882 */ /* 0x000fe20000000000 */
[----:B------:R-:W-:Y:S01]  /*02c0*/  UMOV UR6, 0x1 ;  /* 0x0000000100067882 */ /* 0x000fe20000000000 */
[----:B------:R-:W-:Y:S01]  /*02d0*/  UMOV UR9, 0x3 ;  /* 0x0000000300097882 */ /* 0x000fe20000000000 */
[----:B------:R-:W-:-:S04]  /*02e0*/  UIADD3 UR6, -UR6, 0x100000, URZ ;  /* 0x0010000006067890 */ /* 0x000fc8000fffe13f */
[----:B------:R-:W-:Y:S02]  /*02f0*/  USHF.L.U32 UR7, UR6, 0xb, URZ ;  /* 0x0000000b06077899 */ /* 0x000fe4000800063f */
[----:B------:R-:W-:Y:S01]  /*0300*/  USHF.L.U32 UR6, UR6, 0x1, URZ ;  /* 0x0000000106067899 */ /* 0x000fe2000800063f */
[----:B------:R-:W-:Y:S01]  /*0310*/  ELECT P0, URZ, PT ;  /* 0x00000000003f782f */ /* 0x000fe20003800000 */
[----:B-1----:R-:W-:Y:S02]  /*0320*/  ULEA UR8, UR5, UR4, 0x18 ;  /* 0x0000000405087291 */ /* 0x002fe4000f8ec03f */
[----:B------:R-:W-:-:S04]  /*0330*/  UIADD3 UR4, -UR9, 0x100000, URZ ;  /* 0x0010000009047890 */ /* 0x000fc8000fffe13f */
[----:B------:R-:W-:Y:S02]  /*0340*/  USHF.L.U32 UR5, UR4, 0xb, URZ ;  /* 0x0000000b04057899 */ /* 0x000fe4000800063f */
[----:B------:R-:W-:Y:S01]  /*0350*/  USHF.L.U32 UR4, UR4, 0x1, URZ ;  /* 0x0000000104047899 */ /* 0x000fe2000800063f */
[----:B------:R-:W1:Y:S03]  /*0360*/  FENCE.VIEW.ASYNC.S ;  /* 0x00000000000073c6 */ /* 0x000e660000000000 */
[----:B-1----:R1:W1:Y:S08]  /*0370*/  SYNCS.EXCH.64 URZ, [UR8+0x31c30], UR6 ;  /* 0x031c3006083f75b2 */ /* 0x0022700008000100 */
[----:B------:R1:W1:Y:S01]  /*0380*/  SYNCS.EXCH.64 URZ, [UR8+0x31c40], UR4 ;  /* 0x031c4004083f75b2 */ /* 0x0002620008000100 */
[----:B------:R1:W1:Y:S01]  /*0390*/  SYNCS.EXCH.64 URZ, [UR8+0x31c38], UR6 ;  /* 0x031c3806083f75b2 */ /* 0x0002620008000100 */
[----:B------:R1:W1:Y:S01]  /*03a0*/  SYNCS.EXCH.64 URZ, [UR8+0x31c48], UR4 ;  /* 0x031c4804083f75b2 */ /* 0x0002620008000100 */
[----:B------:R-:W-:Y:S01]  /*03b0*/  NOP ;  /* 0x0000000000007918 */ /* 0x000fe20000000000 */
.L_x_2:
[----:B------:R-:W5:Y:S01]  /*03c0*/  SHFL.IDX PT, R3, R0, RZ, 0x1f ;  /* 0x00001fff00037589 */ /* 0x000f6200000e0000 */
[----:B------:R-:W-:Y:S01]  /*03d0*/  NOP ;  /* 0x0000000000007918 */ /* 0x000fe20000000000 */
[----:B-----5:R-:W-:-:S13]  /*03e0*/  ISETP.NE.AND P0, PT, R3, RZ, PT ;  /* 0x000000ff0300720c */ /* 0x020fda0003f05270 */
[----:B------:R-:W-:Y:S05]  /*03f0*/  @P0 BRA `(.L_x_3) ;  /* 0x0000000000480947 */ /* 0x000fea0003800000 */
[----:B-1----:R-:W1:Y:S01]  /*0400*/  S2UR UR5, SR_CgaCtaId ;  /* 0x00000000000579c3 */ /* 0x002e620000008800 */
[----:B------:R-:W-:Y:S01]  /*0410*/  UMOV UR4, 0x400 ;  /* 0x0000040000047882 */ /* 0x000fe20000000000 */
[----:B------:R-:W-:Y:S01]  /*0420*/  UMOV UR6, 0x1 ;  /* 0x0000000100067882 */ /* 0x000fe20000000000 */
[----:B------:R-:W-:Y:S01]  /*0430*/  UMOV UR7, 0x3 ;  /* 0x0000000300077882 */ /* 0x000fe20000000000 */
[----:B------:R-:W-:Y:S01]  /*0440*/  ELECT P0, URZ, PT ;  /* 0x00000000003f782f */ /* 0x000fe20003800000 */
[----:B-1----:R-:W-:Y:S02]  /*0450*/  ULEA UR8, UR5, UR4, 0x18 ;  /* 0x0000000405087291 */ /* 0x002fe4000f8ec03f */
[----:B------:R-:W-:-:S04]  /*0460*/  UIADD3 UR4, -UR6, 0x100000, URZ ;  /* 0x0010000006047890 */ /* 0x000fc8000fffe13f */
[----:B------:R-:W-:Y:S02]  /*0470*/  USHF.L.U32 UR5, UR4, 0xb, URZ ;  /* 0x0000000b04057899 */ /* 0x000fe4000800063f */
[----:B------:R-:W-:Y:S02]  /*0480*/  USHF.L.U32 UR4, UR4, 0x1, URZ ;  /* 0x0000000104047899 */ /* 0x000fe4000800063f */
        /* <DEDUP_REMOVED lines=9> */
.L_x_3:
[----:B------:R-:W5:Y:S01]  /*0520*/  SHFL.IDX PT, R3, R0, RZ, 0x1f ;  /* 0x00001fff00037589 */ /* 0x000f6200000e0000 */
[----:B------:R-:W-:Y:S01]  /*0530*/  NOP ;  /* 0x0000000000007918 */ /* 0x000fe20000000000 */
[----:B-----5:R-:W-:-:S13]  /*0540*/  ISETP.NE.AND P0, PT, R3, RZ, PT ;  /* 0x000000ff0300720c */ /* 0x020fda0003f05270 */
[----:B------:R-:W-:Y:S05]  /*0550*/  @P0 BRA `(.L_x_4) ;  /* 0x0000000000380947 */ /* 0x000fea0003800000 */
[----:B-1----:R-:W1:Y:S01]  /*0560*/  S2UR UR5, SR_CgaCtaId ;  /* 0x00000000000579c3 */ /* 0x002e620000008800 */
[----:B------:R-:W-:Y:S01]  /*0570*/  UMOV UR4, 0x400 ;  /* 0x0000040000047882 */ /* 0x000fe20000000000 */
[----:B------:R-:W-:Y:S01]  /*0580*/  UMOV UR7, 0x1 ;  /* 0x0000000100077882 */ /* 0x000fe20000000000 */
[----:B------:R-:W-:Y:S01]  /*0590*/  ELECT P0, URZ, PT ;  /* 0x00000000003f782f */ /* 0x000fe20003800000 */
[----:B-1----:R-:W-:Y:S02]  /*05a0*/  ULEA UR6, UR5, UR4, 0x18 ;  /* 0x0000000405067291 */ /* 0x002fe4000f8ec03f */
[----:B------:R-:W-:-:S04]  /*05b0*/  UIADD3 UR4, -UR7, 0x100000, URZ ;  /* 0x0010000007047890 */ /* 0x000fc8000fffe13f */
[----:B------:R-:W-:Y:S02]  /*05c0*/  USHF.L.U32 UR5, UR4, 0xb, URZ ;  /* 0x0000000b04057899 */ /* 0x000fe4000800063f */
[----:B------:R-:W-:Y:S01]  /*05d0*/  USHF.L.U32 UR4, UR4, 0x1, URZ ;  /* 0x0000000104047899 */ /* 0x000fe2000800063f */
[----:B------:R-:W1:Y:S11]  /*05e0*/  FENCE.VIEW.ASYNC.S ;  /* 0x00000000000073c6 */ /* 0x000e760000000000 */
[----:B-1----:R1:W1:Y:S01]  /*05f0*/  SYNCS.EXCH.64 URZ, [UR6+0x31c70], UR4 ;  /* 0x031c7004063f75b2 */ /* 0x0022620008000100 */
[----:B------:R1:W1:Y:S01]  /*0600*/  SYNCS.EXCH.64 URZ, [UR6+0x31c80], UR4 ;  /* 0x031c8004063f75b2 */ /* 0x0002620008000100 */
[----:B------:R1:W1:Y:S01]  /*0610*/  SYNCS.EXCH.64 URZ, [UR6+0x31c78], UR4 ;  /* 0x031c7804063f75b2 */ /* 0x0002620008000100 */
[----:B------:R1:W1:Y:S01]  /*0620*/  SYNCS.EXCH.64 URZ, [UR6+0x31c88], UR4 ;  /* 0x031c8804063f75b2 */ /* 0x0002620008000100 */
[----:B------:R-:W-:Y:S01]  /*0630*/  NOP ;  /* 0x0000000000007918 */ /* 0x000fe20000000000 */
.L_x_4:
        /* <DEDUP_REMOVED lines=22> */
.L_x_5:
        /* <DEDUP_REMOVED lines=22> */
.L_x_6:
[----:B---3--:R-:W-:Y:S01]  /*0900*/  ISETP.NE.AND P0, PT, R2, RZ, PT ;  /* 0x000000ff0200720c */ /* 0x008fe20003f05270 */
[----:B------:R-:W-:Y:S01]  /*0910*/  IMAD.MOV.U32 R2, RZ, RZ, 0x1 ;  /* 0x00000001ff027424 */ /* 0x000fe200078e00ff */
[----:B------:R-:W-:-:S04]  /*0920*/  NOP ;  /* 0x0000000000007918 */ /* 0x000fc80000000000 */
[----:B------:R-:W-:-:S05]  /*0930*/  SEL R2, R2, 0x2, !P0 ;  /* 0x0000000202027807 */ /* 0x000fca0004000000 */
[----:B------:R3:W-:Y:S01]  /*0940*/  STL [R1], R2 ;  /* 0x0000000201007387 */ /* 0x0007e20000100800 */
[----:B-12-4-:R-:W-:Y:S06]  /*0950*/  BAR.SYNC.DEFER_BLOCKING 0x0 ;  /* 0x0000000000007b1d */ /* 0x016fec0000010000 */
[----:B------:R-:W-:Y:S05]  /*0960*/  @!P0 BRA `(.L_x_7) ;  /* 0x0000008c00148947 */ /* 0x000fea0003800000 */
.L_x_8:
[----:B------:R-:W-:-:S08]  /*0970*/  NOP ;  /* 0x0000000000007918 */ /* 0x000fd00000000000 */
[----:B------:R-:W1:Y:S02]  /*0980*/  USETMAXREG.TRY_ALLOC.CTAPOOL UP0, 0xa0 ;  /* 0x000000a0000079c8 */ /* 0x000e640008000600 */
[----:B-1----:R-:W-:-:S13]  /*0990*/  PLOP3.LUT P0, PT, PT, PT, UP0, 0x80, 0x0 ;  /* 0x000000000000781c */ /* 0x002fda0003f0f008 */
[----:B------:R-:W-:Y:S05]  /*09a0*/  @!P0 BRA `(.L_x_8) ;  /* 0xfffffffc00f08947 */ /* 0x000fea000383ffff */
[----:B------:R-:W1:Y:S01]  /*09b0*/  S2R R0, SR_TID.X ;  /* 0x0000000000007919 */ /* 0x000e620000002100 */
[----:B------:R-:W2:Y:S08]  /*09c0*/  S2UR UR7, SR_CTAID.X ;  /* 0x00000000000779c3 */ /* 0x000eb00000002500 */
[----:B------:R-:W-:Y:S06]  /*09d0*/  BAR.ARV 0x8, 0x1a0 ;  /* 0x0206800000007b1d */ /* 0x000fec0000002000 */
[----:B-1----:R-:W-:-:S04]  /*09e0*/  SHF.R.U32.HI R0, RZ, 0x7, R0 ;  /* 0x00000007ff007819 */ /* 0x002fc80000011600 */
[----:B------:R-:W-:Y:S02]  /*09f0*/  ISETP.NE.AND P0, PT, R0, 0x1, PT ;  /* 0x000000010000780c */ /* 0x000fe40003f05270 */
[----:B------:R-:W2:Y:S11]  /*0a00*/  LDC R0, c[0x0][0xda4] ;  /* 0x00036900ff007b82 */ /* 0x000eb60000000800 */
[----:B------:R-:W-:Y:S06]  /*0a10*/  @!P0 BAR.ARV 0x9, 0x100 ;  /* 0x0244000000008b1d */ /* 0x000fec0000002000 */
[----:B--2---:R-:W-:-:S13]  /*0a20*/  ISETP.LE.AND P0, PT, R0, UR7, PT ;  /* 0x0000000700007c0c */ /* 0x004fda000bf03270 */
[----:B------:R-:W-:Y:S05]  /*0a30*/  @P0 EXIT ;  /* 0x000000000000094d */ /* 0x000fea0003800000 */
[----:B------:R-:W2:Y:S01]  /*0a40*/  LDL.LU R12, [R1] ;  /* 0x00000000010c7983 */ /* 0x000ea20000300800 */
[----:B------:R-:W1:Y:S01]  /*0a50*/  S2UR UR4, SR_CgaCtaId ;  /* 0x00000000000479c3 */ /* 0x000e620000008800 */
[----:B---3--:R-:W3:Y:S02]  /*0a60*/  S2R R2, SR_TID.X ;  /* 0x0000000000027919 */ /* 0x008ee40000002100 */
[----:B---3--:R-:W-:-:S05]  /*0a70*/  VIADD R145, R2, 0xffffff80 ;  /* 0xffffff8002917836 */ /* 0x008fca0000000000 */
[----:B------:R-:W-:-:S04]  /*0a80*/  SHF.R.S32.HI R0, RZ, 0x1f, R145 ;  /* 0x0000001fff007819 */ /* 0x000fc80000011491 */
[CC--:B------:R-:W-:Y:S02]  /*0a90*/  LEA.HI R2, R0.reuse, R145.reuse, RZ, 0x4 ;  /* 0x0000009100027211 */ /* 0x0c0fe400078f20ff */
[-C--:B------:R-:W-:Y:S02]  /*0aa0*/  LEA.HI R148, R0, R145.reuse, RZ, 0x7 ;  /* 0x0000009100947211 */ /* 0x080fe400078f38ff */
[----:B------:R-:W-:Y:S02]  /*0ab0*/  LOP3.LUT R4, R2, 0xfffffff0, RZ, 0xc0, !PT ;  /* 0xfffffff002047812 */ /* 0x000fe400078ec0ff */
[----:B------:R-:W-:Y:S02]  /*0ac0*/  LOP3.LUT R6, R148, 0xffffff80, RZ, 0xc0, !PT ;  /* 0xffffff8094067812 */ /* 0x000fe400078ec0ff */
[----:B------:R-:W-:Y:S01]  /*0ad0*/  LEA.HI R149, R0, R145, RZ, 0x5 ;  /* 0x0000009100957211 */ /* 0x000fe200078f28ff */
[C---:B------:R-:W-:Y:S02]  /*0ae0*/  IMAD.IADD R4, R145.reuse, 0x1, -R4 ;  /* 0x0000000191047824 */ /* 0x040fe400078e0a04 */
[----:B------:R-:W-:-:S05]  /*0af0*/  IMAD.IADD R145, R145, 0x1, -R6 ;  /* 0x0000000191917824 */ /* 0x000fca00078e0a06 */
[----:B------:R-:W-:Y:S02]  /*0b00*/  SHF.R.S32.HI R6, RZ, 0x1f, R145 ;  /* 0x0000001fff067819 */ /* 0x000fe40000011491 */
[----:B------:R-:W-:Y:S02]  /*0b10*/  SHF.R.S32.HI R3, RZ, 0x1f, R4 ;  /* 0x0000001fff037819 */ /* 0x000fe40000011404 */
[----:B------:R-:W-:Y:S02]  /*0b20*/  LEA.HI R8, R6, R145, RZ, 0x2 ;  /* 0x0000009106087211 */ /* 0x000fe400078f10ff */
[----:B------:R-:W-:Y:S02]  /*0b30*/  SHF.R.S32.HI R5, RZ, 0x4, R2 ;  /* 0x00000004ff057819 */ /* 0x000fe40000011402 */
[CC--:B------:R-:W-:Y:S02]  /*0b40*/  LEA.HI R0, R3.reuse, R4.reuse, RZ, 0x3 ;  /* 0x0000000403007211 */ /* 0x0c0fe400078f18ff */
[----:B------:R-:W-:-:S02]  /*0b50*/  LEA.HI R3, R3, R4, RZ, 0x2 ;  /* 0x0000000403037211 */ /* 0x000fc400078f10ff */
[--C-:B------:R-:W-:Y:S02]  /*0b60*/  SHF.R.S32.HI R9, RZ, 0x2, R8.reuse ;  /* 0x00000002ff097819 */ /* 0x100fe40000011408 */
[----:B------:R-:W-:Y:S02]  /*0b70*/  SHF.R.S32.HI R10, RZ, 0x1f, R8 ;  /* 0x0000001fff0a7819 */ /* 0x000fe40000011408 */
[----:B------:R-:W-:Y:S01]  /*0b80*/  LEA.HI R2, R2, R5, RZ, 0x1 ;  /* 0x0000000502027211 */ /* 0x000fe200078f08ff */
[----:B------:R-:W3:Y:S01]  /*0b90*/  S2UR UR6, SR_SWINHI ;  /* 0x00000000000679c3 */ /* 0x000ee20000002f00 */
[----:B------:R-:W-:Y:S01]  /*0ba0*/  LOP3.LUT R7, R3, 0x7fffffc, RZ, 0xc0, !PT ;  /* 0x07fffffc03077812 */ /* 0x000fe200078ec0ff */
[----:B------:R-:W-:Y:S01]  /*0bb0*/  IMAD.SHL.U32 R0, R0, 0x10, RZ ;  /* 0x0000001000007824 */ /* 0x000fe200078e00ff */
[----:B------:R-:W-:Y:S02]  /*0bc0*/  LEA.HI R10, R10, R9, RZ, 0x3 ;  /* 0x000000090a0a7211 */ /* 0x000fe400078f18ff */
[----:B------:R-:W-:-:S02]  /*0bd0*/  LOP3.LUT R2, R2, 0x1ffffffe, RZ, 0xc0, !PT ;  /* 0x1ffffffe02027812 */ /* 0x000fc400078ec0ff */
[----:B------:R-:W-:Y:S02]  /*0be0*/  SHF.R.S32.HI R3, RZ, 0x2, R3 ;  /* 0x00000002ff037819 */ /* 0x000fe40000011403 */
[----:B------:R-:W-:Y:S01]  /*0bf0*/  LOP3.LUT R10, R10, 0xfffffff8, RZ, 0xc0, !PT ;  /* 0xfffffff80a0a7812 */ /* 0x000fe200078ec0ff */
[----:B------:R-:W-:Y:S01]  /*0c00*/  IMAD.IADD R2, R5, 0x1, -R2 ;  /* 0x0000000105027824 */ /* 0x000fe200078e0a02 */
[----:B------:R-:W-:Y:S01]  /*0c10*/  SHF.R.S32.HI R149, RZ, 0x5, R149 ;  /* 0x00000005ff957819 */ /* 0x000fe20000011495 */
[----:B------:R-:W-:Y:S01]  /*0c20*/  IMAD.SHL.U32 R3, R3, 0x40, RZ ;  /* 0x0000004003037824 */ /* 0x000fe200078e00ff */
[----:B------:R-:W-:Y:S01]  /*0c30*/  LOP3.LUT R0, R0, 0x7fffff80, RZ, 0xc0, !PT ;  /* 0x7fffff8000007812 */ /* 0x000fe200078ec0ff */
[----:B------:R-:W-:Y:S01]  /*0c40*/  IMAD.IADD R11, R9, 0x1, -R10 ;  /* 0x00000001090b7824 */ /* 0x000fe200078e0a0a */
[----:B------:R-:W-:Y:S01]  /*0c50*/  SHF.R.S32.HI R148, RZ, 0x7, R148 ;  /* 0x00000007ff947819 */ /* 0x000fe20000011494 */
[----:B------:R-:W-:Y:S01]  /*0c60*/  IMAD R9, R149, 0x10, R4 ;  /* 0x0000001095097824 */ /* 0x000fe200078e0204 */
[----:B------:R-:W-:Y:S01]  /*0c70*/  LOP3.LUT R3, R3, 0x40, RZ, 0xc0, !PT ;  /* 0x0000004003037812 */ /* 0x000fe200078ec0ff */
[----:B------:R-:W-:-:S02]  /*0c80*/  IMAD.SHL.U32 R2, R2, 0x8, RZ ;  /* 0x0000000802027824 */ /* 0x000fc400078e00ff */
[----:B------:R-:W-:Y:S02]  /*0c90*/  IMAD.IADD R7, R4, 0x1, -R7 ;  /* 0x0000000104077824 */ /* 0x000fe400078e0a07 */
[----:B------:R-:W-:Y:S01]  /*0ca0*/  IMAD R0, R149, 0x100, R0 ;  /* 0x0000010095007824 */ /* 0x000fe200078e0200 */
[----:B------:R-:W-:Y:S01]  /*0cb0*/  UMOV UR39, 0x400 ;  /* 0x0000040000277882 */ /* 0x000fe20000000000 */
[--C-:B------:R-:W-:Y:S01]  /*0cc0*/  IMAD.U32 R9, R9, 0x20, R2.reuse ;  /* 0x0000002009097824 */ /* 0x100fe200078e0002 */
[----:B------:R-:W-:Y:S01]  /*0cd0*/  LOP3.LUT R2, R3, 0x8, R2, 0xf8, !PT ;  /* 0x0000000803027812 */ /* 0x000fe200078ef802 */
[----:B------:R-:W-:Y:S01]  /*0ce0*/  IMAD R7, R7, 0x10, R0 ;  /* 0x0000001007077824 */ /* 0x000fe200078e0200 */
[----:B------:R-:W-:Y:S01]  /*0cf0*/  SHF.R.U32.HI R3, RZ, 0x3, R3 ;  /* 0x00000003ff037819 */ /* 0x000fe20000011603 */
[----:B------:R-:W-:Y:S01]  /*0d00*/  IMAD.HI R0, R148, 0x55555556, RZ ;  /* 0x5555555694007827 */ /* 0x000fe200078e02ff */
[----:B-1----:R-:W-:Y:S01]  /*0d10*/  ULEA UR39, UR4, UR39, 0x18 ;  /* 0x0000002704277291 */ /* 0x002fe2000f8ec03f */
[----:B------:R-:W-:-:S02]  /*0d20*/  LEA.HI R6, R6, R145, RZ, 0x5 ;  /* 0x0000009106067211 */ /* 0x000fc400078f28ff */
[----:B------:R-:W-:Y:S02]  /*0d30*/  LOP3.LUT R2, R2, R3, RZ, 0x3c, !PT ;  /* 0x0000000302027212 */ /* 0x000fe400078e3cff */
[----:B------:R-:W-:Y:S02]  /*0d40*/  LEA.HI R5, R0, R0, RZ, 0x1 ;  /* 0x0000000000057211 */ /* 0x000fe400078f08ff */
[----:B------:R-:W-:Y:S02]  /*0d50*/  LOP3.LUT R8, R8, 0x7ffffffc, RZ, 0xc0, !PT ;  /* 0x7ffffffc08087812 */ /* 0x000fe400078ec0ff */
[----:B------:R-:W-:Y:S01]  /*0d60*/  SHF.R.S32.HI R6, RZ, 0x5, R6 ;  /* 0x00000005ff067819 */ /* 0x000fe20000011406 */
[----:B------:R-:W-:Y:S01]  /*0d70*/  UMOV UR4, UR39 ;  /* 0x0000002700047c82 */ /* 0x000fe20008000000 */
[----:B---3--:R-:W-:Y:S01]  /*0d80*/  UMOV UR5, UR6 ;  /* 0x0000000600057c82 */ /* 0x008fe20008000000 */
[----:B------:R-:W-:Y:S02]  /*0d90*/  IMAD.IADD R2, R2, 0x1, R7 ;  /* 0x0000000102027824 */ /* 0x000fe400078e0207 */
[----:B------:R-:W-:-:S02]  /*0da0*/  IMAD.MOV.U32 R151, RZ, RZ, -0x2 ;  /* 0xfffffffeff977424 */ /* 0x000fc400078e00ff */
[----:B------:R-:W-:Y:S02]  /*0db0*/  IMAD.IADD R8, R145, 0x1, -R8 ;  /* 0x0000000191087824 */ /* 0x000fe400078e0a08 */
[----:B------:R-:W-:Y:S02]  /*0dc0*/  IMAD.U32 R16, RZ, RZ, UR4 ;  /* 0x00000004ff107e24 */ /* 0x000fe4000f8e00ff */
[----:B------:R-:W-:Y:S02]  /*0dd0*/  IMAD.U32 R17, RZ, RZ, UR5 ;  /* 0x00000005ff117e24 */ /* 0x000fe4000f8e00ff */
[----:B------:R-:W-:Y:S02]  /*0de0*/  IMAD R5, R5, -0x3, R148 ;  /* 0xfffffffd05057824 */ /* 0x000fe400078e0294 */
[----:B------:R-:W-:Y:S01]  /*0df0*/  IMAD R6, R6, 0x10, R11 ;  /* 0x0000001006067824 */ /* 0x000fe200078e020b */
[----:B------:R-:W-:Y:S01]  /*0e00*/  LEA R2, R2, UR39, 0x1 ;  /* 0x0000002702027c11 */ /* 0x000fe2000f8e08ff */
[----:B------:R-:W-:-:S02]  /*0e10*/  IMAD R151, R8, R151, 0x90 ;  /* 0x0000009008977424 */ /* 0x000fc400078e0297 */
[----:B------:R-:W-:Y:S01]  /*0e20*/  IMAD.WIDE R16, R9, 0x2, R16 ;  /* 0x0000000209107825 */ /* 0x000fe200078e0210 */
[----:B------:R-:W-:-:S03]  /*0e30*/  UMOV UR60, URZ ;  /* 0x0000003f003c7c82 */ /* 0x000fc60008000000 */
[----:B------:R-:W-:Y:S02]  /*0e40*/  IMAD R150, R5, 0x40, R6 ;  /* 0x0000004005967824 */ /* 0x000fe400078e0206 */
[----:B------:R-:W-:Y:S02]  /*0e50*/  IMAD.U32 R19, RZ, RZ, UR7 ;  /* 0x00000007ff137e24 */ /* 0x000fe4000f8e00ff */
[----:B------:R-:W-:Y:S01]  /*0e60*/  IMAD.MOV.U32 R144, RZ, RZ, RZ ;  /* 0x000000ffff907224 */ /* 0x000fe200078e00ff */
[----:B------:R-:W-:Y:S01]  /*0e70*/  UMOV UR38, URZ ;  /* 0x0000003f00267c82 */ /* 0x000fe20008000000 */
[----:B--2---:R-:W-:-:S07]  /*0e80*/  LOP3.LUT R18, R12, 0x1, RZ, 0xfc, !PT ;  /* 0x000000010c127812 */ /* 0x004fce00078efcff */
.L_x_31:
[----:B------:R-:W1:Y:S01]  /*0e90*/  SHFL.IDX PT, R0, R148, RZ, 0x1f ;  /* 0x00001fff94007589 */ /* 0x000e6200000e0000 */
[----:B------:R-:W2:Y:S01]  /*0ea0*/  LDC R64, c[0x0][0x2e0] ;  /* 0x0000b800ff407b82 */ /* 0x000ea20000000800 */
[----:B------:R-:W-:Y:S01]  /*0eb0*/  ULDC UR4, c[0x0][0xda8] ;  /* 0x00036a0000047ab9 */ /* 0x000fe20000000800 */
[----:B------:R-:W-:Y:S01]  /*0ec0*/  R2UR UR11, R19 ;  /* 0x00000000130b72ca */ /* 0x000fe200000e0000 */
[----:B------:R-:W-:Y:S01]  /*0ed0*/  ULDC.64 UR6, c[0x0][0x3f8] ;  /* 0x0000fe0000067ab9 */ /* 0x000fe20000000a00 */
[----:B------:R-:W-:Y:S02]  /*0ee0*/  UISETP.NE.AND UP1, UPT, UR4, 0x1, UPT ;  /* 0x000000010400788c */ /* 0x000fe4000bf25270 */
[----:B------:R-:W-:Y:S01]  /*0ef0*/  UISETP.NE.U32.AND UP0, UPT, UR6, URZ, UPT ;  /* 0x0000003f0600728c */ /* 0x000fe2000bf05070 */
[----:B------:R-:W-:Y:S01]  /*0f00*/  ULDC UR4, c[0x0][0xdb4] ;  /* 0x00036d0000047ab9 */ /* 0x000fe20000000800 */
[----:B------:R-:W-:Y:S02]  /*0f10*/  ULDC UR8, c[0x0][0x404] ;  /* 0x0001010000087ab9 */ /* 0x000fe40000000800 */
[----:B------:R-:W-:-:S02]  /*0f20*/  UISETP.NE.AND.EX UP0, UPT, UR7, URZ, UPT, UP0 ;  /* 0x0000003f0700728c */ /* 0x000fc4000bf05300 */
[----:B------:R-:W-:Y:S02]  /*0f30*/  UISETP.NE.AND UP2, UPT, UR4, 0x1, UPT ;  /* 0x000000010400788c */ /* 0x000fe4000bf45270 */
[----:B------:R-:W-:Y:S02]  /*0f40*/  UIADD3 UR9, UR39, 0x24300, URZ ;  /* 0x0002430027097890 */ /* 0x000fe4000fffe03f */
[----:B------:R-:W-:Y:S01]  /*0f50*/  USEL UR8, UR8, 0x1, UP0 ;  /* 0x0000000108087887 */ /* 0x000fe20008000000 */
[----:B------:R-:W-:Y:S01]  /*0f60*/  @UP1 ULDC UR4, c[0x0][0xdac] ;  /* 0x00036b0000041ab9 */ /* 0x000fe20000000800 */
[----:B------:R-:W-:Y:S02]  /*0f70*/  ULOP3.LUT UP0, URZ, UR9, 0x9f, URZ, 0xc0, !UPT ;  /* 0x0000009f093f7892 */ /* 0x000fe4000f80c03f */
[----:B------:R-:W-:Y:S01]  /*0f80*/  UIMAD.WIDE.U32 UR4, UR11, UR4, URZ ;  /* 0x000000040b0472a5 */ /* 0x000fe2000f8e003f */
[----:B-1----:R-:W-:Y:S01]  /*0f90*/  R2UR UR37, R0 ;  /* 0x00000000002572ca */ /* 0x002fe200000e0000 */
[----:B------:R-:W-:Y:S01]  /*0fa0*/  @UP1 ULDC UR10, c[0x0][0xdb0] ;  /* 0x00036c00000a1ab9 */ /* 0x000fe20000000800 */
[----:B------:R-:W-:Y:S01]  /*0fb0*/  UMOV UR12, UR11 ;  /* 0x0000000b000c7c82 */ /* 0x000fe20008000000 */
[----:B--2---:R-:W-:Y:S01]  /*0fc0*/  IMAD R64, R64, UR8, RZ ;  /* 0x0000000840407c24 */ /* 0x004fe2000f8e02ff */
[----:B------:R-:W-:Y:S01]  /*0fd0*/  @UP1 USHF.R.U32.HI UR12, URZ, UR10, UR5 ;  /* 0x0000000a3f0c1299 */ /* 0x000fe20008011605 */
[----:B------:R-:W-:-:S02]  /*0fe0*/  PLOP3.LUT P0, PT, PT, PT, UP0, 0x80, 0x0 ;  /* 0x000000000000781c */ /* 0x000fc40003f0f008 */
[----:B------:R-:W-:-:S03]  /*0ff0*/  VIADD R0, R64, 0x8f ;  /* 0x0000008f40007836 */ /* 0x000fc60000000000 */
[----:B------:R-:W-:Y:S01]  /*1000*/  IMAD.U32 R147, RZ, RZ, UR12 ;  /* 0x0000000cff937e24 */ /* 0x000fe2000f8e00ff */
[----:B------:R-:W-:Y:S01]  /*1010*/  UMOV UR36, UR12 ;  /* 0x0000000c00247c82 */ /* 0x000fe20008000000 */
[----:B------:R-:W-:Y:S01]  /*1020*/  IMAD.HI R0, R0, 0x38e38e39, RZ ;  /* 0x38e38e3900007827 */ /* 0x000fe200078e02ff */
[----:B------:R-:W-:-:S04]  /*1030*/  UIMAD.WIDE UR6, UR37, 0x55555556, URZ ;  /* 0x55555556250678a5 */ /* 0x000fc8000f8e023f */
[----:B------:R-:W-:Y:S01]  /*1040*/  ULEA.HI UR40, UR7, UR7, URZ, 0x1 ;  /* 0x0000000707287291 */ /* 0x000fe2000f8f083f */
[----:B------:R-:W-:Y:S02]  /*1050*/  SHF.R.U32.HI R3, RZ, 0x1f, R0 ;  /* 0x0000001fff037819 */ /* 0x000fe40000011600 */
[----:B------:R-:W-:Y:S01]  /*1060*/  @UP2 ULDC.64 UR6, c[0x0][0xdb8] ;  /* 0x00036e0000062ab9 */ /* 0x000fe20000000a00 */
[----:B------:R-:W-:Y:S01]  /*1070*/  UIMAD UR40, UR40, -0x3, UR37 ;  /* 0xfffffffd282878a4 */ /* 0x000fe2000f8e0225 */
[----:B------:R-:W-:Y:S01]  /*1080*/  LEA.HI.SX32 R22, R0, R3, 0x1b ;  /* 0x0000000300167211 */ /* 0x000fe200078fdaff */
[----:B------:R-:W-:Y:S02]  /*1090*/  UIMAD.WIDE.U32 UR4, UR12, UR6, URZ ;  /* 0x000000060c0472a5 */ /* 0x000fe4000f8e003f */
[----:B------:R-:W-:Y:S02]  /*10a0*/  ULEA UR6, UR40, UR9, 0xb ;  /* 0x0000000928067291 */ /* 0x000fe4000f8e583f */
[----:B------:R-:W-:-:S02]  /*10b0*/  @UP2 USHF.R.U32.HI UR36, URZ, UR7, UR5 ;  /* 0x000000073f242299 */ /* 0x000fc40008011605 */
[----:B------:R-:W-:Y:S01]  /*10c0*/  USHF.R.U32.HI UR6, URZ, 0x4, UR6 ;  /* 0x000000043f067899 */ /* 0x000fe20008011606 */
[----:B------:R-:W-:-:S03]  /*10d0*/  UMOV UR4, UR11 ;  /* 0x0000000b00047c82 */ /* 0x000fc60008000000 */
[----:B------:R-:W-:Y:S01]  /*10e0*/  ULOP3.LUT UR61, UR6, 0x3fff, URZ, 0xc0, !UPT ;  /* 0x00003fff063d7892 */ /* 0x000fe2000f8ec03f */
[----:B------:R-:W-:Y:S01]  /*10f0*/  IMAD.U32 R146, RZ, RZ, UR4 ;  /* 0x00000004ff927e24 */ /* 0x000fe2000f8e00ff */
[----:B------:R-:W-:Y:S10]  /*1100*/  @!P0 BRA `(.L_x_9) ;  /* 0x0000000000408947 */ /* 0x000ff40003800000 */
[----:B------:R-:W-:Y:S01]  /*1110*/  MOV R0, 0x0 ;  /* 0x0000000000007802 */ /* 0x000fe20000000f00 */
[----:B------:R-:W-:Y:S01]  /*1120*/  ULDC.64 UR4, c[0x4][0xa8] ;  /* 0x01002a0000047ab9 */ /* 0x000fe20000000a00 */
[----:B------:R-:W-:Y:S01]  /*1130*/  ULDC.64 UR6, c[0x4][0x20] ;  /* 0x0100080000067ab9 */ /* 0x000fe20000000a00 */
[----:B------:R-:W-:Y:S01]  /*1140*/  IMAD.U32 R4, RZ, RZ, UR4 ;  /* 0x00000004ff047e24 */ /* 0x000fe2000f8e00ff */
[----:B------:R1:W2:Y:S01]  /*1150*/  LDC.64 R14, c[0x4][R0] ;  /* 0x01000000000e7b82 */ /* 0x0002a20000000a00 */
[----:B------:R-:W-:Y:S01]  /*1160*/  IMAD.U32 R5, RZ, RZ, UR5 ;  /* 0x00000005ff057e24 */ /* 0x000fe2000f8e00ff */
[----:B------:R-:W-:Y:S01]  /*1170*/  ULDC.64 UR4, c[0x4][0xb0] ;  /* 0x01002c0000047ab9 */ /* 0x000fe20000000a00 */
[----:B------:R-:W-:Y:S02]  /*1180*/  IMAD.U32 R10, RZ, RZ, UR6 ;  /* 0x00000006ff0a7e24 */ /* 0x000fe4000f8e00ff */
[----:B------:R-:W-:Y:S02]  /*1190*/  IMAD.U32 R6, RZ, RZ, UR4 ;  /* 0x00000004ff067e24 */ /* 0x000fe4000f8e00ff */
[----:B------:R-:W-:-:S02]  /*11a0*/  IMAD.U32 R7, RZ, RZ, UR5 ;  /* 0x00000005ff077e24 */ /* 0x000fc4000f8e00ff */
[----:B------:R-:W-:Y:S02]  /*11b0*/  IMAD.U32 R11, RZ, RZ, UR7 ;  /* 0x00000007ff0b7e24 */ /* 0x000fe4000f8e00ff */
[----:B------:R-:W-:Y:S02]  /*11c0*/  IMAD.MOV.U32 R8, RZ, RZ, 0x70 ;  /* 0x00000070ff087424 */ /* 0x000fe400078e00ff */
[----:B------:R-:W-:Y:S02]  /*11d0*/  IMAD.MOV.U32 R12, RZ, RZ, 0x1 ;  /* 0x00000001ff0c7424 */ /* 0x000fe400078e00ff */
[----:B-1----:R-:W-:-:S07]  /*11e0*/  IMAD.MOV.U32 R13, RZ, RZ, RZ ;  /* 0x000000ffff0d7224 */ /* 0x002fce00078e00ff */
[----:B------:R-:W-:-:S07]  /*11f0*/  LEPC R20, `(.L_x_9) ;  /* 0x000000001014794e */ /* 0x000fce0000000000 */
[----:B--2---:R-:W-:Y:S05]  /*1200*/  CALL.ABS.NOINC R14 ;  /* 0x000000000e007343 */ /* 0x004fea0003c00000 */
.L_x_9:
[----:B------:R-:W-:Y:S02]  /*1210*/  LOP3.LUT R0, R144, 0x1, RZ, 0xc0, !PT ;  /* 0x0000000190007812 */ /* 0x000fe400078ec0ff */
[----:B------:R-:W-:Y:S02]  /*1220*/  ISETP.NE.AND P0, PT, R18, 0x3, PT ;  /* 0x000000031200780c */ /* 0x000fe40003f05270 */
[----:B------:R-:W-:-:S04]  /*1230*/  SHF.L.U32 R0, R0, 0x1f, RZ ;  /* 0x0000001f00007819 */ /* 0x000fc800000006ff */
[----:B------:R-:W1:Y:S02]  /*1240*/  SYNCS.PHASECHK.TRANS64.TRYWAIT P1, [UR39+0x31c00], R0 ;  /* 0x031c0000ff0075a7 */ /* 0x000e640008020167 */
[----:B-1----:R-:W-:Y:S05]  /*1250*/  @!P1 BRA `(.L_x_10) ;  /* 0x000000b000449947 */ /* 0x002fea0003800000 */
.L_x_89:
[----:B------:R-:W-:Y:S05]  /*1260*/  @!P0 BRA `(.L_x_11) ;  /* 0x0000000000048947 */ /* 0x000fea0003800000 */
[----:B------:R-:W-:Y:S01]  /*1270*/  BPT.TRAP 0x1 ;  /* 0x000000040000795c */ /* 0x000fe20000300000 */
.L_x_11:
[----:B------:R-:W-:Y:S02]  /*1280*/  IMAD.U32 R4, RZ, RZ, UR38 ;  /* 0x00000026ff047e24 */ /* 0x000fe4000f8e00ff */
[----:B-1----:R-:W-:-:S03]  /*1290*/  IMAD.U32 R3, RZ, RZ, UR60 ;  /* 0x0000003cff037e24 */ /* 0x002fc6000f8e00ff */
[----:B------:R-:W-:Y:S02]  /*12a0*/  LEA R4, R4, UR39, 0x3 ;  /* 0x0000002704047c11 */ /* 0x000fe4000f8e18ff */
[----:B------:R-:W-:-:S04]  /*12b0*/  SHF.L.U32 R3, R3, 0x1f, RZ ;  /* 0x0000001f03037819 */ /* 0x000fc800000006ff */
[----:B------:R1:W2:Y:S01]  /*12c0*/  SYNCS.PHASECHK.TRANS64.TRYWAIT P2, [R4+URZ+0x31c30], R3 ;  /* 0x031c3003040075a7 */ /* 0x0002a2000804017f */
[----:B------:R-:W-:Y:S05]  /*12d0*/  @!P0 BRA `(.L_x_12) ;  /* 0x0000000000048947 */ /* 0x000fea0003800000 */
[----:B------:R-:W-:Y:S01]  /*12e0*/  BPT.TRAP 0x1 ;  /* 0x000000040000795c */ /* 0x000fe20000300000 */
.L_x_12:
[----:B------:R-:W3:Y:S01]  /*12f0*/  S2R R0, SR_TID.X ;  /* 0x0000000000007919 */ /* 0x000ee20000002100 */
[----:B------:R-:W-:Y:S01]  /*1300*/  IMAD.MOV.U32 R71, RZ, RZ, RZ ;  /* 0x000000ffff477224 */ /* 0x000fe200078e00ff */
[----:B---3--:R-:W-:Y:S01]  /*1310*/  LOP3.LUT P1, RZ, R0, 0x7f, RZ, 0xc0, !PT ;  /* 0x0000007f00ff7812 */ /* 0x008fe2000782c0ff */
[----:B--2---:R-:W-:-:S12]  /*1320*/  @P2 BRA `(.L_x_13) ;  /* 0x0000000000082947 */ /* 0x004fd80003800000 */
[----:B------:R-:W2:Y:S02]  /*1330*/  SYNCS.PHASECHK.TRANS64.TRYWAIT P2, [R4+URZ+0x31c30], R3 ;  /* 0x031c3003040075a7 */ /* 0x000ea4000804017f */
[----:B--2---:R-:W-:Y:S05]  /*1340*/  @!P2 BRA `(.L_x_14) ;  /* 0x000000b00020a947 */ /* 0x004fea0003800000 */
.L_x_13:
[----:B------:R-:W-:Y:S05]  /*1350*/  WARPSYNC.ALL ;  /* 0x0000000000007948 */ /* 0x000fea0003800000 */
[----:B------:R-:W-:Y:S01]  /*1360*/  UIADD3 UR4, UR39, 0x16a00, URZ ;  /* 0x00016a0027047890 */ /* 0x000fe2000fffe03f */
[----:B------:R-:W-:Y:S01]  /*1370*/  WARPGROUP.ARRIVE ;  /* 0x00000000000079c5 */ /* 0x000fe20000000000 */
[----:B------:R-:W-:Y:S01]  /*1380*/  ULEA UR40, UR40, UR39, 0xc ;  /* 0x0000002728287291 */ /* 0x000fe2000f8e603f */
[----:B------:R-:W-:Y:S01]  /*1390*/  IMAD.IADD R5, R151, 0x1, R64 ;  /* 0x0000000197057824 */ /* 0x000fe200078e0240 */
[----:B------:R-:W-:Y:S01]  /*13a0*/  USHF.R.U32.HI UR4, URZ, 0x4, UR4 ;  /* 0x000000043f047899 */ /* 0x000fe20008011604 */
[----:B------:R-:W-:Y:S01]  /*13b0*/  P2R R9, PR, RZ, 0x2 ;  /* 0x00000002ff097803 */ /* 0x000fe20000000000 */
[----:B------:R-:W-:Y:S01]  /*13c0*/  UIADD3 UR40, UR40, 0xda00, URZ ;  /* 0x0000da0028287890 */ /* 0x000fe2000fffe03f */
[----:B------:R-:W-:Y:S01]  /*13d0*/  IMAD R5, R22, -0x90, R5 ;  /* 0xffffff7016057824 */ /* 0x000fe200078e0205 */
[----:B------:R-:W-:Y:S01]  /*13e0*/  ULOP3.LUT UR4, UR4, 0x3fff, URZ, 0xc0, !UPT ;  /* 0x00003fff04047892 */ /* 0x000fe2000f8ec03f */
[----:B------:R-:W-:Y:S01]  /*13f0*/  P2R R7, PR, RZ, 0x1 ;  /* 0x00000001ff077803 */ /* 0x000fe20000000000 */
[----:B------:R-:W-:-:S02]  /*1400*/  USHF.R.U32.HI UR40, URZ, 0x4, UR40 ;  /* 0x000000043f287899 */ /* 0x000fc40008011628 */
[----:B------:R-:W-:Y:S01]  /*1410*/  ULOP3.LUT UR7, UR4, 0x10000, URZ, 0xfc, !UPT ;  /* 0x0001000004077892 */ /* 0x000fe2000f8efc3f */
[C---:B------:R-:W-:Y:S01]  /*1420*/  ISETP.GT.AND P2, PT, R5.reuse, RZ, PT ;  /* 0x000000ff0500720c */ /* 0x040fe20003f44270 */
[----:B------:R-:W-:Y:S01]  /*1430*/  ULOP3.LUT UR5, UR40, 0x3fff, URZ, 0xc0, !UPT ;  /* 0x00003fff28057892 */ /* 0x000fe2000f8ec03f */
[C---:B------:R-:W-:Y:S01]  /*1440*/  ISETP.GT.AND P3, PT, R5.reuse, 0x1, PT ;  /* 0x000000010500780c */ /* 0x040fe20003f64270 */
[----:B------:R-:W-:Y:S01]  /*1450*/  UIMAD UR4, UR38, 0x6c0, UR7 ;  /* 0x000006c0260478a4 */ /* 0x000fe2000f8e0207 */
[C---:B------:R-:W-:Y:S01]  /*1460*/  ISETP.GT.AND P4, PT, R5.reuse, 0x8, PT ;  /* 0x000000080500780c */ /* 0x040fe20003f84270 */
[----:B------:R-:W-:Y:S01]  /*1470*/  ULOP3.LUT UR5, UR5, 0x10000, URZ, 0xfc, !UPT ;  /* 0x0001000005057892 */ /* 0x000fe2000f8efc3f */
[C---:B------:R-:W-:Y:S01]  /*1480*/  ISETP.GT.AND P5, PT, R5.reuse, 0x9, PT ;  /* 0x000000090500780c */ /* 0x040fe20003fa4270 */
[----:B------:R-:W-:Y:S01]  /*1490*/  UMOV UR31, 0x80000020 ;  /* 0x80000020001f7882 */ /* 0x000fe20000000000 */
[----:B------:R-:W-:Y:S01]  /*14a0*/  UMOV UR29, 0x80000020 ;  /* 0x80000020001d7882 */ /* 0x000fe20000000000 */
[----:B------:R-:W-:Y:S01]  /*14b0*/  UIADD3 UR10, UR4, 0x40, URZ ;  /* 0x00000040040a7890 */ /* 0x000fe2000fffe03f */
[C---:B------:R-:W-:Y:S01]  /*14c0*/  ISETP.GT.AND P6, PT, R5.reuse, 0x41, PT ;  /* 0x000000410500780c */ /* 0x040fe20003fc4270 */
[----:B------:R-:W-:Y:S01]  /*14d0*/  UMOV UR30, UR4 ;  /* 0x00000004001e7c82 */ /* 0x000fe20008000000 */
[----:B------:R-:W-:Y:S01]  /*14e0*/  UMOV UR28, UR5 ;  /* 0x00000005001c7c82 */ /* 0x000fe20008000000 */
[----:B------:R-:W-:Y:S01]  /*14f0*/  UMOV UR9, UR29 ;  /* 0x0000001d00097c82 */ /* 0x000fe20008000000 */
[----:B------:R-:W-:Y:S01]  /*1500*/  HGMMA.64x16x16.F32.BF16 R96, gdesc[UR28], RZ, !UPT, gsb0 ;  /* 0x002000001c6079f0 */ /* 0x000fe2000c0018ff */
[----:B------:R-:W-:Y:S01]  /*1510*/  UMOV UR8, UR28 ;  /* 0x0000001c00087c82 */ /* 0x000fe20008000000 */
[----:B------:R-:W-:Y:S01]  /*1520*/  UMOV UR11, 0x80000020 ;  /* 0x80000020000b7882 */ /* 0x000fe20000000000 */
[----:B------:R-:W-:Y:S01]  /*1530*/  UIADD3 UR6, UR4, 0xc0, URZ ;  /* 0x000000c004067890 */ /* 0x000fe2000fffe03f */
[C---:B------:R-:W-:Y:S01]  /*1540*/  ISETP.GT.AND P1, PT, R5.reuse, 0x69, PT ;  /* 0x000000690500780c */ /* 0x040fe20003f24270 */
[----:B------:R-:W-:Y:S01]  /*1550*/  UIADD3 UR12, UR4, 0x100, URZ ;  /* 0x00000100040c7890 */ /* 0x000fe2000fffe03f */
[----:B------:R-:W-:Y:S01]  /*1560*/  ISETP.GT.AND P0, PT, R5, 0x70, PT ;  /* 0x000000700500780c */ /* 0x000fe20003f04270 */
[----:B------:R-:W-:-:S02]  /*1570*/  UIADD3 UR13, UR4, 0x140, URZ ;  /* 0x00000140040d7890 */ /* 0x000fc4000fffe03f */
[----:B------:R-:W-:Y:S02]  /*1580*/  UIADD3 UR14, UR4, 0x180, URZ ;  /* 0x00000180040e7890 */ /* 0x000fe4000fffe03f */
[----:B------:R-:W-:Y:S02]  /*1590*/  UIADD3 UR15, UR5, 0x300, URZ ;  /* 0x00000300050f7890 */ /* 0x000fe4000fffe03f */
[----:B------:R-:W-:Y:S02]  /*15a0*/  UIADD3 UR16, UR4, 0x3c0, URZ ;  /* 0x000003c004107890 */ /* 0x000fe4000fffe03f */
[----:B------:R-:W-:Y:S01]  /*15b0*/  UIADD3 UR18, UR4, 0x242, URZ ;  /* 0x0000024204127890 */ /* 0x000fe2000fffe03f */
[----:B------:R-:W-:Y:S01]  /*15c0*/  UMOV UR17, 0x80000020 ;  /* 0x8000002000117882 */ /* 0x000fe20000000000 */
[----:B------:R-:W-:Y:S01]  /*15d0*/  UMOV UR19, 0x80000020 ;  /* 0x8000002000137882 */ /* 0x000fe20000000000 */
[----:B------:R-:W-:Y:S02]  /*15e0*/  UIADD3 UR20, UR5, 0x600, URZ ;  /* 0x0000060005147890 */ /* 0x000fe4000fffe03f */
[----:B------:R-:W-:Y:S01]  /*15f0*/  UIADD3 UR22, UR4, 0x480, URZ ;  /* 0x0000048004167890 */ /* 0x000fe2000fffe03f */
[----:B------:R-:W-:Y:S01]  /*1600*/  UMOV UR21, 0x80000020 ;  /* 0x8000002000157882 */ /* 0x000fe20000000000 */
[----:B------:R-:W-:Y:S01]  /*1610*/  UMOV UR23, 0x80000020 ;  /* 0x8000002000177882 */ /* 0x000fe20000000000 */
[----:B------:R-:W-:-:S02]  /*1620*/  UIADD3 UR24, UR5, 0x602, URZ ;  /* 0x0000060205187890 */ /* 0x000fc4000fffe03f */
[----:B------:R-:W-:Y:S01]  /*1630*/  UIADD3 UR26, UR4, 0x482, URZ ;  /* 0x00000482041a7890 */ /* 0x000fe2000fffe03f */
[----:B------:R-:W-:Y:S01]  /*1640*/  UMOV UR25, 0x80000020 ;  /* 0x8000002000197882 */ /* 0x000fe20000000000 */
[----:B------:R-:W-:Y:S01]  /*1650*/  UMOV UR27, 0x80000020 ;  /* 0x80000020001b7882 */ /* 0x000fe20000000000 */
[----:B------:R-:W-:Y:S02]  /*1660*/  WARPGROUP.DEPBAR.LE gsb0, 0x0 ;  /* 0x00008000000079c5 */ /* 0x000fe40000010000 */
[----:B------:R-:W-:-:S06]  /*1670*/  WARPGROUP.ARRIVE ;  /* 0x00000000000079c5 */ /* 0x000fcc0000000000 */
[----:B------:R-:W-:Y:S01]  /*1680*/  HGMMA.64x16x16.F32.BF16 R88, gdesc[UR8], RZ, !UPT, gsb0 ;  /* 0x00200000085879f0 */ /* 0x000fe2000c0018ff */
[----:B------:R-:W-:Y:S01]  /*1690*/  UIADD3 UR10, UR4, 0x80, URZ ;  /* 0x00000080040a7890 */ /* 0x000fe2000fffe03f */
[----:B------:R-:W-:Y:S01]  /*16a0*/  UMOV UR8, UR28 ;  /* 0x0000001c00087c82 */ /* 0x000fe20008000000 */
[----:B------:R-:W-:Y:S01]  /*16b0*/  UMOV UR9, UR29 ;  /* 0x0000001d00097c82 */ /* 0x000fe20008000000 */
[----:B------:R-:W-:Y:S01]  /*16c0*/  UMOV UR11, 0x80000020 ;  /* 0x80000020000b7882 */ /* 0x000fe20000000000 */
[----:B------:R-:W-:Y:S02]  /*16d0*/  WARPGROUP.DEPBAR.LE gsb0, 0x0 ;  /* 0x00008000000079c5 */ /* 0x000fe40000010000 */
[----:B------:R-:W-:-:S06]  /*16e0*/  WARPGROUP.ARRIVE ;  /* 0x00000000000079c5 */ /* 0x000fcc0000000000 */
[----:B------:R-:W-:Y:S01]  /*16f0*/  HGMMA.64x16x16.F32.BF16 R80, gdesc[UR8], RZ, !UPT, gsb0 ;  /* 0x00200000085079f0 */ /* 0x000fe2000c0018ff */
[----:B------:R-:W-:Y:S01]  /*1700*/  UMOV UR8, UR28 ;  /* 0x0000001c00087c82 */ /* 0x000fe20008000000 */
[----:B------:R-:W-:Y:S01]  /*1710*/  UMOV UR9, UR29 ;  /* 0x0000001d00097c82 */ /* 0x000fe20008000000 */
[----:B------:R-:W-:Y:S01]  /*1720*/  UMOV UR10, UR6 ;  /* 0x00000006000a7c82 */ /* 0x000fe20008000000 */
[----:B------:R-:W-:Y:S01]  /*1730*/  UMOV UR11, 0x80000020 ;  /* 0x80000020000b7882 */ /* 0x000fe20000000000 */
[----:B------:R-:W-:Y:S01]  /*1740*/  UIADD3 UR6, UR4, 0x1c0, URZ ;  /* 0x000001c004067890 */ /* 0x000fe2000fffe03f */
        /* <DEDUP_REMOVED lines=44> */
[----:B------:R-:W-:Y:S01]  /*1a10*/  UMOV UR9, 0x80000020 ;  /* 0x8000002000097882 */ /* 0x000fe20000000000 */
[----:B------:R-:W-:Y:S01]  /*1a20*/  UMOV UR10, UR14 ;  /* 0x0000000e000a7c82 */ /* 0x000fe20008000000 */
[----:B------:R-:W-:Y:S01]  /*1a30*/  UMOV UR11, 0x80000020 ;  /* 0x80000020000b7882 */ /* 0x000fe20000000000 */
[----:B------:R-:W-:Y:S02]  /*1a40*/  UIADD3 UR13, UR4, 0x142, URZ ;  /* 0x00000142040d7890 */ /* 0x000fe4000fffe03f */
[----:B------:R-:W-:Y:S01]  /*1a50*/  UIADD3 UR14, UR4, 0x182, URZ ;  /* 0x00000182040e7890 */ /* 0x000fe2000fffe03f */
[----:B------:R-:W-:Y:S02]  /*1a60*/  WARPGROUP.DEPBAR.LE gsb0, 0x0 ;  /* 0x00008000000079c5 */ /* 0x000fe40000010000 */
[----:B------:R-:W-:-:S06]  /*1a70*/  WARPGROUP.ARRIVE ;  /* 0x00000000000079c5 */ /* 0x000fcc0000000000 */
[----:B------:R-:W-:Y:S01]  /*1a80*/  HGMMA.64x16x16.F32.BF16 R96, gdesc[UR8], R96, gsb0 ;  /* 0x00200000086079f0 */ /* 0x000fe20008001860 */
[----:B------:R-:W-:Y:S01]  /*1a90*/  UIADD3 UR10, UR4, 0x42, URZ ;  /* 0x00000042040a7890 */ /* 0x000fe2000fffe03f */
[----:B------:R-:W-:Y:S01]  /*1aa0*/  UMOV UR11, 0x80000020 ;  /* 0x80000020000b7882 */ /* 0x000fe20000000000 */
        /* <DEDUP_REMOVED lines=8> */
[----:B------:R-:W-:Y:S01]  /*1b30*/  UMOV UR10, UR6 ;  /* 0x00000006000a7c82 */ /* 0x000fe20008000000 */
[----:B------:R-:W-:Y:S01]  /*1b40*/  UMOV UR11, 0x80000020 ;  /* 0x80000020000b7882 */ /* 0x000fe20000000000 */
[----:B------:R-:W-:Y:S01]  /*1b50*/  UIADD3 UR6, UR4, 0x1c2, URZ ;  /* 0x000001c204067890 */ /* 0x000fe2000fffe03f */
        /* <DEDUP_REMOVED lines=29> */
[----:B------:R-:W-:Y:S01]  /*1d30*/  UMOV UR12, UR15 ;  /* 0x0000000f000c7c82 */ /* 0x000fe20008000000 */
[----:B------:R-:W-:Y:S01]  /*1d40*/  UMOV UR15, 0x80000020 ;  /* 0x80000020000f7882 */ /* 0x000fe20000000000 */
[----:B------:R-:W-:Y:S02]  /*1d50*/  WARPGROUP.DEPBAR.LE gsb0, 0x0 ;  /* 0x00008000000079c5 */ /* 0x000fe40000010000 */
[----:B------:R-:W-:-:S06]  /*1d60*/  WARPGROUP.ARRIVE ;  /* 0x00000000000079c5 */ /* 0x000fcc0000000000 */
[----:B------:R-:W-:Y:S01]  /*1d70*/  HGMMA.64x16x16.F32.BF16 R24, gdesc[UR8], R24, gsb0 ;  /* 0x00200000081879f0 */ /* 0x000fe20008001818 */
        /* <DEDUP_REMOVED lines=29> */
[----:B------:R-:W-:Y:S02]  /*1f50*/  UIADD3 UR11, UR5, 0x302, URZ ;  /* 0x00000302050b7890 */ /* 0x000fe4000fffe03f */
[----:B------:R-:W-:Y:S01]  /*1f60*/  UIADD3 UR5, UR4, 0x540, URZ ;  /* 0x0000054004057890 */ /* 0x000fe2000fffe03f */
[----:B------:R-:W-:Y:S02]  /*1f70*/  WARPGROUP.DEPBAR.LE gsb0, 0x0 ;  /* 0x00008000000079c5 */ /* 0x000fe40000010000 */
[----:B------:R-:W-:-:S06]  /*1f80*/  WARPGROUP.ARRIVE ;  /* 0x00000000000079c5 */ /* 0x000fcc0000000000 */
[----:B------:R-:W-:Y:S01]  /*1f90*/  HGMMA.64x16x16.F32.BF16 R48, gdesc[UR12], R48, gsb0 ;  /* 0x002000000c3079f0 */ /* 0x000fe20008001830 */
[----:B------:R-:W-:Y:S01]  /*1fa0*/  UMOV UR14, UR16 ;  /* 0x00000010000e7c82 */ /* 0x000fe20008000000 */
[----:B------:R-:W-:Y:S01]  /*1fb0*/  UMOV UR15, 0x80000020 ;  /* 0x80000020000f7882 */ /* 0x000fe20000000000 */
[----:B------:R-:W-:Y:S01]  /*1fc0*/  UMOV UR16, UR11 ;  /* 0x0000000b00107c82 */ /* 0x000fe20008000000 */
        /* <DEDUP_REMOVED lines=16> */
[----:B------:R-:W-:Y:S02]  /*20d0*/  UIADD3 UR14, UR4, 0x3c2, URZ ;  /* 0x000003c2040e7890 */ /* 0x000fe4000fffe03f */
        /* <DEDUP_REMOVED lines=46> */
[----:B------:R-:W-:Y:S03]  /*23c0*/  HGMMA.64x16x16.F32.BF16 R24, gdesc[UR16], R24, gsb0 ;  /* 0x00200000101879f0 */ /* 0x000fe60008001818 */
        /* <DEDUP_REMOVED lines=53> */
[----:B------:R-:W-:Y:S01]  /*2720*/  WARPGROUP.ARRIVE ;  /* 0x00000000000079c5 */ /* 0x000fe20000000000 */
[----:B------:R-:W-:Y:S02]  /*2730*/  FSEL R96, R96, -INF , P2 ;  /* 0xff80000060607808 */ /* 0x000fe40001000000 */
[----:B------:R-:W-:Y:S02]  /*2740*/  FSEL R97, R97, -INF , P3 ;  /* 0xff80000061617808 */ /* 0x000fe40001800000 */
[----:B------:R-:W-:Y:S01]  /*2750*/  FSEL R100, R100, -INF , P4 ;  /* 0xff80000064647808 */ /* 0x000fe20002000000 */
[----:B------:R-:W-:Y:S01]  /*2760*/  HGMMA.64x16x16.F32.BF16 R88, gdesc[UR24], R88, gsb0 ;  /* 0x00200000185879f0 */ /* 0x000fe20008001858 */
[----:B------:R-:W-:Y:S01]  /*2770*/  UIADD3 UR26, UR4, 0x502, URZ ;  /* 0x00000502041a7890 */ /* 0x000fe2000fffe03f */
[----:B-12---:R-:W-:Y:S01]  /*2780*/  FMNMX.FTZ R3, R96, R97, !PT ;  /* 0x0000006160037209 */ /* 0x006fe20007810000 */
[----:B------:R-:W-:Y:S01]  /*2790*/  UMOV UR27, 0x80000020 ;  /* 0x80000020001b7882 */ /* 0x000fe20000000000 */
[----:B------:R-:W-:-:S02]  /*27a0*/  FSEL R98, R98, -INF , P2 ;  /* 0xff80000062627808 */ /* 0x000fc40001000000 */
[----:B------:R-:W-:Y:S02]  /*27b0*/  FSEL R66, R101, -INF , P5 ;  /* 0xff80000065427808 */ /* 0x000fe40002800000 */
[----:B------:R-:W-:Y:S02]  /*27c0*/  ISETP.GT.AND P2, PT, R5, 0x10, PT ;  /* 0x000000100500780c */ /* 0x000fe40003f44270 */
[----:B------:R-:W-:Y:S02]  /*27d0*/  FMNMX.FTZ R3, R100, R3, !PT ;  /* 0x0000000364037209 */ /* 0x000fe40007810000 */
[----:B------:R-:W-:Y:S02]  /*27e0*/  FSEL R99, R99, -INF , P3 ;  /* 0xff80000063637808 */ /* 0x000fe40001800000 */
[----:B------:R-:W-:Y:S02]  /*27f0*/  ISETP.GT.AND P3, PT, R5, 0x11, PT ;  /* 0x000000110500780c */ /* 0x000fe40003f64270 */
[----:B------:R-:W-:-:S02]  /*2800*/  FMNMX.FTZ R3, R66, R3, !PT ;  /* 0x0000000342037209 */ /* 0x000fc40007810000 */
[----:B------:R-:W-:Y:S02]  /*2810*/  FSEL R102, R102, -INF , P4 ;  /* 0xff80000066667808 */ /* 0x000fe40002000000 */
[----:B------:R-:W-:Y:S02]  /*2820*/  ISETP.GT.AND P4, PT, R5, 0x18, PT ;  /* 0x000000180500780c */ /* 0x000fe40003f84270 */
[----:B------:R-:W-:Y:S02]  /*2830*/  FSEL R6, R103, -INF , P5 ;  /* 0xff80000067067808 */ /* 0x000fe40002800000 */
[----:B------:R-:W-:Y:S01]  /*2840*/  ISETP.GT.AND P5, PT, R5, 0x19, PT ;  /* 0x000000190500780c */ /* 0x000fe20003fa4270 */
[----:B------:R-:W-:Y:S02]  /*2850*/  WARPGROUP.DEPBAR.LE gsb0, 0x0 ;  /* 0x00008000000079c5 */ /* 0x000fe40000010000 */
[----:B------:R-:W-:Y:S01]  /*2860*/  WARPGROUP.ARRIVE ;  /* 0x00000000000079c5 */ /* 0x000fe20000000000 */
[----:B------:R-:W-:-:S02]  /*2870*/  FSEL R88, R88, -INF , P2 ;  /* 0xff80000058587808 */ /* 0x000fc40001000000 */
[----:B------:R-:W-:Y:S02]  /*2880*/  FSEL R70, R89, -INF , P3 ;  /* 0xff80000059467808 */ /* 0x000fe40001800000 */
[----:B------:R-:W-:Y:S01]  /*2890*/  FMNMX.FTZ R3, R88, R3, !PT ;  /* 0x0000000358037209 */ /* 0x000fe20007810000 */
[----:B------:R-:W-:Y:S01]  /*28a0*/  HGMMA.64x16x16.F32.BF16 R80, gdesc[UR24], R80, gsb0 ;  /* 0x00200000185079f0 */ /* 0x000fe20008001850 */
[----:B------:R-:W-:Y:S01]  /*28b0*/  UIADD3 UR26, UR4, 0x542, URZ ;  /* 0x00000542041a7890 */ /* 0x000fe2000fffe03f */
[----:B------:R-:W-:Y:S01]  /*28c0*/  FSEL R92, R92, -INF , P4 ;  /* 0xff8000005c5c7808 */ /* 0x000fe20002000000 */
[----:B------:R-:W-:Y:S01]  /*28d0*/  UMOV UR27, 0x80000020 ;  /* 0x80000020001b7882 */ /* 0x000fe20000000000 */
[----:B------:R-:W-:Y:S02]  /*28e0*/  FMNMX.FTZ R3, R70, R3, !PT ;  /* 0x0000000346037209 */ /* 0x000fe40007810000 */
[----:B------:R-:W-:Y:S02]  /*28f0*/  FSEL R90, R90, -INF , P2 ;  /* 0xff8000005a5a7808 */ /* 0x000fe40001000000 */
[----:B------:R-:W-:-:S02]  /*2900*/  FSEL R104, R93, -INF , P5 ;  /* 0xff8000005d687808 */ /* 0x000fc40002800000 */
[----:B------:R-:W-:Y:S02]  /*2910*/  ISETP.GT.AND P2, PT, R5, 0x20, PT ;  /* 0x000000200500780c */ /* 0x000fe40003f44270 */
[----:B------:R-:W-:Y:S02]  /*2920*/  FMNMX.FTZ R3, R92, R3, !PT ;  /* 0x000000035c037209 */ /* 0x000fe40007810000 */
[----:B------:R-:W-:Y:S02]  /*2930*/  FSEL R8, R91, -INF , P3 ;  /* 0xff8000005b087808 */ /* 0x000fe40001800000 */
[----:B------:R-:W-:Y:S02]  /*2940*/  ISETP.GT.AND P3, PT, R5, 0x21, PT ;  /* 0x000000210500780c */ /* 0x000fe40003f64270 */
[----:B------:R-:W-:Y:S02]  /*2950*/  FMNMX.FTZ R3, R104, R3, !PT ;  /* 0x0000000368037209 */ /* 0x000fe40007810000 */
[----:B------:R-:W-:-:S02]  /*2960*/  FSEL R94, R94, -INF , P4 ;  /* 0xff8000005e5e7808 */ /* 0x000fc40002000000 */
[----:B------:R-:W-:Y:S02]  /*2970*/  ISETP.GT.AND P4, PT, R5, 0x28, PT ;  /* 0x000000280500780c */ /* 0x000fe40003f84270 */
[----:B------:R-:W-:Y:S02]  /*2980*/  FSEL R10, R95, -INF , P5 ;  /* 0xff8000005f0a7808 */ /* 0x000fe40002800000 */
[----:B------:R-:W-:Y:S01]  /*2990*/  ISETP.GT.AND P5, PT, R5, 0x29, PT ;  /* 0x000000290500780c */ /* 0x000fe20003fa4270 */
[----:B------:R-:W-:Y:S02]  /*29a0*/  WARPGROUP.DEPBAR.LE gsb0, 0x0 ;  /* 0x00008000000079c5 */ /* 0x000fe40000010000 */
[----:B------:R-:W-:Y:S01]  /*29b0*/  WARPGROUP.ARRIVE ;  /* 0x00000000000079c5 */ /* 0x000fe20000000000 */
[----:B------:R-:W-:Y:S02]  /*29c0*/  FSEL R106, R80, -INF , P2 ;  /* 0xff800000506a7808 */ /* 0x000fe40001000000 */
[----:B------:R-:W-:-:S02]  /*29d0*/  FSEL R108, R81, -INF , P3 ;  /* 0xff800000516c7808 */ /* 0x000fc40001800000 */
[----:B------:R-:W-:Y:S01]  /*29e0*/  FMNMX.FTZ R3, R106, R3, !PT ;  /* 0x000000036a037209 */ /* 0x000fe20007810000 */
[----:B------:R-:W-:Y:S01]  /*29f0*/  HGMMA.64x16x16.F32.BF16 R72, gdesc[UR24], R72, gsb0 ;  /* 0x00200000184879f0 */ /* 0x000fe20008001848 */
[----:B------:R-:W-:Y:S01]  /*2a00*/  UIADD3 UR26, UR4, 0x582, URZ ;  /* 0x00000582041a7890 */ /* 0x000fe2000fffe03f */
[----:B------:R-:W-:Y:S01]  /*2a10*/  FSEL R84, R84, -INF , P4 ;  /* 0xff80000054547808 */ /* 0x000fe20002000000 */
[----:B------:R-:W-:Y:S01]  /*2a20*/  UMOV UR27, 0x80000020 ;  /* 0x80000020001b7882 */ /* 0x000fe20000000000 */
[----:B------:R-:W-:Y:S02]  /*2a30*/  FMNMX.FTZ R3, R108, R3, !PT ;  /* 0x000000036c037209 */ /* 0x000fe40007810000 */
[----:B------:R-:W-:Y:S02]  /*2a40*/  FSEL R82, R82, -INF , P2 ;  /* 0xff80000052527808 */ /* 0x000fe40001000000 */
[----:B------:R-:W-:Y:S02]  /*2a50*/  FSEL R110, R85, -INF , P5 ;  /* 0xff800000556e7808 */ /* 0x000fe40002800000 */
[----:B------:R-:W-:-:S02]  /*2a60*/  ISETP.GT.AND P2, PT, R5, 0x30, PT ;  /* 0x000000300500780c */ /* 0x000fc40003f44270 */
[----:B------:R-:W-:Y:S02]  /*2a70*/  FMNMX.FTZ R3, R84, R3, !PT ;  /* 0x0000000354037209 */ /* 0x000fe40007810000 */
[----:B------:R-:W-:Y:S02]  /*2a80*/  FSEL R12, R83, -INF , P3 ;  /* 0xff800000530c7808 */ /* 0x000fe40001800000 */
[C---:B------:R-:W-:Y:S02]  /*2a90*/  ISETP.GT.AND P3, PT, R5.reuse, 0x31, PT ;  /* 0x000000310500780c */ /* 0x040fe40003f64270 */
[----:B------:R-:W-:Y:S02]  /*2aa0*/  FMNMX.FTZ R3, R110, R3, !PT ;  /* 0x000000036e037209 */ /* 0x000fe40007810000 */
[----:B------:R-:W-:Y:S02]  /*2ab0*/  FSEL R86, R86, -INF , P4 ;  /* 0xff80000056567808 */ /* 0x000fe40002000000 */
[----:B------:R-:W-:-:S02]  /*2ac0*/  ISETP.GT.AND P4, PT, R5, 0x38, PT ;  /* 0x000000380500780c */ /* 0x000fc40003f84270 */
[----:B------:R-:W-:Y:S02]  /*2ad0*/  FSEL R14, R87, -INF , P5 ;  /* 0xff800000570e7808 */ /* 0x000fe40002800000 */
[----:B------:R-:W-:Y:S01]  /*2ae0*/  ISETP.GT.AND P5, PT, R5, 0x39, PT ;  /* 0x000000390500780c */ /* 0x000fe20003fa4270 */
[----:B------:R-:W-:Y:S02]  /*2af0*/  WARPGROUP.DEPBAR.LE gsb0, 0x0 ;  /* 0x00008000000079c5 */ /* 0x000fe40000010000 */
[----:B------:R-:W-:Y:S01]  /*2b00*/  WARPGROUP.ARRIVE ;  /* 0x00000000000079c5 */ /* 0x000fe20000000000 */
[----:B------:R-:W-:Y:S02]  /*2b10*/  FSEL R112, R72, -INF , P2 ;  /* 0xff80000048707808 */ /* 0x000fe40001000000 */
[----:B------:R-:W-:Y:S02]  /*2b20*/  FSEL R116, R73, -INF , P3 ;  /* 0xff80000049747808 */ /* 0x000fe40001800000 */
[----:B------:R-:W-:Y:S01]  /*2b30*/  FMNMX.FTZ R3, R112, R3, !PT ;  /* 0x0000000370037209 */ /* 0x000fe20007810000 */
[----:B------:R-:W-:Y:S01]  /*2b40*/  HGMMA.64x16x16.F32.BF16 R56, gdesc[UR24], R56, gsb0 ;  /* 0x00200000183879f0 */ /* 0x000fe20008001838 */
[----:B------:R-:W-:Y:S01]  /*2b50*/  UMOV UR26, UR5 ;  /* 0x00000005001a7c82 */ /* 0x000fe20008000000 */
[----:B------:R-:W-:Y:S01]  /*2b60*/  UMOV UR27, 0x80000020 ;  /* 0x80000020001b7882 */ /* 0x000fe20000000000 */
[----:B------:R-:W-:Y:S01]  /*2b70*/  UIADD3 UR5, UR4, 0x642, URZ ;  /* 0x0000064204057890 */ /* 0x000fe2000fffe03f */
[----:B------:R-:W-:-:S02]  /*2b80*/  FSEL R122, R76, -INF , P4 ;  /* 0xff8000004c7a7808 */ /* 0x000fc40002000000 */
[----:B------:R-:W-:Y:S02]  /*2b90*/  FMNMX.FTZ R3, R116, R3, !PT ;  /* 0x0000000374037209 */ /* 0x000fe40007810000 */
[----:B------:R-:W-:Y:S02]  /*2ba0*/  FSEL R74, R74, -INF , P2 ;  /* 0xff8000004a4a7808 */ /* 0x000fe40001000000 */
[----:B------:R-:W-:Y:S02]  /*2bb0*/  FSEL R124, R77, -INF , P5 ;  /* 0xff8000004d7c7808 */ /* 0x000fe40002800000 */
[----:B------:R-:W-:Y:S02]  /*2bc0*/  ISETP.GT.AND P2, PT, R5, 0x40, PT ;  /* 0x000000400500780c */ /* 0x000fe40003f44270 */
[----:B------:R-:W-:Y:S02]  /*2bd0*/  FMNMX.FTZ R3, R122, R3, !PT ;  /* 0x000000037a037209 */ /* 0x000fe40007810000 */
[----:B------:R-:W-:-:S02]  /*2be0*/  FSEL R68, R79, -INF , P5 ;  /* 0xff8000004f447808 */ /* 0x000fc40002800000 */
[----:B------:R-:W-:Y:S02]  /*2bf0*/  FMNMX.FTZ R3, R124, R3, !PT ;  /* 0x000000037c037209 */ /* 0x000fe40007810000 */
[C---:B------:R-:W-:Y:S02]  /*2c00*/  ISETP.GT.AND P5, PT, R5.reuse, 0x48, PT ;  /* 0x000000480500780c */ /* 0x040fe40003fa4270 */
[----:B------:R-:W-:Y:S02]  /*2c10*/  FSEL R78, R78, -INF , P4 ;  /* 0xff8000004e4e7808 */ /* 0x000fe40002000000 */
[----:B------:R-:W-:Y:S02]  /*2c20*/  ISETP.GT.AND P4, PT, R5, 0x49, PT ;  /* 0x000000490500780c */ /* 0x000fe40003f84270 */
[----:B------:R-:W-:Y:S02]  /*2c30*/  FSEL R20, R75, -INF , P3 ;  /* 0xff8000004b147808 */ /* 0x000fe40001800000 */
[----:B------:R-:W-:Y:S01]  /*2c40*/  ISETP.GT.AND P3, PT, R5, 0x50, PT ;  /* 0x000000500500780c */ /* 0x000fe20003f64270 */
[----:B------:R-:W-:-:S02]  /*2c50*/  WARPGROUP.DEPBAR.LE gsb0, 0x0 ;  /* 0x00008000000079c5 */ /* 0x000fc40000010000 */
[----:B------:R-:W-:Y:S01]  /*2c60*/  WARPGROUP.ARRIVE ;  /* 0x00000000000079c5 */ /* 0x000fe20000000000 */
[----:B------:R-:W-:Y:S02]  /*2c70*/  FSEL R132, R56, -INF , P2 ;  /* 0xff80000038847808 */ /* 0x000fe40001000000 */
[----:B------:R-:W-:Y:S02]  /*2c80*/  FSEL R128, R57, -INF , P6 ;  /* 0xff80000039807808 */ /* 0x000fe40003000000 */
[----:B------:R-:W-:Y:S01]  /*2c90*/  FMNMX.FTZ R3, R132, R3, !PT ;  /* 0x0000000384037209 */ /* 0x000fe20007810000 */
[----:B------:R-:W-:Y:S01]  /*2ca0*/  HGMMA.64x16x16.F32.BF16 R48, gdesc[UR24], R48, gsb0 ;  /* 0x00200000183079f0 */ /* 0x000fe20008001830 */
[----:B------:R-:W-:Y:S01]  /*2cb0*/  UIADD3 UR26, UR4, 0x602, URZ ;  /* 0x00000602041a7890 */ /* 0x000fe2000fffe03f */
[----:B------:R-:W-:Y:S01]  /*2cc0*/  FSEL R130, R60, -INF , P5 ;  /* 0xff8000003c827808 */ /* 0x000fe20002800000 */
[----:B------:R-:W-:Y:S01]  /*2cd0*/  UMOV UR27, 0x80000020 ;  /* 0x80000020001b7882 */ /* 0x000fe20000000000 */
[----:B------:R-:W-:-:S02]  /*2ce0*/  FMNMX.FTZ R3, R128, R3, !PT ;  /* 0x0000000380037209 */ /* 0x000fc40007810000 */
[----:B------:R-:W-:Y:S02]  /*2cf0*/  FSEL R134, R61, -INF , P4 ;  /* 0xff8000003d867808 */ /* 0x000fe40002000000 */
[----:B------:R-:W-:Y:S02]  /*2d00*/  FMNMX.FTZ R3, R130, R3, !PT ;  /* 0x0000000382037209 */ /* 0x000fe40007810000 */
[----:B------:R-:W-:Y:S02]  /*2d10*/  FSEL R58, R58, -INF , P2 ;  /* 0xff8000003a3a7808 */ /* 0x000fe40001000000 */
[----:B------:R-:W-:Y:S02]  /*2d20*/  ISETP.GT.AND P2, PT, R5, 0x51, PT ;  /* 0x000000510500780c */ /* 0x000fe40003f44270 */
[----:B------:R-:W-:Y:S02]  /*2d30*/  FMNMX.FTZ R3, R134, R3, !PT ;  /* 0x0000000386037209 */ /* 0x000fe40007810000 */
[----:B------:R-:W-:-:S02]  /*2d40*/  FSEL R62, R62, -INF , P5 ;  /* 0xff8000003e3e7808 */ /* 0x000fc40002800000 */
[----:B------:R-:W-:Y:S01]  /*2d50*/  ISETP.GT.AND P5, PT, R5, 0x59, PT ;  /* 0x000000590500780c */ /* 0x000fe20003fa4270 */
[----:B------:R-:W-:Y:S02]  /*2d60*/  WARPGROUP.DEPBAR.LE gsb0, 0x0 ;  /* 0x00008000000079c5 */ /* 0x000fe40000010000 */
[----:B------:R-:W-:Y:S01]  /*2d70*/  WARPGROUP.ARRIVE ;  /* 0x00000000000079c5 */ /* 0x000fe20000000000 */
[----:B------:R-:W-:Y:S02]  /*2d80*/  FSEL R118, R48, -INF , P3 ;  /* 0xff80000030767808 */ /* 0x000fe40001800000 */
[----:B------:R-:W-:Y:S02]  /*2d90*/  FSEL R48, R59, -INF , P6 ;  /* 0xff8000003b307808 */ /* 0x000fe40003000000 */
[----:B------:R-:W-:Y:S01]  /*2da0*/  ISETP.GT.AND P6, PT, R5, 0x58, PT ;  /* 0x000000580500780c */ /* 0x000fe20003fc4270 */
[----:B------:R-:W-:Y:S01]  /*2db0*/  HGMMA.64x16x16.F32.BF16 R40, gdesc[UR24], R40, gsb0 ;  /* 0x00200000182879f0 */ /* 0x000fe20008001828 */
[----:B------:R-:W-:Y:S01]  /*2dc0*/  UMOV UR26, UR5 ;  /* 0x00000005001a7c82 */ /* 0x000fe20008000000 */
[----:B------:R-:W-:Y:S01]  /*2dd0*/  UMOV UR27, 0x80000020 ;  /* 0x80000020001b7882 */ /* 0x000fe20000000000 */
[----:B------:R-:W-:-:S02]  /*2de0*/  FSEL R76, R49, -INF , P2 ;  /* 0xff800000314c7808 */ /* 0x000fc40001000000 */
[----:B------:R-:W-:Y:S02]  /*2df0*/  FMNMX.FTZ R3, R118, R3, !PT ;  /* 0x0000000376037209 */ /* 0x000fe40007810000 */
[----:B------:R-:W-:Y:S02]  /*2e00*/  FSEL R114, R52, -INF , P6 ;  /* 0xff80000034727808 */ /* 0x000fe40003000000 */
[----:B------:R-:W-:Y:S02]  /*2e10*/  FMNMX.FTZ R3, R76, R3, !PT ;  /* 0x000000034c037209 */ /* 0x000fe40007810000 */
[----:B------:R-:W-:Y:S02]  /*2e20*/  FSEL R52, R63, -INF , P4 ;  /* 0xff8000003f347808 */ /* 0x000fe40002000000 */
[----:B------:R-:W-:Y:S02]  /*2e30*/  ISETP.GT.AND P4, PT, R5, 0x60, PT ;  /* 0x000000600500780c */ /* 0x000fe40003f84270 */
[----:B------:R-:W-:-:S02]  /*2e40*/  FSEL R120, R53, -INF , P5 ;  /* 0xff80000035787808 */ /* 0x000fc40002800000 */
[----:B------:R-:W-:Y:S02]  /*2e50*/  FMNMX.FTZ R3, R114, R3, !PT ;  /* 0x0000000372037209 */ /* 0x000fe40007810000 */
[----:B------:R-:W-:Y:S02]  /*2e60*/  FSEL R50, R50, -INF , P3 ;  /* 0xff80000032327808 */ /* 0x000fe40001800000 */
[----:B------:R-:W-:Y:S02]  /*2e70*/  ISETP.GT.AND P3, PT, R5, 0x61, PT ;  /* 0x000000610500780c */ /* 0x000fe40003f64270 */
        /* <DEDUP_REMOVED lines=14> */
[----:B------:R-:W-:Y:S01]  /*2f60*/  FMNMX.FTZ R3, R136, R3, !PT ;  /* 0x0000000388037209 */ /* 0x000fe20007810000 */
[----:B------:R-:W-:Y:S01]  /*2f70*/  ULDC UR4, c[0x0][0x988] ;  /* 0x0002620000047ab9 */ /* 0x000fe20000000800 */
[----:B------:R-:W-:-:S02]  /*2f80*/  FSEL R140, R45, -INF , P1 ;  /* 0xff8000002d8c7808 */ /* 0x000fc40000800000 */
[----:B------:R-:W-:Y:S02]  /*2f90*/  FMNMX.FTZ R3, R138, R3, !PT ;  /* 0x000000038a037209 */ /* 0x000fe40007810000 */
[C---:B------:R-:W-:Y:S02]  /*2fa0*/  ISETP.GT.AND P1, PT, R5.reuse, 0x71, PT ;  /* 0x000000710500780c */ /* 0x040fe40003f24270 */
[----:B------:R-:W-:Y:S02]  /*2fb0*/  FMNMX.FTZ R3, R140, R3, !PT ;  /* 0x000000038c037209 */ /* 0x000fe40007810000 */
[----:B------:R-:W-:Y:S02]  /*2fc0*/  FSEL R46, R46, -INF , P2 ;  /* 0xff8000002e2e7808 */ /* 0x000fe40001000000 */
[----:B------:R-:W-:Y:S02]  /*2fd0*/  ISETP.GT.AND P2, PT, R5, 0x79, PT ;  /* 0x000000790500780c */ /* 0x000fe40003f44270 */
[----:B------:R-:W-:-:S02]  /*2fe0*/  FSEL R42, R42, -INF , P4 ;  /* 0xff8000002a2a7808 */ /* 0x000fc40002000000 */
[----:B------:R-:W-:Y:S02]  /*2ff0*/  ISETP.GT.AND P4, PT, R5, 0x81, PT ;  /* 0x000000810500780c */ /* 0x000fe40003f84270 */
[----:B------:R-:W-:Y:S02]  /*3000*/  FSEL R40, R55, -INF , P5 ;  /* 0xff80000037287808 */ /* 0x000fe40002800000 */
[----:B------:R-:W-:Y:S02]  /*3010*/  ISETP.GT.AND P5, PT, R5, 0x88, PT ;  /* 0x000000880500780c */ /* 0x000fe40003fa4270 */
[----:B------:R-:W-:Y:S02]  /*3020*/  P2R R15, PR, RZ, 0x4 ;  /* 0x00000004ff0f7803 */ /* 0x000fe40000000000 */
[----:B------:R-:W-:Y:S01]  /*3030*/  P2R R23, PR, RZ, 0x2 ;  /* 0x00000002ff177803 */ /* 0x000fe20000000000 */
[----:B------:R-:W-:Y:S02]  /*3040*/  WARPGROUP.DEPBAR.LE gsb0, 0x0 ;  /* 0x00008000000079c5 */ /* 0x000fe40000010000 */
[----:B------:R-:W-:Y:S01]  /*3050*/  WARPGROUP.ARRIVE ;  /* 0x00000000000079c5 */ /* 0x000fe20000000000 */
[----:B------:R-:W-:-:S02]  /*3060*/  FSEL R142, R32, -INF , P0 ;  /* 0xff800000208e7808 */ /* 0x000fc40000000000 */
[----:B------:R-:W-:Y:S02]  /*3070*/  ISETP.GT.AND P0, PT, R5, 0x78, PT ;  /* 0x000000780500780c */ /* 0x000fe40003f04270 */
[----:B------:R-:W-:Y:S01]  /*3080*/  FSEL R152, R33, -INF , P1 ;  /* 0xff80000021987808 */ /* 0x000fe20000800000 */
[----:B------:R-:W-:Y:S01]  /*3090*/  HGMMA.64x16x16.F32.BF16 R24, gdesc[UR24], R24, gsb0 ;  /* 0x00200000181879f0 */ /* 0x000fe20008001818 */
[----:B------:R-:W-:Y:S02]  /*30a0*/  FMNMX.FTZ R3, R142, R3, !PT ;  /* 0x000000038e037209 */ /* 0x000fe40007810000 */
[----:B------:R-:W-:Y:S02]  /*30b0*/  FSEL R41, R36, -INF , P0 ;  /* 0xff80000024297808 */ /* 0x000fe40000000000 */
[----:B------:R-:W-:Y:S02]  /*30c0*/  FMNMX.FTZ R0, R152, R3, !PT ;  /* 0x0000000398007209 */ /* 0x000fe40007810000 */
[----:B------:R-:W-:-:S02]  /*30d0*/  FSEL R32, R43, -INF , P3 ;  /* 0xff8000002b207808 */ /* 0x000fc40001800000 */
[----:B------:R-:W-:Y:S02]  /*30e0*/  FSEL R49, R37, -INF , P2 ;  /* 0xff80000025317808 */ /* 0x000fe40001000000 */
[----:B------:R-:W-:Y:S02]  /*30f0*/  FMNMX.FTZ R0, R41, R0, !PT ;  /* 0x0000000029007209 */ /* 0x000fe40007810000 */
[----:B------:R-:W-:Y:S02]  /*3100*/  ISETP.GT.AND P3, PT, R5, 0x80, PT ;  /* 0x000000800500780c */ /* 0x000fe40003f64270 */
[----:B------:R-:W-:Y:S02]  /*3110*/  FMNMX.FTZ R0, R49, R0, !PT ;  /* 0x0000000031007209 */ /* 0x000fe40007810000 */
[----:B------:R-:W-:Y:S02]  /*3120*/  P2R R21, PR, RZ, 0x1 ;  /* 0x00000001ff157803 */ /* 0x000fe40000000000 */
[----:B------:R-:W-:-:S02]  /*3130*/  ISETP.GT.AND P0, PT, R5, 0x69, PT ;  /* 0x000000690500780c */ /* 0x000fc40003f04270 */
[----:B------:R-:W-:-:S04]  /*3140*/  ISETP.GT.AND P1, PT, R5, 0x70, PT ;  /* 0x000000700500780c */ /* 0x000fc80003f24270 */
[----:B------:R-:W-:Y:S02]  /*3150*/  FSEL R34, R34, -INF , P1 ;  /* 0xff80000022227808 */ /* 0x000fe40000800000 */
[----:B------:R-:W-:Y:S01]  /*3160*/  ISETP.NE.AND P1, PT, R23, RZ, PT ;  /* 0x000000ff1700720c */ /* 0x000fe20003f25270 */
[----:B------:R-:W-:Y:S02]  /*3170*/  WARPGROUP.DEPBAR.LE gsb0, 0x0 ;  /* 0x00008000000079c5 */ /* 0x000fe40000010000 */
[----:B------:R-:W-:Y:S02]  /*3180*/  FSEL R37, R24, -INF , P3 ;  /* 0xff80000018257808 */ /* 0x000fe40001800000 */
[----:B------:R-:W-:Y:S02]  /*3190*/  FSEL R45, R25, -INF , P4 ;  /* 0xff800000192d7808 */ /* 0x000fe40002000000 */
[----:B------:R-:W-:Y:S02]  /*31a0*/  FMNMX.FTZ R0, R37, R0, !PT ;  /* 0x0000000025007209 */ /* 0x000fe40007810000 */
[----:B------:R-:W-:-:S02]  /*31b0*/  FSEL R154, R28, -INF , P5 ;  /* 0xff8000001c9a7808 */ /* 0x000fc40002800000 */
[----:B------:R-:W-:Y:S02]  /*31c0*/  FMNMX.FTZ R3, R45, R0, !PT ;  /* 0x000000002d037209 */ /* 0x000fe40007810000 */
[----:B------:R-:W-:Y:S02]  /*31d0*/  FSEL R156, R29, -INF , P6 ;  /* 0xff8000001d9c7808 */ /* 0x000fe40003000000 */
[----:B------:R-:W-:Y:S02]  /*31e0*/  FMNMX.FTZ R3, R154, R3, !PT ;  /* 0x000000039a037209 */ /* 0x000fe40007810000 */
[----:B------:R-:W-:Y:S02]  /*31f0*/  FSEL R24, R47, -INF , P0 ;  /* 0xff8000002f187808 */ /* 0x000fe40000000000 */
[----:B------:R-:W-:Y:S01]  /*3200*/  FMNMX.FTZ R11, R156, R3, !PT ;  /* 0x000000039c0b7209 */ /* 0x000fe20007810000 */
[----:B------:R-:W-:Y:S01]  /*3210*/  IMAD.U32 R3, RZ, RZ, UR4 ;  /* 0x00000004ff037e24 */ /* 0x000fe2000f8e00ff */
[----:B------:R-:W-:-:S02]  /*3220*/  ISETP.NE.AND P0, PT, R21, RZ, PT ;  /* 0x000000ff1500720c */ /* 0x000fc40003f05270 */
[----:B------:R-:W-:Y:S01]  /*3230*/  FSEL R28, R35, -INF , P1 ;  /* 0xff800000231c7808 */ /* 0x000fe20000800000 */
[----:B------:R-:W1:Y:S01]  /*3240*/  SHFL.BFLY PT, R0, R11, 0x2, 0x1f ;  /* 0x0c401f000b007f89 */ /* 0x000e6200000e0000 */
[----:B------:R-:W-:Y:S02]  /*3250*/  FSEL R38, R38, -INF , P0 ;  /* 0xff80000026267808 */ /* 0x000fe40000000000 */
[----:B------:R-:W-:Y:S02]  /*3260*/  FSEL R26, R26, -INF , P3 ;  /* 0xff8000001a1a7808 */ /* 0x000fe40001800000 */
[----:B------:R-:W-:Y:S02]  /*3270*/  ISETP.NE.AND P0, PT, R7, RZ, PT ;  /* 0x000000ff0700720c */ /* 0x000fe40003f05270 */
[----:B------:R-:W-:-:S13]  /*3280*/  ISETP.NE.AND P1, PT, R9, RZ, PT ;  /* 0x000000ff0900720c */ /* 0x000fda0003f25270 */
[----:B------:R-:W-:Y:S01]  /*3290*/  @!P1 VIADD R4, R4, 0x31c40 ;  /* 0x00031c4004049836 */ /* 0x000fe20000000000 */
[----:B-1----:R-:W-:Y:S02]  /*32a0*/  FMNMX.FTZ R13, R11, R0, !PT ;  /* 0x000000000b0d7209 */ /* 0x002fe40007810000 */
[----:B------:R-:W-:Y:S02]  /*32b0*/  FMNMX.FTZ R11, R98, R99, !PT ;  /* 0x00000063620b7209 */ /* 0x000fe40007810000 */
[----:B------:R-:W-:Y:S01]  /*32c0*/  @!P1 PRMT R4, RZ, 0x654, R4 ;  /* 0x00000654ff049816 */ /* 0x000fe20000000004 */
[----:B------:R-:W1:Y:S01]  /*32d0*/  SHFL.BFLY PT, R0, R13, 0x1, 0x1f ;  /* 0x0c201f000d007f89 */ /* 0x000e6200000e0000 */
[----:B------:R-:W-:Y:S02]  /*32e0*/  FMNMX.FTZ R11, R102, R11, !PT ;  /* 0x0000000b660b7209 */ /* 0x000fe40007810000 */
[----:B------:R2:W-:Y:S01]  /*32f0*/  @!P1 SYNCS.ARRIVE.TRANS64.RED.A1T0 RZ, [R4+URZ], RZ ;  /* 0x000000ff04ff99a7 */ /* 0x0005e2000810043f */
[----:B-1----:R-:W-:-:S02]  /*3300*/  FMNMX.FTZ R0, R13, R0, !PT ;  /* 0x000000000d007209 */ /* 0x002fc40007810000 */
[----:B------:R-:W-:Y:S02]  /*3310*/  FMNMX.FTZ R13, R6, R11, !PT ;  /* 0x0000000b060d7209 */ /* 0x000fe40007810000 */
[C---:B------:R-:W-:Y:S01]  /*3320*/  FSETP.NEU.FTZ.AND P2, PT, R0.reuse, -INF , PT ;  /* 0xff8000000000780b */ /* 0x040fe20003f5d000 */
[----:B------:R-:W-:Y:S01]  /*3330*/  FMUL.FTZ R43, R0, R3 ;  /* 0x00000003002b7220 */ /* 0x000fe20000410000 */
[----:B------:R-:W-:-:S04]  /*3340*/  FMNMX.FTZ R13, R90, R13, !PT ;  /* 0x0000000d5a0d7209 */ /* 0x000fc80007810000 */
[----:B------:R-:W-:Y:S02]  /*3350*/  FMNMX.FTZ R13, R8, R13, !PT ;  /* 0x0000000d080d7209 */ /* 0x000fe40007810000 */
[----:B------:R-:W-:Y:S02]  /*3360*/  FSEL R43, R43, RZ, P2 ;  /* 0x000000ff2b2b7208 */ /* 0x000fe40001000000 */
[----:B------:R-:W-:Y:S02]  /*3370*/  FMNMX.FTZ R13, R94, R13, !PT ;  /* 0x0000000d5e0d7209 */ /* 0x000fe40007810000 */
[----:B------:R-:W-:Y:S01]  /*3380*/  ISETP.NE.AND P2, PT, R15, RZ, PT ;  /* 0x000000ff0f00720c */ /* 0x000fe20003f45270 */
[--C-:B------:R-:W-:Y:S01]  /*3390*/  FFMA.FTZ R29, R106, R3, -R43.reuse ;  /* 0x000000036a1d7223 */ /* 0x100fe2000001082b */
[----:B------:R-:W-:Y:S01]  /*33a0*/  FMNMX.FTZ R13, R10, R13, !PT ;  /* 0x0000000d0a0d7209 */ /* 0x000fe20007810000 */
[-CC-:B------:R-:W-:Y:S01]  /*33b0*/  FFMA.FTZ R72, R108, R3.reuse, -R43.reuse ;  /* 0x000000036c487223 */ /* 0x180fe2000001082b */
[----:B------:R-:W-:Y:S01]  /*33c0*/  FSEL R106, R39, -INF , P2 ;  /* 0xff800000276a7808 */ /* 0x000fe20001000000 */
        /* <DEDUP_REMOVED lines=10> */
[----:B------:R-:W-:Y:S01]  /*3470*/  MUFU.EX2 R5, R5 ;  /* 0x0000000500057308 */ /* 0x000fe20000000800 */
[-CC-:B------:R-:W-:Y:S01]  /*3480*/  FFMA.FTZ R118, R118, R3.reuse, -R43.reuse ;  /* 0x0000000376767223 */ /* 0x180fe2000001082b */
[--C-:B------:R-:W-:Y:S01]  /*3490*/  FFMA.FTZ R92, R92, R3, -R43.reuse ;  /* 0x000000035c5c7223 */ /* 0x100fe2000001082b */
[----:B------:R-:W-:Y:S01]  /*34a0*/  FMNMX.FTZ R13, R14, R13, !PT ;  /* 0x0000000d0e0d7209 */ /* 0x000fe20007810000 */
[-CC-:B------:R-:W-:Y:S01]  /*34b0*/  FFMA.FTZ R100, R66, R3.reuse, -R43.reuse ;  /* 0x0000000342647223 */ /* 0x180fe2000001082b */
[-CC-:B------:R-:W-:Y:S01]  /*34c0*/  FFMA.FTZ R80, R70, R3.reuse, -R43.reuse ;  /* 0x0000000346507223 */ /* 0x180fe2000001082b */
[--C-:B------:R-:W-:Y:S01]  /*34d0*/  FFMA.FTZ R44, R104, R3, -R43.reuse ;  /* 0x00000003682c7223 */ /* 0x100fe2000001082b */
[----:B------:R-:W-:Y:S01]  /*34e0*/  FMNMX.FTZ R13, R74, R13, !PT ;  /* 0x0000000d4a0d7209 */ /* 0x000fe20007810000 */
[----:B------:R-:W2:Y:S01]  /*34f0*/  MUFU.EX2 R96, R96 ;  /* 0x0000006000607308 */ /* 0x000ea20000000800 */
[-CC-:B------:R-:W-:Y:S01]  /*3500*/  FFMA.FTZ R9, R88, R3.reuse, -R43.reuse ;  /* 0x0000000358097223 */ /* 0x180fe2000001082b */
[--C-:B------:R-:W-:Y:S01]  /*3510*/  FFMA.FTZ R25, R84, R3, -R43.reuse ;  /* 0x0000000354197223 */ /* 0x100fe2000001082b */
[----:B------:R-:W-:Y:S01]  /*3520*/  FMNMX.FTZ R13, R20, R13, !PT ;  /* 0x0000000d140d7209 */ /* 0x000fe20007810000 */
[-CC-:B------:R-:W-:Y:S01]  /*3530*/  FFMA.FTZ R70, R110, R3.reuse, -R43.reuse ;  /* 0x000000036e467223 */ /* 0x180fe2000001082b */
[-CC-:B------:R-:W-:Y:S01]  /*3540*/  FFMA.FTZ R31, R114, R3.reuse, -R43.reuse ;  /* 0x00000003721f7223 */ /* 0x180fe2000001082b */
        /* <DEDUP_REMOVED lines=10> */
[----:B------:R1:W-:Y:S01]  /*35f0*/  MUFU.EX2 R13, R112 ;  /* 0x00000070000d7308 */ /* 0x0003e20000000800 */
        /* <DEDUP_REMOVED lines=8> */
[----:B-1----:R-:W-:Y:S01]  /*3680*/  FSEL R112, R30, -INF , P5 ;  /* 0xff8000001e707808 */ /* 0x002fe20002800000 */
[--C-:B------:R-:W-:Y:S01]  /*3690*/  FFMA.FTZ R30, R76, R3, -R43.reuse ;  /* 0x000000034c1e7223 */ /* 0x100fe2000001082b */
[----:B------:R-:W-:Y:S01]  /*36a0*/  FMNMX.FTZ R21, R52, R15, !PT ;  /* 0x0000000f34157209 */ /* 0x000fe20007810000 */
[-CC-:B------:R-:W-:Y:S01]  /*36b0*/  FFMA.FTZ R41, R41, R3.reuse, -R43.reuse ;  /* 0x0000000329297223 */ /* 0x180fe2000001082b */
[-CC-:B------:R-:W-:Y:S01]  /*36c0*/  FFMA.FTZ R114, R49, R3.reuse, -R43.reuse ;  /* 0x0000000331727223 */ /* 0x180fe2000001082b */
[--C-:B------:R-:W-:Y:S01]  /*36d0*/  FFMA.FTZ R37, R37, R3, -R43.reuse ;  /* 0x0000000325257223 */ /* 0x100fe2000001082b */
[----:B------:R-:W-:Y:S01]  /*36e0*/  FMNMX.FTZ R21, R50, R21, !PT ;  /* 0x0000001532157209 */ /* 0x000fe20007810000 */
[-CC-:B------:R-:W-:Y:S01]  /*36f0*/  FFMA.FTZ R120, R156, R3.reuse, -R43.reuse ;  /* 0x000000039c787223 */ /* 0x180fe2000001082b */
[----:B---3--:R-:W-:Y:S01]  /*3700*/  FFMA.FTZ R92, R140, R3, -R43 ;  /* 0x000000038c5c7223 */ /* 0x008fe2000001082b */
[----:B------:R-:W-:Y:S01]  /*3710*/  MUFU.EX2 R100, R100 ;  /* 0x0000006400647308 */ /* 0x000fe20000000800 */
[----:B------:R-:W-:-:S02]  /*3720*/  FMNMX.FTZ R21, R56, R21, !PT ;  /* 0x0000001538157209 */ /* 0x000fc40007810000 */
[----:B--2---:R-:W-:Y:S02]  /*3730*/  F2FP.BF16.F32.PACK_AB R4, R96, R5 ;  /* 0x000000056004723e */ /* 0x004fe400000010ff */
[----:B------:R-:W-:-:S03]  /*3740*/  FMNMX.FTZ R21, R54, R21, !PT ;  /* 0x0000001536157209 */ /* 0x000fc60007810000 */
[----:B------:R-:W-:Y:S01]  /*3750*/  MUFU.EX2 R9, R9 ;  /* 0x0000000900097308 */ /* 0x000fe20000000800 */
[----:B------:R-:W-:-:S04]  /*3760*/  FMNMX.FTZ R21, R40, R21, !PT ;  /* 0x0000001528157209 */ /* 0x000fc80007810000 */
        /* <DEDUP_REMOVED lines=13> */
[----:B------:R1:W-:Y:S01]  /*3840*/  MUFU.EX2 R33, R118 ;  /* 0x0000007600217308 */ /* 0x0003e20000000800 */
[----:B------:R-:W-:-:S04]  /*3850*/  FMNMX.FTZ R35, R108, R35, !PT ;  /* 0x000000236c237209 */ /* 0x000fc80007810000 */
[----:B------:R-:W-:-:S03]  /*3860*/  FMNMX.FTZ R35, R112, R35, !PT ;  /* 0x0000002370237209 */ /* 0x000fc60007810000 */
[----:B------:R-:W-:Y:S01]  /*3870*/  MUFU.EX2 R25, R25 ;  /* 0x0000001900197308 */ /* 0x000fe20000000800 */
[----:B------:R-:W-:Y:S01]  /*3880*/  FMNMX.FTZ R27, R116, R35, !PT ;  /* 0x00000023741b7209 */ /* 0x000fe20007810000 */
[-CC-:B-1----:R-:W-:Y:S01]  /*3890*/  FFMA.FTZ R118, R45, R3.reuse, -R43.reuse ;  /* 0x000000032d767223 */ /* 0x182fe2000001082b */
[-CC-:B------:R-:W-:Y:S01]  /*38a0*/  FFMA.FTZ R35, R126, R3.reuse, -R43.reuse ;  /* 0x000000037e237223 */ /* 0x180fe2000001082b */
[----:B------:R-:W-:Y:S02]  /*38b0*/  FFMA.FTZ R45, R154, R3, -R43 ;  /* 0x000000039a2d7223 */ /* 0x000fe4000001082b */
[----:B------:R-:W1:Y:S02]  /*38c0*/  SHFL.BFLY PT, R76, R27, 0x2, 0x1f ;  /* 0x0c401f001b4c7f89 */ /* 0x000e6400000e0000 */
[----:B------:R-:W-:Y:S08]  /*38d0*/  MUFU.EX2 R70, R70 ;  /* 0x0000004600467308 */ /* 0x000ff00000000800 */
[----:B------:R-:W-:Y:S08]  /*38e0*/  MUFU.EX2 R60, R60 ;  /* 0x0000003c003c7308 */ /* 0x000ff00000000800 */
[----:B------:R-:W-:Y:S01]  /*38f0*/  MUFU.EX2 R15, R122 ;  /* 0x0000007a000f7308 */ /* 0x000fe20000000800 */
[----:B-1----:R-:W-:-:S07]  /*3900*/  FMNMX.FTZ R51, R27, R76, !PT ;  /* 0x0000004c1b337209 */ /* 0x002fce0007810000 */
[----:B------:R-:W-:Y:S01]  /*3910*/  MUFU.EX2 R36, R36 ;  /* 0x0000002400247308 */ /* 0x000fe20000000800 */
[----:B------:R-:W1:Y:S07]  /*3920*/  SHFL.BFLY PT, R76, R51, 0x1, 0x1f ;  /* 0x0c201f00334c7f89 */ /* 0x000e6e00000e0000 */
[----:B------:R-:W-:Y:S08]  /*3930*/  MUFU.EX2 R23, R23 ;  /* 0x0000001700177308 */ /* 0x000ff00000000800 */
[----:B------:R-:W-:Y:S08]  /*3940*/  MUFU.EX2 R66, R66 ;  /* 0x0000004200427308 */ /* 0x000ff00000000800 */
[----:B------:R-:W-:Y:S01]  /*3950*/  MUFU.EX2 R21, R130 ;  /* 0x0000008200157308 */ /* 0x000fe20000000800 */
[----:B-1----:R-:W-:-:S04]  /*3960*/  FMNMX.FTZ R76, R51, R76, !PT ;  /* 0x0000004c334c7209 */ /* 0x002fc80007810000 */
[C---:B------:R-:W-:Y:S01]  /*3970*/  FSETP.NEU.FTZ.AND P2, PT, R76.reuse, -INF , PT ;  /* 0xff8000004c00780b */ /* 0x040fe20003f5d000 */
[-C--:B------:R-:W-:Y:S02]  /*3980*/  FMUL.FTZ R27, R76, R3.reuse ;  /* 0x000000034c1b7220 */ /* 0x080fe40000410000 */
[----:B------:R-:W-:Y:S03]  /*3990*/  MUFU.EX2 R84, R84 ;  /* 0x0000005400547308 */ /* 0x000fe60000000800 */
[----:B------:R-:W-:Y:S02]  /*39a0*/  FSEL R27, R27, RZ, P2 ;  /* 0x000000ff1b1b7208 */ /* 0x000fe40001000000 */
[----:B------:R-:W-:Y:S01]  /*39b0*/  ISETP.GE.AND P2, PT, R64, 0x91, PT ;  /* 0x000000914000780c */ /* 0x000fe20003f46270 */
[----:B------:R-:W-:Y:S02]  /*39c0*/  IMAD.MOV.U32 R64, RZ, RZ, R71 ;  /* 0x000000ffff407224 */ /* 0x000fe400078e0047 */
[----:B------:R-:W-:Y:S01]  /*39d0*/  MUFU.EX2 R30, R30 ;  /* 0x0000001e001e7308 */ /* 0x000fe20000000800 */
[-CC-:B------:R-:W-:Y:S01]  /*39e0*/  FFMA.FTZ R98, R98, R3.reuse, -R27.reuse ;  /* 0x0000000362627223 */ /* 0x180fe2000001081b */
[-CC-:B------:R-:W-:Y:S01]  /*39f0*/  FFMA.FTZ R99, R99, R3.reuse, -R27.reuse ;  /* 0x0000000363637223 */ /* 0x180fe2000001081b */
[-CC-:B------:R-:W-:Y:S01]  /*3a00*/  FFMA.FTZ R102, R102, R3.reuse, -R27.reuse ;  /* 0x0000000366667223 */ /* 0x180fe2000001081b */
[-CC-:B------:R-:W-:Y:S01]  /*3a10*/  FFMA.FTZ R6, R6, R3.reuse, -R27.reuse ;  /* 0x0000000306067223 */ /* 0x180fe2000001081b */
[-CC-:B------:R-:W-:Y:S01]  /*3a20*/  FFMA.FTZ R43, R90, R3.reuse, -R27.reuse ;  /* 0x000000035a2b7223 */ /* 0x180fe2000001081b */
[-CC-:B------:R-:W-:Y:S01]  /*3a30*/  FFMA.FTZ R90, R8, R3.reuse, -R27.reuse ;  /* 0x00000003085a7223 */ /* 0x180fe2000001081b */
[-CC-:B------:R-:W-:Y:S01]  /*3a40*/  FFMA.FTZ R49, R94, R3.reuse, -R27.reuse ;  /* 0x000000035e317223 */ /* 0x180fe2000001081b */
        /* <DEDUP_REMOVED lines=8> */
[----:B------:R-:W1:Y:S01]  /*3ad0*/  MUFU.EX2 R99, R99 ;  /* 0x0000006300637308 */ /* 0x000e620000000800 */
[-CC-:B------:R-:W-:Y:S01]  /*3ae0*/  FFMA.FTZ R57, R78, R3.reuse, -R27.reuse ;  /* 0x000000034e397223 */ /* 0x180fe2000001081b */
[-CC-:B------:R-:W-:Y:S01]  /*3af0*/  FFMA.FTZ R68, R68, R3.reuse, -R27.reuse ;  /* 0x0000000344447223 */ /* 0x180fe2000001081b */
[-CC-:B------:R-:W-:Y:S01]  /*3b00*/  FFMA.FTZ R20, R58, R3.reuse, -R27.reuse ;  /* 0x000000033a147223 */ /* 0x180fe2000001081b */
[-CC-:B------:R-:W-:Y:S01]  /*3b10*/  FFMA.FTZ R59, R48, R3.reuse, -R27.reuse ;  /* 0x00000003303b7223 */ /* 0x180fe2000001081b */
[-CC-:B------:R-:W-:Y:S01]  /*3b20*/  FFMA.FTZ R61, R52, R3.reuse, -R27.reuse ;  /* 0x00000003343d7223 */ /* 0x180fe2000001081b */
[-CC-:B------:R-:W-:Y:S01]  /*3b30*/  FFMA.FTZ R89, R42, R3.reuse, -R27.reuse ;  /* 0x000000032a597223 */ /* 0x180fe2000001081b */
[-CC-:B------:R-:W-:Y:S01]  /*3b40*/  FFMA.FTZ R48, R62, R3.reuse, -R27.reuse ;  /* 0x000000033e307223 */ /* 0x180fe2000001081b */
[----:B------:R-:W2:Y:S01]  /*3b50*/  MUFU.EX2 R102, R102 ;  /* 0x0000006600667308 */ /* 0x000ea20000000800 */
[-CC-:B------:R-:W-:Y:S01]  /*3b60*/  FFMA.FTZ R50, R50, R3.reuse, -R27.reuse ;  /* 0x0000000332327223 */ /* 0x180fe2000001081b */
[-CC-:B------:R-:W-:Y:S01]  /*3b70*/  FFMA.FTZ R63, R56, R3.reuse, -R27.reuse ;  /* 0x00000003383f7223 */ /* 0x180fe2000001081b */
[-CC-:B------:R-:W-:Y:S01]  /*3b80*/  FFMA.FTZ R54, R54, R3.reuse, -R27.reuse ;  /* 0x0000000336367223 */ /* 0x180fe2000001081b */
[-CC-:B------:R-:W-:Y:S01]  /*3b90*/  FFMA.FTZ R32, R32, R3.reuse, -R27.reuse ;  /* 0x0000000320207223 */ /* 0x180fe2000001081b */
[-CC-:B------:R-:W-:Y:S01]  /*3ba0*/  FFMA.FTZ R46, R46, R3.reuse, -R27.reuse ;  /* 0x000000032e2e7223 */ /* 0x180fe2000001081b */
[-CC-:B------:R-:W-:Y:S01]  /*3bb0*/  FFMA.FTZ R24, R24, R3.reuse, -R27.reuse ;  /* 0x0000000318187223 */ /* 0x180fe2000001081b */
[-C--:B------:R-:W-:Y:S01]  /*3bc0*/  FFMA.FTZ R34, R34, R3.reuse, -R27 ;  /* 0x0000000322227223 */ /* 0x080fe2000001081b */
[----:B------:R3:W4:Y:S01]  /*3bd0*/  MUFU.EX2 R65, R6 ;  /* 0x0000000600417308 */ /* 0x0007220000000800 */
[----:B-1----:R-:W-:Y:S01]  /*3be0*/  FADD.FTZ R67, R98, R99 ;  /* 0x0000006362437221 */ /* 0x002fe20000010000 */
[-CC-:B------:R-:W-:Y:S01]  /*3bf0*/  FFMA.FTZ R42, R28, R3.reuse, -R27.reuse ;  /* 0x000000031c2a7223 */ /* 0x180fe2000001081b */
[-CC-:B------:R-:W-:Y:S01]  /*3c00*/  FFMA.FTZ R38, R38, R3.reuse, -R27.reuse ;  /* 0x0000000326267223 */ /* 0x180fe2000001081b */
[-CC-:B------:R-:W-:Y:S01]  /*3c10*/  FFMA.FTZ R106, R106, R3.reuse, -R27.reuse ;  /* 0x000000036a6a7223 */ /* 0x180fe2000001081b */
[-CC-:B------:R-:W-:Y:S01]  /*3c20*/  FFMA.FTZ R52, R26, R3.reuse, -R27.reuse ;  /* 0x000000031a347223 */ /* 0x180fe2000001081b */
[-CC-:B------:R-:W-:Y:S01]  /*3c30*/  FFMA.FTZ R108, R108, R3.reuse, -R27.reuse ;  /* 0x000000036c6c7223 */ /* 0x180fe2000001081b */
[-C--:B------:R-:W-:Y:S01]  /*3c40*/  FFMA.FTZ R112, R112, R3.reuse, -R27 ;  /* 0x0000000370707223 */ /* 0x080fe2000001081b */
[----:B------:R-:W1:Y:S01]  /*3c50*/  MUFU.EX2 R43, R43 ;  /* 0x0000002b002b7308 */ /* 0x000e620000000800 */
[----:B---3--:R-:W-:Y:S01]  /*3c60*/  FADD.FTZ R6, R5, R96 ;  /* 0x0000006005067221 */ /* 0x008fe20000010000 */
[----:B--2---:R-:W-:Y:S01]  /*3c70*/  FADD.FTZ R8, R102, R67 ;  /* 0x0000004366087221 */ /* 0x004fe20000010000 */
[----:B------:R-:W-:Y:S01]  /*3c80*/  FFMA.FTZ R116, R116, R3, -R27 ;  /* 0x0000000374747223 */ /* 0x000fe2000001081b */
[----:B------:R-:W-:Y:S01]  /*3c90*/  F2FP.BF16.F32.PACK_AB R5, R99, R98 ;  /* 0x000000626305723e */ /* 0x000fe200000010ff */
[----:B------:R-:W-:Y:S01]  /*3ca0*/  FADD.FTZ R69, R7, R6 ;  /* 0x0000000607457221 */ /* 0x000fe20000010000 */
[C---:B------:R-:W-:Y:S01]  /*3cb0*/  F2FP.BF16.F32.PACK_AB R6, R100.reuse, R7 ;  /* 0x000000076406723e */ /* 0x040fe200000010ff */
[----:B------:R-:W-:Y:S01]  /*3cc0*/  IMAD.MOV.U32 R62, RZ, RZ, R71 ;  /* 0x000000ffff3e7224 */ /* 0x000fe200078e0047 */
[----:B------:R-:W2:Y:S01]  /*3cd0*/  MUFU.EX2 R90, R90 ;  /* 0x0000005a005a7308 */ /* 0x000ea20000000800 */
[----:B------:R-:W-:Y:S01]  /*3ce0*/  FADD.FTZ R10, R100, R69 ;  /* 0x00000045640a7221 */ /* 0x000fe20000010000 */
[C---:B----4-:R-:W-:Y:S01]  /*3cf0*/  FADD.FTZ R8, R65.reuse, R8 ;  /* 0x0000000841087221 */ /* 0x050fe20000010000 */
[----:B------:R-:W-:Y:S01]  /*3d00*/  F2FP.BF16.F32.PACK_AB R7, R65, R102 ;  /* 0x000000664107723e */ /* 0x000fe200000010ff */
[----:B------:R-:W-:Y:S01]  /*3d10*/  FFMA.FTZ R65, R40, R3, -R27 ;  /* 0x0000000328417223 */ /* 0x000fe2000001081b */
[----:B------:R-:W-:Y:S01]  /*3d20*/  FADD.FTZ R67, R9, R10 ;  /* 0x0000000a09437221 */ /* 0x000fe20000010000 */
[----:B------:R-:W-:-:S02]  /*3d30*/  IMAD.MOV.U32 R58, RZ, RZ, R71 ;  /* 0x000000ffff3a7224 */ /* 0x000fc400078e0047 */
[----:B------:R-:W3:Y:S01]  /*3d40*/  MUFU.EX2 R49, R49 ;  /* 0x0000003100317308 */ /* 0x000ee20000000800 */
[----:B-1----:R-:W-:Y:S01]  /*3d50*/  FADD.FTZ R69, R43, R8 ;  /* 0x000000082b457221 */ /* 0x002fe20000010000 */
[----:B------:R-:W-:Y:S01]  /*3d60*/  FADD.FTZ R8, R80, R67 ;  /* 0x0000004350087221 */ /* 0x000fe20000010000 */
[----:B------:R1:W-:Y:S01]  /*3d70*/  STSM.16.M88.4 [R2+0x24300], R4 ;  /* 0x0243000402007844 */ /* 0x0003e20000000200 */
[----:B------:R-:W-:Y:S02]  /*3d80*/  IMAD.MOV.U32 R56, RZ, RZ, R71 ;  /* 0x000000ffff387224 */ /* 0x000fe400078e0047 */
[----:B------:R-:W-:Y:S02]  /*3d90*/  FADD.FTZ R67, R11, R8 ;  /* 0x000000080b437221 */ /* 0x000fe40000010000 */
[----:B------:R-:W4:Y:S01]  /*3da0*/  MUFU.EX2 R94, R94 ;  /* 0x0000005e005e7308 */ /* 0x000f220000000800 */
[----:B--2---:R-:W-:Y:S01]  /*3db0*/  FADD.FTZ R10, R90, R69 ;  /* 0x000000455a0a7221 */ /* 0x004fe20000010000 */
[----:B------:R-:W-:-:S04]  /*3dc0*/  FADD.FTZ R8, R44, R67 ;  /* 0x000000432c087221 */ /* 0x000fc80000010000 */
[----:B------:R-:W-:Y:S02]  /*3dd0*/  FADD.FTZ R67, R29, R8 ;  /* 0x000000081d437221 */ /* 0x000fe40000010000 */
[----:B------:R-:W2:Y:S01]  /*3de0*/  MUFU.EX2 R51, R51 ;  /* 0x0000003300337308 */ /* 0x000ea20000000800 */
[----:B---3--:R-:W-:Y:S01]  /*3df0*/  FADD.FTZ R69, R49, R10 ;  /* 0x0000000a31457221 */ /* 0x008fe20000010000 */
[C---:B------:R-:W-:Y:S01]  /*3e00*/  FADD.FTZ R8, R72.reuse, R67 ;  /* 0x0000004348087221 */ /* 0x040fe20000010000 */
[----:B-1----:R-:W-:Y:S01]  /*3e10*/  F2FP.BF16.F32.PACK_AB R4, R72, R29 ;  /* 0x0000001d4804723e */ /* 0x002fe200000010ff */
[----:B------:R-:W-:Y:S02]  /*3e20*/  IMAD.MOV.U32 R29, RZ, RZ, R71 ;  /* 0x000000ffff1d7224 */ /* 0x000fe400078e0047 */
[----:B------:R-:W-:Y:S02]  /*3e30*/  FADD.FTZ R67, R25, R8 ;  /* 0x0000000819437221 */ /* 0x000fe40000010000 */
[----:B------:R-:W1:Y:S01]  /*3e40*/  MUFU.EX2 R82, R82 ;  /* 0x0000005200527308 */ /* 0x000e620000000800 */
[----:B----4-:R-:W-:-:S07]  /*3e50*/  FADD.FTZ R10, R94, R69 ;  /* 0x000000455e0a7221 */ /* 0x010fce0000010000 */
[----:B------:R-:W3:Y:S01]  /*3e60*/  MUFU.EX2 R12, R12 ;  /* 0x0000000c000c7308 */ /* 0x000ee20000000800 */
[----:B--2---:R-:W-:Y:S01]  /*3e70*/  FADD.FTZ R69, R51, R10 ;  /* 0x0000000a33457221 */ /* 0x004fe20000010000 */
[----:B------:R-:W-:-:S04]  /*3e80*/  FADD.FTZ R10, R70, R67 ;  /* 0x00000043460a7221 */ /* 0x000fc80000010000 */
[----:B------:R-:W-:Y:S01]  /*3e90*/  FADD.FTZ R67, R13, R10 ;  /* 0x0000000a0d437221 */ /* 0x000fe20000010000 */
[----:B------:R-:W-:Y:S01]  /*3ea0*/  F2FP.BF16.F32.PACK_AB R10, R44, R11 ;  /* 0x0000000b2c0a723e */ /* 0x000fe200000010ff */
[----:B------:R-:W2:Y:S01]  /*3eb0*/  MUFU.EX2 R53, R53 ;  /* 0x0000003500357308 */ /* 0x000ea20000000800 */
[----:B-1----:R-:W-:Y:S01]  /*3ec0*/  FADD.FTZ R69, R82, R69 ;  /* 0x0000004552457221 */ /* 0x002fe20000010000 */
[----:B------:R-:W-:Y:S01]  /*3ed0*/  F2FP.BF16.F32.PACK_AB R11, R94, R49 ;  /* 0x000000315e0b723e */ /* 0x000fe200000010ff */
[--C-:B------:R-:W-:Y:S02]  /*3ee0*/  IMAD.MOV.U32 R49, RZ, RZ, R71.reuse ;  /* 0x000000ffff317224 */ /* 0x100fe400078e0047 */
[----:B------:R-:W-:-:S03]  /*3ef0*/  IMAD.MOV.U32 R44, RZ, RZ, R71 ;  /* 0x000000ffff2c7224 */ /* 0x000fc600078e0047 */
[----:B------:R-:W1:Y:S01]  /*3f00*/  MUFU.EX2 R14, R14 ;  /* 0x0000000e000e7308 */ /* 0x000e620000000800 */
[----:B---3--:R-:W-:Y:S01]  /*3f10*/  FADD.FTZ R8, R12, R69 ;  /* 0x000000450c087221 */ /* 0x008fe20000010000 */
[----:B------:R-:W-:-:S06]  /*3f20*/  IMAD.MOV.U32 R69, RZ, RZ, R71 ;  /* 0x000000ffff457224 */ /* 0x000fcc00078e0047 */
[----:B------:R-:W3:Y:S01]  /*3f30*/  MUFU.EX2 R55, R55 ;  /* 0x0000003700377308 */ /* 0x000ee20000000800 */
[----:B--2---:R-:W-:Y:S01]  /*3f40*/  FADD.FTZ R27, R53, R8 ;  /* 0x00000008351b7221 */ /* 0x004fe20000010000 */
[----:B------:R-:W-:Y:S02]  /*3f50*/  F2FP.BF16.F32.PACK_AB R8, R80, R9 ;  /* 0x000000095008723e */ /* 0x000fe400000010ff */
[----:B------:R-:W-:Y:S01]  /*3f60*/  F2FP.BF16.F32.PACK_AB R9, R90, R43 ;  /* 0x0000002b5a09723e */ /* 0x000fe200000010ff */
[----:B------:R-:W-:-:S03]  /*3f70*/  IMAD.MOV.U32 R43, RZ, RZ, R71 ;  /* 0x000000ffff2b7224 */ /* 0x000fc600078e0047 */
[----:B------:R-:W2:Y:S01]  /*3f80*/  MUFU.EX2 R57, R57 ;  /* 0x0000003900397308 */ /* 0x000ea20000000800 */
[----:B-1----:R-:W-:Y:S01]  /*3f90*/  FADD.FTZ R26, R14, R27 ;  /* 0x0000001b0e1a7221 */ /* 0x002fe20000010000 */
[----:B------:R-:W-:Y:S06]  /*3fa0*/  STSM.16.M88.4 [R2+0x25b00], R8 ;  /* 0x025b000802007844 */ /* 0x000fec0000000200 */
[----:B------:R-:W1:Y:S01]  /*3fb0*/  MUFU.EX2 R68, R68 ;  /* 0x0000004400447308 */ /* 0x000e620000000800 */
[----:B---3--:R-:W-:-:S07]  /*3fc0*/  FADD.FTZ R26, R55, R26 ;  /* 0x0000001a371a7221 */ /* 0x008fce0000010000 */
[----:B------:R-:W3:Y:S01]  /*3fd0*/  MUFU.EX2 R20, R20 ;  /* 0x0000001400147308 */ /* 0x000ee20000000800 */
[----:B--2---:R-:W-:-:S07]  /*3fe0*/  FADD.FTZ R7, R57, R26 ;  /* 0x0000001a39077221 */ /* 0x004fce0000010000 */
[----:B------:R2:W-:Y:S01]  /*3ff0*/  MUFU.EX2 R28, R32 ;  /* 0x00000020001c7308 */ /* 0x0005e20000000800 */
[----:B-1----:R-:W-:-:S07]  /*4000*/  FADD.FTZ R7, R68, R7 ;  /* 0x0000000744077221 */ /* 0x002fce0000010000 */
[----:B------:R-:W1:Y:S01]  /*4010*/  MUFU.EX2 R59, R59 ;  /* 0x0000003b003b7308 */ /* 0x000e620000000800 */
[----:B--2---:R-:W-:Y:S01]  /*4020*/  FADD.FTZ R32, R60, R67 ;  /* 0x000000433c207221 */ /* 0x004fe20000010000 */
[----:B------:R-:W-:-:S03]  /*4030*/  IMAD.MOV.U32 R67, RZ, RZ, R71 ;  /* 0x000000ffff437224 */ /* 0x000fc600078e0047 */
[----:B------:R-:W-:-:S03]  /*4040*/  FADD.FTZ R5, R15, R32 ;  /* 0x000000200f057221 */ /* 0x000fc60000010000 */
[----:B------:R-:W2:Y:S01]  /*4050*/  MUFU.EX2 R48, R48 ;  /* 0x0000003000307308 */ /* 0x000ea20000000800 */
[----:B------:R-:W-:Y:S01]  /*4060*/  FADD.FTZ R6, R36, R5 ;  /* 0x0000000524067221 */ /* 0x000fe20000010000 */
[----:B------:R-:W-:Y:S01]  /*4070*/  F2FP.BF16.F32.PACK_AB R5, R82, R51 ;  /* 0x000000335205723e */ /* 0x000fe200000010ff */
[--C-:B------:R-:W-:Y:S02]  /*4080*/  IMAD.MOV.U32 R51, RZ, RZ, R71.reuse ;  /* 0x000000ffff337224 */ /* 0x100fe400078e0047 */
[----:B------:R-:W-:Y:S01]  /*4090*/  FADD.FTZ R27, R23, R6 ;  /* 0x00000006171b7221 */ /* 0x000fe20000010000 */
[----:B------:R-:W-:Y:S01]  /*40a0*/  F2FP.BF16.F32.PACK_AB R6, R70, R25 ;  /* 0x000000194606723e */ /* 0x000fe200000010ff */
[----:B------:R-:W-:Y:S01]  /*40b0*/  IMAD.MOV.U32 R70, RZ, RZ, R71 ;  /* 0x000000ffff467224 */ /* 0x000fe200078e0047 */
[----:B------:R-:W4:Y:S01]  /*40c0*/  MUFU.EX2 R61, R61 ;  /* 0x0000003d003d7308 */ /* 0x000f220000000800 */
[----:B------:R-:W-:-:S04]  /*40d0*/  FADD.FTZ R26, R66, R27 ;  /* 0x0000001b421a7221 */ /* 0x000fc80000010000 */
[----:B------:R-:W-:-:S03]  /*40e0*/  FADD.FTZ R27, R21, R26 ;  /* 0x0000001a151b7221 */ /* 0x000fc60000010000 */
[----:B------:R-:W5:Y:S01]  /*40f0*/  MUFU.EX2 R50, R50 ;  /* 0x0000003200327308 */ /* 0x000f620000000800 */
[----:B------:R-:W-:-:S04]  /*4100*/  FADD.FTZ R26, R84, R27 ;  /* 0x0000001b541a7221 */ /* 0x000fc80000010000 */
[----:B------:R-:W-:-:S03]  /*4110*/  FADD.FTZ R27, R33, R26 ;  /* 0x0000001a211b7221 */ /* 0x000fc60000010000 */
[----:B------:R3:W-:Y:S01]  /*4120*/  MUFU.EX2 R91, R24 ;  /* 0x00000018005b7308 */ /* 0x0007e20000000800 */
[----:B------:R-:W-:-:S07]  /*4130*/  FADD.FTZ R26, R30, R27 ;  /* 0x0000001b1e1a7221 */ /* 0x000fce0000010000 */
[----:B------:R-:W5:Y:S01]  /*4140*/  MUFU.EX2 R63, R63 ;  /* 0x0000003f003f7308 */ /* 0x000f620000000800 */
[----:B---3--:R-:W-:Y:S01]  /*4150*/  FADD.FTZ R24, R20, R7 ;  /* 0x0000000714187221 */ /* 0x008fe20000010000 */
[----:B------:R-:W-:Y:S01]  /*4160*/  F2FP.BF16.F32.PACK_AB R7, R53, R12 ;  /* 0x0000000c3507723e */ /* 0x000fe200000010ff */
[----:B------:R-:W-:Y:S01]  /*4170*/  IMAD.MOV.U32 R53, RZ, RZ, R71 ;  /* 0x000000ffff357224 */ /* 0x000fe200078e0047 */
[----:B------:R-:W-:Y:S01]  /*4180*/  F2FP.BF16.F32.PACK_AB R12, R60, R13 ;  /* 0x0000000d3c0c723e */ /* 0x000fe200000010ff */
[----:B-1----:R-:W-:Y:S01]  /*4190*/  FADD.FTZ R25, R59, R24 ;  /* 0x000000183b197221 */ /* 0x002fe20000010000 */
[----:B------:R-:W-:Y:S01]  /*41a0*/  F2FP.BF16.F32.PACK_AB R13, R55, R14 ;  /* 0x0000000e370d723e */ /* 0x000fe200000010ff */
[----:B------:R1:W-:Y:S01]  /*41b0*/  STSM.16.M88.4 [R2+0x27300], R4 ;  /* 0x0273000402007844 */ /* 0x0003e20000000200 */
[----:B------:R-:W3:Y:S01]  /*41c0*/  MUFU.EX2 R31, R31 ;  /* 0x0000001f001f7308 */ /* 0x000ee20000000800 */
[----:B--2---:R-:W-:Y:S01]  /*41d0*/  FADD.FTZ R24, R48, R25 ;  /* 0x0000001930187221 */ /* 0x004fe20000010000 */
[----:B------:R-:W-:Y:S01]  /*41e0*/  F2FP.BF16.F32.PACK_AB R14, R36, R15 ;  /* 0x0000000f240e723e */ /* 0x000fe200000010ff */
[--C-:B------:R-:W-:Y:S01]  /*41f0*/  IMAD.MOV.U32 R60, RZ, RZ, R71.reuse ;  /* 0x000000ffff3c7224 */ /* 0x100fe200078e0047 */
[----:B------:R-:W-:Y:S01]  /*4200*/  F2FP.BF16.F32.PACK_AB R15, R68, R57 ;  /* 0x00000039440f723e */ /* 0x000fe200000010ff */
[----:B----4-:R-:W-:Y:S01]  /*4210*/  FADD.FTZ R25, R61, R24 ;  /* 0x000000183d197221 */ /* 0x010fe20000010000 */
[----:B------:R-:W-:-:S02]  /*4220*/  IMAD.MOV.U32 R68, RZ, RZ, R71 ;  /* 0x000000ffff447224 */ /* 0x000fc400078e0047 */
[----:B------:R2:W4:Y:S01]  /*4230*/  MUFU.EX2 R40, R54 ;  /* 0x0000003600287308 */ /* 0x0005220000000800 */
[----:B-----5:R-:W-:Y:S01]  /*4240*/  FADD.FTZ R24, R50, R25 ;  /* 0x0000001932187221 */ /* 0x020fe20000010000 */
[----:B------:R-:W-:Y:S01]  /*4250*/  STSM.16.M88.4 [R2+0x28b00], R12 ;  /* 0x028b000c02007844 */ /* 0x000fe20000000200 */
[--C-:B------:R-:W-:Y:S02]  /*4260*/  IMAD.MOV.U32 R57, RZ, RZ, R71.reuse ;  /* 0x000000ffff397224 */ /* 0x100fe400078e0047 */
[----:B------:R-:W-:Y:S01]  /*4270*/  FADD.FTZ R25, R63, R24 ;  /* 0x000000183f197221 */ /* 0x000fe20000010000 */
[----:B------:R-:W-:Y:S01]  /*4280*/  F2FP.BF16.F32.PACK_AB R24, R66, R23 ;  /* 0x000000174218723e */ /* 0x000fe200000010ff */
[--C-:B------:R-:W-:Y:S01]  /*4290*/  IMAD.MOV.U32 R66, RZ, RZ, R71.reuse ;  /* 0x000000ffff427224 */ /* 0x100fe200078e0047 */
[----:B------:R-:W5:Y:S01]  /*42a0*/  MUFU.EX2 R104, R104 ;  /* 0x0000006800687308 */ /* 0x000f620000000800 */
[----:B---3--:R-:W-:Y:S01]  /*42b0*/  FADD.FTZ R27, R31, R26 ;  /* 0x0000001a1f1b7221 */ /* 0x008fe20000010000 */
[----:B------:R-:W-:Y:S01]  /*42c0*/  F2FP.BF16.F32.PACK_AB R26, R84, R21 ;  /* 0x00000015541a723e */ /* 0x000fe200000010ff */
[--C-:B------:R-:W-:Y:S01]  /*42d0*/  IMAD.MOV.U32 R55, RZ, RZ, R71.reuse ;  /* 0x000000ffff377224 */ /* 0x100fe200078e0047 */
[----:B-1----:R-:W-:Y:S01]  /*42e0*/  F2FP.BF16.F32.PACK_AB R4, R30, R33 ;  /* 0x000000211e04723e */ /* 0x002fe200000010ff */
[----:B--2---:R-:W-:-:S02]  /*42f0*/  IMAD.MOV.U32 R54, RZ, RZ, R71 ;  /* 0x000000ffff367224 */ /* 0x004fc400078e0047 */
[----:B------:R-:W-:Y:S01]  /*4300*/  IMAD.MOV.U32 R36, RZ, RZ, R71 ;  /* 0x000000ffff247224 */ /* 0x000fe200078e0047 */
[----:B------:R-:W1:Y:S01]  /*4310*/  MUFU.EX2 R65, R65 ;  /* 0x0000004100417308 */ /* 0x000e620000000800 */
[----:B----4-:R-:W-:Y:S01]  /*4320*/  FADD.FTZ R32, R40, R25 ;  /* 0x0000001928207221 */ /* 0x010fe20000010000 */
[----:B------:R-:W-:Y:S01]  /*4330*/  F2FP.BF16.F32.PACK_AB R25, R59, R20 ;  /* 0x000000143b19723e */ /* 0x000fe200000010ff */
[--C-:B------:R-:W-:Y:S02]  /*4340*/  IMAD.MOV.U32 R59, RZ, RZ, R71.reuse ;  /* 0x000000ffff3b7224 */ /* 0x100fe400078e0047 */
[--C-:B------:R-:W-:Y:S02]  /*4350*/  IMAD.MOV.U32 R33, RZ, RZ, R71.reuse ;  /* 0x000000ffff217224 */ /* 0x100fe400078e0047 */
[----:B------:R-:W-:Y:S01]  /*4360*/  IMAD.MOV.U32 R30, RZ, RZ, R71 ;  /* 0x000000ffff1e7224 */ /* 0x000fe200078e0047 */
[----:B------:R-:W2:Y:S01]  /*4370*/  MUFU.EX2 R35, R35 ;  /* 0x0000002300237308 */ /* 0x000ea20000000800 */
[----:B-----5:R-:W-:Y:S01]  /*4380*/  FADD.FTZ R8, R104, R27 ;  /* 0x0000001b68087221 */ /* 0x020fe20000010000 */
[----:B------:R-:W-:Y:S01]  /*4390*/  F2FP.BF16.F32.PACK_AB R27, R61, R48 ;  /* 0x000000303d1b723e */ /* 0x000fe200000010ff */
[----:B------:R-:W-:-:S02]  /*43a0*/  IMAD.MOV.U32 R61, RZ, RZ, R71 ;  /* 0x000000ffff3d7224 */ /* 0x000fc400078e0047 */
[----:B------:R-:W-:Y:S02]  /*43b0*/  IMAD.MOV.U32 R48, RZ, RZ, R71 ;  /* 0x000000ffff307224 */ /* 0x000fe400078e0047 */
[----:B------:R3:W-:Y:S01]  /*43c0*/  STSM.16.M88.4 [R2+0x2a300], R24 ;  /* 0x02a3001802007844 */ /* 0x0007e20000000200 */
[----:B------:R-:W4:Y:S01]  /*43d0*/  MUFU.EX2 R89, R89 ;  /* 0x0000005900597308 */ /* 0x000f220000000800 */
[----:B-1----:R-:W-:-:S07]  /*43e0*/  FADD.FTZ R32, R65, R32 ;  /* 0x0000002041207221 */ /* 0x002fce0000010000 */
[----:B------:R-:W1:Y:S01]  /*43f0*/  MUFU.EX2 R88, R88 ;  /* 0x0000005800587308 */ /* 0x000e620000000800 */
[----:B--2---:R-:W-:Y:S01]  /*4400*/  FADD.FTZ R5, R35, R8 ;  /* 0x0000000823057221 */ /* 0x004fe20000010000 */
[----:B---3--:R-:W-:-:S06]  /*4410*/  IMAD.MOV.U32 R27, RZ, RZ, R71 ;  /* 0x000000ffff1b7224 */ /* 0x008fcc00078e0047 */
[----:B------:R-:W2:Y:S01]  /*4420*/  MUFU.EX2 R39, R39 ;  /* 0x0000002700277308 */ /* 0x000ea20000000800 */
[----:B----4-:R-:W-:Y:S01]  /*4430*/  FADD.FTZ R7, R89, R32 ;  /* 0x0000002059077221 */ /* 0x010fe20000010000 */
[C---:B------:R-:W-:Y:S01]  /*4440*/  F2FP.BF16.F32.PACK_AB R89, R28.reuse, R89 ;  /* 0x000000591c59723e */ /* 0x040fe200000010ff */
[----:B------:R-:W-:Y:S02]  /*4450*/  IMAD.MOV.U32 R32, RZ, RZ, R71 ;  /* 0x000000ffff207224 */ /* 0x000fe400078e0047 */
[----:B------:R-:W-:Y:S01]  /*4460*/  FADD.FTZ R7, R28, R7 ;  /* 0x000000071c077221 */ /* 0x000fe20000010000 */
[----:B------:R-:W-:Y:S02]  /*4470*/  IMAD.MOV.U32 R28, RZ, RZ, R71 ;  /* 0x000000ffff1c7224 */ /* 0x000fe400078e0047 */
[----:B------:R-:W3:Y:S01]  /*4480*/  MUFU.EX2 R46, R46 ;  /* 0x0000002e002e7308 */ /* 0x000ee20000000800 */
[C---:B-1----:R-:W-:Y:S01]  /*4490*/  FADD.FTZ R6, R88.reuse, R5 ;  /* 0x0000000558067221 */ /* 0x042fe20000010000 */
[----:B------:R-:W-:Y:S01]  /*44a0*/  F2FP.BF16.F32.PACK_AB R5, R63, R50 ;  /* 0x000000323f05723e */ /* 0x000fe200000010ff */
[--C-:B------:R-:W-:Y:S01]  /*44b0*/  IMAD.MOV.U32 R63, RZ, RZ, R71.reuse ;  /* 0x000000ffff3f7224 */ /* 0x100fe200078e0047 */
[----:B------:R-:W-:Y:S01]  /*44c0*/  F2FP.BF16.F32.PACK_AB R88, R88, R35 ;  /* 0x000000235858723e */ /* 0x000fe200000010ff */
[----:B------:R-:W-:-:S02]  /*44d0*/  IMAD.MOV.U32 R50, RZ, RZ, R71 ;  /* 0x000000ffff327224 */ /* 0x000fc400078e0047 */
[--C-:B------:R-:W-:Y:S01]  /*44e0*/  IMAD.MOV.U32 R35, RZ, RZ, R71.reuse ;  /* 0x000000ffff237224 */ /* 0x100fe200078e0047 */
[----:B------:R-:W1:Y:S01]  /*44f0*/  MUFU.EX2 R92, R92 ;  /* 0x0000005c005c7308 */ /* 0x000e620000000800 */
[----:B--2---:R-:W-:Y:S01]  /*4500*/  FADD.FTZ R11, R39, R6 ;  /* 0x00000006270b7221 */ /* 0x004fe20000010000 */
[----:B------:R-:W-:Y:S01]  /*4510*/  F2FP.BF16.F32.PACK_AB R6, R104, R31 ;  /* 0x0000001f6806723e */ /* 0x000fe200000010ff */
[--C-:B------:R-:W-:Y:S02]  /*4520*/  IMAD.MOV.U32 R31, RZ, RZ, R71.reuse ;  /* 0x000000ffff1f7224 */ /* 0x100fe400078e0047 */
[--C-:B------:R-:W-:Y:S02]  /*4530*/  IMAD.MOV.U32 R26, RZ, RZ, R71.reuse ;  /* 0x000000ffff1a7224 */ /* 0x100fe400078e0047 */
[----:B------:R-:W-:Y:S01]  /*4540*/  IMAD.MOV.U32 R25, RZ, RZ, R71 ;  /* 0x000000ffff197224 */ /* 0x000fe200078e0047 */
[----:B------:R-:W2:Y:S01]  /*4550*/  MUFU.EX2 R47, R47 ;  /* 0x0000002f002f7308 */ /* 0x000ea20000000800 */
[----:B---3--:R-:W-:Y:S01]  /*4560*/  FADD.FTZ R8, R46, R7 ;  /* 0x000000072e087221 */ /* 0x008fe20000010000 */
[----:B------:R-:W-:Y:S01]  /*4570*/  F2FP.BF16.F32.PACK_AB R7, R65, R40 ;  /* 0x000000284107723e */ /* 0x000fe200000010ff */
[----:B------:R-:W-:-:S02]  /*4580*/  IMAD.MOV.U32 R65, RZ, RZ, R71 ;  /* 0x000000ffff417224 */ /* 0x000fc400078e0047 */
[----:B------:R-:W-:Y:S02]  /*4590*/  IMAD.MOV.U32 R40, RZ, RZ, R71 ;  /* 0x000000ffff287224 */ /* 0x000fe400078e0047 */
[----:B------:R3:W-:Y:S01]  /*45a0*/  STSM.16.M88.4 [R2+0x2bb00], R4 ;  /* 0x02bb000402007844 */ /* 0x0007e20000000200 */
[----:B------:R-:W4:Y:S01]  /*45b0*/  MUFU.EX2 R34, R34 ;  /* 0x0000002200227308 */ /* 0x000f220000000800 */
[C---:B-1----:R-:W-:Y:S01]  /*45c0*/  FADD.FTZ R10, R92.reuse, R11 ;  /* 0x0000000b5c0a7221 */ /* 0x042fe20000010000 */
[C---:B------:R-:W-:Y:S01]  /*45d0*/  FADD.FTZ R11, R91.reuse, R8 ;  /* 0x000000085b0b7221 */ /* 0x040fe20000010000 */
[----:B------:R-:W-:Y:S01]  /*45e0*/  F2FP.BF16.F32.PACK_AB R90, R92, R39 ;  /* 0x000000275c5a723e */ /* 0x000fe200000010ff */
[--C-:B------:R-:W-:Y:S01]  /*45f0*/  IMAD.MOV.U32 R39, RZ, RZ, R71.reuse ;  /* 0x000000ffff277224 */ /* 0x100fe200078e0047 */
[----:B------:R-:W-:Y:S01]  /*4600*/  F2FP.BF16.F32.PACK_AB R91, R91, R46 ;  /* 0x0000002e5b5b723e */ /* 0x000fe200000010ff */
[--C-:B------:R-:W-:Y:S02]  /*4610*/  IMAD.MOV.U32 R46, RZ, RZ, R71.reuse ;  /* 0x000000ffff2e7224 */ /* 0x100fe400078e0047 */
[----:B------:R-:W1:Y:S01]  /*4620*/  MUFU.EX2 R110, R110 ;  /* 0x0000006e006e7308 */ /* 0x000e620000000800 */
[----:B--2---:R-:W-:Y:S01]  /*4630*/  FADD.FTZ R13, R47, R10 ;  /* 0x0000000a2f0d7221 */ /* 0x004fe20000010000 */
[----:B------:R2:W-:Y:S01]  /*4640*/  STSM.16.M88.4 [R2+0x2d300], R88 ;  /* 0x02d3005802007844 */ /* 0x0005e20000000200 */
[----:B------:R-:W-:-:S05]  /*4650*/  IMAD.MOV.U32 R24, RZ, RZ, R71 ;  /* 0x000000ffff187224 */ /* 0x000fca00078e0047 */
[----:B------:R5:W3:Y:S01]  /*4660*/  MUFU.EX2 R113, R42 ;  /* 0x0000002a00717308 */ /* 0x000ae20000000800 */
[----:B----4-:R-:W-:-:S07]  /*4670*/  FADD.FTZ R10, R34, R11 ;  /* 0x0000000b220a7221 */ /* 0x010fce0000010000 */
[----:B------:R-:W4:Y:S01]  /*4680*/  MUFU.EX2 R41, R41 ;  /* 0x0000002900297308 */ /* 0x000f220000000800 */
[----:B-1----:R-:W-:Y:S01]  /*4690*/  FADD.FTZ R12, R110, R13 ;  /* 0x0000000d6e0c7221 */ /* 0x002fe20000010000 */
[----:B-----5:R-:W-:-:S06]  /*46a0*/  IMAD.MOV.U32 R42, RZ, RZ, R71 ;  /* 0x000000ffff2a7224 */ /* 0x020fcc00078e0047 */
[----:B------:R-:W1:Y:S01]  /*46b0*/  MUFU.EX2 R38, R38 ;  /* 0x0000002600267308 */ /* 0x000e620000000800 */
[C---:B---3--:R-:W-:Y:S01]  /*46c0*/  FADD.FTZ R13, R113.reuse, R10 ;  /* 0x0000000a710d7221 */ /* 0x048fe20000010000 */
[----:B------:R-:W-:Y:S01]  /*46d0*/  F2FP.BF16.F32.PACK_AB R113, R113, R34 ;  /* 0x000000227171723e */ /* 0x000fe200000010ff */
[----:B------:R-:W-:-:S05]  /*46e0*/  IMAD.MOV.U32 R34, RZ, RZ, R71 ;  /* 0x000000ffff227224 */ /* 0x000fca00078e0047 */
[----:B------:R-:W3:Y:S01]  /*46f0*/  MUFU.EX2 R114, R114 ;  /* 0x0000007200727308 */ /* 0x000ee20000000800 */
[----:B----4-:R-:W-:-:S07]  /*4700*/  FADD.FTZ R15, R41, R12 ;  /* 0x0000000c290f7221 */ /* 0x010fce0000010000 */
[----:B------:R-:W4:Y:S01]  /*4710*/  MUFU.EX2 R115, R106 ;  /* 0x0000006a00737308 */ /* 0x000f220000000800 */
[----:B-1----:R-:W-:-:S07]  /*4720*/  FADD.FTZ R10, R38, R13 ;  /* 0x0000000d260a7221 */ /* 0x002fce0000010000 */
[----:B------:R-:W1:Y:S01]  /*4730*/  MUFU.EX2 R37, R37 ;  /* 0x0000002500257308 */ /* 0x000e620000000800 */
[C---:B---3--:R-:W-:Y:S01]  /*4740*/  FADD.FTZ R4, R114.reuse, R15 ;  /* 0x0000000f72047221 */ /* 0x048fe20000010000 */
[----:B------:R-:W-:Y:S01]  /*4750*/  F2FP.BF16.F32.PACK_AB R114, R114, R41 ;  /* 0x000000297272723e */ /* 0x000fe200000010ff */
[----:B------:R-:W-:-:S05]  /*4760*/  IMAD.MOV.U32 R41, RZ, RZ, R71 ;  /* 0x000000ffff297224 */ /* 0x000fca00078e0047 */
[----:B------:R-:W3:Y:S01]  /*4770*/  MUFU.EX2 R118, R118 ;  /* 0x0000007600767308 */ /* 0x000ee20000000800 */
[C---:B----4-:R-:W-:Y:S01]  /*4780*/  FADD.FTZ R5, R115.reuse, R10 ;  /* 0x0000000a73057221 */ /* 0x050fe20000010000 */
[----:B------:R-:W-:Y:S01]  /*4790*/  F2FP.BF16.F32.PACK_AB R115, R115, R38 ;  /* 0x000000267373723e */ /* 0x000fe200000010ff */
[----:B------:R-:W-:-:S05]  /*47a0*/  IMAD.MOV.U32 R38, RZ, RZ, R71 ;  /* 0x000000ffff267224 */ /* 0x000fca00078e0047 */
[----:B------:R-:W-:Y:S01]  /*47b0*/  MUFU.EX2 R45, R45 ;  /* 0x0000002d002d7308 */ /* 0x000fe20000000800 */
[----:B-1----:R-:W-:-:S07]  /*47c0*/  FADD.FTZ R7, R37, R4 ;  /* 0x0000000425077221 */ /* 0x002fce0000010000 */
[----:B------:R-:W1:Y:S01]  /*47d0*/  MUFU.EX2 R120, R120 ;  /* 0x0000007800787308 */ /* 0x000e620000000800 */
[C---:B---3--:R-:W-:Y:S01]  /*47e0*/  F2FP.BF16.F32.PACK_AB R12, R118.reuse, R37 ;  /* 0x00000025760c723e */ /* 0x048fe200000010ff */
[----:B------:R-:W-:Y:S01]  /*47f0*/  FADD.FTZ R6, R118, R7 ;  /* 0x0000000776067221 */ /* 0x000fe20000010000 */
[----:B------:R-:W-:-:S05]  /*4800*/  IMAD.MOV.U32 R37, RZ, RZ, R71 ;  /* 0x000000ffff257224 */ /* 0x000fca00078e0047 */
[----:B------:R-:W3:Y:S08]  /*4810*/  MUFU.EX2 R52, R52 ;  /* 0x0000003400347308 */ /* 0x000ef00000000800 */
[----:B------:R-:W4:Y:S01]  /*4820*/  MUFU.EX2 R9, R108 ;  /* 0x0000006c00097308 */ /* 0x000f220000000800 */
[----:B-1----:R-:W-:Y:S01]  /*4830*/  F2FP.BF16.F32.PACK_AB R14, R120, R45 ;  /* 0x0000002d780e723e */ /* 0x002fe200000010ff */
[----:B------:R-:W-:-:S04]  /*4840*/  FADD.FTZ R45, R45, R6 ;  /* 0x000000062d2d7221 */ /* 0x000fc80000010000 */
[----:B------:R-:W-:Y:S01]  /*4850*/  FADD.FTZ R6, R120, R45 ;  /* 0x0000002d78067221 */ /* 0x000fe20000010000 */
[----:B------:R-:W-:Y:S01]  /*4860*/  IMAD.MOV.U32 R45, RZ, RZ, R71 ;  /* 0x000000ffff2d7224 */ /* 0x000fe200078e0047 */
[----:B------:R1:W-:Y:S01]  /*4870*/  MUFU.EX2 R8, R112 ;  /* 0x0000007000087308 */ /* 0x0003e20000000800 */
[----:B---3--:R-:W-:-:S07]  /*4880*/  FADD.FTZ R4, R52, R5 ;  /* 0x0000000534047221 */ /* 0x008fce0000010000 */
[----:B------:R-:W3:Y:S01]  /*4890*/  MUFU.EX2 R11, R116 ;  /* 0x00000074000b7308 */ /* 0x000ee20000000800 */
[----:B-1----:R-:W-:Y:S01]  /*48a0*/  F2FP.BF16.F32.PACK_AB R112, R110, R47 ;  /* 0x0000002f6e70723e */ /* 0x002fe200000010ff */
[C---:B----4-:R-:W-:Y:S01]  /*48b0*/  FADD.FTZ R5, R9.reuse, R4 ;  /* 0x0000000409057221 */ /* 0x050fe20000010000 */
[----:B------:R-:W-:Y:S01]  /*48c0*/  F2FP.BF16.F32.PACK_AB R13, R9, R52 ;  /* 0x00000034090d723e */ /* 0x000fe200000010ff */
[--C-:B------:R-:W-:Y:S02]  /*48d0*/  IMAD.MOV.U32 R52, RZ, RZ, R71.reuse ;  /* 0x000000ffff347224 */ /* 0x100fe400078e0047 */
[----:B------:R2:W-:Y:S01]  /*48e0*/  STSM.16.M88.4 [R2+0x2eb00], R112 ;  /* 0x02eb007002007844 */ /* 0x0005e20000000200 */
[----:B------:R-:W-:Y:S01]  /*48f0*/  IMAD.MOV.U32 R47, RZ, RZ, R71 ;  /* 0x000000ffff2f7224 */ /* 0x000fe200078e0047 */
[----:B---3--:R-:W-:Y:S01]  /*4900*/  F2FP.BF16.F32.PACK_AB R15, R11, R8 ;  /* 0x000000080b0f723e */ /* 0x008fe200000010ff */
[----:B------:R-:W-:-:S04]  /*4910*/  FADD.FTZ R8, R8, R5 ;  /* 0x0000000508087221 */ /* 0x000fc80000010000 */
[----:B------:R2:W-:Y:S01]  /*4920*/  STSM.16.M88.4 [R2+0x30300], R12 ;  /* 0x0303000c02007844 */ /* 0x0005e20000000200 */
[----:B------:R-:W-:Y:S01]  /*4930*/  FADD.FTZ R7, R11, R8 ;  /* 0x000000080b077221 */ /* 0x000fe20000010000 */
[----:B------:R1:W-:Y:S06]  /*4940*/  MEMBAR.ALL.CTA ;  /* 0x0000000000007992 */ /* 0x0003ec0000008000 */
[----:B-1----:R-:W1:Y:S02]  /*4950*/  FENCE.VIEW.ASYNC.S ;  /* 0x00000000000073c6 */ /* 0x002e640000000000 */
[----:B-1----:R-:W-:Y:S01]  /*4960*/  NOP ;  /* 0x0000000000007918 */ /* 0x002fe20000000000 */
[----:B------:R-:W-:Y:S05]  /*4970*/  @!P2 BRA `(.L_x_15) ;  /* 0x000000380034a947 */ /* 0x000fea0003800000 */
[----:B------:R-:W-:Y:S01]  /*4980*/  VIADD R4, R22, 0xfffffffe ;  /* 0xfffffffe16047836 */ /* 0x000fe20000000000 */
[----:B------:R-:W-:Y:S01]  /*4990*/  CS2R R70, SRZ ;  /* 0x0000000000467805 */ /* 0x000fe2000001ff00 */
[----:B------:R-:W-:Y:S01]  /*49a0*/  IMAD.MOV.U32 R8, RZ, RZ, R76 ;  /* 0x000000ffff087224 */ /* 0x000fe200078e004c */
[----:B------:R-:W-:Y:S01]  /*49b0*/  CS2R R68, SRZ ;  /* 0x0000000000447805 */ /* 0x000fe2000001ff00 */
[----:B------:R-:W-:Y:S01]  /*49c0*/  IMAD.MOV.U32 R5, RZ, RZ, R0 ;  /* 0x000000ffff057224 */ /* 0x000fe200078e0000 */
[----:B------:R-:W-:Y:S02]  /*49d0*/  CS2R R66, SRZ ;  /* 0x0000000000427805 */ /* 0x000fe4000001ff00 */
[----:B------:R-:W-:Y:S02]  /*49e0*/  CS2R R64, SRZ ;  /* 0x0000000000407805 */ /* 0x000fe4000001ff00 */
[----:B------:R-:W-:Y:S02]  /*49f0*/  CS2R R62, SRZ ;  /* 0x00000000003e7805 */ /* 0x000fe4000001ff00 */
[----:B------:R-:W-:-:S02]  /*4a00*/  CS2R R60, SRZ ;  /* 0x00000000003c7805 */ /* 0x000fc4000001ff00 */
[----:B------:R-:W-:Y:S02]  /*4a10*/  CS2R R58, SRZ ;  /* 0x00000000003a7805 */ /* 0x000fe4000001ff00 */
[----:B------:R-:W-:Y:S02]  /*4a20*/  CS2R R56, SRZ ;  /* 0x0000000000387805 */ /* 0x000fe4000001ff00 */
        /* <DEDUP_REMOVED lines=15> */
[----:B------:R-:W-:Y:S01]  /*4b20*/  CS2R R24, SRZ ;  /* 0x0000000000187805 */ /* 0x000fe2000001ff00 */
[----:B------:R-:W-:Y:S01]  /*4b30*/  UMOV UR6, UR60 ;  /* 0x0000003c00067c82 */ /* 0x000fe20008000000 */
[----:B------:R-:W-:-:S05]  /*4b40*/  UMOV UR5, UR38 ;  /* 0x0000002600057c82 */ /* 0x000fca0008000000 */
.L_x_24:
[----:B------:R-:W-:Y:S01]  /*4b50*/  UIADD3 UR38, UR5, 0x1, URZ ;  /* 0x0000000105267890 */ /* 0x000fe2000fffe03f */
[----:B------:R-:W-:-:S03]  /*4b60*/  ISETP.NE.AND P3, PT, RZ, UR37, PT ;  /* 0x00000025ff007c0c */ /* 0x000fc6000bf65270 */
[----:B------:R-:W-:-:S04]  /*4b70*/  UISETP.NE.AND UP0, UPT, UR38, 0x2, UPT ;  /* 0x000000022600788c */ /* 0x000fc8000bf05270 */
[----:B------:R-:W-:Y:S02]  /*4b80*/  USEL UR60, URZ, 0x1, UP0 ;  /* 0x000000013f3c7887 */ /* 0x000fe40008000000 */
[----:B------:R-:W-:Y:S02]  /*4b90*/  USEL UR38, UR38, URZ, UP0 ;  /* 0x0000003f26267287 */ /* 0x000fe40008000000 */
[----:B------:R-:W-:Y:S02]  /*4ba0*/  ULOP3.LUT UR60, UR6, UR60, URZ, 0x3c, !UPT ;  /* 0x0000003c063c7292 */ /* 0x000fe4000f8e3c3f */
[----:B-1----:R-:W-:Y:S10]  /*4bb0*/  @P3 BRA `(.L_x_16) ;  /* 0x00000000002c3947 */ /* 0x002ff40003800000 */
[----:B------:R-:W-:Y:S05]  /*4bc0*/  @!P0 BRA `(.L_x_17) ;  /* 0x0000000000048947 */ /* 0x000fea0003800000 */
[----:B------:R-:W-:Y:S01]  /*4bd0*/  BPT.TRAP 0x1 ;  /* 0x000000040000795c */ /* 0x000fe20000300000 */
.L_x_17:
[----:B------:R-:W-:Y:S01]  /*4be0*/  ULEA UR4, UR38, UR39, 0x3 ;  /* 0x0000002726047291 */ /* 0x000fe2000f8e183f */
[----:B------:R-:W-:-:S05]  /*4bf0*/  IMAD.U32 R0, RZ, RZ, UR60 ;  /* 0x0000003cff007e24 */ /* 0x000fca000f8e00ff */
[----:B------:R-:W-:-:S04]  /*4c00*/  SHF.L.U32 R0, R0, 0x1f, RZ ;  /* 0x0000001f00007819 */ /* 0x000fc800000006ff */
[----:B------:R1:W3:Y:S01]  /*4c10*/  SYNCS.PHASECHK.TRANS64.TRYWAIT P2, [UR4+0x31c30], R0 ;  /* 0x031c3000ff0075a7 */ /* 0x0002e20008040144 */
[----:B------:R-:W-:Y:S05]  /*4c20*/  @!P0 BRA `(.L_x_18) ;  /* 0x0000000000048947 */ /* 0x000fea0003800000 */
[----:B------:R-:W-:Y:S01]  /*4c30*/  BPT.TRAP 0x1 ;  /* 0x000000040000795c */ /* 0x000fe20000300000 */
.L_x_18:
[----:B---3--:R-:W-:Y:S05]  /*4c40*/  @P2 BRA `(.L_x_16) ;  /* 0x0000000000082947 */ /* 0x008fea0003800000 */
[----:B------:R-:W3:Y:S02]  /*4c50*/  SYNCS.PHASECHK.TRANS64.TRYWAIT P2, [UR4+0x31c30], R0 ;  /* 0x031c3000ff0075a7 */ /* 0x000ee40008040144 */
[----:B---3--:R-:W-:Y:S05]  /*4c60*/  @!P2 BRA `(.L_x_19) ;  /* 0x0000007400eca947 */ /* 0x008fea0003800000 */
.L_x_16:
[----:B---3--:R-:W3:Y:S01]  /*4c70*/  S2R R3, SR_TID.X ;  /* 0x0000000000037919 */ /* 0x008ee20000002100 */
[----:B------:R-:W-:Y:S01]  /*4c80*/  UIMAD UR4, UR38, 0x6c0, UR7 ;  /* 0x000006c0260478a4 */ /* 0x000fe2000f8e0207 */
[----:B------:R-:W-:Y:S01]  /*4c90*/  UMOV UR31, 0x80000020 ;  /* 0x80000020001f7882 */ /* 0x000fe20000000000 */
[----:B------:R-:W-:Y:S02]  /*4ca0*/  UMOV UR32, UR28 ;  /* 0x0000001c00207c82 */ /* 0x000fe40008000000 */
[----:B------:R-:W-:Y:S01]  /*4cb0*/  UIADD3 UR34, UR4, 0x40, URZ ;  /* 0x0000004004227890 */ /* 0x000fe2000fffe03f */
[----:B------:R-:W-:Y:S02]  /*4cc0*/  UMOV UR33, UR29 ;  /* 0x0000001d00217c82 */ /* 0x000fe40008000000 */
[----:B------:R-:W-:Y:S01]  /*4cd0*/  UMOV UR30, UR4 ;  /* 0x00000004001e7c82 */ /* 0x000fe20008000000 */
[----:B------:R-:W-:Y:S01]  /*4ce0*/  UMOV UR35, 0x80000020 ;  /* 0x8000002000237882 */ /* 0x000fe20000000000 */
[----:B------:R-:W-:Y:S01]  /*4cf0*/  UIADD3 UR42, UR4, 0x80, URZ ;  /* 0x00000080042a7890 */ /* 0x000fe2000fffe03f */
[----:B------:R-:W-:Y:S01]  /*4d00*/  UMOV UR40, UR28 ;  /* 0x0000001c00287c82 */ /* 0x000fe20008000000 */
        /* <DEDUP_REMOVED lines=15> */
[----:B---3--:R-:W-:Y:S01]  /*4e00*/  SHF.R.U32.HI R3, RZ, 0x7, R3 ;  /* 0x00000007ff037819 */ /* 0x008fe20000011603 */
[----:B------:R-:W-:Y:S01]  /*4e10*/  UMOV UR56, UR28 ;  /* 0x0000001c00387c82 */ /* 0x000fe20008000000 */
[----:B------:R-:W-:Y:S01]  /*4e20*/  UMOV UR57, UR29 ;  /* 0x0000001d00397c82 */ /* 0x000fe20008000000 */
[----:B------:R-:W-:Y:S01]  /*4e30*/  UMOV UR59, 0x80000020 ;  /* 0x80000020003b7882 */ /* 0x000fe20000000000 */
[----:B------:R-:W-:Y:S01]  /*4e40*/  UIADD3 UR10, UR4, 0x200, URZ ;  /* 0x00000200040a7890 */ /* 0x000fe2000fffe03f */
[----:B-1----:R-:W-:Y:S01]  /*4e50*/  VIADD R0, R3, 0x8 ;  /* 0x0000000803007836 */ /* 0x002fe20000000000 */
[----:B------:R-:W-:Y:S01]  /*4e60*/  UMOV UR11, 0x80000020 ;  /* 0x80000020000b7882 */ /* 0x000fe20000000000 */
[----:B------:R-:W-:Y:S01]  /*4e70*/  UIADD3 UR14, UR4, 0x202, URZ ;  /* 0x00000202040e7890 */ /* 0x000fe2000fffe03f */
[----:B------:R-:W-:-:S02]  /*4e80*/  UMOV UR15, 0x80000020 ;  /* 0x80000020000f7882 */ /* 0x000fc40000000000 */
[----:B------:R1:W-:Y:S01]  /*4e90*/  BAR.SYNC.DEFER_BLOCKING R0, 0x100 ;  /* 0x000400000000751d */ /* 0x0003e20000010000 */
[----:B------:R-:W-:Y:S02]  /*4ea0*/  UIADD3 UR18, UR4, 0x242, URZ ;  /* 0x0000024204127890 */ /* 0x000fe4000fffe03f */
[----:B------:R-:W-:Y:S02]  /*4eb0*/  UIADD3 UR22, UR4, 0x480, URZ ;  /* 0x0000048004167890 */ /* 0x000fe4000fffe03f */
[----:B------:R-:W-:Y:S01]  /*4ec0*/  UIADD3 UR26, UR4, 0x482, URZ ;  /* 0x00000482041a7890 */ /* 0x000fe2000fffe03f */
[----:B------:R-:W-:Y:S01]  /*4ed0*/  UMOV UR19, 0x80000020 ;  /* 0x8000002000137882 */ /* 0x000fe20000000000 */
[----:B------:R-:W-:Y:S01]  /*4ee0*/  UMOV UR23, 0x80000020 ;  /* 0x8000002000177882 */ /* 0x000fe20000000000 */
[----:B------:R-:W-:Y:S01]  /*4ef0*/  UMOV UR27, 0x80000020 ;  /* 0x80000020001b7882 */ /* 0x000fe20000000000 */
[----:B------:R-:W-:-:S06]  /*4f00*/  WARPGROUP.ARRIVE ;  /* 0x00000000000079c5 */ /* 0x000fcc0000000000 */
[----:B------:R-:W-:Y:S01]  /*4f10*/  HGMMA.64x16x16.F32.BF16 R136, gdesc[UR28], RZ, !UPT, gsb0 ;  /* 0x002000001c8879f0 */ /* 0x000fe2000c0018ff */
[----:B------:R-:W-:Y:S01]  /*4f20*/  UIADD3 UR30, UR4, 0x1c0, URZ ;  /* 0x000001c0041e7890 */ /* 0x000fe2000fffe03f */
        /* <DEDUP_REMOVED lines=16> */
[----:B--2---:R-:W-:-:S06]  /*5030*/  WARPGROUP.ARRIVE ;  /* 0x00000000000079c5 */ /* 0x004fcc0000000000 */
        /* <DEDUP_REMOVED lines=30> */
[----:B------:R-:W-:Y:S01]  /*5220*/  UMOV UR31, 0x80000020 ;  /* 0x80000020001f7882 */ /* 0x000fe20000000000 */
[----:B------:R-:W-:Y:S01]  /*5230*/  UIADD3 UR10, UR4, 0x2, URZ ;  /* 0x00000002040a7890 */ /* 0x000fe2000fffe03f */
[----:B------:R-:W-:Y:S02]  /*5240*/  WARPGROUP.DEPBAR.LE gsb0, 0x0 ;  /* 0x00008000000079c5 */ /* 0x000fe40000010000 */
[----:B------:R-:W-:-:S06]  /*5250*/  WARPGROUP.ARRIVE ;  /* 0x00000000000079c5 */ /* 0x000fcc0000000000 */
[----:B------:R-:W-:Y:S03]  /*5260*/  HGMMA.64x16x16.F32.BF16 R72, gdesc[UR28], RZ, !UPT, gsb0 ;  /* 0x002000001c4879f0 */ /* 0x000fe6000c0018ff */
        /* <DEDUP_REMOVED lines=9> */
[----:B------:R-:W-:Y:S01]  /*5300*/  UMOV UR32, UR12 ;  /* 0x0000000c00207c82 */ /* 0x000fe20008000000 */
[----:B------:R-:W-:Y:S01]  /*5310*/  UMOV UR33, UR13 ;  /* 0x0000000d00217c82 */ /* 0x000fe20008000000 */
        /* <DEDUP_REMOVED lines=218> */
[----:B------:R-:W-:Y:S01]  /*60c0*/  UIADD3 UR4, UR4, 0x682, URZ ;  /* 0x0000068204047890 */ /* 0x000fe2000fffe03f */
[----:B------:R-:W-:Y:S02]  /*60d0*/  WARPGROUP.DEPBAR.LE gsb0, 0x0 ;  /* 0x00008000000079c5 */ /* 0x000fe40000010000 */
[----:B------:R-:W-:-:S06]  /*60e0*/  WARPGROUP.ARRIVE ;  /* 0x00000000000079c5 */ /* 0x000fcc0000000000 */
[----:B------:R-:W-:Y:S03]  /*60f0*/  HGMMA.64x16x16.F32.BF16 R128, gdesc[UR32], R128, gsb0 ;  /* 0x00200000208079f0 */ /* 0x000fe60008001880 */
        /* <DEDUP_REMOVED lines=24> */
[----:B-1----:R-:W-:Y:S05]  /*6280*/  @P3 BRA `(.L_x_20) ;  /* 0x00000000002c3947 */ /* 0x002fea0003800000 */
[----:B------:R-:W-:Y:S05]  /*6290*/  @!P0 BRA `(.L_x_21) ;  /* 0x0000000000048947 */ /* 0x000fea0003800000 */
[----:B------:R-:W-:Y:S01]  /*62a0*/  BPT.TRAP 0x1 ;  /* 0x000000040000795c */ /* 0x000fe20000300000 */
.L_x_21:
[----:B------:R-:W-:Y:S01]  /*62b0*/  ULEA UR4, UR5, UR39, 0x3 ;  /* 0x0000002705047291 */ /* 0x000fe2000f8e183f */
[----:B------:R-:W-:-:S05]  /*62c0*/  IMAD.U32 R0, RZ, RZ, UR6 ;  /* 0x00000006ff007e24 */ /* 0x000fca000f8e00ff */
[----:B------:R-:W-:-:S04]  /*62d0*/  SHF.L.U32 R0, R0, 0x1f, RZ ;  /* 0x0000001f00007819 */ /* 0x000fc800000006ff */
[----:B------:R1:W2:Y:S01]  /*62e0*/  SYNCS.PHASECHK.TRANS64.TRYWAIT P2, [UR4+0x31c50], R0 ;  /* 0x031c5000ff0075a7 */ /* 0x0002a20008040144 */
[----:B------:R-:W-:Y:S05]  /*62f0*/  @!P0 BRA `(.L_x_22) ;  /* 0x0000000000048947 */ /* 0x000fea0003800000 */
[----:B------:R-:W-:Y:S01]  /*6300*/  BPT.TRAP 0x1 ;  /* 0x000000040000795c */ /* 0x000fe20000300000 */
.L_x_22:
[----:B--2---:R-:W-:Y:S05]  /*6310*/  @P2 BRA `(.L_x_20) ;  /* 0x0000000000082947 */ /* 0x004fea0003800000 */
[----:B------:R-:W2:Y:S02]  /*6320*/  SYNCS.PHASECHK.TRANS64.TRYWAIT P2, [UR4+0x31c50], R0 ;  /* 0x031c5000ff0075a7 */ /* 0x000ea40008040144 */
[----:B--2---:R-:W-:Y:S05]  /*6330*/  @!P2 BRA `(.L_x_23) ;  /* 0x000000600050a947 */ /* 0x004fea0003800000 */
.L_x_20:
[----:B------:R-:W-:Y:S01]  /*6340*/  UIADD3 UR4, UR39, 0x200, URZ ;  /* 0x0000020027047890 */ /* 0x000fe2000fffe03f */
[----:B------:R-:W-:Y:S01]  /*6350*/  WARPGROUP.ARRIVE ;  /* 0x00000000000079c5 */ /* 0x000fe20000000000 */
[----:B------:R-:W-:Y:S01]  /*6360*/  UMOV UR33, 0xc0000010 ;  /* 0xc000001000217882 */ /* 0x000fe20000000000 */
[----:B------:R-:W-:Y:S01]  /*6370*/  UMOV UR35, 0x80000020 ;  /* 0x8000002000237882 */ /* 0x000fe20000000000 */
[----:B------:R-:W-:Y:S01]  /*6380*/  USHF.R.U32.HI UR4, URZ, 0x4, UR4 ;  /* 0x000000043f047899 */ /* 0x000fe20008011604 */
[----:B-12---:R-:W-:Y:S02]  /*6390*/  FMNMX.FTZ R0, R136, R5, !PT ;  /* 0x0000000588007209 */ /* 0x006fe40007810000 */
[----:B------:R-:W1:Y:S01]  /*63a0*/  S2R R152, SR_TID.X ;  /* 0x0000000000987919 */ /* 0x000e620000002100 */
[----:B------:R-:W-:Y:S01]  /*63b0*/  FMNMX.FTZ R20, R138, R8, !PT ;  /* 0x000000088a147209 */ /* 0x000fe20007810000 */
[----:B------:R-:W-:Y:S01]  /*63c0*/  ULOP3.LUT UR4, UR4, 0x3fff, URZ, 0xc0, !UPT ;  /* 0x00003fff04047892 */ /* 0x000fe2000f8ec03f */
[----:B------:R-:W-:-:S02]  /*63d0*/  FMNMX.FTZ R3, R137, R0, !PT ;  /* 0x0000000089037209 */ /* 0x000fc40007810000 */
[----:B------:R-:W-:Y:S01]  /*63e0*/  FMNMX.FTZ R21, R139, R20, !PT ;  /* 0x000000148b157209 */ /* 0x000fe20007810000 */
[----:B------:R-:W-:Y:S01]  /*63f0*/  ULOP3.LUT UR6, UR4, 0x2400000, URZ, 0xfc, !UPT ;  /* 0x0240000004067892 */ /* 0x000fe2000f8efc3f */
[----:B------:R-:W-:Y:S01]  /*6400*/  FMNMX.FTZ R0, R140, R3, !PT ;  /* 0x000000038c007209 */ /* 0x000fe20007810000 */
[----:B------:R-:W-:Y:S01]  /*6410*/  ULOP3.LUT UR4, UR61, 0x10000, URZ, 0xfc, !UPT ;  /* 0x000100003d047892 */ /* 0x000fe2000f8efc3f */
[----:B------:R-:W-:Y:S01]  /*6420*/  FMNMX.FTZ R22, R142, R21, !PT ;  /* 0x000000158e167209 */ /* 0x000fe20007810000 */
[----:B------:R-:W-:Y:S01]  /*6430*/  UIMAD UR6, UR5, 0x6c0, UR6 ;  /* 0x000006c0050678a4 */ /* 0x000fe2000f8e0206 */
[----:B------:R-:W-:Y:S02]  /*6440*/  FMNMX.FTZ R3, R141, R0, !PT ;  /* 0x000000008d037209 */ /* 0x000fe40007810000 */
[----:B------:R-:W-:Y:S02]  /*6450*/  FMNMX.FTZ R23, R143, R22, !PT ;  /* 0x000000168f177209 */ /* 0x000fe40007810000 */
[----:B------:R-:W-:Y:S01]  /*6460*/  UMOV UR32, UR4 ;  /* 0x0000000400207c82 */ /* 0x000fe20008000000 */
[----:B------:R-:W-:Y:S01]  /*6470*/  FMNMX.FTZ R0, R128, R3, !PT ;  /* 0x0000000380007209 */ /* 0x000fe20007810000 */
[----:B------:R-:W-:Y:S01]  /*6480*/  UMOV UR34, UR6 ;  /* 0x0000000600227c82 */ /* 0x000fe20008000000 */
[----:B------:R-:W-:Y:S01]  /*6490*/  FMNMX.FTZ R22, R130, R23, !PT ;  /* 0x0000001782167209 */ /* 0x000fe20007810000 */
[----:B------:R-:W-:Y:S01]  /*64a0*/  HGMMA.64x96x16.F32.BF16 R24, gdesc[UR32].tnspB, R24, gsb0 ;  /* 0x41600000201879f0 */ /* 0x000fe20008001818 */
[----:B------:R-:W-:Y:S01]  /*64b0*/  UIADD3 UR32, UR4, 0x180, URZ ;  /* 0x0000018004207890 */ /* 0x000fe2000fffe03f */
[----:B------:R-:W-:Y:S01]  /*64c0*/  FMNMX.FTZ R3, R129, R0, !PT ;  /* 0x0000000081037209 */ /* 0x000fe20007810000 */
[----:B------:R-:W-:Y:S01]  /*64d0*/  UIADD3 UR34, UR6, 0x40, URZ ;  /* 0x0000004006227890 */ /* 0x000fe2000fffe03f */
[----:B------:R-:W-:Y:S01]  /*64e0*/  FMNMX.FTZ R23, R131, R22, !PT ;  /* 0x0000001683177209 */ /* 0x000fe20007810000 */
[----:B------:R-:W-:Y:S01]  /*64f0*/  UMOV UR33, 0xc0000010 ;  /* 0xc000001000217882 */ /* 0x000fe20000000000 */
[----:B------:R-:W-:Y:S01]  /*6500*/  UMOV UR35, 0x80000020 ;  /* 0x8000002000237882 */ /* 0x000fe20000000000 */
[----:B------:R-:W-:-:S04]  /*6510*/  FMNMX.FTZ R0, R132, R3, !PT ;  /* 0x0000000384007209 */ /* 0x000fc80007810000 */
[----:B------:R-:W-:Y:S02]  /*6520*/  FMNMX.FTZ R3, R133, R0, !PT ;  /* 0x0000000085037209 */ /* 0x000fe40007810000 */
[----:B-1----:R-:W-:Y:S02]  /*6530*/  ISETP.GE.U32.AND P2, PT, R152, 0x180, PT ;  /* 0x000001809800780c */ /* 0x002fe40003f46070 */
[----:B------:R-:W-:Y:S02]  /*6540*/  FMNMX.FTZ R0, R120, R3, !PT ;  /* 0x0000000378007209 */ /* 0x000fe40007810000 */
[----:B------:R-:W-:Y:S02]  /*6550*/  SHF.R.U32.HI R152, RZ, 0x7, R152 ;  /* 0x00000007ff987819 */ /* 0x000fe40000011698 */
[----:B------:R-:W-:-:S04]  /*6560*/  FMNMX.FTZ R3, R121, R0, !PT ;  /* 0x0000000079037209 */ /* 0x000fc80007810000 */
        /* <DEDUP_REMOVED lines=19> */
[----:B------:R-:W-:Y:S01]  /*66a0*/  FMNMX.FTZ R3, R81, R0, !PT ;  /* 0x0000000051037209 */ /* 0x000fe20007810000 */
[----:B------:R-:W-:Y:S02]  /*66b0*/  WARPGROUP.DEPBAR.LE gsb0, 0x0 ;  /* 0x00008000000079c5 */ /* 0x000fe40000010000 */
[----:B------:R-:W-:Y:S01]  /*66c0*/  WARPGROUP.ARRIVE ;  /* 0x00000000000079c5 */ /* 0x000fe20000000000 */
[----:B------:R-:W-:-:S04]  /*66d0*/  FMNMX.FTZ R0, R84, R3, !PT ;  /* 0x0000000354007209 */ /* 0x000fc80007810000 */
[----:B------:R-:W-:Y:S01]  /*66e0*/  FMNMX.FTZ R3, R85, R0, !PT ;  /* 0x0000000055037209 */ /* 0x000fe20007810000 */
[----:B------:R-:W-:Y:S01]  /*66f0*/  HGMMA.64x96x16.F32.BF16 R24, gdesc[UR32].tnspB, R24, gsb0 ;  /* 0x41600000201879f0 */ /* 0x000fe20008001818 */
[----:B------:R-:W-:Y:S02]  /*6700*/  UIADD3 UR32, UR4, 0x300, URZ ;  /* 0x0000030004207890 */ /* 0x000fe4000fffe03f */
[----:B------:R-:W-:Y:S01]  /*6710*/  UIADD3 UR34, UR6, 0x80, URZ ;  /* 0x0000008006227890 */ /* 0x000fe2000fffe03f */
[----:B------:R-:W-:Y:S01]  /*6720*/  FMNMX.FTZ R0, R72, R3, !PT ;  /* 0x0000000348007209 */ /* 0x000fe20007810000 */
[----:B------:R-:W-:Y:S01]  /*6730*/  UMOV UR33, 0xc0000010 ;  /* 0xc000001000217882 */ /* 0x000fe20000000000 */
[----:B------:R-:W-:Y:S02]  /*6740*/  UMOV UR35, 0x80000020 ;  /* 0x8000002000237882 */ /* 0x000fe40000000000 */
[----:B------:R-:W-:-:S04]  /*6750*/  FMNMX.FTZ R3, R73, R0, !PT ;  /* 0x0000000049037209 */ /* 0x000fc80007810000 */
[----:B------:R-:W-:Y:S02]  /*6760*/  FMNMX.FTZ R0, R76, R3, !PT ;  /* 0x000000034c007209 */ /* 0x000fe40007810000 */
[----:B------:R-:W1:Y:S02]  /*6770*/  LDC R3, c[0x0][0x988] ;  /* 0x00026200ff037b82 */ /* 0x000e640000000800 */
[----:B------:R-:W-:-:S05]  /*6780*/  FMNMX.FTZ R9, R77, R0, !PT ;  /* 0x000000004d097209 */ /* 0x000fca0007810000 */
[----:B------:R-:W2:Y:S02]  /*6790*/  SHFL.BFLY PT, R0, R9, 0x2, 0x1f ;  /* 0x0c401f0009007f89 */ /* 0x000ea400000e0000 */
[----:B--2---:R-:W-:-:S05]  /*67a0*/  FMNMX.FTZ R11, R9, R0, !PT ;  /* 0x00000000090b7209 */ /* 0x004fca0007810000 */
[----:B------:R-:W2:Y:S02]  /*67b0*/  SHFL.BFLY PT, R0, R11, 0x1, 0x1f ;  /* 0x0c201f000b007f89 */ /* 0x000ea400000e0000 */
[----:B--2---:R-:W-:-:S05]  /*67c0*/  FMNMX.FTZ R0, R11, R0, !PT ;  /* 0x000000000b007209 */ /* 0x004fca0007810000 */
[----:B------:R-:W-:-:S04]  /*67d0*/  FADD.FTZ R10, -R0, R5 ;  /* 0x00000005000a7221 */ /* 0x000fc80000010100 */
[-C--:B-1----:R-:W-:Y:S01]  /*67e0*/  FMUL.FTZ R5, R10, R3.reuse ;  /* 0x000000030a057220 */ /* 0x082fe20000410000 */
[----:B------:R-:W-:-:S04]  /*67f0*/  FMUL.FTZ R10, R0, R3 ;  /* 0x00000003000a7220 */ /* 0x000fc80000410000 */
[-CC-:B------:R-:W-:Y:S01]  /*6800*/  FFMA.FTZ R14, R128, R3.reuse, -R10.reuse ;  /* 0x00000003800e7223 */ /* 0x180fe2000001080a */
[--C-:B------:R-:W-:Y:S01]  /*6810*/  FFMA.FTZ R128, R120, R3, -R10.reuse ;  /* 0x0000000378807223 */ /* 0x100fe2000001080a */
[----:B------:R-:W-:Y:S01]  /*6820*/  FMNMX.FTZ R120, R134, R23, !PT ;  /* 0x0000001786787209 */ /* 0x000fe20007810000 */
[-CC-:B------:R-:W-:Y:S01]  /*6830*/  FFMA.FTZ R23, R121, R3.reuse, -R10.reuse ;  /* 0x0000000379177223 */ /* 0x180fe2000001080a */
[-CC-:B------:R-:W-:Y:S01]  /*6840*/  FFMA.FTZ R15, R129, R3.reuse, -R10.reuse ;  /* 0x00000003810f7223 */ /* 0x180fe2000001080a */
[-CC-:B------:R-:W-:Y:S01]  /*6850*/  FFMA.FTZ R129, R124, R3.reuse, -R10.reuse ;  /* 0x000000037c817223 */ /* 0x180fe2000001080a */
[----:B------:R-:W-:Y:S01]  /*6860*/  FMNMX.FTZ R121, R135, R120, !PT ;  /* 0x0000007887797209 */ /* 0x000fe20007810000 */
[-CC-:B------:R-:W-:Y:S01]  /*6870*/  FFMA.FTZ R132, R132, R3.reuse, -R10.reuse ;  /* 0x0000000384847223 */ /* 0x180fe2000001080a */
[----:B------:R-:W-:Y:S01]  /*6880*/  MUFU.EX2 R22, R128 ;  /* 0x0000008000167308 */ /* 0x000fe20000000800 */
[--C-:B------:R-:W-:Y:S01]  /*6890*/  FFMA.FTZ R9, R136, R3, -R10.reuse ;  /* 0x0000000388097223 */ /* 0x100fe2000001080a */
[----:B------:R-:W-:Y:S01]  /*68a0*/  FMNMX.FTZ R120, R122, R121, !PT ;  /* 0x000000797a787209 */ /* 0x000fe20007810000 */
[-CC-:B------:R-:W-:Y:S01]  /*68b0*/  FFMA.FTZ R11, R137, R3.reuse, -R10.reuse ;  /* 0x00000003890b7223 */ /* 0x180fe2000001080a */
[-CC-:B------:R-:W-:Y:S01]  /*68c0*/  FFMA.FTZ R12, R140, R3.reuse, -R10.reuse ;  /* 0x000000038c0c7223 */ /* 0x180fe2000001080a */
[----:B------:R-:W-:Y:S01]  /*68d0*/  FFMA.FTZ R13, R141, R3, -R10 ;  /* 0x000000038d0d7223 */ /* 0x000fe2000001080a */
[----:B------:R-:W-:-:S02]  /*68e0*/  WARPGROUP.DEPBAR.LE gsb0, 0x0 ;  /* 0x00008000000079c5 */ /* 0x000fc40000010000 */
[----:B------:R-:W-:Y:S01]  /*68f0*/  WARPGROUP.ARRIVE ;  /* 0x00000000000079c5 */ /* 0x000fe20000000000 */
[----:B------:R-:W-:Y:S01]  /*6900*/  FMNMX.FTZ R121, R123, R120, !PT ;  /* 0x000000787b797209 */ /* 0x000fe20007810000 */
[----:B------:R1:W-:Y:S01]  /*6910*/  MUFU.EX2 R20, R132 ;  /* 0x0000008400147308 */ /* 0x0003e20000000800 */
[-CC-:B------:R-:W-:Y:S01]  /*6920*/  FFMA.FTZ R21, R133, R3.reuse, -R10.reuse ;  /* 0x0000000385157223 */ /* 0x180fe2000001080a */
[--C-:B------:R-:W-:Y:S01]  /*6930*/  FFMA.FTZ R112, R112, R3, -R10.reuse ;  /* 0x0000000370707223 */ /* 0x100fe2000001080a */
[----:B------:R-:W-:Y:S01]  /*6940*/  FMNMX.FTZ R124, R126, R121, !PT ;  /* 0x000000797e7c7209 */ /* 0x000fe20007810000 */
[----:B------:R-:W-:Y:S01]  /*6950*/  HGMMA.64x96x16.F32.BF16 R24, gdesc[UR32].tnspB, R24, gsb0 ;  /* 0x41600000201879f0 */ /* 0x000fe20008001818 */
[----:B------:R-:W-:Y:S01]  /*6960*/  UIADD3 UR32, UR4, 0x480, URZ ;  /* 0x0000048004207890 */ /* 0x000fe2000fffe03f */
[-CC-:B------:R-:W-:Y:S01]  /*6970*/  FFMA.FTZ R121, R125, R3.reuse, -R10.reuse ;  /* 0x000000037d797223 */ /* 0x180fe2000001080a */
[----:B------:R-:W-:Y:S01]  /*6980*/  UIADD3 UR34, UR6, 0xc0, URZ ;  /* 0x000000c006227890 */ /* 0x000fe2000fffe03f */
[----:B------:R-:W-:Y:S01]  /*6990*/  FMNMX.FTZ R125, R127, R124, !PT ;  /* 0x0000007c7f7d7209 */ /* 0x000fe20007810000 */
[----:B------:R-:W-:Y:S01]  /*69a0*/  UMOV UR33, 0xc0000010 ;  /* 0xc000001000217882 */ /* 0x000fe20000000000 */
[----:B------:R-:W-:Y:S01]  /*69b0*/  UMOV UR35, 0x80000020 ;  /* 0x8000002000237882 */ /* 0x000fe20000000000 */
[--C-:B-1----:R-:W-:Y:S01]  /*69c0*/  FFMA.FTZ R132, R76, R3, -R10.reuse ;  /* 0x000000034c847223 */ /* 0x102fe2000001080a */
[----:B------:R-:W-:Y:S01]  /*69d0*/  FMNMX.FTZ R124, R114, R125, !PT ;  /* 0x0000007d727c7209 */ /* 0x000fe20007810000 */
[----:B------:R-:W-:Y:S01]  /*69e0*/  MUFU.EX2 R120, R129 ;  /* 0x0000008100787308 */ /* 0x000fe20000000800 */
[-CC-:B------:R-:W-:Y:S01]  /*69f0*/  FFMA.FTZ R113, R113, R3.reuse, -R10.reuse ;  /* 0x0000000371717223 */ /* 0x180fe2000001080a */
[-CC-:B------:R-:W-:Y:S01]  /*6a00*/  FFMA.FTZ R116, R116, R3.reuse, -R10.reuse ;  /* 0x0000000374747223 */ /* 0x180fe2000001080a */
[----:B------:R-:W-:Y:S01]  /*6a10*/  FMNMX.FTZ R125, R115, R124, !PT ;  /* 0x0000007c737d7209 */ /* 0x000fe20007810000 */
[-CC-:B------:R-:W-:Y:S01]  /*6a20*/  FFMA.FTZ R117, R117, R3.reuse, -R10.reuse ;  /* 0x0000000375757223 */ /* 0x180fe2000001080a */
        /* <DEDUP_REMOVED lines=24> */
[----:B------:R-:W-:Y:S01]  /*6bb0*/  FFMA.FTZ R77, R77, R3, -R10 ;  /* 0x000000034d4d7223 */ /* 0x000fe2000001080a */
[----:B------:R-:W-:Y:S01]  /*6bc0*/  IMAD.U32 R10, RZ, RZ, UR38 ;  /* 0x00000026ff0a7e24 */ /* 0x000fe2000f8e00ff */
[----:B------:R-:W-:Y:S01]  /*6bd0*/  FMNMX.FTZ R124, R98, R125, !PT ;  /* 0x0000007d627c7209 */ /* 0x000fe20007810000 */
[----:B------:R-:W-:Y:S03]  /*6be0*/  MUFU.EX2 R5, R5 ;  /* 0x0000000500057308 */ /* 0x000fe60000000800 */
[----:B------:R-:W-:-:S02]  /*6bf0*/  FMNMX.FTZ R125, R99, R124, !PT ;  /* 0x0000007c637d7209 */ /* 0x000fc40007810000 */
[----:B------:R-:W-:Y:S02]  /*6c00*/  @!P1 LEA R10, R10, UR39, 0x3 ;  /* 0x000000270a0a9c11 */ /* 0x000fe4000f8e18ff */
[----:B------:R-:W-:Y:S01]  /*6c10*/  FMNMX.FTZ R124, R102, R125, !PT ;  /* 0x0000007d667c7209 */ /* 0x000fe20007810000 */
[----:B------:R-:W1:Y:S02]  /*6c20*/  MUFU.EX2 R9, R9 ;  /* 0x0000000900097308 */ /* 0x000e640000000800 */
[----:B------:R-:W-:Y:S01]  /*6c30*/  @!P1 VIADD R10, R10, 0x31c40 ;  /* 0x00031c400a0a9836 */ /* 0x000fe20000000000 */
[----:B------:R-:W-:-:S04]  /*6c40*/  FMNMX.FTZ R125, R103, R124, !PT ;  /* 0x0000007c677d7209 */ /* 0x000fc80007810000 */
[----:B------:R-:W-:Y:S01]  /*6c50*/  FMNMX.FTZ R124, R90, R125, !PT ;  /* 0x0000007d5a7c7209 */ /* 0x000fe20007810000 */
[----:B------:R-:W2:Y:S01]  /*6c60*/  MUFU.EX2 R11, R11 ;  /* 0x0000000b000b7308 */ /* 0x000ea20000000800 */
[----:B------:R-:W-:Y:S02]  /*6c70*/  @!P1 PRMT R10, RZ, 0x654, R10 ;  /* 0x00000654ff0a9816 */ /* 0x000fe4000000000a */
[----:B------:R-:W-:-:S04]  /*6c80*/  FMNMX.FTZ R125, R91, R124, !PT ;  /* 0x0000007c5b7d7209 */ /* 0x000fc80007810000 */
[----:B------:R-:W-:Y:S01]  /*6c90*/  FMNMX.FTZ R124, R94, R125, !PT ;  /* 0x0000007d5e7c7209 */ /* 0x000fe20007810000 */
[----:B------:R-:W3:Y:S01]  /*6ca0*/  MUFU.EX2 R12, R12 ;  /* 0x0000000c000c7308 */ /* 0x000ee20000000800 */
[----:B-1----:R-:W-:Y:S02]  /*6cb0*/  FFMA.FTZ R6, R5, R6, R9 ;  /* 0x0000000605067223 */ /* 0x002fe40000010009 */
[----:B------:R-:W-:-:S04]  /*6cc0*/  FMNMX.FTZ R125, R95, R124, !PT ;  /* 0x0000007c5f7d7209 */ /* 0x000fc80007810000 */
[----:B------:R-:W-:Y:S01]  /*6cd0*/  FMNMX.FTZ R124, R82, R125, !PT ;  /* 0x0000007d527c7209 */ /* 0x000fe20007810000 */
[----:B------:R-:W1:Y:S03]  /*6ce0*/  MUFU.EX2 R13, R13 ;  /* 0x0000000d000d7308 */ /* 0x000e660000000800 */
[----:B------:R-:W-:-:S04]  /*6cf0*/  FMNMX.FTZ R125, R83, R124, !PT ;  /* 0x0000007c537d7209 */ /* 0x000fc80007810000 */
[----:B------:R-:W-:Y:S01]  /*6d00*/  FMNMX.FTZ R124, R86, R125, !PT ;  /* 0x0000007d567c7209 */ /* 0x000fe20007810000 */
[----:B------:R-:W4:Y:S03]  /*6d10*/  MUFU.EX2 R14, R14 ;  /* 0x0000000e000e7308 */ /* 0x000f260000000800 */
[----:B------:R-:W-:-:S04]  /*6d20*/  FMNMX.FTZ R125, R87, R124, !PT ;  /* 0x0000007c577d7209 */ /* 0x000fc80007810000 */
[----:B------:R-:W-:Y:S01]  /*6d30*/  FMNMX.FTZ R124, R74, R125, !PT ;  /* 0x0000007d4a7c7209 */ /* 0x000fe20007810000 */
[----:B------:R-:W-:Y:S03]  /*6d40*/  MUFU.EX2 R15, R15 ;  /* 0x0000000f000f7308 */ /* 0x000fe60000000800 */
[----:B------:R-:W-:-:S04]  /*6d50*/  FMNMX.FTZ R125, R75, R124, !PT ;  /* 0x0000007c4b7d7209 */ /* 0x000fc80007810000 */
[----:B------:R-:W-:Y:S01]  /*6d60*/  FMNMX.FTZ R124, R78, R125, !PT ;  /* 0x0000007d4e7c7209 */ /* 0x000fe20007810000 */
[----:B------:R-:W-:Y:S03]  /*6d70*/  MUFU.EX2 R21, R21 ;  /* 0x0000001500157308 */ /* 0x000fe60000000800 */
[----:B------:R-:W-:Y:S01]  /*6d80*/  FMNMX.FTZ R124, R79, R124, !PT ;  /* 0x0000007c4f7c7209 */ /* 0x000fe20007810000 */
[----:B------:R-:W-:Y:S02]  /*6d90*/  WARPGROUP.DEPBAR.LE gsb0, 0x0 ;  /* 0x00008000000079c5 */ /* 0x000fe40000010000 */
[----:B------:R-:W-:Y:S02]  /*6da0*/  WARPGROUP.ARRIVE ;  /* 0x00000000000079c5 */ /* 0x000fe40000000000 */
[----:B------:R-:W5:Y:S01]  /*6db0*/  SHFL.BFLY PT, R125, R124, 0x2, 0x1f ;  /* 0x0c401f007c7d7f89 */ /* 0x000f6200000e0000 */
[----:B------:R-:W-:Y:S03]  /*6dc0*/  MUFU.EX2 R23, R23 ;  /* 0x0000001700177308 */ /* 0x000fe60000000800 */
[----:B------:R-:W-:Y:S01]  /*6dd0*/  HGMMA.64x96x16.F32.BF16 R24, gdesc[UR32].tnspB, R24, gsb0 ;  /* 0x41600000201879f0 */ /* 0x000fe20008001818 */
[----:B------:R-:W-:-:S02]  /*6de0*/  UIADD3 UR32, UR4, 0x600, URZ ;  /* 0x0000060004207890 */ /* 0x000fc4000fffe03f */
[----:B------:R-:W-:Y:S02]  /*6df0*/  UIADD3 UR34, UR6, 0x100, URZ ;  /* 0x0000010006227890 */ /* 0x000fe4000fffe03f */
[----:B------:R-:W-:Y:S01]  /*6e00*/  MUFU.EX2 R121, R121 ;  /* 0x0000007900797308 */ /* 0x000fe20000000800 */
[----:B------:R-:W-:Y:S01]  /*6e10*/  UMOV UR33, 0xc0000010 ;  /* 0xc000001000217882 */ /* 0x000fe20000000000 */
[----:B------:R-:W-:-:S06]  /*6e20*/  UMOV UR35, 0x80000020 ;  /* 0x8000002000237882 */ /* 0x000fcc0000000000 */
[----:B------:R-:W-:Y:S01]  /*6e30*/  MUFU.EX2 R112, R112 ;  /* 0x0000007000707308 */ /* 0x000fe20000000800 */
[----:B-----5:R-:W-:-:S07]  /*6e40*/  FMNMX.FTZ R125, R124, R125, !PT ;  /* 0x0000007d7c7d7209 */ /* 0x020fce0007810000 */
[----:B------:R-:W-:Y:S01]  /*6e50*/  MUFU.EX2 R113, R113 ;  /* 0x0000007100717308 */ /* 0x000fe20000000800 */
[----:B------:R-:W5:Y:S07]  /*6e60*/  SHFL.BFLY PT, R124, R125, 0x1, 0x1f ;  /* 0x0c201f007d7c7f89 */ /* 0x000f6e00000e0000 */
[----:B------:R-:W-:Y:S08]  /*6e70*/  MUFU.EX2 R116, R116 ;  /* 0x0000007400747308 */ /* 0x000ff00000000800 */
[----:B------:R-:W-:Y:S08]  /*6e80*/  MUFU.EX2 R117, R117 ;  /* 0x0000007500757308 */ /* 0x000ff00000000800 */
[----:B------:R-:W-:Y:S01]  /*6e90*/  MUFU.EX2 R104, R104 ;  /* 0x0000006800687308 */ /* 0x000fe20000000800 */
[----:B-----5:R-:W-:-:S07]  /*6ea0*/  FMNMX.FTZ R76, R125, R124, !PT ;  /* 0x0000007c7d4c7209 */ /* 0x020fce0007810000 */
[----:B------:R5:W-:Y:S01]  /*6eb0*/  MUFU.EX2 R124, R132 ;  /* 0x00000084007c7308 */ /* 0x000be20000000800 */
[C---:B------:R-:W-:Y:S01]  /*6ec0*/  FMUL.FTZ R128, R76.reuse, R3 ;  /* 0x000000034c807220 */ /* 0x040fe20000410000 */
[----:B------:R-:W-:-:S03]  /*6ed0*/  FADD.FTZ R8, -R76, R8 ;  /* 0x000000084c087221 */ /* 0x000fc60000010100 */
[-CC-:B------:R-:W-:Y:S01]  /*6ee0*/  FFMA.FTZ R129, R138, R3.reuse, -R128.reuse ;  /* 0x000000038a817223 */ /* 0x180fe20000010880 */
[-C--:B------:R-:W-:Y:S01]  /*6ef0*/  FMUL.FTZ R8, R8, R3.reuse ;  /* 0x0000000308087220 */ /* 0x080fe20000410000 */
[----:B------:R-:W-:Y:S02]  /*6f00*/  IMAD.U32 R138, RZ, RZ, UR5 ;  /* 0x00000005ff8a7e24 */ /* 0x000fe4000f8e00ff */
[-CC-:B------:R-:W-:Y:S01]  /*6f10*/  FFMA.FTZ R133, R139, R3.reuse, -R128.reuse ;  /* 0x000000038b857223 */ /* 0x180fe20000010880 */
[-CC-:B-----5:R-:W-:Y:S01]  /*6f20*/  FFMA.FTZ R132, R142, R3.reuse, -R128.reuse ;  /* 0x000000038e847223 */ /* 0x1a0fe20000010880 */
[----:B------:R5:W-:Y:S01]  /*6f30*/  MUFU.EX2 R125, R8 ;  /* 0x00000008007d7308 */ /* 0x000be20000000800 */
[-CC-:B------:R-:W-:Y:S01]  /*6f40*/  FFMA.FTZ R136, R143, R3.reuse, -R128.reuse ;  /* 0x000000038f887223 */ /* 0x180fe20000010880 */
[----:B------:R-:W-:Y:S01]  /*6f50*/  @!P1 LEA R138, R138, UR39, 0x3 ;  /* 0x000000278a8a9c11 */ /* 0x000fe2000f8e18ff */
[-CC-:B------:R-:W-:Y:S01]  /*6f60*/  FFMA.FTZ R137, R131, R3.reuse, -R128.reuse ;  /* 0x0000000383897223 */ /* 0x180fe20000010880 */
[-CC-:B------:R-:W-:Y:S01]  /*6f70*/  FFMA.FTZ R131, R134, R3.reuse, -R128.reuse ;  /* 0x0000000386837223 */ /* 0x180fe20000010880 */
[-CC-:B------:R-:W-:Y:S01]  /*6f80*/  FFMA.FTZ R134, R123, R3.reuse, -R128.reuse ;  /* 0x000000037b867223 */ /* 0x180fe20000010880 */
[----:B------:R-:W-:Y:S01]  /*6f90*/  FFMA.FTZ R130, R130, R3, -R128 ;  /* 0x0000000382827223 */ /* 0x000fe20000010880 */
[----:B------:R-:W-:Y:S01]  /*6fa0*/  @!P1 VIADD R138, R138, 0x31c60 ;  /* 0x00031c608a8a9836 */ /* 0x000fe20000000000 */
[----:B------:R-:W4:Y:S01]  /*6fb0*/  MUFU.EX2 R129, R129 ;  /* 0x0000008100817308 */ /* 0x000f220000000800 */
[----:B-----5:R-:W-:-:S02]  /*6fc0*/  VIADD R8, R152, 0x9 ;  /* 0x0000000998087836 */ /* 0x020fc40000000000 */
[-CC-:B------:R-:W-:Y:S01]  /*6fd0*/  FFMA.FTZ R123, R126, R3.reuse, -R128.reuse ;  /* 0x000000037e7b7223 */ /* 0x180fe20000010880 */
[-CC-:B------:R-:W-:Y:S01]  /*6fe0*/  FFMA.FTZ R126, R127, R3.reuse, -R128.reuse ;  /* 0x000000037f7e7223 */ /* 0x180fe20000010880 */
[-C--:B------:R-:W-:Y:S01]  /*6ff0*/  FFMA.FTZ R127, R115, R3.reuse, -R128 ;  /* 0x00000003737f7223 */ /* 0x080fe20000010880 */
[----:B------:R-:W-:Y:S01]  /*7000*/  @!P1 PRMT R138, RZ, 0x654, R138 ;  /* 0x00000654ff8a9816 */ /* 0x000fe2000000008a */
[-CC-:B------:R-:W-:Y:S01]  /*7010*/  FFMA.FTZ R115, R118, R3.reuse, -R128.reuse ;  /* 0x0000000376737223 */ /* 0x180fe20000010880 */
[----:B------:R-:W-:Y:S01]  /*7020*/  SEL R8, R8, 0x9, !P2 ;  /* 0x0000000908087807 */ /* 0x000fe20005000000 */
[----:B------:R-:W5:Y:S01]  /*7030*/  MUFU.EX2 R133, R133 ;  /* 0x0000008500857308 */ /* 0x000f620000000800 */
[-CC-:B------:R-:W-:Y:S01]  /*7040*/  FFMA.FTZ R107, R107, R3.reuse, -R128.reuse ;  /* 0x000000036b6b7223 */ /* 0x180fe20000010880 */
[-CC-:B------:R-:W-:Y:S01]  /*7050*/  FFMA.FTZ R118, R119, R3.reuse, -R128.reuse ;  /* 0x0000000377767223 */ /* 0x180fe20000010880 */
[-CC-:B------:R-:W-:Y:S01]  /*7060*/  FFMA.FTZ R119, R111, R3.reuse, -R128.reuse ;  /* 0x000000036f777223 */ /* 0x180fe20000010880 */
[-CC-:B------:R-:W-:Y:S01]  /*7070*/  FFMA.FTZ R135, R135, R3.reuse, -R128.reuse ;  /* 0x0000000387877223 */ /* 0x180fe20000010880 */
[-CC-:B------:R-:W-:Y:S01]  /*7080*/  FFMA.FTZ R122, R122, R3.reuse, -R128.reuse ;  /* 0x000000037a7a7223 */ /* 0x180fe20000010880 */
[-CC-:B------:R-:W-:Y:S01]  /*7090*/  FFMA.FTZ R114, R114, R3.reuse, -R128.reuse ;  /* 0x0000000372727223 */ /* 0x180fe20000010880 */
[-CC-:B------:R-:W-:Y:S01]  /*70a0*/  FFMA.FTZ R103, R103, R3.reuse, -R128.reuse ;  /* 0x0000000367677223 */ /* 0x180fe20000010880 */
        /* <DEDUP_REMOVED lines=12> */
[----:B------:R-:W-:Y:S01]  /*7170*/  FFMA.FTZ R79, R79, R3, -R128 ;  /* 0x000000034f4f7223 */ /* 0x000fe20000010880 */
[C---:B------:R-:W-:Y:S01]  /*7180*/  ISETP.GT.AND P2, PT, R4.reuse, RZ, PT ;  /* 0x000000ff0400720c */ /* 0x040fe20003f44270 */
[----:B------:R-:W-:Y:S01]  /*7190*/  UMOV UR5, UR38 ;  /* 0x0000002600057c82 */ /* 0x000fe20008000000 */
[----:B------:R-:W-:Y:S01]  /*71a0*/  VIADD R4, R4, 0xffffffff ;  /* 0xffffffff04047836 */ /* 0x000fe20000000000 */
[----:B------:R-:W-:-:S02]  /*71b0*/  WARPGROUP.DEPBAR.LE gsb0, 0x0 ;  /* 0x00008000000079c5 */ /* 0x000fc40000010000 */
[----:B------:R-:W-:Y:S01]  /*71c0*/  WARPGROUP.ARRIVE ;  /* 0x00000000000079c5 */ /* 0x000fe20000000000 */
[----:B------:R-:W5:Y:S05]  /*71d0*/  MUFU.EX2 R130, R130 ;  /* 0x0000008200827308 */ /* 0x000f6a0000000800 */
[----:B------:R-:W-:Y:S01]  /*71e0*/  HGMMA.64x96x16.F32.BF16 R24, gdesc[UR32].tnspB, R24, gsb0 ;  /* 0x41600000201879f0 */ /* 0x000fe20008001818 */
[----:B------:R-:W-:Y:S02]  /*71f0*/  UIADD3 UR32, UR4, 0x780, URZ ;  /* 0x0000078004207890 */ /* 0x000fe4000fffe03f */
[----:B------:R-:W-:Y:S01]  /*7200*/  UIADD3 UR34, UR6, 0x140, URZ ;  /* 0x0000014006227890 */ /* 0x000fe2000fffe03f */
[----:B------:R-:W-:Y:S01]  /*7210*/  MUFU.EX2 R111, R107 ;  /* 0x0000006b006f7308 */ /* 0x000fe20000000800 */
[----:B------:R-:W-:Y:S01]  /*7220*/  UMOV UR33, 0xc0000010 ;  /* 0xc000001000217882 */ /* 0x000fe20000000000 */
[----:B------:R-:W-:-:S06]  /*7230*/  UMOV UR35, 0x80000020 ;  /* 0x8000002000237882 */ /* 0x000fcc0000000000 */
[----:B------:R2:W-:Y:S08]  /*7240*/  MUFU.EX2 R107, R119 ;  /* 0x00000077006b7308 */ /* 0x0005f00000000800 */
[----:B------:R-:W5:Y:S01]  /*7250*/  MUFU.EX2 R137, R137 ;  /* 0x0000008900897308 */ /* 0x000f620000000800 */
[----:B--2---:R-:W-:-:S07]  /*7260*/  FADD.FTZ R119, R11, R6 ;  /* 0x000000060b777221 */ /* 0x004fce0000010000 */
[----:B------:R-:W2:Y:S08]  /*7270*/  MUFU.EX2 R131, R131 ;  /* 0x0000008300837308 */ /* 0x000eb00000000800 */
        /* <DEDUP_REMOVED lines=8> */
[----:B------:R-:W2:Y:S01]  /*7300*/  MUFU.EX2 R118, R118 ;  /* 0x0000007600767308 */ /* 0x000ea20000000800 */
[----:B------:R-:W-:-:S02]  /*7310*/  WARPGROUP.DEPBAR.LE gsb0, 0x0 ;  /* 0x00008000000079c5 */ /* 0x000fc40000010000 */
[----:B------:R-:W-:-:S05]  /*7320*/  WARPGROUP.ARRIVE ;  /* 0x00000000000079c5 */ /* 0x000fca0000000000 */
[----:B------:R-:W2:Y:S01]  /*7330*/  MUFU.EX2 R106, R106 ;  /* 0x0000006a006a7308 */ /* 0x000ea20000000800 */
[----:B------:R-:W-:Y:S01]  /*7340*/  HGMMA.64x96x16.F32.BF16 R24, gdesc[UR32].tnspB, R24, gsb0 ;  /* 0x41600000201879f0 */ /* 0x000fe20008001818 */
[----:B------:R-:W-:Y:S02]  /*7350*/  UIADD3 UR32, UR4, 0x900, URZ ;  /* 0x0000090004207890 */ /* 0x000fe4000fffe03f */
[----:B------:R-:W-:Y:S01]  /*7360*/  UIADD3 UR34, UR6, 0x180, URZ ;  /* 0x0000018006227890 */ /* 0x000fe2000fffe03f */
[----:B------:R-:W-:Y:S01]  /*7370*/  UMOV UR33, 0xc0000010 ;  /* 0xc000001000217882 */ /* 0x000fe20000000000 */
[----:B------:R-:W-:Y:S02]  /*7380*/  UMOV UR35, 0x80000020 ;  /* 0x8000002000237882 */ /* 0x000fe40000000000 */
[----:B------:R-:W2:Y:S08]  /*7390*/  MUFU.EX2 R105, R105 ;  /* 0x0000006900697308 */ /* 0x000eb00000000800 */
[----:B------:R-:W2:Y:S08]  /*73a0*/  MUFU.EX2 R108, R108 ;  /* 0x0000006c006c7308 */ /* 0x000eb00000000800 */
[----:B------:R-:W2:Y:S08]  /*73b0*/  MUFU.EX2 R110, R110 ;  /* 0x0000006e006e7308 */ /* 0x000eb00000000800 */
[----:B------:R-:W2:Y:S08]  /*73c0*/  MUFU.EX2 R109, R109 ;  /* 0x0000006d006d7308 */ /* 0x000eb00000000800 */
[----:B------:R-:W2:Y:S08]  /*73d0*/  MUFU.EX2 R96, R96 ;  /* 0x0000006000607308 */ /* 0x000eb00000000800 */
[----:B------:R-:W-:Y:S08]  /*73e0*/  MUFU.EX2 R98, R98 ;  /* 0x0000006200627308 */ /* 0x000ff00000000800 */
[----:B------:R-:W2:Y:S08]  /*73f0*/  MUFU.EX2 R97, R97 ;  /* 0x0000006100617308 */ /* 0x000eb00000000800 */
[----:B------:R-:W-:Y:S08]  /*7400*/  MUFU.EX2 R100, R100 ;  /* 0x0000006400647308 */ /* 0x000ff00000000800 */
[----:B------:R-:W-:Y:S08]  /*7410*/  MUFU.EX2 R101, R101 ;  /* 0x0000006500657308 */ /* 0x000ff00000000800 */
[----:B------:R-:W-:Y:S08]  /*7420*/  MUFU.EX2 R88, R88 ;  /* 0x0000005800587308 */ /* 0x000ff00000000800 */
[----:B------:R-:W-:Y:S08]  /*7430*/  MUFU.EX2 R89, R89 ;  /* 0x0000005900597308 */ /* 0x000ff00000000800 */
[----:B------:R-:W-:Y:S01]  /*7440*/  MUFU.EX2 R92, R92 ;  /* 0x0000005c005c7308 */ /* 0x000fe20000000800 */
[----:B------:R-:W-:-:S02]  /*7450*/  WARPGROUP.DEPBAR.LE gsb0, 0x0 ;  /* 0x00008000000079c5 */ /* 0x000fc40000010000 */
[----:B------:R-:W-:-:S05]  /*7460*/  WARPGROUP.ARRIVE ;  /* 0x00000000000079c5 */ /* 0x000fca0000000000 */
[----:B------:R-:W-:Y:S01]  /*7470*/  MUFU.EX2 R94, R94 ;  /* 0x0000005e005e7308 */ /* 0x000fe20000000800 */
[----:B------:R-:W-:Y:S01]  /*7480*/  HGMMA.64x96x16.F32.BF16 R24, gdesc[UR32].tnspB, R24, gsb0 ;  /* 0x41600000201879f0 */ /* 0x000fe20008001818 */
[----:B------:R-:W-:Y:S02]  /*7490*/  UIADD3 UR32, UR4, 0xa80, URZ ;  /* 0x00000a8004207890 */ /* 0x000fe4000fffe03f */
[----:B------:R-:W-:-:S04]  /*74a0*/  UIADD3 UR34, UR6, 0x1c0, URZ ;  /* 0x000001c006227890 */ /* 0x000fc8000fffe03f */
[----:B------:R-:W-:Y:S01]  /*74b0*/  MUFU.EX2 R93, R93 ;  /* 0x0000005d005d7308 */ /* 0x000fe20000000800 */
[----:B------:R-:W-:Y:S01]  /*74c0*/  UMOV UR33, 0xc0000010 ;  /* 0xc000001000217882 */ /* 0x000fe20000000000 */
[----:B------:R-:W-:-:S06]  /*74d0*/  UMOV UR35, 0x80000020 ;  /* 0x8000002000237882 */ /* 0x000fcc0000000000 */
[----:B------:R-:W-:Y:S08]  /*74e0*/  MUFU.EX2 R95, R95 ;  /* 0x0000005f005f7308 */ /* 0x000ff00000000800 */
        /* <DEDUP_REMOVED lines=16> */
[----:B------:R-:W-:Y:S01]  /*75f0*/  UIADD3 UR34, UR6, 0x200, URZ ;  /* 0x0000020006227890 */ /* 0x000fe2000fffe03f */
[----:B------:R-:W-:Y:S01]  /*7600*/  UMOV UR33, 0xc0000010 ;  /* 0xc000001000217882 */ /* 0x000fe20000000000 */
[----:B------:R-:W-:Y:S02]  /*7610*/  UMOV UR35, 0x80000020 ;  /* 0x8000002000237882 */ /* 0x000fe40000000000 */
[----:B------:R-:W-:Y:S01]  /*7620*/  MUFU.EX2 R79, R79 ;  /* 0x0000004f004f7308 */ /* 0x000fe20000000800 */
[----:B------:R-:W-:Y:S01]  /*7630*/  UMOV UR6, UR60 ;  /* 0x0000003c00067c82 */ /* 0x000fe20008000000 */
[----:B------:R-:W-:-:S02]  /*7640*/  WARPGROUP.DEPBAR.LE gsb0, 0x0 ;  /* 0x00008000000079c5 */ /* 0x000fc40000010000 */
[----:B------:R-:W-:-:S06]  /*7650*/  WARPGROUP.ARRIVE ;  /* 0x00000000000079c5 */ /* 0x000fcc0000000000 */
[----:B------:R-:W-:Y:S03]  /*7660*/  HGMMA.64x96x16.F32.BF16 R24, gdesc[UR32].tnspB, R24, gsb0 ;  /* 0x41600000201879f0 */ /* 0x000fe60008001818 */
[----:B------:R-:W-:Y:S02]  /*7670*/  WARPGROUP.DEPBAR.LE gsb0, 0x0 ;  /* 0x00008000000079c5 */ /* 0x000fe40000010000 */
[----:B------:R3:W-:Y:S06]  /*7680*/  BAR.ARV R8, 0x100 ;  /* 0x000400080000751d */ /* 0x0007ec0000002000 */
[----:B------:R4:W-:Y:S01]  /*7690*/  @!P1 SYNCS.ARRIVE.TRANS64.RED.A1T0 RZ, [R10+URZ], RZ ;  /* 0x000000ff0aff99a7 */ /* 0x0009e2000810043f */
[-C--:B------:R-:W-:Y:S01]  /*76a0*/  FMUL.FTZ R24, R24, R5.reuse ;  /* 0x0000000518187220 */ /* 0x080fe20000410000 */
[----:B---3--:R-:W-:Y:S01]  /*76b0*/  FADD.FTZ R8, R12, R119 ;  /* 0x000000770c087221 */ /* 0x008fe20000010000 */
[-C--:B------:R-:W-:Y:S01]  /*76c0*/  FMUL.FTZ R25, R25, R5.reuse ;  /* 0x0000000519197220 */ /* 0x080fe20000410000 */
[-C--:B------:R-:W-:Y:S01]  /*76d0*/  FMUL.FTZ R28, R28, R5.reuse ;  /* 0x000000051c1c7220 */ /* 0x080fe20000410000 */
[-C--:B------:R-:W-:Y:S01]  /*76e0*/  FMUL.FTZ R29, R29, R5.reuse ;  /* 0x000000051d1d7220 */ /* 0x080fe20000410000 */
[----:B-1----:R-:W-:Y:S01]  /*76f0*/  FADD.FTZ R119, R13, R8 ;  /* 0x000000080d777221 */ /* 0x002fe20000010000 */
[----:B------:R-:W-:Y:S01]  /*7700*/  FMUL.FTZ R32, R32, R5 ;  /* 0x0000000520207220 */ /* 0x000fe20000410000 */
[----:B------:R1:W-:Y:S01]  /*7710*/  @!P1 SYNCS.ARRIVE.TRANS64.RED.A1T0 RZ, [R138+URZ], RZ ;  /* 0x000000ff8aff99a7 */ /* 0x0003e2000810043f */
[-CC-:B----4-:R-:W-:Y:S01]  /*7720*/  FFMA.FTZ R10, R99, R3.reuse, -R128.reuse ;  /* 0x00000003630a7223 */ /* 0x190fe20000010880 */
[-CC-:B------:R-:W-:Y:S01]  /*7730*/  FFMA.FTZ R99, R102, R3.reuse, -R128.reuse ;  /* 0x0000000366637223 */ /* 0x180fe20000010880 */
[--C-:B------:R-:W-:Y:S01]  /*7740*/  FFMA.FTZ R102, R91, R3, -R128.reuse ;  /* 0x000000035b667223 */ /* 0x100fe20000010880 */
[----:B------:R-:W-:Y:S01]  /*7750*/  FADD.FTZ R8, R14, R119 ;  /* 0x000000770e087221 */ /* 0x000fe20000010000 */
[----:B------:R3:W4:Y:S01]  /*7760*/  MUFU.EX2 R6, R10 ;  /* 0x0000000a00067308 */ /* 0x0007220000000800 */
[-C--:B------:R-:W-:Y:S01]  /*7770*/  FMUL.FTZ R33, R33, R5.reuse ;  /* 0x0000000521217220 */ /* 0x080fe20000410000 */
[----:B------:R-:W-:Y:S01]  /*7780*/  FMUL.FTZ R36, R36, R5 ;  /* 0x0000000524247220 */ /* 0x000fe20000410000 */
[----:B-1----:R-:W-:Y:S01]  /*7790*/  FFMA.FTZ R138, R125, R7, R129 ;  /* 0x000000077d8a7223 */ /* 0x002fe20000010081 */
[-CC-:B------:R-:W-:Y:S01]  /*77a0*/  FFMA.FTZ R7, R90, R3.reuse, -R128.reuse ;  /* 0x000000035a077223 */ /* 0x180fe20000010880 */
[----:B------:R-:W-:Y:S01]  /*77b0*/  FFMA.FTZ R90, R82, R3, -R128 ;  /* 0x00000003525a7223 */ /* 0x000fe20000010880 */
[-C--:B------:R-:W-:Y:S01]  /*77c0*/  FMUL.FTZ R37, R37, R5.reuse ;  /* 0x0000000525257220 */ /* 0x080fe20000410000 */
[----:B-----5:R-:W-:Y:S01]  /*77d0*/  FADD.FTZ R91, R133, R138 ;  /* 0x0000008a855b7221 */ /* 0x020fe20000010000 */
[----:B------:R1:W-:Y:S01]  /*77e0*/  MUFU.EX2 R82, R103 ;  /* 0x0000006700527308 */ /* 0x0003e20000000800 */
[-C--:B------:R-:W-:Y:S01]  /*77f0*/  FMUL.FTZ R40, R40, R5.reuse ;  /* 0x0000000528287220 */ /* 0x080fe20000410000 */
[-C--:B------:R-:W-:Y:S01]  /*7800*/  FMUL.FTZ R41, R41, R5.reuse ;  /* 0x0000000529297220 */ /* 0x080fe20000410000 */
[----:B------:R-:W-:Y:S01]  /*7810*/  FADD.FTZ R91, R132, R91 ;  /* 0x0000005b845b7221 */ /* 0x000fe20000010000 */
[-C--:B------:R-:W-:Y:S01]  /*7820*/  FMUL.FTZ R44, R44, R5.reuse ;  /* 0x000000052c2c7220 */ /* 0x080fe20000410000 */
[-C--:B------:R-:W-:Y:S01]  /*7830*/  FMUL.FTZ R45, R45, R5.reuse ;  /* 0x000000052d2d7220 */ /* 0x080fe20000410000 */
[-C--:B------:R-:W-:Y:S01]  /*7840*/  FMUL.FTZ R48, R48, R5.reuse ;  /* 0x0000000530307220 */ /* 0x080fe20000410000 */
[----:B------:R-:W-:Y:S01]  /*7850*/  FADD.FTZ R91, R136, R91 ;  /* 0x0000005b885b7221 */ /* 0x000fe20000010000 */
[----:B------:R-:W5:Y:S01]  /*7860*/  MUFU.EX2 R99, R99 ;  /* 0x0000006300637308 */ /* 0x000f620000000800 */
[-C--:B------:R-:W-:Y:S01]  /*7870*/  FMUL.FTZ R49, R49, R5.reuse ;  /* 0x0000000531317220 */ /* 0x080fe20000410000 */
[----:B------:R-:W-:Y:S01]  /*7880*/  FMUL.FTZ R52, R52, R5 ;  /* 0x0000000534347220 */ /* 0x000fe20000410000 */
[----:B---3--:R-:W-:Y:S01]  /*7890*/  FADD.FTZ R10, R130, R91 ;  /* 0x0000005b820a7221 */ /* 0x008fe20000010000 */
[----:B------:R-:W-:Y:S01]  /*78a0*/  FADD.FTZ R91, R15, R8 ;  /* 0x000000080f5b7221 */ /* 0x000fe20000010000 */
[----:B------:R-:W-:Y:S01]  /*78b0*/  F2FP.BF16.F32.PACK_AB R8, R11, R9 ;  /* 0x000000090b08723e */ /* 0x000fe200000010ff */
[----:B------:R-:W-:Y:S01]  /*78c0*/  FMUL.FTZ R53, R53, R5 ;  /* 0x0000000535357220 */ /* 0x000fe20000410000 */
[----:B------:R-:W-:Y:S01]  /*78d0*/  FADD.FTZ R10, R137, R10 ;  /* 0x0000000a890a7221 */ /* 0x000fe20000010000 */
[----:B------:R-:W-:Y:S01]  /*78e0*/  FADD.FTZ R138, R20, R91 ;  /* 0x0000005b148a7221 */ /* 0x000fe20000010000 */
[----:B------:R-:W-:Y:S01]  /*78f0*/  F2FP.BF16.F32.PACK_AB R9, R133, R129 ;  /* 0x000000818509723e */ /* 0x000fe200000010ff */
[----:B------:R-:W-:Y:S01]  /*7900*/  FFMA.FTZ R91, R74, R3, -R128 ;  /* 0x000000034a5b7223 */ /* 0x000fe20000010880 */
[----:B--2---:R-:W-:Y:S01]  /*7910*/  FADD.FTZ R140, R131, R10 ;  /* 0x0000000a838c7221 */ /* 0x004fe20000010000 */
[----:B------:R-:W-:Y:S01]  /*7920*/  F2FP.BF16.F32.PACK_AB R10, R13, R12 ;  /* 0x0000000c0d0a723e */ /* 0x000fe200000010ff */
[----:B------:R-:W-:Y:S01]  /*7930*/  FADD.FTZ R11, R21, R138 ;  /* 0x0000008a150b7221 */ /* 0x000fe20000010000 */
[----:B------:R2:W-:Y:S01]  /*7940*/  MUFU.EX2 R74, R102 ;  /* 0x00000066004a7308 */ /* 0x0005e20000000800 */
[----:B------:R-:W-:Y:S01]  /*7950*/  FADD.FTZ R13, R135, R140 ;  /* 0x0000008c870d7221 */ /* 0x000fe20000010000 */
[-C--:B------:R-:W-:Y:S01]  /*7960*/  FMUL.FTZ R56, R56, R5.reuse ;  /* 0x0000000538387220 */ /* 0x080fe20000410000 */
[----:B------:R-:W-:Y:S01]  /*7970*/  FADD.FTZ R12, R22, R11 ;  /* 0x0000000b160c7221 */ /* 0x000fe20000010000 */
[----:B------:R-:W-:Y:S01]  /*7980*/  F2FP.BF16.F32.PACK_AB R11, R136, R132 ;  /* 0x00000084880b723e */ /* 0x000fe200000010ff */
[----:B------:R-:W-:Y:S01]  /*7990*/  FADD.FTZ R13, R122, R13 ;  /* 0x0000000d7a0d7221 */ /* 0x000fe20000010000 */
[-C--:B------:R-:W-:Y:S01]  /*79a0*/  FMUL.FTZ R57, R57, R5.reuse ;  /* 0x0000000539397220 */ /* 0x080fe20000410000 */
[----:B-1----:R-:W-:Y:S01]  /*79b0*/  FADD.FTZ R103, R23, R12 ;  /* 0x0000000c17677221 */ /* 0x002fe20000010000 */
[----:B------:R-:W1:Y:S01]  /*79c0*/  MUFU.EX2 R7, R7 ;  /* 0x0000000700077308 */ /* 0x000e620000000800 */
[----:B------:R-:W-:Y:S01]  /*79d0*/  FADD.FTZ R12, R134, R13 ;  /* 0x0000000d860c7221 */ /* 0x000fe20000010000 */
[----:B------:R3:W-:Y:S01]  /*79e0*/  STSM.16.M88.4 [R2+0x24300], R8 ;  /* 0x0243000802007844 */ /* 0x0007e20000000200 */
[----:B------:R-:W-:Y:S01]  /*79f0*/  FADD.FTZ R132, R120, R103 ;  /* 0x0000006778847221 */ /* 0x000fe20000010000 */
[-C--:B------:R-:W-:Y:S01]  /*7a00*/  FMUL.FTZ R60, R60, R5.reuse ;  /* 0x000000053c3c7220 */ /* 0x080fe20000410000 */
[----:B------:R-:W-:Y:S01]  /*7a10*/  FADD.FTZ R13, R123, R12 ;  /* 0x0000000c7b0d7221 */ /* 0x000fe20000010000 */
[-C--:B------:R-:W-:Y:S01]  /*7a20*/  FMUL.FTZ R61, R61, R5.reuse ;  /* 0x000000053d3d7220 */ /* 0x080fe20000410000 */
[----:B------:R-:W-:Y:S01]  /*7a30*/  FADD.FTZ R103, R121, R132 ;  /* 0x0000008479677221 */ /* 0x000fe20000010000 */
[-C--:B------:R-:W-:Y:S01]  /*7a40*/  FMUL.FTZ R64, R64, R5.reuse ;  /* 0x0000000540407220 */ /* 0x080fe20000410000 */
[----:B------:R-:W-:Y:S01]  /*7a50*/  FADD.FTZ R13, R126, R13 ;  /* 0x0000000d7e0d7221 */ /* 0x000fe20000010000 */
[-C--:B------:R-:W-:Y:S01]  /*7a60*/  FMUL.FTZ R65, R65, R5.reuse ;  /* 0x0000000541417220 */ /* 0x080fe20000410000 */
[----:B------:R-:W-:Y:S01]  /*7a70*/  FADD.FTZ R12, R112, R103 ;  /* 0x00000067700c7221 */ /* 0x000fe20000010000 */
[----:B------:R-:W-:Y:S01]  /*7a80*/  F2FP.BF16.F32.PACK_AB R112, R113, R112 ;  /* 0x000000707170723e */ /* 0x000fe200000010ff */
[-C--:B------:R-:W-:Y:S01]  /*7a90*/  FMUL.FTZ R68, R68, R5.reuse ;  /* 0x0000000544447220 */ /* 0x080fe20000410000 */
[----:B------:R-:W-:Y:S01]  /*7aa0*/  FMUL.FTZ R69, R69, R5 ;  /* 0x0000000545457220 */ /* 0x000fe20000410000 */
[-C--:B------:R-:W-:Y:S01]  /*7ab0*/  FMUL.FTZ R26, R26, R125.reuse ;  /* 0x0000007d1a1a7220 */ /* 0x080fe20000410000 */
[-C--:B------:R-:W-:Y:S01]  /*7ac0*/  FMUL.FTZ R27, R27, R125.reuse ;  /* 0x0000007d1b1b7220 */ /* 0x080fe20000410000 */
[-C--:B------:R-:W-:Y:S01]  /*7ad0*/  FMUL.FTZ R30, R30, R125.reuse ;  /* 0x0000007d1e1e7220 */ /* 0x080fe20000410000 */
[----:B---3--:R-:W-:Y:S01]  /*7ae0*/  F2FP.BF16.F32.PACK_AB R8, R15, R14 ;  /* 0x0000000e0f08723e */ /* 0x008fe200000010ff */
[----:B------:R-:W-:Y:S01]  /*7af0*/  FADD.FTZ R14, R114, R13 ;  /* 0x0000000d720e7221 */ /* 0x000fe20000010000 */
[----:B------:R-:W-:Y:S01]  /*7b00*/  FADD.FTZ R13, R113, R12 ;  /* 0x0000000c710d7221 */ /* 0x000fe20000010000 */
[----:B------:R-:W-:Y:S01]  /*7b10*/  F2FP.BF16.F32.PACK_AB R10, R21, R20 ;  /* 0x00000014150a723e */ /* 0x000fe200000010ff */
[-C--:B------:R-:W-:Y:S01]  /*7b20*/  FMUL.FTZ R31, R31, R125.reuse ;  /* 0x0000007d1f1f7220 */ /* 0x080fe20000410000 */
[----:B------:R-:W-:Y:S01]  /*7b30*/  FADD.FTZ R14, R127, R14 ;  /* 0x0000000e7f0e7221 */ /* 0x000fe20000010000 */
[----:B------:R-:W-:Y:S01]  /*7b40*/  FADD.FTZ R20, R116, R13 ;  /* 0x0000000d74147221 */ /* 0x000fe20000010000 */
[----:B------:R-:W-:Y:S01]  /*7b50*/  F2FP.BF16.F32.PACK_AB R12, R23, R22 ;  /* 0x00000016170c723e */ /* 0x000fe200000010ff */
[----:B------:R-:W-:Y:S01]  /*7b60*/  FMUL.FTZ R34, R34, R125 ;  /* 0x0000007d22227220 */ /* 0x000fe20000410000 */
[----:B------:R-:W-:Y:S01]  /*7b70*/  FADD.FTZ R15, R115, R14 ;  /* 0x0000000e730f7221 */ /* 0x000fe20000010000 */
[----:B------:R-:W-:Y:S01]  /*7b80*/  FADD.FTZ R21, R117, R20 ;  /* 0x0000001475157221 */ /* 0x000fe20000010000 */
[----:B------:R-:W-:Y:S01]  /*7b90*/  F2FP.BF16.F32.PACK_AB R9, R137, R130 ;  /* 0x000000828909723e */ /* 0x000fe200000010ff */
[----:B------:R3:W1:Y:S01]  /*7ba0*/  MUFU.EX2 R20, R90 ;  /* 0x0000005a00147308 */ /* 0x0006620000000800 */
[----:B------:R-:W-:Y:S01]  /*7bb0*/  FADD.FTZ R15, R118, R15 ;  /* 0x0000000f760f7221 */ /* 0x000fe20000010000 */
[----:B------:R-:W-:Y:S01]  /*7bc0*/  FADD.FTZ R22, R104, R21 ;  /* 0x0000001568167221 */ /* 0x000fe20000010000 */
[----:B------:R-:W-:Y:S01]  /*7bd0*/  F2FP.BF16.F32.PACK_AB R11, R135, R131 ;  /* 0x00000083870b723e */ /* 0x000fe200000010ff */
[-C--:B------:R-:W-:Y:S01]  /*7be0*/  FMUL.FTZ R35, R35, R125.reuse ;  /* 0x0000007d23237220 */ /* 0x080fe20000410000 */
[----:B--2---:R-:W-:Y:S01]  /*7bf0*/  FADD.FTZ R102, R106, R15 ;  /* 0x0000000f6a667221 */ /* 0x004fe20000010000 */
[----:B------:R-:W-:Y:S01]  /*7c00*/  FADD.FTZ R21, R105, R22 ;  /* 0x0000001669157221 */ /* 0x000fe20000010000 */
[----:B------:R-:W-:Y:S01]  /*7c10*/  F2FP.BF16.F32.PACK_AB R13, R134, R122 ;  /* 0x0000007a860d723e */ /* 0x000fe200000010ff */
[----:B------:R2:W-:Y:S01]  /*7c20*/  STSM.16.M88.4 [R2+0x25b00], R8 ;  /* 0x025b000802007844 */ /* 0x0005e20000000200 */
[----:B------:R-:W-:Y:S01]  /*7c30*/  FADD.FTZ R23, R111, R102 ;  /* 0x000000666f177221 */ /* 0x000fe20000010000 */
[----:B------:R-:W-:Y:S01]  /*7c40*/  FADD.FTZ R22, R108, R21 ;  /* 0x000000156c167221 */ /* 0x000fe20000010000 */
[----:B------:R-:W-:Y:S01]  /*7c50*/  F2FP.BF16.F32.PACK_AB R14, R121, R120 ;  /* 0x00000078790e723e */ /* 0x000fe200000010ff */
[----:B------:R-:W-:Y:S01]  /*7c60*/  FMUL.FTZ R38, R38, R125 ;  /* 0x0000007d26267220 */ /* 0x000fe20000410000 */
[----:B---3--:R-:W-:Y:S01]  /*7c70*/  FADD.FTZ R90, R110, R23 ;  /* 0x000000176e5a7221 */ /* 0x008fe20000010000 */
[----:B------:R-:W-:Y:S01]  /*7c80*/  FADD.FTZ R21, R109, R22 ;  /* 0x000000166d157221 */ /* 0x000fe20000010000 */
[----:B------:R-:W-:Y:S01]  /*7c90*/  F2FP.BF16.F32.PACK_AB R15, R126, R123 ;  /* 0x0000007b7e0f723e */ /* 0x000fe200000010ff */
[-C--:B------:R-:W-:Y:S01]  /*7ca0*/  FMUL.FTZ R39, R39, R125.reuse ;  /* 0x0000007d27277220 */ /* 0x080fe20000410000 */
[----:B------:R-:W-:Y:S01]  /*7cb0*/  FADD.FTZ R23, R107, R90 ;  /* 0x0000005a6b177221 */ /* 0x000fe20000010000 */
[----:B------:R-:W-:Y:S01]  /*7cc0*/  FADD.FTZ R22, R96, R21 ;  /* 0x0000001560167221 */ /* 0x000fe20000010000 */
[C---:B------:R-:W-:Y:S01]  /*7cd0*/  F2FP.BF16.F32.PACK_AB R96, R97.reuse, R96 ;  /* 0x000000606160723e */ /* 0x040fe200000010ff */
[----:B------:R3:W-:Y:S01]  /*7ce0*/  STSM.16.M88.4 [R2+0x27300], R12 ;  /* 0x0273000c02007844 */ /* 0x0007e20000000200 */
[----:B------:R-:W-:Y:S01]  /*7cf0*/  FADD.FTZ R23, R98, R23 ;  /* 0x0000001762177221 */ /* 0x000fe20000010000 */
[----:B------:R-:W-:Y:S01]  /*7d00*/  FADD.FTZ R21, R97, R22 ;  /* 0x0000001661157221 */ /* 0x000fe20000010000 */
[----:B----4-:R-:W-:Y:S01]  /*7d10*/  F2FP.BF16.F32.PACK_AB R97, R6, R98 ;  /* 0x000000620661723e */ /* 0x010fe200000010ff */
[-C--:B------:R-:W-:Y:S01]  /*7d20*/  FMUL.FTZ R42, R42, R125.reuse ;  /* 0x0000007d2a2a7220 */ /* 0x080fe20000410000 */
[----:B------:R-:W-:Y:S01]  /*7d30*/  FADD.FTZ R22, R6, R23 ;  /* 0x0000001706167221 */ /* 0x000fe20000010000 */
[----:B------:R-:W-:Y:S01]  /*7d40*/  FADD.FTZ R90, R100, R21 ;  /* 0x00000015645a7221 */ /* 0x000fe20000010000 */
[----:B------:R-:W-:Y:S01]  /*7d50*/  F2FP.BF16.F32.PACK_AB R113, R127, R114 ;  /* 0x000000727f71723e */ /* 0x000fe200000010ff */
[-C--:B------:R-:W-:Y:S01]  /*7d60*/  FMUL.FTZ R43, R43, R125.reuse ;  /* 0x0000007d2b2b7220 */ /* 0x080fe20000410000 */
[----:B-----5:R-:W-:Y:S01]  /*7d70*/  FADD.FTZ R21, R99, R22 ;  /* 0x0000001663157221 */ /* 0x020fe20000010000 */
[----:B--2---:R-:W-:Y:S01]  /*7d80*/  FADD.FTZ R9, R101, R90 ;  /* 0x0000005a65097221 */ /* 0x004fe20000010000 */
[----:B------:R-:W-:Y:S01]  /*7d90*/  F2FP.BF16.F32.PACK_AB R104, R105, R104 ;  /* 0x000000686968723e */ /* 0x000fe200000010ff */
[----:B------:R-:W-:Y:S01]  /*7da0*/  FMUL.FTZ R46, R46, R125 ;  /* 0x0000007d2e2e7220 */ /* 0x000fe20000410000 */
[----:B------:R-:W-:Y:S01]  /*7db0*/  FADD.FTZ R8, R82, R21 ;  /* 0x0000001552087221 */ /* 0x000fe20000010000 */
[----:B------:R-:W-:Y:S01]  /*7dc0*/  FADD.FTZ R10, R88, R9 ;  /* 0x00000009580a7221 */ /* 0x000fe20000010000 */
[----:B------:R-:W-:Y:S01]  /*7dd0*/  F2FP.BF16.F32.PACK_AB R88, R89, R88 ;  /* 0x000000585958723e */ /* 0x000fe200000010ff */
[----:B---3--:R-:W2:Y:S01]  /*7de0*/  MUFU.EX2 R12, R91 ;  /* 0x0000005b000c7308 */ /* 0x008ea20000000800 */
[----:B-1----:R-:W-:Y:S01]  /*7df0*/  FADD.FTZ R9, R7, R8 ;  /* 0x0000000807097221 */ /* 0x002fe20000010000 */
[----:B------:R-:W-:Y:S01]  /*7e00*/  FADD.FTZ R11, R89, R10 ;  /* 0x0000000a590b7221 */ /* 0x000fe20000010000 */
[C---:B------:R-:W-:Y:S01]  /*7e10*/  F2FP.BF16.F32.PACK_AB R89, R74.reuse, R7 ;  /* 0x000000074a59723e */ /* 0x040fe200000010ff */
        /* <DEDUP_REMOVED lines=8> */
[-C--:B------:R-:W-:Y:S01]  /*7ea0*/  FMUL.FTZ R51, R51, R125.reuse ;  /* 0x0000007d33337220 */ /* 0x080fe20000410000 */
[----:B------:R-:W-:Y:S01]  /*7eb0*/  FADD.FTZ R11, R95, R8 ;  /* 0x000000085f0b7221 */ /* 0x000fe20000010000 */
[----:B------:R-:W-:Y:S01]  /*7ec0*/  FADD.FTZ R6, R80, R9 ;  /* 0x0000000950067221 */ /* 0x000fe20000010000 */
[----:B------:R-:W-:Y:S01]  /*7ed0*/  F2FP.BF16.F32.PACK_AB R105, R111, R106 ;  /* 0x0000006a6f69723e */ /* 0x000fe200000010ff */
[----:B------:R1:W-:Y:S01]  /*7ee0*/  STSM.16.M88.4 [R2+0x28b00], R112 ;  /* 0x028b007002007844 */ /* 0x0003e20000000200 */
        /* <DEDUP_REMOVED lines=16> */
[----:B--2---:R-:W-:Y:S01]  /*7ff0*/  FADD.FTZ R7, R12, R7 ;  /* 0x000000070c077221 */ /* 0x004fe20000010000 */
[----:B------:R-:W-:Y:S01]  /*8000*/  F2FP.BF16.F32.PACK_AB R80, R81, R80 ;  /* 0x000000505150723e */ /* 0x000fe200000010ff */
[----:B------:R-:W-:Y:S01]  /*8010*/  FADD.FTZ R9, R73, R6 ;  /* 0x0000000649097221 */ /* 0x000fe20000010000 */
[----:B------:R-:W-:Y:S01]  /*8020*/  F2FP.BF16.F32.PACK_AB R90, R93, R92 ;  /* 0x0000005c5d5a723e */ /* 0x000fe200000010ff */
[----:B------:R-:W-:Y:S01]  /*8030*/  FADD.FTZ R7, R75, R7 ;  /* 0x000000074b077221 */ /* 0x000fe20000010000 */
[----:B------:R-:W-:Y:S01]  /*8040*/  F2FP.BF16.F32.PACK_AB R91, R95, R94 ;  /* 0x0000005e5f5b723e */ /* 0x000fe200000010ff */
[----:B------:R1:W-:Y:S01]  /*8050*/  STSM.16.M88.4 [R2+0x2bb00], R96 ;  /* 0x02bb006002007844 */ /* 0x0003e20000000200 */
[----:B------:R-:W-:Y:S01]  /*8060*/  F2FP.BF16.F32.PACK_AB R81, R83, R20 ;  /* 0x000000145351723e */ /* 0x000fe200000010ff */
[----:B------:R-:W-:Y:S01]  /*8070*/  FADD.FTZ R6, R124, R9 ;  /* 0x000000097c067221 */ /* 0x000fe20000010000 */
[----:B------:R-:W-:Y:S01]  /*8080*/  F2FP.BF16.F32.PACK_AB R72, R73, R72 ;  /* 0x000000484948723e */ /* 0x000fe200000010ff */
[----:B------:R1:W-:Y:S01]  /*8090*/  STSM.16.M88.4 [R2+0x2d300], R88 ;  /* 0x02d3005802007844 */ /* 0x0003e20000000200 */
[----:B------:R-:W-:Y:S01]  /*80a0*/  F2FP.BF16.F32.PACK_AB R82, R85, R84 ;  /* 0x000000545552723e */ /* 0x000fe200000010ff */
[----:B------:R-:W-:Y:S01]  /*80b0*/  FADD.FTZ R7, R78, R7 ;  /* 0x000000074e077221 */ /* 0x000fe20000010000 */
[----:B------:R-:W-:Y:S01]  /*80c0*/  F2FP.BF16.F32.PACK_AB R83, R87, R86 ;  /* 0x000000565753723e */ /* 0x000fe200000010ff */
[----:B------:R-:W-:Y:S01]  /*80d0*/  FADD.FTZ R6, R77, R6 ;  /* 0x000000064d067221 */ /* 0x000fe20000010000 */
[----:B------:R-:W-:Y:S01]  /*80e0*/  F2FP.BF16.F32.PACK_AB R73, R75, R12 ;  /* 0x0000000c4b49723e */ /* 0x000fe200000010ff */
[----:B------:R-:W-:Y:S01]  /*80f0*/  FADD.FTZ R7, R79, R7 ;  /* 0x000000074f077221 */ /* 0x000fe20000010000 */
[----:B------:R-:W-:Y:S01]  /*8100*/  F2FP.BF16.F32.PACK_AB R74, R77, R124 ;  /* 0x0000007c4d4a723e */ /* 0x000fe200000010ff */
[----:B------:R1:W-:Y:S01]  /*8110*/  STSM.16.M88.4 [R2+0x2eb00], R80 ;  /* 0x02eb005002007844 */ /* 0x0003e20000000200 */
[----:B------:R-:W-:Y:S01]  /*8120*/  F2FP.BF16.F32.PACK_AB R75, R79, R78 ;  /* 0x0000004e4f4b723e */ /* 0x000fe200000010ff */
[-C--:B------:R-:W-:Y:S01]  /*8130*/  FMUL.FTZ R59, R59, R125.reuse ;  /* 0x0000007d3b3b7220 */ /* 0x080fe20000410000 */
[-C--:B------:R-:W-:Y:S01]  /*8140*/  FMUL.FTZ R62, R62, R125.reuse ;  /* 0x0000007d3e3e7220 */ /* 0x080fe20000410000 */
[-C--:B------:R-:W-:Y:S01]  /*8150*/  FMUL.FTZ R63, R63, R125.reuse ;  /* 0x0000007d3f3f7220 */ /* 0x080fe20000410000 */
[-C--:B------:R-:W-:Y:S01]  /*8160*/  FMUL.FTZ R66, R66, R125.reuse ;  /* 0x0000007d42427220 */ /* 0x080fe20000410000 */
[----:B------:R1:W-:Y:S01]  /*8170*/  STSM.16.M88.4 [R2+0x30300], R72 ;  /* 0x0303004802007844 */ /* 0x0003e20000000200 */
[-C--:B------:R-:W-:Y:S01]  /*8180*/  FMUL.FTZ R67, R67, R125.reuse ;  /* 0x0000007d43437220 */ /* 0x080fe20000410000 */
[-C--:B------:R-:W-:Y:S01]  /*8190*/  FMUL.FTZ R70, R70, R125.reuse ;  /* 0x0000007d46467220 */ /* 0x080fe20000410000 */
[----:B------:R-:W-:Y:S01]  /*81a0*/  FMUL.FTZ R71, R71, R125 ;  /* 0x0000007d47477220 */ /* 0x000fe20000410000 */
[----:B------:R-:W-:Y:S01]  /*81b0*/  @!PT LDS RZ, [RZ] ;  /* 0x00000000fffff984 */ /* 0x000fe20000000800 */
[----:B------:R-:W-:Y:S01]  /*81c0*/  @!PT LDS RZ, [RZ] ;  /* 0x00000000fffff984 */ /* 0x000fe20000000800 */
[----:B------:R-:W-:Y:S01]  /*81d0*/  @!PT LDS RZ, [RZ] ;  /* 0x00000000fffff984 */ /* 0x000fe20000000800 */
[----:B------:R-:W-:Y:S01]  /*81e0*/  @!PT LDS RZ, [RZ] ;  /* 0x00000000fffff984 */ /* 0x000fe20000000800 */
[----:B------:R2:W-:Y:S06]  /*81f0*/  MEMBAR.ALL.CTA ;  /* 0x0000000000007992 */ /* 0x0005ec0000008000 */
[----:B--2---:R-:W2:Y:S01]  /*8200*/  FENCE.VIEW.ASYNC.S ;  /* 0x00000000000073c6 */ /* 0x004ea20000000000 */
[----:B------:R-:W-:-:S02]  /*8210*/  IMAD.MOV.U32 R8, RZ, RZ, R76 ;  /* 0x000000ffff087224 */ /* 0x000fc400078e004c */
[----:B------:R-:W-:Y:S01]  /*8220*/  IMAD.MOV.U32 R5, RZ, RZ, R0 ;  /* 0x000000ffff057224 */ /* 0x000fe200078e0000 */
[----:B--2---:R-:W-:Y:S01]  /*8230*/  NOP ;  /* 0x0000000000007918 */ /* 0x004fe20000000000 */
[----:B------:R-:W-:Y:S05]  /*8240*/  @P2 BRA `(.L_x_24) ;  /* 0xffffffc800402947 */ /* 0x000fea000383ffff */
.L_x_15:
[----:B------:R-:W-:Y:S06]  /*8250*/  BAR.ARV 0x8, 0x1a0 ;  /* 0x0206800000007b1d */ /* 0x000fec0000002000 */
[----:B------:R-:W-:Y:S05]  /*8260*/  @!P0 BRA `(.L_x_25) ;  /* 0x0000000000048947 */ /* 0x000fea0003800000 */
[----:B------:R-:W-:Y:S01]  /*8270*/  BPT.TRAP 0x1 ;  /* 0x000000040000795c */ /* 0x000fe20000300000 */
.L_x_25:
[----:B------:R-:W-:Y:S01]  /*8280*/  ULEA UR12, UR38, UR39, 0x3 ;  /* 0x00000027260c7291 */ /* 0x000fe2000f8e183f */
[----:B------:R-:W-:-:S05]  /*8290*/  IMAD.U32 R4, RZ, RZ, UR60 ;  /* 0x0000003cff047e24 */ /* 0x000fca000f8e00ff */
[----:B------:R-:W-:-:S04]  /*82a0*/  SHF.L.U32 R4, R4, 0x1f, RZ ;  /* 0x0000001f04047819 */ /* 0x000fc800000006ff */
[----:B------:R3:W4:Y:S01]  /*82b0*/  SYNCS.PHASECHK.TRANS64.TRYWAIT P2, [UR12+0x31c50], R4 ;  /* 0x031c5004ff0075a7 */ /* 0x000722000804014c */
[----:B------:R-:W-:Y:S05]  /*82c0*/  @!P0 BRA `(.L_x_26) ;  /* 0x0000000000048947 */ /* 0x000fea0003800000 */
[----:B------:R-:W-:Y:S01]  /*82d0*/  BPT.TRAP 0x1 ;  /* 0x000000040000795c */ /* 0x000fe20000300000 */
.L_x_26:
[----:B----4-:R-:W-:Y:S05]  /*82e0*/  @P2 BRA `(.L_x_27) ;  /* 0x0000000000082947 */ /* 0x010fea0003800000 */
[----:B------:R-:W4:Y:S02]  /*82f0*/  SYNCS.PHASECHK.TRANS64.TRYWAIT P0, [UR12+0x31c50], R4 ;  /* 0x031c5004ff0075a7 */ /* 0x000f24000800014c */
[----:B----4-:R-:W-:Y:S05]  /*8300*/  @!P0 BRA `(.L_x_28) ;  /* 0x0000004000748947 */ /* 0x010fea0003800000 */
.L_x_27:
[----:B------:R-:W-:Y:S01]  /*8310*/  UIADD3 UR4, UR39, 0x200, URZ ;  /* 0x0000020027047890 */ /* 0x000fe2000fffe03f */
[----:B------:R-:W-:Y:S01]  /*8320*/  WARPGROUP.ARRIVE ;  /* 0x00000000000079c5 */ /* 0x000fe20000000000 */
[----:B------:R-:W-:Y:S01]  /*8330*/  UMOV UR5, 0xc0000010 ;  /* 0xc000001000057882 */ /* 0x000fe20000000000 */
[----:B------:R-:W-:Y:S01]  /*8340*/  UMOV UR7, 0x80000020 ;  /* 0x8000002000077882 */ /* 0x000fe20000000000 */
[----:B------:R-:W-:Y:S01]  /*8350*/  USHF.R.U32.HI UR4, URZ, 0x4, UR4 ;  /* 0x000000043f047899 */ /* 0x000fe20008011604 */
[----:B----4-:R-:W4:Y:S01]  /*8360*/  SHFL.BFLY PT, R5, R6, 0x2, 0x1f ;  /* 0x0c401f0006057f89 */ /* 0x010f2200000e0000 */
[----:B------:R-:W-:Y:S01]  /*8370*/  UMOV UR9, 0xc0000010 ;  /* 0xc000001000097882 */ /* 0x000fe20000000000 */
[----:B------:R-:W-:Y:S01]  /*8380*/  UMOV UR11, 0x80000020 ;  /* 0x80000020000b7882 */ /* 0x000fe20000000000 */
[----:B------:R-:W-:Y:S01]  /*8390*/  ULOP3.LUT UR4, UR4, 0x3fff, URZ, 0xc0, !UPT ;  /* 0x00003fff04047892 */ /* 0x000fe2000f8ec03f */
[----:B------:R-:W5:Y:S01]  /*83a0*/  SHFL.BFLY PT, R10, R7, 0x2, 0x1f ;  /* 0x0c401f00070a7f89 */ /* 0x000f6200000e0000 */
[C---:B------:R-:W-:Y:S01]  /*83b0*/  IADD3 R9, P6, R16.reuse, 0x20, RZ ;  /* 0x0000002010097810 */ /* 0x040fe20007fde0ff */
[----:B------:R-:W-:Y:S01]  /*83c0*/  UIADD3 UR35, -UR36, URZ, URZ ;  /* 0x0000003f24237290 */ /* 0x000fe2000fffe13f */
[----:B-1----:R-:W-:Y:S01]  /*83d0*/  LOP3.LUT R73, R16, 0x180, RZ, 0xc0, !PT ;  /* 0x0000018010497812 */ /* 0x002fe200078ec0ff */
[----:B------:R-:W-:Y:S01]  /*83e0*/  ULOP3.LUT UR6, UR4, 0x2400000, URZ, 0xfc, !UPT ;  /* 0x0240000004067892 */ /* 0x000fe2000f8efc3f */
[----:B------:R-:W-:Y:S01]  /*83f0*/  LOP3.LUT R8, R9, 0x180, RZ, 0xc0, !PT ;  /* 0x0000018009087812 */ /* 0x000fe200078ec0ff */
[----:B------:R-:W-:Y:S01]  /*8400*/  ULOP3.LUT UR4, UR61, 0x10000, URZ, 0xfc, !UPT ;  /* 0x000100003d047892 */ /* 0x000fe2000f8efc3f */
[----:B------:R-:W-:Y:S01]  /*8410*/  SHF.R.U64 R73, R73, 0x3, RZ ;  /* 0x0000000349497819 */ /* 0x000fe200000012ff */
[----:B------:R-:W-:Y:S01]  /*8420*/  UIMAD UR6, UR38, 0x6c0, UR6 ;  /* 0x000006c0260678a4 */ /* 0x000fe2000f8e0206 */
[----:B------:R-:W-:Y:S01]  /*8430*/  SHF.R.U64 R8, R8, 0x3, RZ ;  /* 0x0000000308087819 */ /* 0x000fe200000012ff */
[----:B------:R-:W-:Y:S01]  /*8440*/  UIADD3 UR8, UR4, 0x180, URZ ;  /* 0x0000018004087890 */ /* 0x000fe2000fffe03f */
[----:B------:R-:W-:Y:S01]  /*8450*/  LOP3.LUT R72, R73, R16, RZ, 0x3c, !PT ;  /* 0x0000001049487212 */ /* 0x000fe200078e3cff */
[----:B------:R-:W-:Y:S01]  /*8460*/  UIADD3 UR10, UR6, 0x40, URZ ;  /* 0x00000040060a7890 */ /* 0x000fe2000fffe03f */
[----:B------:R-:W-:Y:S01]  /*8470*/  LOP3.LUT R8, R8, R9, RZ, 0x3c, !PT ;  /* 0x0000000908087212 */ /* 0x000fe200078e3cff */
[--C-:B------:R-:W-:Y:S01]  /*8480*/  IMAD.MOV.U32 R73, RZ, RZ, R17.reuse ;  /* 0x000000ffff497224 */ /* 0x100fe200078e0011 */
[----:B------:R-:W-:Y:S01]  /*8490*/  IADD3 R21, P4, R16, 0x3020, RZ ;  /* 0x0000302010157810 */ /* 0x000fe20007f9e0ff */
[----:B------:R-:W-:Y:S01]  /*84a0*/  IMAD.X R9, RZ, RZ, R17, P6 ;  /* 0x000000ffff097224 */ /* 0x000fe200030e0611 */
[----:B------:R-:W-:Y:S01]  /*84b0*/  HGMMA.64x96x16.F32.BF16 R24, gdesc[UR4].tnspB, R24, gsb0 ;  /* 0x41600000041879f0 */ /* 0x000fe20008001818 */
[----:B------:R-:W-:Y:S01]  /*84c0*/  UMOV UR5, 0xc0000010 ;  /* 0xc000001000057882 */ /* 0x000fe20000000000 */
[----:B------:R-:W-:Y:S01]  /*84d0*/  UMOV UR7, 0x80000020 ;  /* 0x8000002000077882 */ /* 0x000fe20000000000 */
[----:B----4-:R-:W-:Y:S01]  /*84e0*/  FADD.FTZ R5, R5, R6 ;  /* 0x0000000605057221 */ /* 0x010fe20000010000 */
[----:B------:R-:W-:Y:S01]  /*84f0*/  MOV R72, R72 ;  /* 0x0000004800487202 */ /* 0x000fe20000000f00 */
[----:B------:R-:W-:Y:S01]  /*8500*/  IMAD.MOV.U32 R22, RZ, RZ, -0x800000 ;  /* 0xff800000ff167424 */ /* 0x000fe200078e00ff */
[----:B------:R-:W-:Y:S01]  /*8510*/  MOV R73, R8 ;  /* 0x0000000800497202 */ /* 0x000fe20000000f00 */
[----:B-----5:R-:W-:Y:S01]  /*8520*/  FADD.FTZ R10, R10, R7 ;  /* 0x000000070a0a7221 */ /* 0x020fe20000010000 */
[----:B---3--:R-:W2:Y:S01]  /*8530*/  SHFL.BFLY PT, R4, R5, 0x1, 0x1f ;  /* 0x0c201f0005047f89 */ /* 0x008ea200000e0000 */
[----:B------:R-:W-:Y:S01]  /*8540*/  IADD3 R7, P3, R16, 0x6000, RZ ;  /* 0x0000600010077810 */ /* 0x000fe20007f7e0ff */
[----:B------:R-:W-:Y:S01]  /*8550*/  IMAD.MOV.U32 R8, RZ, RZ, RZ ;  /* 0x000000ffff087224 */ /* 0x000fe200078e00ff */
[----:B------:R-:W-:-:S02]  /*8560*/  LOP3.LUT R20, R21, 0x180, RZ, 0xc0, !PT ;  /* 0x0000018015147812 */ /* 0x000fc400078ec0ff */
[----:B------:R-:W-:Y:S02]  /*8570*/  LOP3.LUT R6, R7, 0x180, RZ, 0xc0, !PT ;  /* 0x0000018007067812 */ /* 0x000fe400078ec0ff */
[----:B------:R-:W-:Y:S02]  /*8580*/  R2UR UR14, R147 ;  /* 0x00000000930e72ca */ /* 0x000fe400000e0000 */
[----:B------:R-:W-:Y:S02]  /*8590*/  SHF.R.U64 R20, R20, 0x3, RZ ;  /* 0x0000000314147819 */ /* 0x000fe400000012ff */
[----:B------:R-:W-:Y:S02]  /*85a0*/  SHF.R.U64 R6, R6, 0x3, RZ ;  /* 0x0000000306067819 */ /* 0x000fe400000012ff */
[----:B------:R-:W-:Y:S01]  /*85b0*/  LOP3.LUT R20, R20, R21, RZ, 0x3c, !PT ;  /* 0x0000001514147212 */ /* 0x000fe200078e3cff */
[--C-:B------:R-:W-:Y:S01]  /*85c0*/  IMAD.X R21, RZ, RZ, R17.reuse, P4 ;  /* 0x000000ffff157224 */ /* 0x100fe200020e0611 */
[----:B------:R-:W-:Y:S01]  /*85d0*/  LOP3.LUT R6, R6, R7, RZ, 0x3c, !PT ;  /* 0x0000000706067212 */ /* 0x000fe200078e3cff */
[----:B------:R-:W-:Y:S01]  /*85e0*/  IMAD.X R7, RZ, RZ, R17, P3 ;  /* 0x000000ffff077224 */ /* 0x000fe200018e0611 */
[----:B------:R-:W-:-:S02]  /*85f0*/  R2UR UR13, R146 ;  /* 0x00000000920d72ca */ /* 0x000fc400000e0000 */
[C---:B------:R-:W-:Y:S01]  /*8600*/  IADD3 R11, P0, R16.reuse, 0x6020, RZ ;  /* 0x00006020100b7810 */ /* 0x040fe20007f1e0ff */
[----:B------:R-:W-:Y:S01]  /*8610*/  UIADD3 UR34, -UR14, URZ, URZ ;  /* 0x0000003f0e227290 */ /* 0x000fe2000fffe13f */
[----:B------:R-:W-:Y:S02]  /*8620*/  MOV R20, R20 ;  /* 0x0000001400147202 */ /* 0x000fe40000000f00 */
[----:B------:R-:W-:Y:S01]  /*8630*/  MOV R21, R6 ;  /* 0x0000000600157202 */ /* 0x000fe20000000f00 */
[----:B--2---:R-:W-:Y:S01]  /*8640*/  FADD.FTZ R12, R5, R4 ;  /* 0x00000004050c7221 */ /* 0x004fe20000010000 */
[----:B------:R-:W-:Y:S01]  /*8650*/  LOP3.LUT R4, R11, 0x180, RZ, 0xc0, !PT ;  /* 0x000001800b047812 */ /* 0x000fe200078ec0ff */
[----:B------:R-:W1:Y:S01]  /*8660*/  SHFL.BFLY PT, R5, R10, 0x1, 0x1f ;  /* 0x0c201f000a057f89 */ /* 0x000e6200000e0000 */
[----:B------:R-:W-:Y:S02]  /*8670*/  IADD3 R75, P5, R16, 0x3000, RZ ;  /* 0x00003000104b7810 */ /* 0x000fe40007fbe0ff */
[----:B------:R-:W-:-:S02]  /*8680*/  FSETP.NE.FTZ.AND P2, PT, R12, RZ, PT ;  /* 0x000000ff0c00720b */ /* 0x000fc40003f55000 */
[----:B------:R-:W-:Y:S02]  /*8690*/  SHF.R.U64 R4, R4, 0x3, RZ ;  /* 0x0000000304047819 */ /* 0x000fe400000012ff */
[----:B------:R-:W-:Y:S02]  /*86a0*/  LOP3.LUT R74, R75, 0x180, RZ, 0xc0, !PT ;  /* 0x000001804b4a7812 */ /* 0x000fe400078ec0ff */
[----:B------:R-:W-:Y:S02]  /*86b0*/  LOP3.LUT R4, R4, R11, RZ, 0x3c, !PT ;  /* 0x0000000b04047212 */ /* 0x000fe400078e3cff */
[----:B------:R-:W-:-:S04]  /*86c0*/  SHF.R.U64 R74, R74, 0x3, RZ ;  /* 0x000000034a4a7819 */ /* 0x000fc800000012ff */
[----:B------:R-:W-:Y:S01]  /*86d0*/  LOP3.LUT R74, R74, R75, RZ, 0x3c, !PT ;  /* 0x0000004b4a4a7212 */ /* 0x000fe200078e3cff */
[----:B------:R-:W2:Y:S01]  /*86e0*/  @P2 MUFU.LG2 R9, R12 ;  /* 0x0000000c00092308 */ /* 0x000ea20000000c00 */
[----:B------:R-:W-:Y:S01]  /*86f0*/  @P2 FMUL.FTZ R7, R3, 0.69314718246459960938 ;  /* 0x3f31721803072820 */ /* 0x000fe20000410000 */
[----:B------:R-:W-:-:S05]  /*8700*/  IMAD.X R75, RZ, RZ, R17, P5 ;  /* 0x000000ffff4b7224 */ /* 0x000fca00028e0611 */
[----:B------:R-:W-:Y:S01]  /*8710*/  MOV R74, R74 ;  /* 0x0000004a004a7202 */ /* 0x000fe20000000f00 */
[----:B-1----:R-:W-:Y:S01]  /*8720*/  FADD.FTZ R13, R10, R5 ;  /* 0x000000050a0d7221 */ /* 0x002fe20000010000 */
[----:B------:R1:W-:Y:S01]  /*8730*/  @P2 MUFU.RCP R8, R12 ;  /* 0x0000000c00082308 */ /* 0x0003e20000001000 */
[----:B------:R-:W-:Y:S02]  /*8740*/  IMAD.MOV.U32 R10, RZ, RZ, RZ ;  /* 0x000000ffff0a7224 */ /* 0x000fe400078e00ff */
[----:B------:R-:W-:Y:S01]  /*8750*/  IMAD.X R5, RZ, RZ, R17, P0 ;  /* 0x000000ffff057224 */ /* 0x000fe200000e0611 */
[----:B------:R-:W-:Y:S02]  /*8760*/  FSETP.NE.FTZ.AND P4, PT, R13, RZ, PT ;  /* 0x000000ff0d00720b */ /* 0x000fe40003f95000 */
[----:B------:R-:W-:Y:S01]  /*8770*/  LOP3.LUT P0, RZ, R145, 0x3, RZ, 0xc0, !PT ;  /* 0x0000000391ff7812 */ /* 0x000fe2000780c0ff */
[----:B--2---:R-:W-:Y:S01]  /*8780*/  @P2 FMUL.FTZ R6, R9, 0.69314718246459960938 ;  /* 0x3f31721809062820 */ /* 0x004fe20000410000 */
[----:B-1----:R-:W-:Y:S01]  /*8790*/  IMAD.U32 R12, RZ, RZ, UR12 ;  /* 0x0000000cff0c7e24 */ /* 0x002fe2000f8e00ff */
[----:B------:R-:W-:-:S02]  /*87a0*/  MOV R23, R4 ;  /* 0x0000000400177202 */ /* 0x000fc40000000f00 */
[----:B------:R-:W-:Y:S01]  /*87b0*/  @P2 FFMA.FTZ R22, R7, R0, R6 ;  /* 0x0000000007162223 */ /* 0x000fe20000010006 */
[----:B------:R-:W-:Y:S01]  /*87c0*/  @!P1 VIADD R12, R12, 0x31c60 ;  /* 0x00031c600c0c9836 */ /* 0x000fe20000000000 */
[----:B------:R-:W1:Y:S04]  /*87d0*/  LDC.64 R6, c[0x0][0xb78] ;  /* 0x0002de00ff067b82 */ /* 0x000e680000000a00 */
[----:B------:R-:W2:Y:S01]  /*87e0*/  @P4 MUFU.LG2 R11, R13 ;  /* 0x0000000d000b4308 */ /* 0x000ea20000000c00 */
[----:B------:R-:W-:Y:S01]  /*87f0*/  @!P1 PRMT R12, RZ, 0x654, R12 ;  /* 0x00000654ff0c9816 */ /* 0x000fe2000000000c */
[----:B------:R-:W-:-:S06]  /*8800*/  @P4 FMUL.FTZ R14, R3, 0.69314718246459960938 ;  /* 0x3f317218030e4820 */ /* 0x000fcc0000410000 */
[----:B------:R3:W4:Y:S01]  /*8810*/  @P4 MUFU.RCP R10, R13 ;  /* 0x0000000d000a4308 */ /* 0x0007220000001000 */
[----:B--2---:R-:W-:Y:S01]  /*8820*/  @P4 FMUL.FTZ R11, R11, 0.69314718246459960938 ;  /* 0x3f3172180b0b4820 */ /* 0x004fe20000410000 */
[----:B------:R-:W-:Y:S02]  /*8830*/  WARPGROUP.DEPBAR.LE gsb0, 0x0 ;  /* 0x00008000000079c5 */ /* 0x000fe40000010000 */
[----:B------:R-:W-:-:S06]  /*8840*/  WARPGROUP.ARRIVE ;  /* 0x00000000000079c5 */ /* 0x000fcc0000000000 */
[----:B------:R-:W-:Y:S01]  /*8850*/  HGMMA.64x96x16.F32.BF16 R24, gdesc[UR8].tnspB, R24, gsb0 ;  /* 0x41600000081879f0 */ /* 0x000fe20008001818 */
[----:B------:R-:W-:Y:S02]  /*8860*/  UIADD3 UR8, UR4, 0x300, URZ ;  /* 0x0000030004087890 */ /* 0x000fe4000fffe03f */
[----:B------:R-:W-:Y:S01]  /*8870*/  UIADD3 UR10, UR6, 0x80, URZ ;  /* 0x00000080060a7890 */ /* 0x000fe2000fffe03f */
[----:B------:R-:W-:Y:S01]  /*8880*/  UMOV UR9, 0xc0000010 ;  /* 0xc000001000097882 */ /* 0x000fe20000000000 */
[----:B------:R-:W-:Y:S01]  /*8890*/  UMOV UR11, 0x80000020 ;  /* 0x80000020000b7882 */ /* 0x000fe20000000000 */
        /* <DEDUP_REMOVED lines=35> */
[----:B------:R-:W-:Y:S02]  /*8ad0*/  UIADD3 UR4, UR4, 0xc00, URZ ;  /* 0x00000c0004047890 */ /* 0x000fe4000fffe03f */
[----:B------:R-:W-:Y:S01]  /*8ae0*/  UIADD3 UR6, UR6, 0x200, URZ ;  /* 0x0000020006067890 */ /* 0x000fe2000fffe03f */
[----:B------:R-:W-:Y:S02]  /*8af0*/  WARPGROUP.DEPBAR.LE gsb0, 0x0 ;  /* 0x00008000000079c5 */ /* 0x000fe40000010000 */
[----:B------:R-:W-:-:S06]  /*8b00*/  WARPGROUP.ARRIVE ;  /* 0x00000000000079c5 */ /* 0x000fcc0000000000 */
[----:B------:R-:W-:Y:S01]  /*8b10*/  HGMMA.64x96x16.F32.BF16 R24, gdesc[UR8].tnspB, R24, gsb0 ;  /* 0x41600000081879f0 */ /* 0x000fe20008001818 */
[----:B------:R-:W-:Y:S01]  /*8b20*/  ULDC.64 UR8, c[0x0][0xb70] ;  /* 0x0002dc0000087ab9 */ /* 0x000fe20000000a00 */
[----:B------:R-:W-:Y:S01]  /*8b30*/  R2UR UR10, R19 ;  /* 0x00000000130a72ca */ /* 0x000fe200000e0000 */
[----:B------:R-:W-:Y:S02]  /*8b40*/  IMAD.MOV.U32 R19, RZ, RZ, -0x800000 ;  /* 0xff800000ff137424 */ /* 0x000fe400078e00ff */
[----:B------:R-:W-:Y:S01]  /*8b50*/  @P4 FFMA.FTZ R19, R14, R76, R11 ;  /* 0x0000004c0e134223 */ /* 0x000fe2000001000b */
[----:B------:R-:W-:Y:S02]  /*8b60*/  WARPGROUP.DEPBAR.LE gsb0, 0x0 ;  /* 0x00008000000079c5 */ /* 0x000fe40000010000 */
[----:B------:R-:W-:-:S06]  /*8b70*/  WARPGROUP.ARRIVE ;  /* 0x00000000000079c5 */ /* 0x000fcc0000000000 */
[----:B------:R-:W-:Y:S01]  /*8b80*/  HGMMA.64x96x16.F32.BF16 R24, gdesc[UR4].tnspB, R24, gsb0 ;  /* 0x41600000041879f0 */ /* 0x000fe20008001818 */
[----:B------:R-:W-:Y:S01]  /*8b90*/  ULDC UR4, c[0x0][0xdb4] ;  /* 0x00036d0000047ab9 */ /* 0x000fe20000000800 */
[----:B------:R-:W-:Y:S01]  /*8ba0*/  ULDC UR5, c[0x0][0xda8] ;  /* 0x00036a0000057ab9 */ /* 0x000fe20000000800 */
[----:B------:R-:W-:Y:S02]  /*8bb0*/  UIMAD UR35, UR4, UR35, UR14 ;  /* 0x00000023042372a4 */ /* 0x000fe4000f8e020e */
[----:B------:R-:W-:Y:S02]  /*8bc0*/  UIMAD UR34, UR5, UR34, UR13 ;  /* 0x00000022052272a4 */ /* 0x000fe4000f8e020d */
[----:B------:R-:W-:Y:S02]  /*8bd0*/  USHF.R.S32.HI UR4, URZ, 0x1f, UR35 ;  /* 0x0000001f3f047899 */ /* 0x000fe40008011423 */
[----:B------:R-:W-:Y:S02]  /*8be0*/  UIMAD UR34, UR34, 0xc0, URZ ;  /* 0x000000c0222278a4 */ /* 0x000fe4000f8e023f */
[----:B------:R-:W-:-:S02]  /*8bf0*/  UIMAD UR6, UR4, UR8, URZ ;  /* 0x00000008040672a4 */ /* 0x000fc4000f8e023f */
[----:B------:R-:W-:Y:S02]  /*8c00*/  UIMAD.WIDE.U32 UR4, UR35, UR8, URZ ;  /* 0x00000008230472a5 */ /* 0x000fe4000f8e003f */
[----:B------:R-:W-:Y:S01]  /*8c10*/  UIMAD UR6, UR35, UR9, UR6 ;  /* 0x00000009230672a4 */ /* 0x000fe2000f8e0206 */
[----:B------:R-:W-:Y:S01]  /*8c20*/  VIADD R75, R150, UR34 ;  /* 0x00000022964b7c36 */ /* 0x000fe20008000000 */
[----:B------:R-:W-:Y:S01]  /*8c30*/  ULDC UR7, c[0x0][0xa88] ;  /* 0x0002a20000077ab9 */ /* 0x000fe20000000800 */
[----:B------:R-:W-:Y:S01]  /*8c40*/  ULDC.64 UR14, c[0x0][0x208] ;  /* 0x00008200000e7ab9 */ /* 0x000fe20000000a00 */
[----:B------:R-:W-:Y:S01]  /*8c50*/  IMAD.U32 R4, RZ, RZ, UR4 ;  /* 0x00000004ff047e24 */ /* 0x000fe2000f8e00ff */
[----:B------:R-:W-:Y:S02]  /*8c60*/  UIADD3 UR4, UR5, UR6, URZ ;  /* 0x0000000605047290 */ /* 0x000fe4000fffe03f */
[----:B------:R-:W-:Y:S02]  /*8c70*/  IMAD.U32 R5, RZ, RZ, UR5 ;  /* 0x00000005ff057e24 */ /* 0x000fe4000f8e00ff */
[----:B---3--:R-:W-:-:S02]  /*8c80*/  VIADD R13, R75, 0x8 ;  /* 0x000000084b0d7836 */ /* 0x008fc40000000000 */
[----:B------:R-:W-:Y:S01]  /*8c90*/  IMAD.U32 R5, RZ, RZ, UR4 ;  /* 0x00000004ff057e24 */ /* 0x000fe2000f8e00ff */
[----:B------:R-:W-:Y:S02]  /*8ca0*/  USHF.R.S32.HI UR4, URZ, 0x1f, UR36 ;  /* 0x0000001f3f047899 */ /* 0x000fe40008011424 */
[----:B------:R-:W-:Y:S02]  /*8cb0*/  ISETP.GE.OR P3, PT, R13, UR7, P0 ;  /* 0x000000070d007c0c */ /* 0x000fe40008766670 */
[----:B------:R-:W-:Y:S01]  /*8cc0*/  ISETP.GE.OR P0, PT, R75, UR7, P0 ;  /* 0x000000074b007c0c */ /* 0x000fe20008706670 */
[----:B------:R-:W-:Y:S02]  /*8cd0*/  WARPGROUP.DEPBAR.LE gsb0, 0x0 ;  /* 0x00008000000079c5 */ /* 0x000fe40000010000 */
[----:B------:R2:W-:Y:S01]  /*8ce0*/  @!P1 SYNCS.ARRIVE.TRANS64.RED.A1T0 RZ, [R12+URZ], RZ ;  /* 0x000000ff0cff99a7 */ /* 0x0005e2000810043f */
[-C--:B------:R-:W-:Y:S01]  /*8cf0*/  FMUL.FTZ R15, R33, R8.reuse ;  /* 0x00000008210f7220 */ /* 0x080fe20000410000 */
[-C--:B------:R-:W-:Y:S01]  /*8d00*/  FMUL.FTZ R3, R24, R8.reuse ;  /* 0x0000000818037220 */ /* 0x080fe20000410000 */
[-C--:B------:R-:W-:Y:S01]  /*8d10*/  FMUL.FTZ R33, R41, R8.reuse ;  /* 0x0000000829217220 */ /* 0x080fe20000410000 */
[----:B------:R-:W-:Y:S01]  /*8d20*/  FMUL.FTZ R41, R49, R8 ;  /* 0x0000000831297220 */ /* 0x000fe20000410000 */
[----:B-1----:R-:W-:-:S02]  /*8d30*/  IMAD R24, R6, UR4, RZ ;  /* 0x0000000406187c24 */ /* 0x002fc4000f8e02ff */
[----:B----4-:R-:W-:Y:S01]  /*8d40*/  FMUL.FTZ R13, R31, R10 ;  /* 0x0000000a1f0d7220 */ /* 0x010fe20000410000 */
[-C--:B------:R-:W-:Y:S01]  /*8d50*/  FMUL.FTZ R11, R29, R8.reuse ;  /* 0x000000081d0b7220 */ /* 0x080fe20000410000 */
[-C--:B--2---:R-:W-:Y:S01]  /*8d60*/  FMUL.FTZ R12, R28, R8.reuse ;  /* 0x000000081c0c7220 */ /* 0x084fe20000410000 */
[-C--:B------:R-:W-:Y:S01]  /*8d70*/  FMUL.FTZ R28, R32, R8.reuse ;  /* 0x00000008201c7220 */ /* 0x080fe20000410000 */
[-C--:B------:R-:W-:Y:S01]  /*8d80*/  FMUL.FTZ R32, R36, R8.reuse ;  /* 0x0000000824207220 */ /* 0x080fe20000410000 */
[-C--:B------:R-:W-:Y:S01]  /*8d90*/  FMUL.FTZ R36, R40, R8.reuse ;  /* 0x0000000828247220 */ /* 0x080fe20000410000 */
[-C--:B------:R-:W-:Y:S01]  /*8da0*/  FMUL.FTZ R40, R44, R8.reuse ;  /* 0x000000082c287220 */ /* 0x080fe20000410000 */
[-C--:B------:R-:W-:Y:S01]  /*8db0*/  FMUL.FTZ R44, R48, R8.reuse ;  /* 0x00000008302c7220 */ /* 0x080fe20000410000 */
[-C--:B------:R-:W-:Y:S01]  /*8dc0*/  FMUL.FTZ R48, R52, R8.reuse ;  /* 0x0000000834307220 */ /* 0x080fe20000410000 */
[-C--:B------:R-:W-:Y:S01]  /*8dd0*/  FMUL.FTZ R49, R57, R8.reuse ;  /* 0x0000000839317220 */ /* 0x080fe20000410000 */
[----:B------:R-:W-:Y:S01]  /*8de0*/  FMUL.FTZ R52, R56, R8 ;  /* 0x0000000838347220 */ /* 0x000fe20000410000 */
[----:B------:R-:W-:Y:S01]  /*8df0*/  FMUL.FTZ R31, R38, R10 ;  /* 0x0000000a261f7220 */ /* 0x000fe20000410000 */
        /* <DEDUP_REMOVED lines=10> */
[-C--:B------:R-:W-:Y:S01]  /*8ea0*/  FMUL.FTZ R64, R69, R8.reuse ;  /* 0x0000000845407220 */ /* 0x080fe20000410000 */
[----:B------:R-:W-:Y:S01]  /*8eb0*/  FMUL.FTZ R65, R68, R8 ;  /* 0x0000000844417220 */ /* 0x000fe20000410000 */
[----:B------:R-:W-:-:S02]  /*8ec0*/  IMAD R54, R7, UR36, R24 ;  /* 0x0000002407367c24 */ /* 0x000fc4000f8e0218 */
[----:B------:R-:W-:Y:S01]  /*8ed0*/  FMUL.FTZ R8, R27, R10 ;  /* 0x0000000a1b087220 */ /* 0x000fe20000410000 */
[----:B------:R-:W-:-:S04]  /*8ee0*/  IMAD.WIDE.U32 R24, R6, UR36, R4 ;  /* 0x0000002406187c25 */ /* 0x000fc8000f8e0004 */
[-C--:B------:R-:W-:Y:S01]  /*8ef0*/  FMUL.FTZ R27, R34, R10.reuse ;  /* 0x0000000a221b7220 */ /* 0x080fe20000410000 */
        /* <DEDUP_REMOVED lines=9> */
[----:B------:R-:W-:Y:S01]  /*8f90*/  F2FP.BF16.F32.PACK_AB R4, R0, R3 ;  /* 0x000000030004723e */ /* 0x000fe200000010ff */
[-C--:B------:R-:W-:Y:S01]  /*8fa0*/  FMUL.FTZ R42, R51, R10.reuse ;  /* 0x0000000a332a7220 */ /* 0x080fe20000410000 */
[-C--:B------:R-:W-:Y:S01]  /*8fb0*/  FMUL.FTZ R46, R55, R10.reuse ;  /* 0x0000000a372e7220 */ /* 0x080fe20000410000 */
[-C--:B------:R-:W-:Y:S01]  /*8fc0*/  FMUL.FTZ R58, R62, R10.reuse ;  /* 0x0000000a3e3a7220 */ /* 0x080fe20000410000 */
[----:B------:R-:W-:Y:S01]  /*8fd0*/  SHF.R.S32.HI R3, RZ, 0x1f, R75 ;  /* 0x0000001fff037819 */ /* 0x000fe2000001144b */
[----:B------:R-:W-:Y:S01]  /*8fe0*/  FMUL.FTZ R53, R59, R10 ;  /* 0x0000000a3b357220 */ /* 0x000fe20000410000 */
[----:B------:R-:W-:Y:S01]  /*8ff0*/  IADD3 R0, P1, R75, R24, RZ ;  /* 0x000000184b007210 */ /* 0x000fe20007f3e0ff */
[-C--:B------:R-:W-:Y:S01]  /*9000*/  FMUL.FTZ R55, R63, R10.reuse ;  /* 0x0000000a3f377220 */ /* 0x080fe20000410000 */
[-C--:B------:R-:W-:Y:S01]  /*9010*/  FMUL.FTZ R51, R67, R10.reuse ;  /* 0x0000000a43337220 */ /* 0x080fe20000410000 */
[-C--:B------:R-:W-:Y:S01]  /*9020*/  FMUL.FTZ R62, R66, R10.reuse ;  /* 0x0000000a423e7220 */ /* 0x080fe20000410000 */
[-C--:B------:R-:W-:Y:S01]  /*9030*/  FMUL.FTZ R63, R71, R10.reuse ;  /* 0x0000000a473f7220 */ /* 0x080fe20000410000 */
[----:B------:R-:W-:Y:S01]  /*9040*/  FMUL.FTZ R70, R70, R10 ;  /* 0x0000000a46467220 */ /* 0x000fe20000410000 */
[----:B------:R-:W-:Y:S01]  /*9050*/  F2FP.BF16.F32.PACK_AB R5, R8, R9 ;  /* 0x000000090805723e */ /* 0x000fe200000010ff */
[----:B------:R-:W-:Y:S01]  /*9060*/  ULDC.64 UR4, c[0x0][0xb40] ;  /* 0x0002d00000047ab9 */ /* 0x000fe20000000a00 */
[----:B------:R-:W-:-:S02]  /*9070*/  F2FP.BF16.F32.PACK_AB R6, R11, R12 ;  /* 0x0000000c0b06723e */ /* 0x000fc400000010ff */
[----:B------:R-:W-:Y:S01]  /*9080*/  F2FP.BF16.F32.PACK_AB R7, R13, R14 ;  /* 0x0000000e0d07723e */ /* 0x000fe200000010ff */
[----:B------:R-:W-:Y:S01]  /*9090*/  BAR.SYNC.DEFER_BLOCKING 0x1, 0x180 ;  /* 0x0046000000007b1d */ /* 0x000fe20000010000 */
[----:B------:R-:W-:Y:S02]  /*90a0*/  F2FP.BF16.F32.PACK_AB R8, R15, R28 ;  /* 0x0000001c0f08723e */ /* 0x000fe400000010ff */
[----:B------:R-:W-:Y:S02]  /*90b0*/  F2FP.BF16.F32.PACK_AB R9, R26, R27 ;  /* 0x0000001b1a09723e */ /* 0x000fe400000010ff */
[----:B------:R-:W-:Y:S02]  /*90c0*/  F2FP.BF16.F32.PACK_AB R10, R29, R32 ;  /* 0x000000201d0a723e */ /* 0x000fe400000010ff */
[----:B------:R-:W-:Y:S02]  /*90d0*/  F2FP.BF16.F32.PACK_AB R11, R30, R31 ;  /* 0x0000001f1e0b723e */ /* 0x000fe400000010ff */
[----:B------:R-:W-:-:S02]  /*90e0*/  F2FP.BF16.F32.PACK_AB R12, R33, R36 ;  /* 0x00000024210c723e */ /* 0x000fc400000010ff */
[----:B------:R-:W-:Y:S02]  /*90f0*/  F2FP.BF16.F32.PACK_AB R13, R34, R35 ;  /* 0x00000023220d723e */ /* 0x000fe400000010ff */
[----:B------:R-:W-:Y:S02]  /*9100*/  F2FP.BF16.F32.PACK_AB R14, R37, R40 ;  /* 0x00000028250e723e */ /* 0x000fe400000010ff */
[----:B------:R-:W-:Y:S02]  /*9110*/  F2FP.BF16.F32.PACK_AB R15, R38, R39 ;  /* 0x00000027260f723e */ /* 0x000fe400000010ff */
[----:B------:R-:W-:Y:S02]  /*9120*/  IADD3.X R3, R3, R25, R54, P1, !PT ;  /* 0x0000001903037210 */ /* 0x000fe40000ffe436 */
[----:B------:R-:W-:Y:S02]  /*9130*/  F2FP.BF16.F32.PACK_AB R24, R41, R44 ;  /* 0x0000002c2918723e */ /* 0x000fe400000010ff */
[----:B------:R-:W-:-:S02]  /*9140*/  F2FP.BF16.F32.PACK_AB R25, R42, R43 ;  /* 0x0000002b2a19723e */ /* 0x000fc400000010ff */
[----:B------:R-:W-:Y:S01]  /*9150*/  F2FP.BF16.F32.PACK_AB R26, R45, R48 ;  /* 0x000000302d1a723e */ /* 0x000fe200000010ff */
[----:B------:R1:W-:Y:S01]  /*9160*/  STSM.16.M88.4 [R72], R4 ;  /* 0x0000000448007844 */ /* 0x0003e20000000200 */
[----:B------:R-:W-:Y:S02]  /*9170*/  F2FP.BF16.F32.PACK_AB R27, R46, R47 ;  /* 0x0000002f2e1b723e */ /* 0x000fe400000010ff */
[----:B------:R-:W-:Y:S01]  /*9180*/  F2FP.BF16.F32.PACK_AB R60, R60, R61 ;  /* 0x0000003d3c3c723e */ /* 0x000fe200000010ff */
[----:B------:R-:W-:Y:S01]  /*9190*/  STSM.16.M88.4 [R73], R8 ;  /* 0x0000000849007844 */ /* 0x000fe20000000200 */
[----:B------:R-:W-:Y:S02]  /*91a0*/  F2FP.BF16.F32.PACK_AB R52, R49, R52 ;  /* 0x000000343134723e */ /* 0x000fe400000010ff */
[----:B------:R-:W-:Y:S01]  /*91b0*/  F2FP.BF16.F32.PACK_AB R53, R53, R50 ;  /* 0x000000323535723e */ /* 0x000fe200000010ff */
[----:B------:R-:W-:Y:S01]  /*91c0*/  STSM.16.M88.4 [R74], R12 ;  /* 0x0000000c4a007844 */ /* 0x000fe20000000200 */
[----:B------:R-:W-:-:S02]  /*91d0*/  F2FP.BF16.F32.PACK_AB R54, R56, R57 ;  /* 0x000000393836723e */ /* 0x000fc400000010ff */
[----:B------:R-:W-:Y:S01]  /*91e0*/  F2FP.BF16.F32.PACK_AB R55, R55, R58 ;  /* 0x0000003a3737723e */ /* 0x000fe200000010ff */
[----:B------:R-:W-:Y:S01]  /*91f0*/  STSM.16.M88.4 [R20], R24 ;  /* 0x0000001814007844 */ /* 0x000fe20000000200 */
[----:B------:R-:W-:Y:S02]  /*9200*/  F2FP.BF16.F32.PACK_AB R61, R51, R62 ;  /* 0x0000003e333d723e */ /* 0x000fe400000010ff */
[----:B------:R-:W-:Y:S01]  /*9210*/  F2FP.BF16.F32.PACK_AB R62, R64, R65 ;  /* 0x00000041403e723e */ /* 0x000fe200000010ff */
[----:B------:R-:W-:Y:S01]  /*9220*/  STSM.16.M88.4 [R21], R52 ;  /* 0x0000003415007844 */ /* 0x000fe20000000200 */
[----:B------:R-:W-:Y:S02]  /*9230*/  F2FP.BF16.F32.PACK_AB R63, R63, R70 ;  /* 0x000000463f3f723e */ /* 0x000fe400000010ff */
[C---:B-1----:R-:W-:Y:S01]  /*9240*/  LEA R4, P1, R0.reuse, UR4, 0x2 ;  /* 0x0000000400047c11 */ /* 0x042fe2000f8210ff */
[----:B------:R-:W-:Y:S02]  /*9250*/  ULDC UR4, c[0x0][0xc] ;  /* 0x0000030000047ab9 */ /* 0x000fe40000000800 */
[----:B------:R-:W-:Y:S01]  /*9260*/  STSM.16.M88.4 [R23], R60 ;  /* 0x0000003c17007844 */ /* 0x000fe20000000200 */
[----:B------:R-:W-:Y:S01]  /*9270*/  LEA.HI.X R5, R0, UR5, R3, 0x2, P1 ;  /* 0x0000000500057c11 */ /* 0x000fe200088f1403 */
[----:B------:R-:W-:Y:S01]  /*9280*/  UIADD3 UR10, UR4, UR10, URZ ;  /* 0x0000000a040a7290 */ /* 0x000fe2000fffe03f */
[----:B------:R-:W-:Y:S01]  /*9290*/  @!PT LDS RZ, [RZ] ;  /* 0x00000000fffff984 */ /* 0x000fe20000000800 */
[----:B------:R-:W-:Y:S01]  /*92a0*/  @!PT LDS RZ, [RZ] ;  /* 0x00000000fffff984 */ /* 0x000fe20000000800 */
[----:B------:R-:W-:Y:S01]  /*92b0*/  @!PT LDS RZ, [RZ] ;  /* 0x00000000fffff984 */ /* 0x000fe20000000800 */
[----:B------:R-:W-:Y:S01]  /*92c0*/  @!PT LDS RZ, [RZ] ;  /* 0x00000000fffff984 */ /* 0x000fe20000000800 */
[----:B------:R1:W-:Y:S06]  /*92d0*/  MEMBAR.ALL.CTA ;  /* 0x0000000000007992 */ /* 0x0003ec0000008000 */
[----:B-1----:R-:W1:Y:S04]  /*92e0*/  FENCE.VIEW.ASYNC.S ;  /* 0x00000000000073c6 */ /* 0x002e680000000000 */
[----:B-1----:R-:W1:Y:S01]  /*92f0*/  SHFL.IDX PT, R0, R149, RZ, 0x1f ;  /* 0x00001fff95007589 */ /* 0x002e6200000e0000 */
[----:B------:R-:W-:Y:S06]  /*9300*/  BAR.ARV 0x1, 0x1a0 ;  /* 0x0046800000007b1d */ /* 0x000fec0000002000 */
[----:B------:R-:W-:Y:S01]  /*9310*/  @!P0 STG.E desc[UR14][R4.64], R22 ;  /* 0x0000001604008986 */ /* 0x000fe2000c10190e */
[----:B-1----:R-:W-:-:S03]  /*9320*/  ISETP.NE.AND P0, PT, R0, 0xb, PT ;  /* 0x0000000b0000780c */ /* 0x002fc60003f05270 */
[----:B------:R1:W-:Y:S02]  /*9330*/  @!P3 STG.E desc[UR14][R4.64+0x20], R19 ;  /* 0x000020130400b986 */ /* 0x0003e4000c10190e */
[----:B-1----:R-:W-:-:S08]  /*9340*/  IMAD.U32 R19, RZ, RZ, UR10 ;  /* 0x0000000aff137e24 */ /* 0x002fd0000f8e00ff */
[----:B------:R-:W-:Y:S05]  /*9350*/  @P0 BRA `(.L_x_29) ;  /* 0x00000000006c0947 */ /* 0x000fea0003800000 */
[----:B------:R-:W-:Y:S01]  /*9360*/  BAR.SYNC.DEFER_BLOCKING 0x1, 0x1a0 ;  /* 0x0046800000007b1d */ /* 0x000fe20000010000 */
[----:B------:R-:W-:-:S05]  /*9370*/  ELECT P0, URZ, PT ;  /* 0x00000000003f782f */ /* 0x000fca0003800000 */
[----:B------:R-:W-:Y:S08]  /*9380*/  BSSY B0, `(.L_x_29) ;  /* 0x0000018000007945 */ /* 0x000ff00003800000 */
[----:B------:R-:W-:Y:S05]  /*9390*/  @!P0 BRA `(.L_x_30) ;  /* 0x0000000000588947 */ /* 0x000fea0003800000 */
[----:B------:R-:W-:Y:S01]  /*93a0*/  ULDC.64 UR8, c[0x0][0x198] ;  /* 0x0000660000087ab9 */ /* 0x000fe20000000a00 */
[----:B------:R-:W-:Y:S02]  /*93b0*/  UIADD3 UR6, UR39, 0x3000, URZ ;  /* 0x0000300027067890 */ /* 0x000fe4000fffe03f */
[----:B------:R-:W-:Y:S02]  /*93c0*/  UIADD3 UR4, UP0, UR8, 0x9f0, URZ ;  /* 0x000009f008047890 */ /* 0x000fe4000ff1e03f */
[----:B------:R-:W-:Y:S02]  /*93d0*/  UIADD3 UR8, UR39, 0x6000, URZ ;  /* 0x0000600027087890 */ /* 0x000fe4000fffe03f */
[----:B------:R-:W-:Y:S01]  /*93e0*/  UIADD3.X UR5, URZ, UR9, URZ, UP0, !UPT ;  /* 0x000000093f057290 */ /* 0x000fe200087fe43f */
[----:B------:R-:W-:Y:S01]  /*93f0*/  UMOV UR33, URZ ;  /* 0x0000003f00217c82 */ /* 0x000fe20008000000 */
[----:B------:R-:W-:Y:S01]  /*9400*/  UMOV UR37, URZ ;  /* 0x0000003f00257c82 */ /* 0x000fe20008000000 */
[----:B------:R-:W-:Y:S01]  /*9410*/  UMOV UR32, UR39 ;  /* 0x0000002700207c82 */ /* 0x000fe20008000000 */
[----:B------:R-:W-:-:S05]  /*9420*/  UMOV UR7, 0x20 ;  /* 0x0000002000077882 */ /* 0x000fca0000000000 */
[----:B------:R1:W-:Y:S02]  /*9430*/  UTMASTG.5D [UR32], [UR4] ;  /* 0x00000020040073b5 */ /* 0x0003e40008020000 */
[----:B-1----:R-:W-:Y:S01]  /*9440*/  UMOV UR32, UR6 ;  /* 0x0000000600207c82 */ /* 0x002fe20008000000 */
[----:B------:R-:W-:Y:S01]  /*9450*/  UMOV UR33, UR7 ;  /* 0x0000000700217c82 */ /* 0x000fe20008000000 */
[----:B------:R-:W-:Y:S01]  /*9460*/  UMOV UR6, 0x40 ;  /* 0x0000004000067882 */ /* 0x000fe20000000000 */
[----:B------:R1:W-:Y:S02]  /*9470*/  UTMASTG.5D [UR32], [UR4] ;  /* 0x00000020040073b5 */ /* 0x0003e40008020000 */
[----:B-1----:R-:W-:Y:S01]  /*9480*/  UMOV UR32, UR8 ;  /* 0x0000000800207c82 */ /* 0x002fe20008000000 */
[----:B------:R-:W-:Y:S01]  /*9490*/  UMOV UR33, UR6 ;  /* 0x0000000600217c82 */ /* 0x000fe20008000000 */
[----:B------:R-:W-:Y:S01]  /*94a0*/  UIADD3 UR6, UR39, 0x31c20, URZ ;  /* 0x00031c2027067890 */ /* 0x000fe2000fffe03f */
[----:B------:R1:W-:Y:S03]  /*94b0*/  UTMASTG.5D [UR32], [UR4] ;  /* 0x00000020040073b5 */ /* 0x0003e60008020000 */
[----:B------:R-:W-:Y:S01]  /*94c0*/  UPRMT UR6, URZ, 0x654, UR6 ;  /* 0x000006543f067896 */ /* 0x000fe20008000006 */
[----:B------:R0:W-:Y:S01]  /*94d0*/  UTMACMDFLUSH ;  /* 0x00000000000079b7 */ /* 0x0001e20000000000 */
[----:B------:R-:W-:-:S07]  /*94e0*/  DEPBAR.LE SB0, 0x0 ;  /* 0x000080000000791a */ /* 0x000fce0000000000 */
[----:B-1----:R-:W-:Y:S03]  /*94f0*/  SYNCS.ARRIVE.TRANS64.RED.A1T0 RZ, [UR6], RZ ;  /* 0x000000ffffff79a7 */ /* 0x002fe60008100406 */
.L_x_30:
[----:B------:R-:W-:Y:S05]  /*9500*/  BSYNC B0 ;  /* 0x0000000000007941 */ /* 0x000fea0003800000 */
.L_x_29:
[----:B------:R-:W1:Y:S01]  /*9510*/  LDC R0, c[0x0][0xda4] ;  /* 0x00036900ff007b82 */ /* 0x000e620000000800 */
[----:B------:R-:W-:Y:S01]  /*9520*/  R2UR UR5, R19 ;  /* 0x00000000130572ca */ /* 0x000fe200000e0000 */
[----:B------:R-:W-:Y:S01]  /*9530*/  UIADD3 UR38, UR38, 0x1, URZ ;  /* 0x0000000126267890 */ /* 0x000fe2000fffe03f */
[----:B------:R-:W-:-:S03]  /*9540*/  VIADD R144, R144, 0x1 ;  /* 0x0000000190907836 */ /* 0x000fc60000000000 */
[----:B------:R-:W-:-:S04]  /*9550*/  UISETP.NE.AND UP0, UPT, UR38, 0x2, UPT ;  /* 0x000000022600788c */ /* 0x000fc8000bf05270 */
[----:B------:R-:W-:Y:S02]  /*9560*/  USEL UR4, URZ, 0x1, UP0 ;  /* 0x000000013f047887 */ /* 0x000fe40008000000 */
[----:B------:R-:W-:Y:S02]  /*9570*/  USEL UR38, UR38, URZ, UP0 ;  /* 0x0000003f26267287 */ /* 0x000fe40008000000 */
[----:B------:R-:W-:Y:S01]  /*9580*/  ULOP3.LUT UR60, UR60, UR4, URZ, 0x3c, !UPT ;  /* 0x000000043c3c7292 */ /* 0x000fe2000f8e3c3f */
[----:B-1----:R-:W-:-:S13]  /*9590*/  ISETP.LE.AND P0, PT, R0, UR5, PT ;  /* 0x0000000500007c0c */ /* 0x002fda000bf03270 */
[----:B------:R-:W-:Y:S05]  /*95a0*/  @!P0 BRA `(.L_x_31) ;  /* 0xffffff7800388947 */ /* 0x000fea000383ffff */
[----:B------:R-:W-:Y:S05]  /*95b0*/  EXIT ;  /* 0x000000000000794d */ /* 0x000fea0003800000 */
.L_x_7:
[----:B------:R-:W-:-:S08]  /*95c0*/  NOP ;  /* 0x0000000000007918 */ /* 0x000fd00000000000 */
[----:B---3--:R-:W1:-:S00]  /*95d0*/  USETMAXREG.DEALLOC.CTAPOOL 0x20 ;  /* 0x00000020000079c8 */ /* 0x008e4000080e0500 */
[----:B-1----:R-:W-:-:S06]  /*95e0*/  LOP3.LUT R0, R0, 0x3, RZ, 0xc0, !PT ;  /* 0x0000000300007812 */ /* 0x002fcc00078ec0ff */
[----:B------:R-:W1:Y:S02]  /*95f0*/  SHFL.IDX PT, R0, R0, RZ, 0x1f ;  /* 0x00001fff00007589 */ /* 0x000e6400000e0000 */
[----:B-1----:R-:W-:-:S13]  /*9600*/  ISETP.NE.AND P0, PT, R0, RZ, PT ;  /* 0x000000ff0000720c */ /* 0x002fda0003f05270 */
[----:B------:R-:W-:Y:S05]  /*9610*/  @P0 EXIT ;  /* 0x000000000000094d */ /* 0x000fea0003800000 */
[----:B------:R-:W1:Y:S01]  /*9620*/  S2UR UR4, SR_CTAID.X ;  /* 0x00000000000479c3 */ /* 0x000e620000002500 */
[----:B------:R-:W-:Y:S02]  /*9630*/  IMAD.MOV.U32 R16, RZ, RZ, RZ ;  /* 0x000000ffff107224 */ /* 0x000fe400078e00ff */
[----:B------:R-:W-:Y:S02]  /*9640*/  IMAD.MOV.U32 R29, RZ, RZ, 0x1 ;  /* 0x00000001ff1d7424 */ /* 0x000fe400078e00ff */
[----:B------:R-:W-:-:S03]  /*9650*/  IMAD.MOV.U32 R17, RZ, RZ, 0x1 ;  /* 0x00000001ff117424 */ /* 0x000fc600078e00ff */
[----:B------:R-:W1:Y:S02]  /*9660*/  LDC R0, c[0x0][0xda4] ;  /* 0x00036900ff007b82 */ /* 0x000e640000000800 */
[----:B-1----:R-:W-:-:S13]  /*9670*/  ISETP.LE.AND P0, PT, R0, UR4, PT ;  /* 0x0000000400007c0c */ /* 0x002fda000bf03270 */
[----:B------:R-:W-:Y:S05]  /*9680*/  @P0 BRA `(.L_x_32) ;  /* 0x0000002800640947 */ /* 0x000fea0003800000 */
[----:B------:R-:W1:Y:S01]  /*9690*/  S2R R2, SR_TID.X ;  /* 0x0000000000027919 */ /* 0x000e620000002100 */
[----:B------:R-:W-:Y:S01]  /*96a0*/  IMAD.U32 R26, RZ, RZ, UR4 ;  /* 0x00000004ff1a7e24 */ /* 0x000fe2000f8e00ff */
[----:B------:R-:W-:Y:S01]  /*96b0*/  ULDC.64 UR36, c[0x0][0x198] ;  /* 0x0000660000247ab9 */ /* 0x000fe20000000a00 */
[----:B------:R-:W-:Y:S01]  /*96c0*/  IMAD.MOV.U32 R16, RZ, RZ, RZ ;  /* 0x000000ffff107224 */ /* 0x000fe200078e00ff */
[----:B------:R-:W-:Y:S01]  /*96d0*/  ULDC UR38, c[0x0][0xc] ;  /* 0x0000030000267ab9 */ /* 0x000fe20000000800 */
[----:B------:R-:W-:Y:S02]  /*96e0*/  IMAD.MOV.U32 R17, RZ, RZ, 0x1 ;  /* 0x00000001ff117424 */ /* 0x000fe400078e00ff */
[----:B------:R-:W-:Y:S01]  /*96f0*/  IMAD.MOV.U32 R29, RZ, RZ, RZ ;  /* 0x000000ffff1d7224 */ /* 0x000fe200078e00ff */
[----:B-1----:R-:W-:-:S07]  /*9700*/  LOP3.LUT R27, R2, 0x1f, RZ, 0xc0, !PT ;  /* 0x0000001f021b7812 */ /* 0x002fce00078ec0ff */
.L_x_76:
[----:B-1----:R-:W1:Y:S01]  /*9710*/  LDC R0, c[0x0][0xda8] ;  /* 0x00036a00ff007b82 */ /* 0x002e620000000800 */
[----:B--2---:R-:W2:Y:S01]  /*9720*/  S2R R6, SR_CgaCtaId ;  /* 0x0000000000067919 */ /* 0x004ea20000008800 */
[----:B------:R-:W-:Y:S05]  /*9730*/  YIELD ;  /* 0x0000000000007946 */ /* 0x000fea0003800000 */
[----:B------:R-:W-:Y:S01]  /*9740*/  ULDC.64 UR4, c[0x0][0x3f8] ;  /* 0x0000fe0000047ab9 */ /* 0x000fe20000000a00 */
[----:B------:R-:W3:Y:S01]  /*9750*/  LDC R4, c[0x0][0xdb4] ;  /* 0x00036d00ff047b82 */ /* 0x000ee20000000800 */
[----:B------:R-:W-:Y:S01]  /*9760*/  IMAD.MOV.U32 R25, RZ, RZ, R26 ;  /* 0x000000ffff197224 */ /* 0x000fe200078e001a */
[----:B------:R-:W-:Y:S01]  /*9770*/  UISETP.NE.U32.AND UP0, UPT, UR4, URZ, UPT ;  /* 0x0000003f0400728c */ /* 0x000fe2000bf05070 */
[----:B------:R-:W-:-:S02]  /*9780*/  MOV R23, 0x400 ;  /* 0x0000040000177802 */ /* 0x000fc40000000f00 */
[----:B------:R-:W-:Y:S01]  /*9790*/  ULDC UR4, c[0x0][0x404] ;  /* 0x0001010000047ab9 */ /* 0x000fe20000000800 */
[----:B------:R-:W-:Y:S02]  /*97a0*/  UISETP.NE.AND.EX UP0, UPT, UR5, URZ, UPT, UP0 ;  /* 0x0000003f0500728c */ /* 0x000fe4000bf05300 */
[----:B------:R-:W4:Y:S02]  /*97b0*/  LDC R28, c[0x0][0x2e0] ;  /* 0x0000b800ff1c7b82 */ /* 0x000f240000000800 */
[----:B------:R-:W-:Y:S01]  /*97c0*/  USEL UR4, UR4, 0x1, UP0 ;  /* 0x0000000104047887 */ /* 0x000fe20008000000 */
[----:B-1----:R-:W-:Y:S02]  /*97d0*/  ISETP.NE.AND P0, PT, R0, 0x1, PT ;  /* 0x000000010000780c */ /* 0x002fe40003f05270 */
[----:B---3--:R-:W-:Y:S02]  /*97e0*/  ISETP.NE.AND P1, PT, R4, 0x1, PT ;  /* 0x000000010400780c */ /* 0x008fe40003f25270 */
[----:B--2---:R-:W-:-:S09]  /*97f0*/  LEA R23, R6, R23, 0x18 ;  /* 0x0000001706177211 */ /* 0x004fd200078ec0ff */
[----:B------:R-:W1:Y:S01]  /*9800*/  @P0 LDC R5, c[0x0][0xdac] ;  /* 0x00036b00ff050b82 */ /* 0x000e620000000800 */
[----:B----4-:R-:W-:-:S07]  /*9810*/  IMAD R28, R28, UR4, RZ ;  /* 0x000000041c1c7c24 */ /* 0x010fce000f8e02ff */
[----:B------:R-:W2:Y:S08]  /*9820*/  @P0 LDC R7, c[0x0][0xdb0] ;  /* 0x00036c00ff070b82 */ /* 0x000eb00000000800 */
[----:B------:R-:W3:Y:S01]  /*9830*/  @P1 LDC.64 R2, c[0x0][0xdb8] ;  /* 0x00036e00ff021b82 */ /* 0x000ee20000000a00 */
[----:B-1----:R-:W-:-:S05]  /*9840*/  @P0 IMAD.HI.U32 R0, R26, R5, RZ ;  /* 0x000000051a000227 */ /* 0x002fca00078e00ff */
[----:B--2---:R-:W-:Y:S01]  /*9850*/  @P0 SHF.R.U32.HI R25, RZ, R7, R0 ;  /* 0x00000007ff190219 */ /* 0x004fe20000011600 */
[----:B------:R-:W-:-:S04]  /*9860*/  VIADD R0, R28, 0x8f ;  /* 0x0000008f1c007836 */ /* 0x000fc80000000000 */
[----:B------:R-:W-:Y:S02]  /*9870*/  IMAD.MOV.U32 R19, RZ, RZ, R25 ;  /* 0x000000ffff137224 */ /* 0x000fe400078e0019 */
[----:B------:R-:W-:-:S04]  /*9880*/  IMAD.HI R0, R0, 0x38e38e39, RZ ;  /* 0x38e38e3900007827 */ /* 0x000fc800078e02ff */
[----:B---3--:R-:W-:-:S05]  /*9890*/  @P1 IMAD.HI.U32 R2, R25, R2, RZ ;  /* 0x0000000219021227 */ /* 0x008fca00078e00ff */
[----:B------:R-:W-:Y:S01]  /*98a0*/  @P1 SHF.R.U32.HI R19, RZ, R3, R2 ;  /* 0x00000003ff131219 */ /* 0x000fe20000011602 */
[----:B------:R-:W-:Y:S01]  /*98b0*/  VIADD R2, R23, 0x16a00 ;  /* 0x00016a0017027836 */ /* 0x000fe20000000000 */
[----:B------:R-:W-:-:S03]  /*98c0*/  SHF.R.U32.HI R3, RZ, 0x1f, R0 ;  /* 0x0000001fff037819 */ /* 0x000fc60000011600 */
[----:B------:R-:W-:Y:S01]  /*98d0*/  IMAD.MOV R22, RZ, RZ, -R19 ;  /* 0x000000ffff167224 */ /* 0x000fe200078e0a13 */
[----:B------:R-:W-:Y:S02]  /*98e0*/  LOP3.LUT P0, RZ, R2, 0x1bf, RZ, 0xc0, !PT ;  /* 0x000001bf02ff7812 */ /* 0x000fe4000780c0ff */
[----:B------:R-:W-:Y:S01]  /*98f0*/  LEA.HI.SX32 R24, R0, R3, 0x1b ;  /* 0x0000000300187211 */ /* 0x000fe200078fdaff */
[----:B------:R-:W-:-:S10]  /*9900*/  IMAD R22, R4, R22, R25 ;  /* 0x0000001604167224 */ /* 0x000fd400078e0219 */
[----:B------:R-:W-:Y:S05]  /*9910*/  @!P0 BRA `(.L_x_33) ;  /* 0x0000000000408947 */ /* 0x000fea0003800000 */
[----:B------:R-:W-:Y:S01]  /*9920*/  MOV R2, 0x0 ;  /* 0x0000000000027802 */ /* 0x000fe20000000f00 */
[----:B------:R-:W-:Y:S01]  /*9930*/  ULDC.64 UR6, c[0x4][0xa8] ;  /* 0x01002a0000067ab9 */ /* 0x000fe20000000a00 */
[----:B------:R-:W-:Y:S01]  /*9940*/  ULDC.64 UR8, c[0x4][0xb0] ;  /* 0x01002c0000087ab9 */ /* 0x000fe20000000a00 */
[----:B------:R-:W-:Y:S01]  /*9950*/  ULDC.64 UR4, c[0x4][0x8] ;  /* 0x0100020000047ab9 */ /* 0x000fe20000000a00 */
[----:B------:R-:W-:Y:S02]  /*9960*/  IMAD.U32 R4, RZ, RZ, UR6 ;  /* 0x00000006ff047e24 */ /* 0x000fe4000f8e00ff */
[----:B------:R-:W1:Y:S01]  /*9970*/  LDC.64 R2, c[0x4][R2] ;  /* 0x0100000002027b82 */ /* 0x000e620000000a00 */
[----:B------:R-:W-:Y:S02]  /*9980*/  IMAD.U32 R5, RZ, RZ, UR7 ;  /* 0x00000007ff057e24 */ /* 0x000fe4000f8e00ff */
[----:B------:R-:W-:Y:S02]  /*9990*/  IMAD.U32 R6, RZ, RZ, UR8 ;  /* 0x00000008ff067e24 */ /* 0x000fe4000f8e00ff */
[----:B------:R-:W-:-:S02]  /*99a0*/  IMAD.U32 R7, RZ, RZ, UR9 ;  /* 0x00000009ff077e24 */ /* 0x000fc4000f8e00ff */
[----:B------:R-:W-:Y:S02]  /*99b0*/  IMAD.U32 R10, RZ, RZ, UR4 ;  /* 0x00000004ff0a7e24 */ /* 0x000fe4000f8e00ff */
[----:B------:R-:W-:Y:S02]  /*99c0*/  IMAD.U32 R11, RZ, RZ, UR5 ;  /* 0x00000005ff0b7e24 */ /* 0x000fe4000f8e00ff */
[----:B------:R-:W-:Y:S02]  /*99d0*/  IMAD.MOV.U32 R8, RZ, RZ, 0x70 ;  /* 0x00000070ff087424 */ /* 0x000fe400078e00ff */
[----:B------:R-:W-:Y:S02]  /*99e0*/  IMAD.MOV.U32 R12, RZ, RZ, 0x1 ;  /* 0x00000001ff0c7424 */ /* 0x000fe400078e00ff */
[----:B------:R-:W-:-:S07]  /*99f0*/  IMAD.MOV.U32 R13, RZ, RZ, RZ ;  /* 0x000000ffff0d7224 */ /* 0x000fce00078e00ff */
[----:B------:R-:W-:-:S07]  /*9a00*/  LEPC R20, `(.L_x_33) ;  /* 0x000000001014794e */ /* 0x000fce0000000000 */
[----:B-1----:R-:W-:Y:S05]  /*9a10*/  CALL.ABS.NOINC R2 ;  /* 0x0000000002007343 */ /* 0x002fea0003c00000 */
.L_x_33:
[----:B------:R-:W-:-:S05]  /*9a20*/  VIADD R0, R23, 0x200 ;  /* 0x0000020017007836 */ /* 0x000fca0000000000 */
[----:B------:R-:W-:-:S13]  /*9a30*/  LOP3.LUT P0, RZ, R0, 0x1bf, RZ, 0xc0, !PT ;  /* 0x000001bf00ff7812 */ /* 0x000fda000780c0ff */
[----:B------:R-:W-:Y:S05]  /*9a40*/  @!P0 BRA `(.L_x_34) ;  /* 0x0000000000808947 */ /* 0x000fea0003800000 */
[----:B------:R-:W-:Y:S01]  /*9a50*/  MOV R0, 0x0 ;  /* 0x0000000000007802 */ /* 0x000fe20000000f00 */
[----:B------:R-:W-:Y:S01]  /*9a60*/  ULDC.64 UR6, c[0x4][0xa8] ;  /* 0x01002a0000067ab9 */ /* 0x000fe20000000a00 */
[----:B------:R-:W-:Y:S01]  /*9a70*/  ULDC.64 UR8, c[0x4][0xb0] ;  /* 0x01002c0000087ab9 */ /* 0x000fe20000000a00 */
[----:B------:R-:W-:Y:S01]  /*9a80*/  ULDC.64 UR4, c[0x4][0x10] ;  /* 0x0100040000047ab9 */ /* 0x000fe20000000a00 */
[----:B------:R1:W2:Y:S01]  /*9a90*/  LDC.64 R2, c[0x4][R0] ;  /* 0x0100000000027b82 */ /* 0x0002a20000000a00 */
[----:B------:R-:W-:Y:S02]  /*9aa0*/  IMAD.U32 R4, RZ, RZ, UR6 ;  /* 0x00000006ff047e24 */ /* 0x000fe4000f8e00ff */
[----:B------:R-:W-:Y:S02]  /*9ab0*/  IMAD.U32 R5, RZ, RZ, UR7 ;  /* 0x00000007ff057e24 */ /* 0x000fe4000f8e00ff */
[----:B------:R-:W-:Y:S02]  /*9ac0*/  IMAD.U32 R6, RZ, RZ, UR8 ;  /* 0x00000008ff067e24 */ /* 0x000fe4000f8e00ff */
[----:B------:R-:W-:-:S02]  /*9ad0*/  IMAD.U32 R7, RZ, RZ, UR9 ;  /* 0x00000009ff077e24 */ /* 0x000fc4000f8e00ff */
[----:B------:R-:W-:Y:S02]  /*9ae0*/  IMAD.U32 R10, RZ, RZ, UR4 ;  /* 0x00000004ff0a7e24 */ /* 0x000fe4000f8e00ff */
[----:B------:R-:W-:Y:S02]  /*9af0*/  IMAD.U32 R11, RZ, RZ, UR5 ;  /* 0x00000005ff0b7e24 */ /* 0x000fe4000f8e00ff */
[----:B------:R-:W-:Y:S02]  /*9b00*/  IMAD.MOV.U32 R8, RZ, RZ, 0x70 ;  /* 0x00000070ff087424 */ /* 0x000fe400078e00ff */
[----:B------:R-:W-:Y:S02]  /*9b10*/  IMAD.MOV.U32 R12, RZ, RZ, 0x1 ;  /* 0x00000001ff0c7424 */ /* 0x000fe400078e00ff */
[----:B-1----:R-:W-:-:S07]  /*9b20*/  IMAD.MOV.U32 R13, RZ, RZ, RZ ;  /* 0x000000ffff0d7224 */ /* 0x002fce00078e00ff */
[----:B------:R-:W-:-:S07]  /*9b30*/  LEPC R20, `(.L_x_35) ;  /* 0x000000001014794e */ /* 0x000fce0000000000 */
[----:B--2---:R-:W-:Y:S05]  /*9b40*/  CALL.ABS.NOINC R2 ;  /* 0x0000000002007343 */ /* 0x004fea0003c00000 */
.L_x_35:
        /* <DEDUP_REMOVED lines=16> */
.L_x_34:
[----:B------:R-:W-:Y:S01]  /*9c50*/  ULDC.64 UR4, c[0x0][0x9f8] ;  /* 0x00027e0000047ab9 */ /* 0x000fe20000000a00 */
[----:B------:R-:W1:Y:S01]  /*9c60*/  LDC R0, c[0x0][0x428] ;  /* 0x00010a00ff007b82 */ /* 0x000e620000000800 */
[----:B------:R-:W-:Y:S01]  /*9c70*/  ISETP.NE.U32.AND P0, PT, RZ, UR4, PT ;  /* 0x00000004ff007c0c */ /* 0x000fe2000bf05070 */
[----:B------:R-:W-:Y:S01]  /*9c80*/  IMAD.MOV.U32 R6, RZ, RZ, R19 ;  /* 0x000000ffff067224 */ /* 0x000fe200078e0013 */
[----:B------:R-:W-:Y:S01]  /*9c90*/  ULDC.64 UR6, c[0x0][0x208] ;  /* 0x0000820000067ab9 */ /* 0x000fe20000000a00 */
[----:B------:R-:W-:Y:S01]  /*9ca0*/  ISETP.NE.AND P1, PT, R27, RZ, PT ;  /* 0x000000ff1b00720c */ /* 0x000fe20003f25270 */
[----:B------:R-:W-:Y:S01]  /*9cb0*/  IMAD.MOV R9, RZ, RZ, -R25 ;  /* 0x000000ffff097224 */ /* 0x000fe200078e0a19 */
[----:B------:R-:W-:Y:S01]  /*9cc0*/  ISETP.NE.AND.EX P0, PT, RZ, UR5, PT, P0 ;  /* 0x00000005ff007c0c */ /* 0x000fe2000bf05300 */
[----:B------:R-:W-:-:S12]  /*9cd0*/  ULDC UR4, c[0x0][0xda8] ;  /* 0x00036a0000047ab9 */ /* 0x000fd80000000800 */
[----:B------:R-:W2:Y:S02]  /*9ce0*/  @P0 LDC.64 R2, c[0x0][0x9f8] ;  /* 0x00027e00ff020b82 */ /* 0x000ea40000000a00 */
[----:B--2---:R-:W-:-:S05]  /*9cf0*/  @P0 IMAD.WIDE R2, R19, 0x4, R2 ;  /* 0x0000000413020825 */ /* 0x004fca00078e0202 */
[----:B------:R2:W5:Y:S01]  /*9d00*/  @P0 LDG.E R6, desc[UR6][R2.64] ;  /* 0x0000000602060981 */ /* 0x000562000c1e1900 */
[----:B-1----:R-:W-:Y:S01]  /*9d10*/  ISETP.NE.AND P0, PT, R0, 0x1, PT ;  /* 0x000000010000780c */ /* 0x002fe20003f05270 */
[----:B------:R-:W-:Y:S01]  /*9d20*/  VOTEU.ALL UP1, P1 ;  /* 0x00000000003f7886 */ /* 0x000fe20000820000 */
[----:B------:R-:W-:Y:S01]  /*9d30*/  IMAD R9, R9, UR4, R26 ;  /* 0x0000000409097c24 */ /* 0x000fe2000f8e021a */
[----:B------:R-:W-:Y:S01]  /*9d40*/  PLOP3.LUT P2, PT, P1, PT, PT, 0x8, 0x0 ;  /* 0x000000000000781c */ /* 0x000fe20000f4e170 */
[----:B------:R-:W-:Y:S02]  /*9d50*/  IMAD.MOV.U32 R0, RZ, RZ, R22 ;  /* 0x000000ffff007224 */ /* 0x000fe400078e0016 */
[----:B------:R-:W-:Y:S01]  /*9d60*/  @!UP1 UIADD3 UR8, UP0, UR36, 0x270, URZ ;  /* 0x0000027024089890 */ /* 0x000fe2000ff1e03f */
[----:B------:R-:W-:-:S03]  /*9d70*/  IMAD R9, R9, 0xc0, RZ ;  /* 0x000000c009097824 */ /* 0x000fc600078e02ff */
[----:B------:R-:W-:-:S03]  /*9d80*/  @!UP1 UIADD3.X UR9, URZ, UR37, URZ, UP0, !UPT ;  /* 0x000000253f099290 */ /* 0x000fc600087fe43f */
[----:B------:R-:W1:Y:S01]  /*9d90*/  @P0 LDC R5, c[0x0][0x42c] ;  /* 0x00010b00ff050b82 */ /* 0x000e620000000800 */
[----:B------:R-:W-:-:S07]  /*9da0*/  VOTEU.ALL UP0, P1 ;  /* 0x00000000003f7886 */ /* 0x000fce0000800000 */
[----:B------:R-:W3:Y:S01]  /*9db0*/  @P0 LDC R7, c[0x0][0x430] ;  /* 0x00010c00ff070b82 */ /* 0x000ee20000000800 */
[----:B-1----:R-:W-:-:S05]  /*9dc0*/  @P0 IMAD.HI.U32 R4, R22, R5, RZ ;  /* 0x0000000516040227 */ /* 0x002fca00078e00ff */
[----:B--23--:R-:W-:-:S07]  /*9dd0*/  @P0 SHF.R.U32.HI R0, RZ, R7, R4 ;  /* 0x00000007ff000219 */ /* 0x00cfce0000011604 */
.L_x_36:
[----:B------:R-:W-:Y:S02]  /*9de0*/  PLOP3.LUT P0, PT, P0, P2, PT, 0xa2, 0x0 ;  /* 0x000000000000781c */ /* 0x000fe40000705472 */
[----:B------:R-:W-:Y:S01]  /*9df0*/  @P2 R2UR P0, UR7, R19 ;  /* 0x00000000130722ca */ /* 0x000fe20000000000 */
[----:B------:R-:W-:-:S07]  /*9e00*/  UMOV UR4, URZ ;  /* 0x0000003f00047c82 */ /* 0x000fce0008000000 */
[----:B------:R-:W-:Y:S02]  /*9e10*/  PLOP3.LUT P0, PT, P0, P2, PT, 0xa2, 0x0 ;  /* 0x000000000000781c */ /* 0x000fe40000705472 */
[----:B------:R-:W-:-:S08]  /*9e20*/  @P2 R2UR.OR P0, UR6, R22 ;  /* 0x00000000160622ca */ /* 0x000fd00000100000 */
[----:B------:R-:W-:Y:S02]  /*9e30*/  PLOP3.LUT P0, PT, P0, P2, PT, 0xa2, 0x0 ;  /* 0x000000000000781c */ /* 0x000fe40000705472 */
[----:B------:R-:W-:-:S08]  /*9e40*/  @P2 R2UR.OR P0, UR5, R9 ;  /* 0x00000000090522ca */ /* 0x000fd00000100000 */
[----:B------:R-:W-:-:S05]  /*9e50*/  @P2 PLOP3.LUT P2, PT, P0, PT, PT, 0x80, 0x0 ;  /* 0x000000000000281c */ /* 0x000fca000074f070 */
[----:B------:R1:W-:Y:S08]  /*9e60*/  @!UP0 UTMAPF.L2.4D [UR4], [UR8] ;  /* 0x00000004080085b8 */ /* 0x0003f00008018000 */
[----:B-1----:R-:W-:Y:S05]  /*9e70*/  @P2 BRA.U.ANY `(.L_x_36) ;  /* 0xfffffffd00d82947 */ /* 0x002fea000393ffff */
[----:B------:R-:W-:Y:S01]  /*9e80*/  PLOP3.LUT P2, PT, P1, PT, PT, 0x8, 0x0 ;  /* 0x000000000000781c */ /* 0x000fe20000f4e170 */
[----:B------:R-:W-:Y:S01]  /*9e90*/  VOTEU.ALL UP0, P1 ;  /* 0x00000000003f7886 */ /* 0x000fe20000800000 */
[----:B------:R-:W-:-:S11]  /*9ea0*/  UMOV UR4, 0x20 ;  /* 0x0000002000047882 */ /* 0x000fd60000000000 */
.L_x_37:
[----:B------:R-:W-:Y:S02]  /*9eb0*/  PLOP3.LUT P0, PT, P0, P2, PT, 0xa2, 0x0 ;  /* 0x000000000000781c */ /* 0x000fe40000705472 */
[----:B------:R-:W-:-:S08]  /*9ec0*/  @P2 R2UR P0, UR7, R19 ;  /* 0x00000000130722ca */ /* 0x000fd00000000000 */
        /* <DEDUP_REMOVED lines=10> */
.L_x_38:
        /* <DEDUP_REMOVED lines=9> */
[----:B------:R-:W1:Y:S01]  /*a000*/  LDC.64 R2, c[0x0][0x3f8] ;  /* 0x0000fe00ff027b82 */ /* 0x000e620000000a00 */
[----:B------:R-:W-:Y:S01]  /*a010*/  UMOV UR4, 0xffffffff ;  /* 0xffffffff00047882 */ /* 0x000fe20000000000 */
[----:B-1----:R-:W-:-:S04]  /*a020*/  ISETP.NE.U32.AND P0, PT, R2, RZ, PT ;  /* 0x000000ff0200720c */ /* 0x002fc80003f05070 */
[----:B------:R-:W-:-:S04]  /*a030*/  ISETP.NE.AND.EX P0, PT, R3, RZ, PT, P0 ;  /* 0x000000ff0300720c */ /* 0x000fc80003f05300 */
[----:B-----5:R-:W-:Y:S01]  /*a040*/  SEL R7, R6, RZ, !P0 ;  /* 0x000000ff06077207 */ /* 0x020fe20004000000 */
[----:B------:R-:W-:Y:S08]  /*a050*/  BRA.DIV UR4, `(.L_x_39) ;  /* 0x0000002604387947 */ /* 0x000ff0000b800000 */
.L_x_92:
[----:B------:R-:W-:Y:S01]  /*a060*/  UMOV UR4, 0xffffffff ;  /* 0xffffffff00047882 */ /* 0x000fe20000000000 */
[----:B------:R-:W-:Y:S01]  /*a070*/  SHF.R.S32.HI R8, RZ, 0x1f, R6 ;  /* 0x0000001fff087819 */ /* 0x000fe20000011406 */
[----:B------:R-:W-:Y:S01]  /*a080*/  VIADD R10, R24, 0xffffffff ;  /* 0xffffffff180a7836 */ /* 0x000fe20000000000 */
[----:B------:R-:W-:Y:S06]  /*a090*/  BRA.DIV UR4, `(.L_x_40) ;  /* 0x00000026045c7947 */ /* 0x000fec000b800000 */
[----:B------:R-:W-:-:S13]  /*a0a0*/  ELECT P6, URZ, PT ;  /* 0x00000000003f782f */ /* 0x000fda00038c0000 */
.L_x_95:
[----:B------:R-:W-:Y:S05]  /*a0b0*/  @!P6 BRA `(.L_x_41) ;  /* 0x0000000000f8e947 */ /* 0x000fea0003800000 */
[----:B------:R-:W-:Y:S02]  /*a0c0*/  IMAD.MOV.U32 R18, RZ, RZ, R10 ;  /* 0x000000ffff127224 */ /* 0x000fe400078e000a */
[----:B------:R-:W-:Y:S01]  /*a0d0*/  IMAD.MOV.U32 R7, RZ, RZ, R6 ;  /* 0x000000ffff077224 */ /* 0x000fe200078e0006 */
[----:B------:R-:W-:Y:S06]  /*a0e0*/  @!P0 BRA `(.L_x_42) ;  /* 0x00000000004c8947 */ /* 0x000fec0003800000 */
[----:B------:R-:W1:Y:S01]  /*a0f0*/  LDC R18, c[0x0][0x41c] ;  /* 0x00010700ff127b82 */ /* 0x000e620000000800 */
[----:B------:R-:W-:Y:S01]  /*a100*/  IMAD.MOV.U32 R11, RZ, RZ, R10 ;  /* 0x000000ffff0b7224 */ /* 0x000fe200078e000a */
[----:B------:R-:W-:Y:S01]  /*a110*/  ULDC.64 UR4, c[0x0][0x408] ;  /* 0x0001020000047ab9 */ /* 0x000fe20000000a00 */
[----:B------:R-:W-:Y:S01]  /*a120*/  ULDC.64 UR6, c[0x0][0x208] ;  /* 0x0000820000067ab9 */ /* 0x000fe20000000a00 */
[----:B------:R-:W-:-:S04]  /*a130*/  IMAD R7, R8, UR4, RZ ;  /* 0x0000000408077c24 */ /* 0x000fc8000f8e02ff */
[----:B------:R-:W-:Y:S01]  /*a140*/  IMAD R7, R6, UR5, R7 ;  /* 0x0000000506077c24 */ /* 0x000fe2000f8e0207 */
[----:B-1----:R-:W-:-:S13]  /*a150*/  ISETP.NE.AND P1, PT, R18, 0x1, PT ;  /* 0x000000011200780c */ /* 0x002fda0003f25270 */
[----:B------:R-:W1:Y:S02]  /*a160*/  @P1 LDC.64 R4, c[0x0][0x420] ;  /* 0x00010800ff041b82 */ /* 0x000e640000000a00 */
[----:B-1----:R-:W-:-:S05]  /*a170*/  @P1 IMAD.HI.U32 R4, R10, R4, RZ ;  /* 0x000000040a041227 */ /* 0x002fca00078e00ff */
[----:B------:R-:W-:-:S04]  /*a180*/  @P1 SHF.R.U32.HI R11, RZ, R5, R4 ;  /* 0x00000005ff0b1219 */ /* 0x000fc80000011604 */
[--C-:B------:R-:W-:Y:S01]  /*a190*/  SHF.R.S32.HI R5, RZ, 0x1f, R11.reuse ;  /* 0x0000001fff057819 */ /* 0x100fe2000001140b */
[----:B------:R-:W-:-:S04]  /*a1a0*/  IMAD.MOV.U32 R4, RZ, RZ, R11 ;  /* 0x000000ffff047224 */ /* 0x000fc800078e000b */
[----:B------:R-:W-:-:S04]  /*a1b0*/  IMAD.WIDE.U32 R4, R6, UR4, R4 ;  /* 0x0000000406047c25 */ /* 0x000fc8000f8e0004 */
[----:B------:R-:W-:Y:S01]  /*a1c0*/  IMAD.IADD R5, R5, 0x1, R7 ;  /* 0x0000000105057824 */ /* 0x000fe200078e0207 */
[----:B------:R-:W-:-:S04]  /*a1d0*/  LEA R12, P1, R4, R2, 0x2 ;  /* 0x00000002040c7211 */ /* 0x000fc800078210ff */
[----:B------:R-:W-:-:S05]  /*a1e0*/  LEA.HI.X R13, R4, R3, R5, 0x2, P1 ;  /* 0x00000003040d7211 */ /* 0x000fca00008f1405 */
[----:B------:R1:W5:Y:S01]  /*a1f0*/  LDG.E R7, desc[UR6][R12.64] ;  /* 0x000000060c077981 */ /* 0x000362000c1e1900 */
[----:B------:R-:W-:-:S04]  /*a200*/  IMAD.MOV R5, RZ, RZ, -R11 ;  /* 0x000000ffff057224 */ /* 0x000fc800078e0a0b */
[----:B------:R-:W-:-:S07]  /*a210*/  IMAD R18, R18, R5, R10 ;  /* 0x0000000512127224 */ /* 0x000fce00078e020a */
.L_x_42:
[----:B------:R-:W2:Y:S01]  /*a220*/  S2R R4, SR_TID.X ;  /* 0x0000000000047919 */ /* 0x000ea20000002100 */
[----:B------:R-:W-:Y:S01]  /*a230*/  IMAD R5, R16, 0x8, R23 ;  /* 0x0000000810057824 */ /* 0x000fe200078e0217 */
[----:B--2---:R-:W-:Y:S02]  /*a240*/  LOP3.LUT R11, R4, 0x7f, RZ, 0xc0, !PT ;  /* 0x0000007f040b7812 */ /* 0x004fe400078ec0ff */
[----:B------:R-:W-:Y:S02]  /*a250*/  SHF.L.U32 R4, R17, 0x1f, RZ ;  /* 0x0000001f11047819 */ /* 0x000fe400000006ff */
[----:B------:R-:W-:Y:S02]  /*a260*/  ISETP.NE.AND P2, PT, R11, RZ, PT ;  /* 0x000000ff0b00720c */ /* 0x000fe40003f45270 */
[----:B------:R-:W2:Y:S02]  /*a270*/  SYNCS.PHASECHK.TRANS64.TRYWAIT P1, [R5+URZ+0x31c40], R4 ;  /* 0x031c4004050075a7 */ /* 0x000ea4000802017f */
[----:B--2---:R-:W-:Y:S09]  /*a280*/  @!P1 BRA `(.L_x_43) ;  /* 0x0000002400009947 */ /* 0x004ff20003800000 */
.L_x_96:
[----:B------:R-:W-:Y:S05]  /*a290*/  @P2 BRA `(.L_x_44) ;  /* 0x0000000000142947 */ /* 0x000fea0003800000 */
[----:B------:R-:W-:Y:S01]  /*a2a0*/  ISETP.NE.AND P1, PT, R27, RZ, PT ;  /* 0x000000ff1b00720c */ /* 0x000fe20003f25270 */
[----:B--2---:R-:W-:-:S04]  /*a2b0*/  IMAD.MOV.U32 R4, RZ, RZ, 0x6c00 ;  /* 0x00006c00ff047424 */ /* 0x004fc800078e00ff */
[----:B------:R3:W-:Y:S08]  /*a2c0*/  SYNCS.ARRIVE.TRANS64 RZ, [R5+URZ+0x31c30], R4 ;  /* 0x031c300405ff79a7 */ /* 0x0007f0000800003f */
[----:B------:R-:W-:Y:S05]  /*a2d0*/  @!P1 BRA `(.L_x_44) ;  /* 0x0000000000049947 */ /* 0x000fea0003800000 */
[----:B------:R-:W-:Y:S01]  /*a2e0*/  BPT.TRAP 0x1 ;  /* 0x000000040000795c */ /* 0x000fe20000300000 */
.L_x_44:
[----:B--23--:R-:W-:Y:S01]  /*a2f0*/  IMAD R4, R16, 0x6c00, R23 ;  /* 0x00006c0010047824 */ /* 0x00cfe200078e0217 */
[----:B------:R-:W-:Y:S01]  /*a300*/  R2UR UR9, R5 ;  /* 0x00000000050972ca */ /* 0x000fe200000e0000 */
[----:B------:R-:W-:Y:S01]  /*a310*/  UIADD3 UR4, UP0, UR36, 0x370, URZ ;  /* 0x0000037024047890 */ /* 0x000fe2000ff1e03f */
[----:B------:R-:W-:Y:S01]  /*a320*/  R2UR UR11, R18 ;  /* 0x00000000120b72ca */ /* 0x000fe200000e0000 */
[----:B------:R-:W-:Y:S01]  /*a330*/  UMOV UR10, URZ ;  /* 0x0000003f000a7c82 */ /* 0x000fe20008000000 */
[----:B------:R-:W-:Y:S01]  /*a340*/  R2UR UR8, R4 ;  /* 0x00000000040872ca */ /* 0x000fe200000e0000 */
[----:B------:R-:W-:Y:S01]  /*a350*/  UIADD3.X UR5, URZ, UR37, URZ, UP0, !UPT ;  /* 0x000000253f057290 */ /* 0x000fe200087fe43f */
[----:B------:R-:W-:Y:S01]  /*a360*/  R2UR UR12, R0 ;  /* 0x00000000000c72ca */ /* 0x000fe200000e0000 */
[----:B------:R-:W-:Y:S01]  /*a370*/  UMOV UR6, 0x0 ;  /* 0x0000000000067882 */ /* 0x000fe20000000000 */
[----:B-----5:R-:W-:Y:S01]  /*a380*/  R2UR UR13, R7 ;  /* 0x00000000070d72ca */ /* 0x020fe200000e0000 */
[----:B------:R-:W-:Y:S01]  /*a390*/  UMOV UR7, 0x14f00000 ;  /* 0x14f0000000077882 */ /* 0x000fe20000000000 */
[----:B------:R-:W-:-:S03]  /*a3a0*/  UMOV UR16, 0x20 ;  /* 0x0000002000107882 */ /* 0x000fc60000000000 */
[----:B------:R-:W-:Y:S02]  /*a3b0*/  UIADD3 UR9, UR9, 0x31c30, URZ ;  /* 0x00031c3009097890 */ /* 0x000fe4000fffe03f */
[----:B------:R-:W-:Y:S02]  /*a3c0*/  UIMAD UR11, UR11, 0x90, URZ ;  /* 0x000000900b0b78a4 */ /* 0x000fe4000f8e023f */
[----:B------:R-:W-:Y:S02]  /*a3d0*/  UIADD3 UR14, UR8, 0x16a00, URZ ;  /* 0x00016a00080e7890 */ /* 0x000fe4000fffe03f */
[----:B------:R-:W-:Y:S02]  /*a3e0*/  UIADD3 UR15, UR8, 0x18e00, URZ ;  /* 0x00018e00080f7890 */ /* 0x000fe4000fffe03f */
[----:B------:R-:W-:-:S03]  /*a3f0*/  UIADD3 UR17, UR8, 0x1b200, URZ ;  /* 0x0001b20008117890 */ /* 0x000fc6000fffe03f */
[----:B------:R-:W-:Y:S01]  /*a400*/  UMOV UR8, UR14 ;  /* 0x0000000e00087c82 */ /* 0x000fe20008000000 */
[----:B------:R-:W-:Y:S01]  /*a410*/  UMOV UR14, 0x40 ;  /* 0x00000040000e7882 */ /* 0x000fe20000000000 */
[----:B------:R2:W-:Y:S02]  /*a420*/  UTMALDG.4D [UR8], [UR4], desc[UR6] ;  /* 0x00000608040075b4 */ /* 0x0005e40008019000 */
[----:B--2---:R-:W-:Y:S01]  /*a430*/  UMOV UR8, UR15 ;  /* 0x0000000f00087c82 */ /* 0x004fe20008000000 */
[----:B------:R-:W-:Y:S02]  /*a440*/  UMOV UR10, UR16 ;  /* 0x00000010000a7c82 */ /* 0x000fe40008000000 */
[----:B------:R2:W-:Y:S02]  /*a450*/  UTMALDG.4D [UR8], [UR4], desc[UR6] ;  /* 0x00000608040075b4 */ /* 0x0005e40008019000 */
[----:B--2---:R-:W-:Y:S01]  /*a460*/  UMOV UR8, UR17 ;  /* 0x0000001100087c82 */ /* 0x004fe20008000000 */
[----:B------:R-:W-:-:S02]  /*a470*/  UMOV UR10, UR14 ;  /* 0x0000000e000a7c82 */ /* 0x000fc40008000000 */
[----:B------:R2:W-:Y:S02]  /*a480*/  UTMALDG.4D [UR8], [UR4], desc[UR6] ;  /* 0x00000608040075b4 */ /* 0x0005e40008019000 */
[----:B--2---:R-:W-:Y:S01]  /*a490*/  NOP ;  /* 0x0000000000007918 */ /* 0x004fe20000000000 */
.L_x_41:
[----:B------:R-:W-:Y:S05]  /*a4a0*/  WARPSYNC.ALL ;  /* 0x0000000000007948 */ /* 0x000fea0003800000 */
[----:B------:R-:W-:Y:S01]  /*a4b0*/  BAR.SYNC.DEFER_BLOCKING 0x8, 0x1a0 ;  /* 0x0206800000007b1d */ /* 0x000fe20000010000 */
[----:B------:R-:W-:Y:S02]  /*a4c0*/  R2UR UR24, R23 ;  /* 0x00000000171872ca */ /* 0x000fe400000e0000 */
[----:B------:R-:W-:-:S13]  /*a4d0*/  ELECT P1, URZ, PT ;  /* 0x00000000003f782f */ /* 0x000fda0003820000 */
[----:B------:R-:W-:Y:S01]  /*a4e0*/  @P1 R2UR UR13, R19 ;  /* 0x00000000130d12ca */ /* 0x000fe200000e0000 */
[----:B------:R-:W-:Y:S01]  /*a4f0*/  UIADD3 UR4, UP0, UR36, 0x270, URZ ;  /* 0x0000027024047890 */ /* 0x000fe2000ff1e03f */
[C---:B------:R-:W-:Y:S01]  /*a500*/  @P1 R2UR UR12, R22.reuse ;  /* 0x00000000160c12ca */ /* 0x040fe200000e0000 */
[----:B------:R-:W-:Y:S01]  /*a510*/  UMOV UR6, 0x0 ;  /* 0x0000000000067882 */ /* 0x000fe20000000000 */
[----:B------:R-:W-:Y:S01]  /*a520*/  @P1 R2UR UR11, R9 ;  /* 0x00000000090b12ca */ /* 0x000fe200000e0000 */
[----:B------:R-:W-:Y:S01]  /*a530*/  UIADD3.X UR5, URZ, UR37, URZ, UP0, !UPT ;  /* 0x000000253f057290 */ /* 0x000fe200087fe43f */
[----:B------:R-:W-:Y:S01]  /*a540*/  @P1 R2UR UR21, R19 ;  /* 0x00000000131512ca */ /* 0x000fe200000e0000 */
[----:B------:R-:W-:Y:S01]  /*a550*/  UMOV UR7, 0x12f00000 ;  /* 0x12f0000000077882 */ /* 0x000fe20000000000 */
[----:B------:R-:W-:Y:S01]  /*a560*/  UMOV UR10, URZ ;  /* 0x0000003f000a7c82 */ /* 0x000fe20008000000 */
[----:B------:R-:W-:Y:S01]  /*a570*/  @P1 R2UR UR20, R22 ;  /* 0x00000000161412ca */ /* 0x000fe200000e0000 */
[----:B------:R-:W-:Y:S01]  /*a580*/  UMOV UR14, 0x0 ;  /* 0x00000000000e7882 */ /* 0x000fe20000000000 */
[----:B------:R-:W-:Y:S01]  /*a590*/  UIADD3 UR8, UR24, 0xda00, URZ ;  /* 0x0000da0018087890 */ /* 0x000fe2000fffe03f */
[----:B------:R-:W-:Y:S01]  /*a5a0*/  @P1 IMAD.MOV.U32 R4, RZ, RZ, 0x9000 ;  /* 0x00009000ff041424 */ /* 0x000fe200078e00ff */
[----:B------:R-:W-:Y:S01]  /*a5b0*/  UIADD3 UR9, UR24, 0x31c00, URZ ;  /* 0x00031c0018097890 */ /* 0x000fe2000fffe03f */
[----:B------:R-:W-:Y:S01]  /*a5c0*/  @P1 R2UR UR19, R9 ;  /* 0x00000000091312ca */ /* 0x000fe200000e0000 */
[----:B------:R-:W-:Y:S01]  /*a5d0*/  UIADD3 UR16, UR24, 0x10a00, URZ ;  /* 0x00010a0018107890 */ /* 0x000fe2000fffe03f */
[----:B------:R-:W-:Y:S01]  /*a5e0*/  BSSY B0, `(.L_x_45) ;  /* 0x0000014000007945 */ /* 0x000fe20003800000 */
[----:B------:R-:W-:Y:S01]  /*a5f0*/  UMOV UR15, 0x12f00000 ;  /* 0x12f00000000f7882 */ /* 0x000fe20000000000 */
[----:B------:R-:W-:Y:S01]  /*a600*/  UMOV UR18, 0x20 ;  /* 0x0000002000127882 */ /* 0x000fe20000000000 */
[----:B------:R-:W-:Y:S01]  /*a610*/  UMOV UR22, 0x0 ;  /* 0x0000000000167882 */ /* 0x000fe20000000000 */
[----:B------:R-:W-:Y:S01]  /*a620*/  UMOV UR17, UR9 ;  /* 0x0000000900117c82 */ /* 0x000fe20008000000 */
[----:B------:R2:W-:Y:S01]  /*a630*/  @P1 SYNCS.ARRIVE.TRANS64 RZ, [R23+URZ+0x31c00], R4 ;  /* 0x031c000417ff19a7 */ /* 0x0005e2000800003f */
[----:B------:R3:W-:Y:S01]  /*a640*/  UTMALDG.4D [UR8], [UR4], desc[UR6] ;  /* 0x00000608040075b4 */ /* 0x0007e20008019000 */
[----:B------:R-:W-:Y:S01]  /*a650*/  UMOV UR23, 0x12f00000 ;  /* 0x12f0000000177882 */ /* 0x000fe20000000000 */
[----:B------:R-:W-:-:S03]  /*a660*/  ISETP.GE.AND P2, PT, R28, 0x91, PT ;  /* 0x000000911c00780c */ /* 0x000fc60003f46270 */
[----:B------:R4:W-:Y:S01]  /*a670*/  UTMALDG.4D [UR16], [UR4], desc[UR14] ;  /* 0x00000e10040075b4 */ /* 0x0009e20008019000 */
[----:B--2---:R-:W-:-:S04]  /*a680*/  LOP3.LUT R4, R29, 0x1, RZ, 0xc, !PT ;  /* 0x000000011d047812 */ /* 0x004fc800078e0cff */
[----:B------:R-:W-:Y:S02]  /*a690*/  SHF.L.U32 R4, R4, 0x1f, RZ ;  /* 0x0000001f04047819 */ /* 0x000fe400000006ff */
[----:B---3--:R-:W-:Y:S01]  /*a6a0*/  @P1 R2UR UR13, R19 ;  /* 0x00000000130d12ca */ /* 0x008fe200000e0000 */
[----:B------:R-:W-:Y:S01]  /*a6b0*/  UIADD3 UR8, UR24, 0x13a00, URZ ;  /* 0x00013a0018087890 */ /* 0x000fe2000fffe03f */
[----:B------:R-:W-:Y:S01]  /*a6c0*/  @P1 R2UR UR12, R22 ;  /* 0x00000000160c12ca */ /* 0x000fe200000e0000 */
[----:B------:R-:W-:Y:S01]  /*a6d0*/  UMOV UR10, 0x40 ;  /* 0x00000040000a7882 */ /* 0x000fe20000000000 */
[----:B------:R-:W-:-:S13]  /*a6e0*/  @P1 R2UR UR11, R9 ;  /* 0x00000000090b12ca */ /* 0x000fda00000e0000 */
[----:B------:R4:W-:Y:S01]  /*a6f0*/  UTMALDG.4D [UR8], [UR4], desc[UR22] ;  /* 0x00001608040075b4 */ /* 0x0009e20008019000 */
[----:B------:R-:W2:Y:S02]  /*a700*/  SYNCS.PHASECHK.TRANS64.TRYWAIT P1, [R23+URZ+0x31c20], R4 ;  /* 0x031c2004170075a7 */ /* 0x000ea4000802017f */
[----:B--2-4-:R-:W-:Y:S05]  /*a710*/  @!P1 BRA `(.L_x_46) ;  /* 0x0000001c00f09947 */ /* 0x014fea0003800000 */
.L_x_97:
[----:B------:R-:W-:Y:S05]  /*a720*/  BSYNC B0 ;  /* 0x0000000000007941 */ /* 0x000fea0003800000 */
.L_x_45:
[----:B------:R-:W-:Y:S05]  /*a730*/  @!P2 BRA `(.L_x_47) ;  /* 0x000000140060a947 */ /* 0x000fea0003800000 */
[----:B------:R-:W-:Y:S02]  /*a740*/  IMAD.MOV R11, RZ, RZ, -R24 ;  /* 0x000000ffff0b7224 */ /* 0x000fe400078e0a18 */
[----:B--2---:R-:W-:Y:S02]  /*a750*/  IMAD.MOV.U32 R4, RZ, RZ, 0x1 ;  /* 0x00000001ff047424 */ /* 0x004fe400078e00ff */
[----:B------:R-:W-:-:S03]  /*a760*/  VIADD R9, R24, 0xfffffffe ;  /* 0xfffffffe18097836 */ /* 0x000fc60000000000 */
[----:B------:R-:W-:-:S05]  /*a770*/  VIADDMNMX R11, R11, R4, 0xffffffff, !PT ;  /* 0xffffffff0b0b7446 */ /* 0x000fca0007800104 */
[----:B------:R-:W-:-:S05]  /*a780*/  IMAD.IADD R4, R24, 0x1, R11 ;  /* 0x0000000118047824 */ /* 0x000fca00078e020b */
[----:B------:R-:W-:-:S04]  /*a790*/  LOP3.LUT R4, R4, 0x1, RZ, 0xc0, !PT ;  /* 0x0000000104047812 */ /* 0x000fc800078ec0ff */
[----:B------:R-:W-:-:S13]  /*a7a0*/  ISETP.NE.U32.AND P1, PT, R4, 0x1, PT ;  /* 0x000000010400780c */ /* 0x000fda0003f25070 */
[----:B------:R-:W-:Y:S05]  /*a7b0*/  @P1 BRA `(.L_x_48) ;  /* 0x0000000400b81947 */ /* 0x000fea0003800000 */
[----:B-1----:R-:W-:Y:S01]  /*a7c0*/  VIADD R12, R16, 0x1 ;  /* 0x00000001100c7836 */ /* 0x002fe20000000000 */
[----:B------:R-:W-:Y:S04]  /*a7d0*/  BSSY B0, `(.L_x_49) ;  /* 0x0000069000007945 */ /* 0x000fe80003800000 */
[----:B------:R-:W-:-:S04]  /*a7e0*/  ISETP.NE.AND P1, PT, R12, 0x2, PT ;  /* 0x000000020c00780c */ /* 0x000fc80003f25270 */
[----:B------:R-:W-:Y:S02]  /*a7f0*/  SEL R4, RZ, 0x1, P1 ;  /* 0x00000001ff047807 */ /* 0x000fe40000800000 */
[----:B------:R-:W-:Y:S02]  /*a800*/  SEL R12, R12, RZ, P1 ;  /* 0x000000ff0c0c7207 */ /* 0x000fe40000800000 */
[----:B------:R-:W-:Y:S01]  /*a810*/  LOP3.LUT R13, R17, R4, RZ, 0x3c, !PT ;  /* 0x00000004110d7212 */ /* 0x000fe200078e3cff */
[----:B------:R-:W-:Y:S06]  /*a820*/  @!P6 BRA `(.L_x_50) ;  /* 0x00000004008ce947 */ /* 0x000fec0003800000 */
[----:B------:R-:W-:Y:S01]  /*a830*/  IMAD.MOV.U32 R4, RZ, RZ, R7 ;  /* 0x000000ffff047224 */ /* 0x000fe200078e0007 */
[----:B------:R-:W-:Y:S06]  /*a840*/  @!P0 BRA `(.L_x_51) ;  /* 0x0000000000488947 */ /* 0x000fec0003800000 */
[----:B------:R-:W1:Y:S01]  /*a850*/  LDC R15, c[0x0][0x41c] ;  /* 0x00010700ff0f7b82 */ /* 0x000e620000000800 */
[----:B------:R-:W-:Y:S01]  /*a860*/  ULDC.64 UR4, c[0x0][0x408] ;  /* 0x0001020000047ab9 */ /* 0x000fe20000000a00 */
[----:B------:R-:W-:Y:S01]  /*a870*/  ULDC.64 UR6, c[0x0][0x208] ;  /* 0x0000820000067ab9 */ /* 0x000fe20000000a00 */
[----:B-1----:R-:W-:-:S13]  /*a880*/  ISETP.NE.AND P1, PT, R15, 0x1, PT ;  /* 0x000000010f00780c */ /* 0x002fda0003f25270 */
[----:B------:R-:W1:Y:S02]  /*a890*/  @P1 LDC.64 R4, c[0x0][0x420] ;  /* 0x00010800ff041b82 */ /* 0x000e640000000a00 */
[----:B-1----:R-:W-:-:S04]  /*a8a0*/  @P1 IMAD.HI.U32 R14, R9, R4, RZ ;  /* 0x00000004090e1227 */ /* 0x002fc800078e00ff */
[----:B------:R-:W-:Y:S01]  /*a8b0*/  IMAD.MOV.U32 R4, RZ, RZ, R9 ;  /* 0x000000ffff047224 */ /* 0x000fe200078e0009 */
[----:B------:R-:W-:-:S04]  /*a8c0*/  @P1 SHF.R.U32.HI R4, RZ, R5, R14 ;  /* 0x00000005ff041219 */ /* 0x000fc8000001160e */
[--C-:B------:R-:W-:Y:S01]  /*a8d0*/  SHF.R.S32.HI R5, RZ, 0x1f, R4.reuse ;  /* 0x0000001fff057819 */ /* 0x100fe20000011404 */
[----:B------:R-:W-:-:S04]  /*a8e0*/  IMAD.MOV R14, RZ, RZ, -R4 ;  /* 0x000000ffff0e7224 */ /* 0x000fc800078e0a04 */
[----:B------:R-:W-:Y:S02]  /*a8f0*/  IMAD R9, R15, R14, R9 ;  /* 0x0000000e0f097224 */ /* 0x000fe400078e0209 */
[----:B------:R-:W-:Y:S02]  /*a900*/  IMAD R15, R8, UR4, RZ ;  /* 0x00000004080f7c24 */ /* 0x000fe4000f8e02ff */
[----:B------:R-:W-:-:S04]  /*a910*/  IMAD.WIDE.U32 R4, R6, UR4, R4 ;  /* 0x0000000406047c25 */ /* 0x000fc8000f8e0004 */
[----:B------:R-:W-:Y:S01]  /*a920*/  IMAD R15, R6, UR5, R15 ;  /* 0x00000005060f7c24 */ /* 0x000fe2000f8e020f */
[----:B------:R-:W-:-:S03]  /*a930*/  LEA R2, P1, R4, R2, 0x2 ;  /* 0x0000000204027211 */ /* 0x000fc600078210ff */
[----:B------:R-:W-:-:S05]  /*a940*/  IMAD.IADD R5, R15, 0x1, R5 ;  /* 0x000000010f057824 */ /* 0x000fca00078e0205 */
[----:B------:R-:W-:-:S05]  /*a950*/  LEA.HI.X R3, R4, R3, R5, 0x2, P1 ;  /* 0x0000000304037211 */ /* 0x000fca00008f1405 */
[----:B------:R1:W5:Y:S02]  /*a960*/  LDG.E R4, desc[UR6][R2.64] ;  /* 0x0000000602047981 */ /* 0x000364000c1e1900 */
.L_x_51:
[----:B-1----:R-:W1:Y:S01]  /*a970*/  S2R R2, SR_TID.X ;  /* 0x0000000000027919 */ /* 0x002e620000002100 */
[----:B------:R-:W-:Y:S01]  /*a980*/  IMAD R3, R12, 0x8, R23 ;  /* 0x000000080c037824 */ /* 0x000fe200078e0217 */
[----:B-1----:R-:W-:Y:S02]  /*a990*/  LOP3.LUT R5, R2, 0x7f, RZ, 0xc0, !PT ;  /* 0x0000007f02057812 */ /* 0x002fe400078ec0ff */
[----:B------:R-:W-:Y:S02]  /*a9a0*/  SHF.L.U32 R2, R13, 0x1f, RZ ;  /* 0x0000001f0d027819 */ /* 0x000fe400000006ff */
[----:B------:R-:W-:Y:S02]  /*a9b0*/  ISETP.NE.AND P1, PT, R5, RZ, PT ;  /* 0x000000ff0500720c */ /* 0x000fe40003f25270 */
[----:B------:R-:W1:Y:S02]  /*a9c0*/  SYNCS.PHASECHK.TRANS64.TRYWAIT P2, [R3+URZ+0x31c40], R2 ;  /* 0x031c4002030075a7 */ /* 0x000e64000804017f */
[----:B-1----:R-:W-:Y:S09]  /*a9d0*/  @!P2 BRA `(.L_x_52) ;  /* 0x0000001c0054a947 */ /* 0x002ff20003800000 */
.L_x_98:
[----:B------:R-:W-:Y:S05]  /*a9e0*/  @P1 BRA `(.L_x_53) ;  /* 0x0000000000141947 */ /* 0x000fea0003800000 */
[----:B------:R-:W-:Y:S01]  /*a9f0*/  ISETP.NE.AND P2, PT, R27, RZ, PT ;  /* 0x000000ff1b00720c */ /* 0x000fe20003f45270 */
[----:B-1----:R-:W-:-:S04]  /*aa00*/  IMAD.MOV.U32 R2, RZ, RZ, 0x6c00 ;  /* 0x00006c00ff027424 */ /* 0x002fc800078e00ff */
[----:B------:R2:W-:Y:S08]  /*aa10*/  SYNCS.ARRIVE.TRANS64 RZ, [R3+URZ+0x31c30], R2 ;  /* 0x031c300203ff79a7 */ /* 0x0005f0000800003f */
[----:B------:R-:W-:Y:S05]  /*aa20*/  @!P2 BRA `(.L_x_53) ;  /* 0x000000000004a947 */ /* 0x000fea0003800000 */
[----:B------:R-:W-:Y:S01]  /*aa30*/  BPT.TRAP 0x1 ;  /* 0x000000040000795c */ /* 0x000fe20000300000 */
.L_x_53:
[----:B-12---:R-:W-:Y:S01]  /*aa40*/  IMAD R2, R12, 0x6c00, R23 ;  /* 0x00006c000c027824 */ /* 0x006fe200078e0217 */
        /* <DEDUP_REMOVED lines=10> */
[----:B------:R-:W-:Y:S01]  /*aaf0*/  UMOV UR16, 0x20 ;  /* 0x0000002000107882 */ /* 0x000fe20000000000 */
[----:B------:R-:W-:Y:S01]  /*ab00*/  VIADD R3, R23, 0x31c00 ;  /* 0x00031c0017037836 */ /* 0x000fe20000000000 */
[----:B------:R-:W-:Y:S01]  /*ab10*/  UMOV UR17, 0x40 ;  /* 0x0000004000117882 */ /* 0x000fe20000000000 */
[----:B------:R-:W-:Y:S01]  /*ab20*/  UIADD3 UR9, UR9, 0x31c30, URZ ;  /* 0x00031c3009097890 */ /* 0x000fe2000fffe03f */
[----:B------:R-:W-:Y:S01]  /*ab30*/  SHF.L.U32 R5, R17, 0x1f, RZ ;  /* 0x0000001f11057819 */ /* 0x000fe200000006ff */
[----:B------:R-:W-:Y:S01]  /*ab40*/  UIMAD UR11, UR11, 0x90, URZ ;  /* 0x000000900b0b78a4 */ /* 0x000fe2000f8e023f */
[----:B------:R-:W-:Y:S01]  /*ab50*/  IMAD R2, R16, 0x8, R3 ;  /* 0x0000000810027824 */ /* 0x000fe200078e0203 */
[----:B------:R-:W-:-:S02]  /*ab60*/  UIADD3 UR8, UR14, 0x16a00, URZ ;  /* 0x00016a000e087890 */ /* 0x000fc4000fffe03f */
[----:B------:R-:W-:Y:S02]  /*ab70*/  UIADD3 UR15, UR14, 0x18e00, URZ ;  /* 0x00018e000e0f7890 */ /* 0x000fe4000fffe03f */
[----:B------:R-:W-:-:S05]  /*ab80*/  UIADD3 UR14, UR14, 0x1b200, URZ ;  /* 0x0001b2000e0e7890 */ /* 0x000fca000fffe03f */
[----:B------:R1:W-:Y:S02]  /*ab90*/  UTMALDG.4D [UR8], [UR4], desc[UR6] ;  /* 0x00000608040075b4 */ /* 0x0003e40008019000 */
[----:B-1----:R-:W-:Y:S01]  /*aba0*/  UMOV UR8, UR15 ;  /* 0x0000000f00087c82 */ /* 0x002fe20008000000 */
[----:B------:R-:W-:Y:S02]  /*abb0*/  UMOV UR10, UR16 ;  /* 0x00000010000a7c82 */ /* 0x000fe40008000000 */
[----:B------:R1:W-:Y:S02]  /*abc0*/  UTMALDG.4D [UR8], [UR4], desc[UR6] ;  /* 0x00000608040075b4 */ /* 0x0003e40008019000 */
[----:B-1----:R-:W-:Y:S01]  /*abd0*/  UMOV UR8, UR14 ;  /* 0x0000000e00087c82 */ /* 0x002fe20008000000 */
[----:B------:R-:W-:Y:S02]  /*abe0*/  UMOV UR10, UR17 ;  /* 0x00000011000a7c82 */ /* 0x000fe40008000000 */
[----:B------:R1:W-:Y:S01]  /*abf0*/  UTMALDG.4D [UR8], [UR4], desc[UR6] ;  /* 0x00000608040075b4 */ /* 0x0003e20008019000 */
[----:B------:R-:W2:Y:S02]  /*ac00*/  SYNCS.PHASECHK.TRANS64.TRYWAIT P2, [R2+URZ+0x60], R5 ;  /* 0x00006005020075a7 */ /* 0x000ea4000804017f */
[----:B-12---:R-:W-:Y:S05]  /*ac10*/  @!P2 BRA `(.L_x_54) ;  /* 0x0000001800d8a947 */ /* 0x006fea0003800000 */
.L_x_99:
[----:B------:R-:W-:Y:S05]  /*ac20*/  @P1 BRA `(.L_x_55) ;  /* 0x0000000000181947 */ /* 0x000fea0003800000 */
[----:B------:R-:W-:Y:S01]  /*ac30*/  ISETP.NE.AND P1, PT, R27, RZ, PT ;  /* 0x000000ff1b00720c */ /* 0x000fe20003f25270 */
[----:B-1----:R-:W-:Y:S02]  /*ac40*/  IMAD R2, R16, 0x8, R23 ;  /* 0x0000000810027824 */ /* 0x002fe400078e0217 */
[----:B------:R-:W-:-:S04]  /*ac50*/  IMAD.MOV.U32 R3, RZ, RZ, 0x6c00 ;  /* 0x00006c00ff037424 */ /* 0x000fc800078e00ff */
[----:B------:R2:W-:Y:S06]  /*ac60*/  SYNCS.ARRIVE.TRANS64 RZ, [R2+URZ+0x31c50], R3 ;  /* 0x031c500302ff79a7 */ /* 0x0005ec000800003f */
[----:B------:R-:W-:Y:S05]  /*ac70*/  @!P1 BRA `(.L_x_55) ;  /* 0x0000000000049947 */ /* 0x000fea0003800000 */
[----:B------:R-:W-:Y:S01]  /*ac80*/  BPT.TRAP 0x1 ;  /* 0x000000040000795c */ /* 0x000fe20000300000 */
.L_x_55:
[--C-:B--2---:R-:W-:Y:S01]  /*ac90*/  IMAD R3, R16, 0x6c00, R23.reuse ;  /* 0x00006c0010037824 */ /* 0x104fe200078e0217 */
[----:B------:R-:W-:Y:S01]  /*aca0*/  R2UR UR11, R18 ;  /* 0x00000000120b72ca */ /* 0x000fe200000e0000 */
[----:B-1----:R-:W-:Y:S01]  /*acb0*/  IMAD R2, R16, 0x8, R23 ;  /* 0x0000000810027824 */ /* 0x002fe200078e0217 */
        /* <DEDUP_REMOVED lines=8> */
[----:B------:R-:W-:Y:S01]  /*ad40*/  UMOV UR7, 0x14f00000 ;  /* 0x14f0000000077882 */ /* 0x000fe20000000000 */
[----:B------:R-:W-:Y:S01]  /*ad50*/  UMOV UR16, 0x20 ;  /* 0x0000002000107882 */ /* 0x000fe20000000000 */
[----:B------:R-:W-:Y:S01]  /*ad60*/  IMAD.MOV.U32 R7, RZ, RZ, R4 ;  /* 0x000000ffff077224 */ /* 0x000fe200078e0004 */
[----:B------:R-:W-:Y:S01]  /*ad70*/  UIMAD UR11, UR11, 0x90, URZ ;  /* 0x000000900b0b78a4 */ /* 0x000fe2000f8e023f */
[----:B------:R-:W-:-:S03]  /*ad80*/  IMAD.MOV.U32 R18, RZ, RZ, R9 ;  /* 0x000000ffff127224 */ /* 0x000fc600078e0009 */
[----:B------:R-:W-:Y:S02]  /*ad90*/  UIADD3 UR8, UR15, 0x200, URZ ;  /* 0x000002000f087890 */ /* 0x000fe4000fffe03f */
[----:B------:R-:W-:Y:S02]  /*ada0*/  UIADD3 UR9, UR9, 0x31c50, URZ ;  /* 0x00031c5009097890 */ /* 0x000fe4000fffe03f */
[----:B------:R-:W-:Y:S02]  /*adb0*/  UIADD3 UR14, UR15, 0x2600, URZ ;  /* 0x000026000f0e7890 */ /* 0x000fe4000fffe03f */
[----:B------:R-:W-:-:S05]  /*adc0*/  UIADD3 UR15, UR15, 0x4a00, URZ ;  /* 0x00004a000f0f7890 */ /* 0x000fca000fffe03f */
[----:B------:R1:W-:Y:S02]  /*add0*/  UTMALDG.4D [UR8], [UR4], desc[UR6] ;  /* 0x00000608040075b4 */ /* 0x0003e40008019000 */
[----:B-1----:R-:W-:Y:S01]  /*ade0*/  UMOV UR8, UR14 ;  /* 0x0000000e00087c82 */ /* 0x002fe20008000000 */
[----:B------:R-:W-:Y:S01]  /*adf0*/  UMOV UR10, UR16 ;  /* 0x00000010000a7c82 */ /* 0x000fe20008000000 */
[----:B------:R-:W-:Y:S01]  /*ae00*/  UMOV UR14, 0x40 ;  /* 0x00000040000e7882 */ /* 0x000fe20000000000 */
[----:B------:R1:W-:Y:S02]  /*ae10*/  UTMALDG.4D [UR8], [UR4], desc[UR6] ;  /* 0x00000608040075b4 */ /* 0x0003e40008019000 */
[----:B-1----:R-:W-:Y:S01]  /*ae20*/  UMOV UR8, UR15 ;  /* 0x0000000f00087c82 */ /* 0x002fe20008000000 */
[----:B------:R-:W-:Y:S02]  /*ae30*/  UMOV UR10, UR14 ;  /* 0x0000000e000a7c82 */ /* 0x000fe40008000000 */
[----:B------:R1:W-:Y:S02]  /*ae40*/  UTMALDG.4D [UR8], [UR4], desc[UR6] ;  /* 0x00000608040075b4 */ /* 0x0003e40008019000 */
[----:B-1----:R-:W-:Y:S01]  /*ae50*/  NOP ;  /* 0x0000000000007918 */ /* 0x002fe20000000000 */
.L_x_50:
[----:B------:R-:W-:Y:S05]  /*ae60*/  BSYNC B0 ;  /* 0x0000000000007941 */ /* 0x000fea0003800000 */
.L_x_49:
[----:B------:R-:W-:Y:S02]  /*ae70*/  VIADD R9, R24, 0xfffffffd ;  /* 0xfffffffd18097836 */ /* 0x000fe40000000000 */
[----:B------:R-:W-:Y:S02]  /*ae80*/  IMAD.MOV.U32 R16, RZ, RZ, R12 ;  /* 0x000000ffff107224 */ /* 0x000fe400078e000c */
[----:B------:R-:W-:-:S07]  /*ae90*/  IMAD.MOV.U32 R17, RZ, RZ, R13 ;  /* 0x000000ffff117224 */ /* 0x000fce00078e000d */
.L_x_48:
[----:B------:R-:W-:Y:S01]  /*aea0*/  IMAD.MOV R11, RZ, RZ, -R11 ;  /* 0x000000ffff0b7224 */ /* 0x000fe200078e0a0b */
[----:B------:R-:W-:Y:S04]  /*aeb0*/  BSSY B0, `(.L_x_47) ;  /* 0x00000e0000007945 */ /* 0x000fe80003800000 */
[----:B------:R-:W-:-:S13]  /*aec0*/  ISETP.NE.AND P1, PT, R10, R11, PT ;  /* 0x0000000b0a00720c */ /* 0x000fda0003f25270 */
[----:B------:R-:W-:Y:S05]  /*aed0*/  @!P1 BRA `(.L_x_56) ;  /* 0x0000000c00749947 */ /* 0x000fea0003800000 */
[----:B------:R-:W-:-:S07]  /*aee0*/  IMAD.MOV.U32 R4, RZ, RZ, R7 ;  /* 0x000000ffff047224 */ /* 0x000fce00078e0007 */
.L_x_71:
[----:B------:R-:W-:Y:S01]  /*aef0*/  VIADD R10, R16, 0x1 ;  /* 0x00000001100a7836 */ /* 0x000fe20000000000 */
[----:B------:R-:W-:Y:S04]  /*af00*/  BSSY B1, `(.L_x_57) ;  /* 0x000006a000017945 */ /* 0x000fe80003800000 */
[----:B------:R-:W-:-:S04]  /*af10*/  ISETP.NE.AND P1, PT, R10, 0x2, PT ;  /* 0x000000020a00780c */ /* 0x000fc80003f25270 */
[----:B-12---:R-:W-:Y:S02]  /*af20*/  SEL R2, RZ, 0x1, P1 ;  /* 0x00000001ff027807 */ /* 0x006fe40000800000 */
[----:B------:R-:W-:Y:S02]  /*af30*/  SEL R10, R10, RZ, P1 ;  /* 0x000000ff0a0a7207 */ /* 0x000fe40000800000 */
[----:B------:R-:W-:Y:S01]  /*af40*/  LOP3.LUT R11, R17, R2, RZ, 0x3c, !PT ;  /* 0x00000002110b7212 */ /* 0x000fe200078e3cff */
[----:B------:R-:W-:Y:S06]  /*af50*/  @!P6 BRA `(.L_x_58) ;  /* 0x000000040090e947 */ /* 0x000fec0003800000 */
[----:B-1----:R-:W-:Y:S01]  /*af60*/  IMAD.MOV.U32 R12, RZ, RZ, R9 ;  /* 0x000000ffff0c7224 */ /* 0x002fe200078e0009 */
[----:B------:R-:W-:Y:S06]  /*af70*/  @!P0 BRA `(.L_x_59) ;  /* 0x0000000000508947 */ /* 0x000fec0003800000 */
[----:B------:R-:W1:Y:S01]  /*af80*/  LDC R12, c[0x0][0x41c] ;  /* 0x00010700ff0c7b82 */ /* 0x000e620000000800 */
[----:B------:R-:W-:Y:S01]  /*af90*/  IMAD.MOV.U32 R13, RZ, RZ, R9 ;  /* 0x000000ffff0d7224 */ /* 0x000fe200078e0009 */
[----:B------:R-:W-:Y:S01]  /*afa0*/  ULDC.64 UR4, c[0x0][0x408] ;  /* 0x0001020000047ab9 */ /* 0x000fe20000000a00 */
[----:B------:R-:W-:Y:S01]  /*afb0*/  ULDC.64 UR6, c[0x0][0x208] ;  /* 0x0000820000067ab9 */ /* 0x000fe20000000a00 */
[----:B------:R-:W-:-:S04]  /*afc0*/  IMAD R15, R8, UR4, RZ ;  /* 0x00000004080f7c24 */ /* 0x000fc8000f8e02ff */
[----:B------:R-:W2:Y:S01]  /*afd0*/  LDC.64 R4, c[0x0][0x3f8] ;  /* 0x0000fe00ff047b82 */ /* 0x000ea20000000a00 */
        /* <DEDUP_REMOVED lines=9> */
[----:B--2---:R-:W-:-:S04]  /*b070*/  LEA R4, P1, R2, R4, 0x2 ;  /* 0x0000000402047211 */ /* 0x004fc800078210ff */
[----:B------:R-:W-:-:S05]  /*b080*/  LEA.HI.X R5, R2, R5, R3, 0x2, P1 ;  /* 0x0000000502057211 */ /* 0x000fca00008f1403 */
[----:B------:R1:W5:Y:S01]  /*b090*/  LDG.E R4, desc[UR6][R4.64] ;  /* 0x0000000604047981 */ /* 0x000362000c1e1900 */
[----:B------:R-:W-:-:S04]  /*b0a0*/  IMAD.MOV R2, RZ, RZ, -R13 ;  /* 0x000000ffff027224 */ /* 0x000fc800078e0a0d */
[----:B------:R-:W-:-:S07]  /*b0b0*/  IMAD R12, R12, R2, R9 ;  /* 0x000000020c0c7224 */ /* 0x000fce00078e0209 */
.L_x_59:
[----:B------:R-:W1:Y:S01]  /*b0c0*/  S2R R2, SR_TID.X ;  /* 0x0000000000027919 */ /* 0x000e620000002100 */
[----:B------:R-:W-:Y:S01]  /*b0d0*/  IMAD R3, R10, 0x8, R23 ;  /* 0x000000080a037824 */ /* 0x000fe200078e0217 */
[----:B-1----:R-:W-:Y:S02]  /*b0e0*/  LOP3.LUT R5, R2, 0x7f, RZ, 0xc0, !PT ;  /* 0x0000007f02057812 */ /* 0x002fe400078ec0ff */
[----:B------:R-:W-:Y:S02]  /*b0f0*/  SHF.L.U32 R2, R11, 0x1f, RZ ;  /* 0x0000001f0b027819 */ /* 0x000fe400000006ff */
[----:B------:R-:W-:Y:S02]  /*b100*/  ISETP.NE.AND P1, PT, R5, RZ, PT ;  /* 0x000000ff0500720c */ /* 0x000fe40003f25270 */
[----:B------:R-:W1:Y:S02]  /*b110*/  SYNCS.PHASECHK.TRANS64.TRYWAIT P2, [R3+URZ+0x31c40], R2 ;  /* 0x031c4002030075a7 */ /* 0x000e64000804017f */
[----:B-1----:R-:W-:Y:S09]  /*b120*/  @!P2 BRA `(.L_x_60) ;  /* 0x0000001400a8a947 */ /* 0x002ff20003800000 */
.L_x_100:
[----:B------:R-:W-:Y:S05]  /*b130*/  @P1 BRA `(.L_x_61) ;  /* 0x0000000000141947 */ /* 0x000fea0003800000 */
[----:B------:R-:W-:Y:S01]  /*b140*/  ISETP.NE.AND P2, PT, R27, RZ, PT ;  /* 0x000000ff1b00720c */ /* 0x000fe20003f45270 */
[----:B-1----:R-:W-:-:S04]  /*b150*/  IMAD.MOV.U32 R2, RZ, RZ, 0x6c00 ;  /* 0x00006c00ff027424 */ /* 0x002fc800078e00ff */
[----:B------:R2:W-:Y:S08]  /*b160*/  SYNCS.ARRIVE.TRANS64 RZ, [R3+URZ+0x31c30], R2 ;  /* 0x031c300203ff79a7 */ /* 0x0005f0000800003f */
[----:B------:R-:W-:Y:S05]  /*b170*/  @!P2 BRA `(.L_x_61) ;  /* 0x000000000004a947 */ /* 0x000fea0003800000 */
[----:B------:R-:W-:Y:S01]  /*b180*/  BPT.TRAP 0x1 ;  /* 0x000000040000795c */ /* 0x000fe20000300000 */
.L_x_61:
        /* <DEDUP_REMOVED lines=30> */
.L_x_101:
[----:B------:R-:W-:Y:S05]  /*b370*/  @P1 BRA `(.L_x_63) ;  /* 0x0000000000141947 */ /* 0x000fea0003800000 */
[----:B------:R-:W-:Y:S01]  /*b380*/  ISETP.NE.AND P1, PT, R27, RZ, PT ;  /* 0x000000ff1b00720c */ /* 0x000fe20003f25270 */
[----:B------:R-:W-:-:S04]  /*b390*/  IMAD.MOV.U32 R3, RZ, RZ, 0x6c00 ;  /* 0x00006c00ff037424 */ /* 0x000fc800078e00ff */
[----:B------:R2:W-:Y:S08]  /*b3a0*/  SYNCS.ARRIVE.TRANS64 RZ, [R2+URZ+0x50], R3 ;  /* 0x0000500302ff79a7 */ /* 0x0005f0000800003f */
[----:B------:R-:W-:Y:S05]  /*b3b0*/  @!P1 BRA `(.L_x_63) ;  /* 0x0000000000049947 */ /* 0x000fea0003800000 */
[----:B------:R-:W-:Y:S01]  /*b3c0*/  BPT.TRAP 0x1 ;  /* 0x000000040000795c */ /* 0x000fe20000300000 */
.L_x_63:
[----:B------:R-:W-:Y:S01]  /*b3d0*/  IMAD R16, R16, 0x6c00, R23 ;  /* 0x00006c0010107824 */ /* 0x000fe200078e0217 */
        /* <DEDUP_REMOVED lines=8> */
[----:B------:R-:W-:Y:S01]  /*b460*/  R2UR UR12, R0 ;  /* 0x00000000000c72ca */ /* 0x000fe200000e0000 */
[----:B------:R-:W-:Y:S01]  /*b470*/  UMOV UR7, 0x14f00000 ;  /* 0x14f0000000077882 */ /* 0x000fe20000000000 */
[----:B------:R-:W-:Y:S01]  /*b480*/  UMOV UR17, 0x20 ;  /* 0x0000002000117882 */ /* 0x000fe20000000000 */
[----:B------:R-:W-:-:S02]  /*b490*/  IMAD.MOV.U32 R18, RZ, RZ, R12 ;  /* 0x000000ffff127224 */ /* 0x000fc400078e000c */
[----:B------:R-:W-:Y:S01]  /*b4a0*/  UIMAD UR11, UR11, 0x90, URZ ;  /* 0x000000900b0b78a4 */ /* 0x000fe2000f8e023f */
[----:B------:R-:W-:Y:S01]  /*b4b0*/  IMAD.MOV.U32 R7, RZ, RZ, R4 ;  /* 0x000000ffff077224 */ /* 0x000fe200078e0004 */
[----:B------:R-:W-:Y:S02]  /*b4c0*/  UIADD3 UR9, UR9, 0x50, URZ ;  /* 0x0000005009097890 */ /* 0x000fe4000fffe03f */
[----:B------:R-:W-:Y:S02]  /*b4d0*/  UIADD3 UR14, UR8, 0x200, URZ ;  /* 0x00000200080e7890 */ /* 0x000fe4000fffe03f */
[----:B------:R-:W-:Y:S02]  /*b4e0*/  UIADD3 UR15, UR8, 0x2600, URZ ;  /* 0x00002600080f7890 */ /* 0x000fe4000fffe03f */
[----:B------:R-:W-:-:S03]  /*b4f0*/  UIADD3 UR16, UR8, 0x4a00, URZ ;  /* 0x00004a0008107890 */ /* 0x000fc6000fffe03f */
[----:B------:R-:W-:Y:S01]  /*b500*/  UMOV UR8, UR14 ;  /* 0x0000000e00087c82 */ /* 0x000fe20008000000 */
[----:B------:R-:W-:Y:S01]  /*b510*/  UMOV UR14, 0x40 ;  /* 0x00000040000e7882 */ /* 0x000fe20000000000 */
[----:B------:R3:W-:Y:S02]  /*b520*/  UTMALDG.4D [UR8], [UR4], desc[UR6] ;  /* 0x00000608040075b4 */ /* 0x0007e40008019000 */
[----:B---3--:R-:W-:Y:S01]  /*b530*/  UMOV UR8, UR15 ;  /* 0x0000000f00087c82 */ /* 0x008fe20008000000 */
[----:B------:R-:W-:Y:S02]  /*b540*/  UMOV UR10, UR17 ;  /* 0x00000011000a7c82 */ /* 0x000fe40008000000 */
[----:B------:R3:W-:Y:S02]  /*b550*/  UTMALDG.4D [UR8], [UR4], desc[UR6] ;  /* 0x00000608040075b4 */ /* 0x0007e40008019000 */
[----:B---3--:R-:W-:Y:S01]  /*b560*/  UMOV UR8, UR16 ;  /* 0x0000001000087c82 */ /* 0x008fe20008000000 */
[----:B------:R-:W-:-:S02]  /*b570*/  UMOV UR10, UR14 ;  /* 0x0000000e000a7c82 */ /* 0x000fc40008000000 */
[----:B------:R3:W-:Y:S02]  /*b580*/  UTMALDG.4D [UR8], [UR4], desc[UR6] ;  /* 0x00000608040075b4 */ /* 0x0007e40008019000 */
[----:B---3--:R-:W-:Y:S01]  /*b590*/  NOP ;  /* 0x0000000000007918 */ /* 0x008fe20000000000 */
.L_x_58:
[----:B------:R-:W-:Y:S05]  /*b5a0*/  BSYNC B1 ;  /* 0x0000000000017941 */ /* 0x000fea0003800000 */
.L_x_57:
[----:B------:R-:W-:Y:S01]  /*b5b0*/  VIADD R16, R10, 0x1 ;  /* 0x000000010a107836 */ /* 0x000fe20000000000 */
[----:B------:R-:W-:Y:S04]  /*b5c0*/  BSSY B1, `(.L_x_64) ;  /* 0x000006b000017945 */ /* 0x000fe80003800000 */
[----:B------:R-:W-:-:S04]  /*b5d0*/  ISETP.NE.AND P1, PT, R16, 0x2, PT ;  /* 0x000000021000780c */ /* 0x000fc80003f25270 */
[----:B-12---:R-:W-:Y:S02]  /*b5e0*/  SEL R2, RZ, 0x1, P1 ;  /* 0x00000001ff027807 */ /* 0x006fe40000800000 */
[----:B------:R-:W-:Y:S02]  /*b5f0*/  SEL R16, R16, RZ, P1 ;  /* 0x000000ff10107207 */ /* 0x000fe40000800000 */
[----:B------:R-:W-:Y:S01]  /*b600*/  LOP3.LUT R17, R11, R2, RZ, 0x3c, !PT ;  /* 0x000000020b117212 */ /* 0x000fe200078e3cff */
[----:B------:R-:W-:Y:S06]  /*b610*/  @!P6 BRA `(.L_x_65) ;  /* 0x000000040094e947 */ /* 0x000fec0003800000 */
[----:B------:R-:W-:Y:S01]  /*b620*/  VIADD R13, R9, 0xffffffff ;  /* 0xffffffff090d7836 */ /* 0x000fe20000000000 */
        /* <DEDUP_REMOVED lines=21> */
.L_x_66:
[----:B------:R-:W1:Y:S01]  /*b780*/  S2R R2, SR_TID.X ;  /* 0x0000000000027919 */ /* 0x000e620000002100 */
[----:B------:R-:W-:Y:S02]  /*b790*/  SHF.L.U32 R3, R17, 0x1f, RZ ;  /* 0x0000001f11037819 */ /* 0x000fe400000006ff */
[----:B-1----:R-:W-:Y:S01]  /*b7a0*/  LOP3.LUT R5, R2, 0x7f, RZ, 0xc0, !PT ;  /* 0x0000007f02057812 */ /* 0x002fe200078ec0ff */
[----:B------:R-:W-:-:S03]  /*b7b0*/  IMAD R2, R16, 0x8, R23 ;  /* 0x0000000810027824 */ /* 0x000fc600078e0217 */
[----:B------:R-:W-:Y:S01]  /*b7c0*/  ISETP.NE.AND P1, PT, R5, RZ, PT ;  /* 0x000000ff0500720c */ /* 0x000fe20003f25270 */
[----:B------:R-:W1:Y:S02]  /*b7d0*/  SYNCS.PHASECHK.TRANS64.TRYWAIT P2, [R2+URZ+0x31c40], R3 ;  /* 0x031c4003020075a7 */ /* 0x000e64000804017f */
[----:B-1----:R-:W-:Y:S10]  /*b7e0*/  @!P2 BRA `(.L_x_67) ;  /* 0x000000100020a947 */ /* 0x002ff40003800000 */
.L_x_102:
[----:B------:R-:W-:Y:S05]  /*b7f0*/  @P1 BRA `(.L_x_68) ;  /* 0x0000000000141947 */ /* 0x000fea0003800000 */
[----:B------:R-:W-:Y:S01]  /*b800*/  ISETP.NE.AND P2, PT, R27, RZ, PT ;  /* 0x000000ff1b00720c */ /* 0x000fe20003f45270 */
[----:B-1----:R-:W-:-:S04]  /*b810*/  IMAD.MOV.U32 R3, RZ, RZ, 0x6c00 ;  /* 0x00006c00ff037424 */ /* 0x002fc800078e00ff */
[----:B------:R2:W-:Y:S08]  /*b820*/  SYNCS.ARRIVE.TRANS64 RZ, [R2+URZ+0x31c30], R3 ;  /* 0x031c300302ff79a7 */ /* 0x0005f0000800003f */
[----:B------:R-:W-:Y:S05]  /*b830*/  @!P2 BRA `(.L_x_68) ;  /* 0x000000000004a947 */ /* 0x000fea0003800000 */
[----:B------:R-:W-:Y:S01]  /*b840*/  BPT.TRAP 0x1 ;  /* 0x000000040000795c */ /* 0x000fe20000300000 */
.L_x_68:
[----:B-12---:R-:W-:Y:S01]  /*b850*/  IMAD R2, R16, 0x6c00, R23 ;  /* 0x00006c0010027824 */ /* 0x006fe200078e0217 */
[----:B------:R-:W-:Y:S01]  /*b860*/  R2UR UR11, R13 ;  /* 0x000000000d0b72ca */ /* 0x000fe200000e0000 */
[----:B------:R-:W-:Y:S01]  /*b870*/  VIADD R3, R23, 0x31c00 ;  /* 0x00031c0017037836 */ /* 0x000fe20000000000 */
[----:B------:R-:W-:Y:S01]  /*b880*/  UIADD3 UR4, UP0, UR36, 0x370, URZ ;  /* 0x0000037024047890 */ /* 0x000fe2000ff1e03f */
[----:B------:R-:W-:Y:S01]  /*b890*/  R2UR UR12, R0 ;  /* 0x00000000000c72ca */ /* 0x000fe200000e0000 */
[----:B------:R-:W-:Y:S01]  /*b8a0*/  UMOV UR10, URZ ;  /* 0x0000003f000a7c82 */ /* 0x000fe20008000000 */
[----:B------:R-:W-:Y:S01]  /*b8b0*/  R2UR UR8, R2 ;  /* 0x00000000020872ca */ /* 0x000fe200000e0000 */
[--C-:B------:R-:W-:Y:S01]  /*b8c0*/  IMAD R2, R16, 0x8, R3.reuse ;  /* 0x0000000810027824 */ /* 0x100fe200078e0203 */
[----:B-----5:R-:W-:Y:S01]  /*b8d0*/  R2UR UR13, R4 ;  /* 0x00000000040d72ca */ /* 0x020fe200000e0000 */
[----:B------:R-:W-:Y:S01]  /*b8e0*/  UIADD3.X UR5, URZ, UR37, URZ, UP0, !UPT ;  /* 0x000000253f057290 */ /* 0x000fe200087fe43f */
[----:B------:R-:W-:Y:S01]  /*b8f0*/  SHF.L.U32 R11, R11, 0x1f, RZ ;  /* 0x0000001f0b0b7819 */ /* 0x000fe200000006ff */
[----:B------:R-:W-:Y:S01]  /*b900*/  UMOV UR6, 0x0 ;  /* 0x0000000000067882 */ /* 0x000fe20000000000 */
[----:B------:R-:W-:Y:S01]  /*b910*/  R2UR UR9, R2 ;  /* 0x00000000020972ca */ /* 0x000fe200000e0000 */
[----:B------:R-:W-:Y:S01]  /*b920*/  UMOV UR7, 0x14f00000 ;  /* 0x14f0000000077882 */ /* 0x000fe20000000000 */
[----:B------:R-:W-:Y:S01]  /*b930*/  UIMAD UR11, UR11, 0x90, URZ ;  /* 0x000000900b0b78a4 */ /* 0x000fe2000f8e023f */
[----:B------:R-:W-:Y:S01]  /*b940*/  IMAD R2, R10, 0x8, R3 ;  /* 0x000000080a027824 */ /* 0x000fe200078e0203 */
[----:B------:R-:W-:Y:S01]  /*b950*/  UMOV UR17, 0x20 ;  /* 0x0000002000117882 */ /* 0x000fe20000000000 */
[----:B------:R-:W-:-:S02]  /*b960*/  UMOV UR18, 0x40 ;  /* 0x0000004000127882 */ /* 0x000fc40000000000 */
[----:B------:R-:W-:Y:S02]  /*b970*/  UIADD3 UR14, UR8, 0x16a00, URZ ;  /* 0x00016a00080e7890 */ /* 0x000fe4000fffe03f */
[----:B------:R-:W-:Y:S02]  /*b980*/  UIADD3 UR15, UR8, 0x18e00, URZ ;  /* 0x00018e00080f7890 */ /* 0x000fe4000fffe03f */
[----:B------:R-:W-:Y:S02]  /*b990*/  UIADD3 UR16, UR8, 0x1b200, URZ ;  /* 0x0001b20008107890 */ /* 0x000fe4000fffe03f */
[----:B------:R-:W-:Y:S01]  /*b9a0*/  UIADD3 UR9, UR9, 0x30, URZ ;  /* 0x0000003009097890 */ /* 0x000fe2000fffe03f */
[----:B------:R-:W-:-:S08]  /*b9b0*/  UMOV UR8, UR14 ;  /* 0x0000000e00087c82 */ /* 0x000fd00008000000 */
        /* <DEDUP_REMOVED lines=9> */
.L_x_103:
[----:B------:R-:W-:Y:S05]  /*ba50*/  @P1 BRA `(.L_x_70) ;  /* 0x0000000000141947 */ /* 0x000fea0003800000 */
[----:B------:R-:W-:Y:S01]  /*ba60*/  ISETP.NE.AND P1, PT, R27, RZ, PT ;  /* 0x000000ff1b00720c */ /* 0x000fe20003f25270 */
[----:B------:R-:W-:-:S04]  /*ba70*/  IMAD.MOV.U32 R3, RZ, RZ, 0x6c00 ;  /* 0x00006c00ff037424 */ /* 0x000fc800078e00ff */
[----:B------:R2:W-:Y:S08]  /*ba80*/  SYNCS.ARRIVE.TRANS64 RZ, [R2+URZ+0x50], R3 ;  /* 0x0000500302ff79a7 */ /* 0x0005f0000800003f */
[----:B------:R-:W-:Y:S05]  /*ba90*/  @!P1 BRA `(.L_x_70) ;  /* 0x0000000000049947 */ /* 0x000fea0003800000 */
[----:B------:R-:W-:Y:S01]  /*baa0*/  BPT.TRAP 0x1 ;  /* 0x000000040000795c */ /* 0x000fe20000300000 */
.L_x_70:
        /* <DEDUP_REMOVED lines=18> */
[----:B------:R-:W-:-:S05]  /*bbd0*/  UIADD3 UR15, UR15, 0x4a00, URZ ;  /* 0x00004a000f0f7890 */ /* 0x000fca000fffe03f */
[----:B------:R3:W-:Y:S02]  /*bbe0*/  UTMALDG.4D [UR8], [UR4], desc[UR6] ;  /* 0x00000608040075b4 */ /* 0x0007e40008019000 */
[----:B---3--:R-:W-:Y:S01]  /*bbf0*/  UMOV UR8, UR14 ;  /* 0x0000000e00087c82 */ /* 0x008fe20008000000 */
[----:B------:R-:W-:Y:S01]  /*bc00*/  UMOV UR10, UR16 ;  /* 0x00000010000a7c82 */ /* 0x000fe20008000000 */
[----:B------:R-:W-:Y:S01]  /*bc10*/  UMOV UR14, 0x40 ;  /* 0x00000040000e7882 */ /* 0x000fe20000000000 */
[----:B------:R3:W-:Y:S02]  /*bc20*/  UTMALDG.4D [UR8], [UR4], desc[UR6] ;  /* 0x00000608040075b4 */ /* 0x0007e40008019000 */
[----:B---3--:R-:W-:Y:S01]  /*bc30*/  UMOV UR8, UR15 ;  /* 0x0000000f00087c82 */ /* 0x008fe20008000000 */
[----:B------:R-:W-:Y:S02]  /*bc40*/  UMOV UR10, UR14 ;  /* 0x0000000e000a7c82 */ /* 0x000fe40008000000 */
[----:B------:R3:W-:Y:S02]  /*bc50*/  UTMALDG.4D [UR8], [UR4], desc[UR6] ;  /* 0x00000608040075b4 */ /* 0x0007e40008019000 */
[----:B---3--:R-:W-:Y:S01]  /*bc60*/  NOP ;  /* 0x0000000000007918 */ /* 0x008fe20000000000 */
.L_x_65:
[----:B------:R-:W-:Y:S05]  /*bc70*/  BSYNC B1 ;  /* 0x0000000000017941 */ /* 0x000fea0003800000 */
.L_x_64:
[C---:B------:R-:W-:Y:S01]  /*bc80*/  ISETP.GT.AND P1, PT, R9.reuse, 0x1, PT ;  /* 0x000000010900780c */ /* 0x040fe20003f24270 */
[----:B------:R-:W-:-:S12]  /*bc90*/  VIADD R9, R9, 0xfffffffe ;  /* 0xfffffffe09097836 */ /* 0x000fd80000000000 */
[----:B------:R-:W-:Y:S05]  /*bca0*/  @P1 BRA `(.L_x_71) ;  /* 0xfffffff000901947 */ /* 0x000fea000383ffff */
.L_x_56:
[----:B------:R-:W-:Y:S05]  /*bcb0*/  BSYNC B0 ;  /* 0x0000000000007941 */ /* 0x000fea0003800000 */
.L_x_47:
[----:B------:R-:W-:Y:S04]  /*bcc0*/  BSSY B0, `(.L_x_72) ;  /* 0x000002a000007945 */ /* 0x000fe80003800000 */
[----:B------:R-:W-:Y:S05]  /*bcd0*/  @!P6 BRA `(.L_x_73) ;  /* 0x0000000000a0e947 */ /* 0x000fea0003800000 */
[----:B-12---:R-:W1:Y:S01]  /*bce0*/  S2R R2, SR_TID.X ;  /* 0x0000000000027919 */ /* 0x006e620000002100 */
[----:B------:R-:W-:Y:S01]  /*bcf0*/  IMAD R3, R16, 0x8, R23 ;  /* 0x0000000810037824 */ /* 0x000fe200078e0217 */
[----:B-1----:R-:W-:Y:S02]  /*bd00*/  LOP3.LUT R4, R2, 0x7f, RZ, 0xc0, !PT ;  /* 0x0000007f02047812 */ /* 0x002fe400078ec0ff */
[----:B------:R-:W-:Y:S02]  /*bd10*/  SHF.L.U32 R2, R17, 0x1f, RZ ;  /* 0x0000001f11027819 */ /* 0x000fe400000006ff */
[----:B------:R-:W-:Y:S02]  /*bd20*/  ISETP.NE.AND P1, PT, R4, RZ, PT ;  /* 0x000000ff0400720c */ /* 0x000fe40003f25270 */
[----:B------:R-:W1:Y:S02]  /*bd30*/  SYNCS.PHASECHK.TRANS64.TRYWAIT P0, [R3+URZ+0x31c60], R2 ;  /* 0x031c6002030075a7 */ /* 0x000e64000800017f */
[----:B-1----:R-:W-:Y:S09]  /*bd40*/  @!P0 BRA `(.L_x_74) ;  /* 0x0000000800f08947 */ /* 0x002ff20003800000 */
.L_x_104:
[----:B------:R-:W-:Y:S05]  /*bd50*/  @P1 BRA `(.L_x_75) ;  /* 0x0000000000141947 */ /* 0x000fea0003800000 */
[----:B------:R-:W-:Y:S01]  /*bd60*/  ISETP.NE.AND P0, PT, R27, RZ, PT ;  /* 0x000000ff1b00720c */ /* 0x000fe20003f05270 */
[----:B-1----:R-:W-:-:S04]  /*bd70*/  IMAD.MOV.U32 R2, RZ, RZ, 0x6c00 ;  /* 0x00006c00ff027424 */ /* 0x002fc800078e00ff */
[----:B------:R2:W-:Y:S08]  /*bd80*/  SYNCS.ARRIVE.TRANS64 RZ, [R3+URZ+0x31c50], R2 ;  /* 0x031c500203ff79a7 */ /* 0x0005f0000800003f */
[----:B------:R-:W-:Y:S05]  /*bd90*/  @!P0 BRA `(.L_x_75) ;  /* 0x0000000000048947 */ /* 0x000fea0003800000 */
[----:B------:R-:W-:Y:S01]  /*bda0*/  BPT.TRAP 0x1 ;  /* 0x000000040000795c */ /* 0x000fe20000300000 */
.L_x_75:
        /* <DEDUP_REMOVED lines=11> */
[----:B------:R-:W-:-:S03]  /*be60*/  UMOV UR17, 0x20 ;  /* 0x0000002000117882 */ /* 0x000fc60000000000 */
[----:B------:R-:W-:Y:S02]  /*be70*/  UIMAD UR11, UR11, 0x90, URZ ;  /* 0x000000900b0b78a4 */ /* 0x000fe4000f8e023f */
        /* <DEDUP_REMOVED lines=14> */
.L_x_73:
[----:B------:R-:W-:Y:S05]  /*bf60*/  BSYNC B0 ;  /* 0x0000000000007941 */ /* 0x000fea0003800000 */
.L_x_72:
[----:B------:R-:W-:Y:S01]  /*bf70*/  VIADD R26, R26, UR38 ;  /* 0x000000261a1a7c36 */ /* 0x000fe20008000000 */
[----:B------:R-:W-:Y:S01]  /*bf80*/  ULDC UR4, c[0x0][0xda4] ;  /* 0x0003690000047ab9 */ /* 0x000fe20000000800 */
[----:B------:R-:W-:Y:S02]  /*bf90*/  VIADD R16, R16, 0x1 ;  /* 0x0000000110107836 */ /* 0x000fe40000000000 */
[----:B------:R-:W-:Y:S01]  /*bfa0*/  VIADD R29, R29, 0x1 ;  /* 0x000000011d1d7836 */ /* 0x000fe20000000000 */
[----:B------:R-:W-:Y:S02]  /*bfb0*/  ISETP.GE.AND P1, PT, R26, UR4, PT ;  /* 0x000000041a007c0c */ /* 0x000fe4000bf26270 */
[----:B------:R-:W-:-:S04]  /*bfc0*/  ISETP.NE.AND P0, PT, R16, 0x2, PT ;  /* 0x000000021000780c */ /* 0x000fc80003f05270 */
[----:B------:R-:W-:Y:S02]  /*bfd0*/  SEL R0, RZ, 0x1, P0 ;  /* 0x00000001ff007807 */ /* 0x000fe40000000000 */
[----:B------:R-:W-:Y:S02]  /*bfe0*/  SEL R16, R16, RZ, P0 ;  /* 0x000000ff10107207 */ /* 0x000fe40000000000 */
[----:B------:R-:W-:-:S03]  /*bff0*/  LOP3.LUT R17, R17, R0, RZ, 0x3c, !PT ;  /* 0x0000000011117212 */ /* 0x000fc600078e3cff */
[----:B------:R-:W-:Y:S05]  /*c000*/  @!P1 BRA `(.L_x_76) ;  /* 0xffffffd400c09947 */ /* 0x000fea000383ffff */
[----:B------:R-:W-:-:S07]  /*c010*/  LOP3.LUT R29, R29, 0x1, RZ, 0xc, !PT ;  /* 0x000000011d1d7812 */ /* 0x000fce00078e0cff */
.L_x_32:
[----:B-12---:R-:W1:Y:S01]  /*c020*/  S2R R3, SR_CgaCtaId ;  /* 0x0000000000037919 */ /* 0x006e620000008800 */
[----:B------:R-:W-:Y:S01]  /*c030*/  MOV R0, 0x400 ;  /* 0x0000040000007802 */ /* 0x000fe20000000f00 */
[----:B------:R-:W-:Y:S01]  /*c040*/  BSSY B0, `(.L_x_77) ;  /* 0x0000005000007945 */ /* 0x000fe20003800000 */
[----:B------:R-:W-:Y:S02]  /*c050*/  SHF.L.U32 R29, R29, 0x1f, RZ ;  /* 0x0000001f1d1d7819 */ /* 0x000fe400000006ff */
[----:B-1----:R-:W-:-:S04]  /*c060*/  LEA R8, R3, R0, 0x18 ;  /* 0x0000000003087211 */ /* 0x002fc800078ec0ff */
[----:B------:R-:W1:Y:S02]  /*c070*/  SYNCS.PHASECHK.TRANS64.TRYWAIT P0, [R8+URZ+0x31c20], R29 ;  /* 0x031c201d080075a7 */ /* 0x000e64000800017f */
[----:B-1----:R-:W-:Y:S05]  /*c080*/  @!P0 BRA `(.L_x_78) ;  /* 0x0000000800348947 */ /* 0x002fea0003800000 */
.L_x_105:
[----:B------:R-:W-:Y:S05]  /*c090*/  BSYNC B0 ;  /* 0x0000000000007941 */ /* 0x000fea0003800000 */
.L_x_77:
[----:B------:R-:W-:-:S03]  /*c0a0*/  UMOV UR4, 0xffffffff ;  /* 0xffffffff00047882 */ /* 0x000fc60000000000 */
[----:B------:R-:W-:Y:S05]  /*c0b0*/  BRA.DIV UR4, `(.L_x_79) ;  /* 0x0000000a043c7947 */ /* 0x000fea000b800000 */
[----:B------:R-:W2:Y:S02]  /*c0c0*/  S2R R0, SR_TID.X ;  /* 0x0000000000007919 */ /* 0x000ea40000002100 */
[----:B--2---:R-:W-:-:S04]  /*c0d0*/  SHF.R.U32.HI R0, RZ, 0x5, R0 ;  /* 0x00000005ff007819 */ /* 0x004fc80000011600 */
[----:B------:R-:W-:-:S05]  /*c0e0*/  LOP3.LUT R0, R0, 0x3, RZ, 0xc0, !PT ;  /* 0x0000000300007812 */ /* 0x000fca00078ec0ff */
[----:B------:R2:W3:Y:S02]  /*c0f0*/  SHFL.IDX PT, R14, R0, RZ, 0x1f ;  /* 0x00001fff000e7589 */ /* 0x0004e400000e0000 */
.L_x_108:
[----:B---3--:R-:W-:Y:S01]  /*c100*/  ISETP.NE.AND P0, PT, R14, RZ, PT ;  /* 0x000000ff0e00720c */ /* 0x008fe20003f05270 */
[----:B------:R-:W-:-:S12]  /*c110*/  BSSY B0, `(.L_x_80) ;  /* 0x0000024000007945 */ /* 0x000fd80003800000 */
[----:B------:R-:W-:Y:S05]  /*c120*/  @P0 BRA `(.L_x_81) ;  /* 0x0000000000880947 */ /* 0x000fea0003800000 */
[----:B------:R-:W-:-:S03]  /*c130*/  UMOV UR4, 0xffffffff ;  /* 0xffffffff00047882 */ /* 0x000fc60000000000 */
[----:B------:R-:W-:Y:S05]  /*c140*/  BRA.DIV UR4, `(.L_x_82) ;  /* 0x0000000a044c7947 */ /* 0x000fea000b800000 */
[----:B------:R-:W-:-:S13]  /*c150*/  ELECT P6, URZ, PT ;  /* 0x00000000003f782f */ /* 0x000fda00038c0000 */
.L_x_111:
[----:B------:R-:W-:Y:S05]  /*c160*/  @!P6 BRA `(.L_x_81) ;  /* 0x000000000078e947 */ /* 0x000fea0003800000 */
[----:B--2---:R-:W2:Y:S02]  /*c170*/  LDL.LU R0, [R1] ;  /* 0x0000000001007983 */ /* 0x004ea40000300800 */
[----:B--2---:R-:W-:-:S04]  /*c180*/  LOP3.LUT R0, R0, 0x2, RZ, 0xfc, !PT ;  /* 0x0000000200007812 */ /* 0x004fc800078efcff */
[----:B------:R-:W-:-:S13]  /*c190*/  ISETP.NE.AND P2, PT, R0, 0x3, PT ;  /* 0x000000030000780c */ /* 0x000fda0003f45270 */
[----:B------:R-:W-:Y:S05]  /*c1a0*/  @!P2 BRA `(.L_x_83) ;  /* 0x000000000004a947 */ /* 0x000fea0003800000 */
[----:B------:R-:W-:Y:S01]  /*c1b0*/  BPT.TRAP 0x1 ;  /* 0x000000040000795c */ /* 0x000fe20000300000 */
.L_x_83:
[----:B------:R-:W-:Y:S01]  /*c1c0*/  VIADD R3, R8, 0x31c40 ;  /* 0x00031c4008037836 */ /* 0x000fe20000000000 */
[----:B------:R-:W-:Y:S01]  /*c1d0*/  SHF.L.U32 R4, R17, 0x1f, RZ ;  /* 0x0000001f11047819 */ /* 0x000fe200000006ff */
[C---:B------:R-:W-:Y:S02]  /*c1e0*/  VIADD R0, R16.reuse, 0x1 ;  /* 0x0000000110007836 */ /* 0x040fe40000000000 */
[----:B------:R-:W-:-:S03]  /*c1f0*/  IMAD R5, R16, 0x8, R3 ;  /* 0x0000000810057824 */ /* 0x000fc600078e0203 */
[C---:B------:R-:W-:Y:S01]  /*c200*/  ISETP.NE.AND P1, PT, R0.reuse, 0x2, PT ;  /* 0x000000020000780c */ /* 0x040fe20003f25270 */
[----:B------:R-:W2:Y:S03]  /*c210*/  SYNCS.PHASECHK.TRANS64.TRYWAIT P0, [R5+URZ], R4 ;  /* 0x00000004050075a7 */ /* 0x000ea6000800017f */
[----:B------:R-:W-:Y:S02]  /*c220*/  SEL R2, RZ, 0x1, P1 ;  /* 0x00000001ff027807 */ /* 0x000fe40000800000 */
[----:B------:R-:W-:Y:S02]  /*c230*/  SEL R6, R0, RZ, P1 ;  /* 0x000000ff00067207 */ /* 0x000fe40000800000 */
[----:B------:R-:W-:-:S03]  /*c240*/  LOP3.LUT R0, R17, R2, RZ, 0x3c, !PT ;  /* 0x0000000211007212 */ /* 0x000fc600078e3cff */
[----:B------:R-:W-:Y:S01]  /*c250*/  IMAD R3, R6, 0x8, R3 ;  /* 0x0000000806037824 */ /* 0x000fe200078e0203 */
[----:B------:R-:W-:Y:S01]  /*c260*/  SHF.L.U32 R0, R0, 0x1f, RZ ;  /* 0x0000001f00007819 */ /* 0x000fe200000006ff */
[----:B--2---:R-:W-:Y:S06]  /*c270*/  @!P0 BRA `(.L_x_84) ;  /* 0x0000000800208947 */ /* 0x004fec0003800000 */
.L_x_112:
[----:B------:R-:W3:Y:S02]  /*c280*/  SYNCS.PHASECHK.TRANS64.TRYWAIT P0, [R3+URZ], R0 ;  /* 0x00000000030075a7 */ /* 0x000ee4000800017f */
[----:B---3--:R-:W-:Y:S05]  /*c290*/  @!P0 BRA `(.L_x_85) ;  /* 0x00000008002c8947 */ /* 0x008fea0003800000 */
.L_x_113:
[----:B------:R-:W-:Y:S05]  /*c2a0*/  @!P2 BRA `(.L_x_86) ;  /* 0x000000000004a947 */ /* 0x000fea0003800000 */
[----:B------:R-:W-:Y:S01]  /*c2b0*/  BPT.TRAP 0x1 ;  /* 0x000000040000795c */ /* 0x000fe20000300000 */
.L_x_86:
[----:B---3--:R-:W-:-:S04]  /*c2c0*/  VIADD R3, R8, 0x31c60 ;  /* 0x00031c6008037836 */ /* 0x008fc80000000000 */
[----:B--2---:R-:W-:-:S04]  /*c2d0*/  IMAD R5, R16, 0x8, R3 ;  /* 0x0000000810057824 */ /* 0x004fc800078e0203 */
[----:B------:R-:W2:Y:S02]  /*c2e0*/  SYNCS.PHASECHK.TRANS64.TRYWAIT P0, [R5+URZ], R4 ;  /* 0x00000004050075a7 */ /* 0x000ea4000800017f */
[----:B--2---:R-:W-:Y:S05]  /*c2f0*/  @!P0 BRA `(.L_x_87) ;  /* 0x0000000800288947 */ /* 0x004fea0003800000 */
.L_x_114:
[----:B------:R-:W-:-:S07]  /*c300*/  IMAD R3, R6, 0x8, R3 ;  /* 0x0000000806037824 */ /* 0x000fce00078e0203 */
.L_x_88:
[----:B---3--:R3:W4:Y:S02]  /*c310*/  SYNCS.PHASECHK.TRANS64.TRYWAIT P0, [R3+URZ], R0 ;  /* 0x00000000030075a7 */ /* 0x008724000800017f */
[----:B----4-:R-:W-:Y:S05]  /*c320*/  @!P0 NANOSLEEP.SYNCS 0x989680 ;  /* 0x009896800000895d */ /* 0x010fea0003900000 */
[----:B------:R-:W4:Y:S02]  /*c330*/  @!P0 SYNCS.PHASECHK.TRANS64 P0, [R3+URZ], R0 ;  /* 0x00000000030085a7 */ /* 0x000f24000800007f */
[----:B----4-:R-:W-:Y:S05]  /*c340*/  @!P0 BRA `(.L_x_88) ;  /* 0xfffffffc00f08947 */ /* 0x010fea000383ffff */
.L_x_81:
[----:B------:R-:W-:Y:S05]  /*c350*/  BSYNC B0 ;  /* 0x0000000000007941 */ /* 0x000fea0003800000 */
.L_x_80:
[----:B------:R-:W-:Y:S05]  /*c360*/  EXIT ;  /* 0x000000000000794d */ /* 0x000fea0003800000 */
.L_x_10:
[----:B-1----:R-:W-:-:S04]  /*c370*/  IMAD.U32 R3, RZ, RZ, UR39 ;  /* 0x00000027ff037e24 */ /* 0x002fc8000f8e00ff */
[----:B------:R1:W2:Y:S03]  /*c380*/  SYNCS.PHASECHK.TRANS64.TRYWAIT P1, [R3+URZ+0x31c00], R0 ;  /* 0x031c0000030075a7 */ /* 0x0002a6000802017f */
[----:B--2---:R-:W-:Y:S05]  /*c390*/  @!P1 NANOSLEEP.SYNCS 0x989680 ;  /* 0x009896800000995d */ /* 0x004fea0003900000 */
[----:B------:R-:W2:Y:S02]  /*c3a0*/  @!P1 SYNCS.PHASECHK.TRANS64 P1, [R3+URZ+0x31c00], R0 ;  /* 0x031c0000030095a7 */ /* 0x000ea4000802007f */
[----:B--2---:R-:W-:Y:S05]  /*c3b0*/  @!P1 BRA `(.L_x_10) ;  /* 0xfffffffc00ec9947 */ /* 0x004fea000383ffff */
[----:B------:R-:W-:Y:S05]  /*c3c0*/  BRA `(.L_x_89) ;  /* 0xffffff4c00a47947 */ /* 0x000fea000383ffff */
.L_x_14:
[----:B--2---:R2:W3:Y:S02]  /*c3d0*/  SYNCS.PHASECHK.TRANS64.TRYWAIT P2, [R4+URZ+0x31c30], R3 ;  /* 0x031c3003040075a7 */ /* 0x0044e4000804017f */
[----:B---3--:R-:W-:Y:S05]  /*c3e0*/  @!P2 NANOSLEEP.SYNCS 0x989680 ;  /* 0x009896800000a95d */ /* 0x008fea0003900000 */
[----:B------:R-:W3:Y:S02]  /*c3f0*/  @!P2 SYNCS.PHASECHK.TRANS64 P2, [R4+URZ+0x31c30], R3 ;  /* 0x031c30030400a5a7 */ /* 0x000ee4000804007f */
[----:B---3--:R-:W-:Y:S05]  /*c400*/  @!P2 BRA `(.L_x_14) ;  /* 0xfffffffc00f0a947 */ /* 0x008fea000383ffff */
[----:B------:R-:W-:Y:S05]  /*c410*/  BRA `(.L_x_13) ;  /* 0xffffff4c00cc7947 */ /* 0x000fea000383ffff */
.L_x_19:
[----:B---3--:R-:W-:-:S04]  /*c420*/  IMAD.U32 R3, RZ, RZ, UR4 ;  /* 0x00000004ff037e24 */ /* 0x008fc8000f8e00ff */
[----:B------:R3:W4:Y:S03]  /*c430*/  SYNCS.PHASECHK.TRANS64.TRYWAIT P2, [R3+URZ+0x31c30], R0 ;  /* 0x031c3000030075a7 */ /* 0x000726000804017f */
[----:B----4-:R-:W-:Y:S05]  /*c440*/  @!P2 NANOSLEEP.SYNCS 0x989680 ;  /* 0x009896800000a95d */ /* 0x010fea0003900000 */
[----:B------:R-:W4:Y:S02]  /*c450*/  @!P2 SYNCS.PHASECHK.TRANS64 P2, [R3+URZ+0x31c30], R0 ;  /* 0x031c30000300a5a7 */ /* 0x000f24000804007f */
[----:B----4-:R-:W-:Y:S05]  /*c460*/  @!P2 BRA `(.L_x_19) ;  /* 0xfffffffc00eca947 */ /* 0x010fea000383ffff */
[----:B------:R-:W-:Y:S05]  /*c470*/  BRA `(.L_x_16) ;  /* 0xffffff8400fc7947 */ /* 0x000fea000383ffff */
.L_x_23:
[----:B--2---:R-:W-:-:S04]  /*c480*/  IMAD.U32 R3, RZ, RZ, UR4 ;  /* 0x00000004ff037e24 */ /* 0x004fc8000f8e00ff */
[----:B------:R2:W3:Y:S03]  /*c490*/  SYNCS.PHASECHK.TRANS64.TRYWAIT P2, [R3+URZ+0x31c50], R0 ;  /* 0x031c5000030075a7 */ /* 0x0004e6000804017f */
[----:B---3--:R-:W-:Y:S05]  /*c4a0*/  @!P2 NANOSLEEP.SYNCS 0x989680 ;  /* 0x009896800000a95d */ /* 0x008fea0003900000 */
[----:B------:R-:W3:Y:S02]  /*c4b0*/  @!P2 SYNCS.PHASECHK.TRANS64 P2, [R3+URZ+0x31c50], R0 ;  /* 0x031c50000300a5a7 */ /* 0x000ee4000804007f */
[----:B---3--:R-:W-:Y:S05]  /*c4c0*/  @!P2 BRA `(.L_x_23) ;  /* 0xfffffffc00eca947 */ /* 0x008fea000383ffff */
[----:B------:R-:W-:Y:S05]  /*c4d0*/  BRA `(.L_x_20) ;  /* 0xffffff9c00987947 */ /* 0x000fea000383ffff */
.L_x_28:
[----:B----4-:R-:W-:-:S04]  /*c4e0*/  IMAD.U32 R5, RZ, RZ, UR12 ;  /* 0x0000000cff057e24 */ /* 0x010fc8000f8e00ff */
[----:B------:R4:W1:Y:S03]  /*c4f0*/  SYNCS.PHASECHK.TRANS64.TRYWAIT P0, [R5+URZ+0x31c50], R4 ;  /* 0x031c5004050075a7 */ /* 0x000866000800017f */
[----:B-1----:R-:W-:Y:S05]  /*c500*/  @!P0 NANOSLEEP.SYNCS 0x989680 ;  /* 0x009896800000895d */ /* 0x002fea0003900000 */
[----:B------:R-:W1:Y:S02]  /*c510*/  @!P0 SYNCS.PHASECHK.TRANS64 P0, [R5+URZ+0x31c50], R4 ;  /* 0x031c5004050085a7 */ /* 0x000e64000800007f */
[----:B-1----:R-:W-:Y:S05]  /*c520*/  @!P0 BRA `(.L_x_28) ;  /* 0xfffffffc00ec8947 */ /* 0x002fea000383ffff */
[----:B------:R-:W-:Y:S05]  /*c530*/  BRA `(.L_x_27) ;  /* 0xffffffbc00747947 */ /* 0x000fea000383ffff */
.L_x_39:
[----:B------:R-:W1:Y:S01]  /*c540*/  S2R R4, SR_TID.X ;  /* 0x0000000000047919 */ /* 0x000e620000002100 */
[----:B------:R-:W-:Y:S01]  /*c550*/  BSSY B0, `(.L_x_90) ;  /* 0x000000a000007945 */ /* 0x000fe20003800000 */
[----:B------:R-:W-:Y:S02]  /*c560*/  IMAD.MOV.U32 R12, RZ, RZ, RZ ;  /* 0x000000ffff0c7224 */ /* 0x000fe400078e00ff */
[----:B------:R-:W-:Y:S02]  /*c570*/  IMAD.MOV.U32 R11, RZ, RZ, 0x1f ;  /* 0x0000001fff0b7424 */ /* 0x000fe400078e00ff */
[----:B------:R-:W-:Y:S01]  /*c580*/  IMAD.MOV.U32 R15, RZ, RZ, -0x1 ;  /* 0xffffffffff0f7424 */ /* 0x000fe200078e00ff */
[----:B-1----:R-:W-:-:S04]  /*c590*/  SHF.R.U32.HI R4, RZ, 0x5, R4 ;  /* 0x00000005ff047819 */ /* 0x002fc80000011604 */
[----:B------:R-:W-:-:S05]  /*c5a0*/  LOP3.LUT R4, R4, 0x3, RZ, 0xc0, !PT ;  /* 0x0000000304047812 */ /* 0x000fca00078ec0ff */
[----:B------:R-:W-:-:S07]  /*c5b0*/  IMAD.MOV.U32 R13, RZ, RZ, R4 ;  /* 0x000000ffff0d7224 */ /* 0x000fce00078e0004 */
[----:B------:R-:W-:Y:S05]  /*c5c0*/  WARPSYNC.COLLECTIVE R15, `(.L_x_91) ;  /* 0x000000000f087348 */ /* 0x000fea0003c00000 */
[----:B------:R1:W2:Y:S02]  /*c5d0*/  SHFL.IDX P6, R14, R13, R12, R11 ;  /* 0x0000000c0d0e7389 */ /* 0x0002a400000c000b */
[----:B-12---:R-:W-:Y:S01]  /*c5e0*/  ENDCOLLECTIVE ;  /* 0x000000000000791b */ /* 0x006fe20003800000 */
.L_x_91:
[----:B------:R-:W-:Y:S05]  /*c5f0*/  BSYNC B0 ;  /* 0x0000000000007941 */ /* 0x000fea0003800000 */
.L_x_90:
[----:B------:R-:W-:Y:S05]  /*c600*/  BRA `(.L_x_92) ;  /* 0xffffffd800947947 */ /* 0x000fea000383ffff */
.L_x_40:
[----:B------:R-:W-:Y:S01]  /*c610*/  BSSY B0, `(.L_x_93) ;  /* 0x0000006000007945 */ /* 0x000fe20003800000 */
[----:B------:R-:W-:-:S07]  /*c620*/  IMAD.MOV.U32 R15, RZ, RZ, -0x1 ;  /* 0xffffffffff0f7424 */ /* 0x000fce00078e00ff */
[----:B------:R-:W-:Y:S05]  /*c630*/  WARPSYNC.COLLECTIVE R15, `(.L_x_94) ;  /* 0x000000000f0c7348 */ /* 0x000fea0003c00000 */
[----:B------:R-:W-:Y:S02]  /*c640*/  ELECT P6, UR62, PT ;  /* 0x00000000003e782f */ /* 0x000fe400038c0000 */
[----:B------:R-:W-:Y:S01]  /*c650*/  MOV R14, UR62 ;  /* 0x0000003e000e7c02 */ /* 0x000fe20008000f00 */
[----:B------:R-:W-:Y:S10]  /*c660*/  ENDCOLLECTIVE ;  /* 0x000000000000791b */ /* 0x000ff40003800000 */
.L_x_94:
[----:B------:R-:W-:Y:S05]  /*c670*/  BSYNC B0 ;  /* 0x0000000000007941 */ /* 0x000fea0003800000 */
.L_x_93:
[----:B------:R-:W-:Y:S05]  /*c680*/  BRA `(.L_x_95) ;  /* 0xffffffd800887947 */ /* 0x000fea000383ffff */
.L_x_43:
[----:B--2---:R2:W3:Y:S02]  /*c690*/  SYNCS.PHASECHK.TRANS64.TRYWAIT P1, [R5+URZ+0x31c40], R4 ;  /* 0x031c4004050075a7 */ /* 0x0044e4000802017f */
[----:B---3--:R-:W-:Y:S05]  /*c6a0*/  @!P1 NANOSLEEP.SYNCS 0x989680 ;  /* 0x009896800000995d */ /* 0x008fea0003900000 */
[----:B------:R-:W3:Y:S02]  /*c6b0*/  @!P1 SYNCS.PHASECHK.TRANS64 P1, [R5+URZ+0x31c40], R4 ;  /* 0x031c4004050095a7 */ /* 0x000ee4000802007f */
[----:B---3--:R-:W-:Y:S05]  /*c6c0*/  @!P1 BRA `(.L_x_43) ;  /* 0xfffffffc00f09947 */ /* 0x008fea000383ffff */
[----:B------:R-:W-:Y:S05]  /*c6d0*/  BRA `(.L_x_96) ;  /* 0xffffffd800ec7947 */ /* 0x000fea000383ffff */
.L_x_46:
[----:B--2---:R2:W3:Y:S02]  /*c6e0*/  SYNCS.PHASECHK.TRANS64.TRYWAIT P1, [R23+URZ+0x31c20], R4 ;  /* 0x031c2004170075a7 */ /* 0x0044e4000802017f */
[----:B---3--:R-:W-:Y:S05]  /*c6f0*/  @!P1 NANOSLEEP.SYNCS 0x989680 ;  /* 0x009896800000995d */ /* 0x008fea0003900000 */
[----:B------:R-:W3:Y:S02]  /*c700*/  @!P1 SYNCS.PHASECHK.TRANS64 P1, [R23+URZ+0x31c20], R4 ;  /* 0x031c2004170095a7 */ /* 0x000ee4000802007f */
[----:B---3--:R-:W-:Y:S05]  /*c710*/  @!P1 BRA `(.L_x_46) ;  /* 0xfffffffc00f09947 */ /* 0x008fea000383ffff */
[----:B------:R-:W-:Y:S05]  /*c720*/  BRA `(.L_x_97) ;  /* 0xffffffdc00fc7947 */ /* 0x000fea000383ffff */
.L_x_52:
[----:B-1----:R1:W2:Y:S02]  /*c730*/  SYNCS.PHASECHK.TRANS64.TRYWAIT P2, [R3+URZ+0x31c40], R2 ;  /* 0x031c4002030075a7 */ /* 0x0022a4000804017f */
[----:B--2---:R-:W-:Y:S05]  /*c740*/  @!P2 NANOSLEEP.SYNCS 0x989680 ;  /* 0x009896800000a95d */ /* 0x004fea0003900000 */
[----:B------:R-:W2:Y:S02]  /*c750*/  @!P2 SYNCS.PHASECHK.TRANS64 P2, [R3+URZ+0x31c40], R2 ;  /* 0x031c40020300a5a7 */ /* 0x000ea4000804007f */
[----:B--2---:R-:W-:Y:S05]  /*c760*/  @!P2 BRA `(.L_x_52) ;  /* 0xfffffffc00f0a947 */ /* 0x004fea000383ffff */
[----:B------:R-:W-:Y:S05]  /*c770*/  BRA `(.L_x_98) ;  /* 0xffffffe000987947 */ /* 0x000fea000383ffff */
.L_x_54:
[----:B-1----:R1:W2:Y:S02]  /*c780*/  SYNCS.PHASECHK.TRANS64.TRYWAIT P2, [R2+URZ+0x60], R5 ;  /* 0x00006005020075a7 */ /* 0x0022a4000804017f */
[----:B--2---:R-:W-:Y:S05]  /*c790*/  @!P2 NANOSLEEP.SYNCS 0x989680 ;  /* 0x009896800000a95d */ /* 0x004fea0003900000 */
[----:B------:R-:W2:Y:S02]  /*c7a0*/  @!P2 SYNCS.PHASECHK.TRANS64 P2, [R2+URZ+0x60], R5 ;  /* 0x000060050200a5a7 */ /* 0x000ea4000804007f */
[----:B--2---:R-:W-:Y:S05]  /*c7b0*/  @!P2 BRA `(.L_x_54) ;  /* 0xfffffffc00f0a947 */ /* 0x004fea000383ffff */
[----:B------:R-:W-:Y:S05]  /*c7c0*/  BRA `(.L_x_99) ;  /* 0xffffffe400147947 */ /* 0x000fea000383ffff */
.L_x_60:
[----:B-1----:R1:W2:Y:S02]  /*c7d0*/  SYNCS.PHASECHK.TRANS64.TRYWAIT P2, [R3+URZ+0x31c40], R2 ;  /* 0x031c4002030075a7 */ /* 0x0022a4000804017f */
[----:B--2---:R-:W-:Y:S05]  /*c7e0*/  @!P2 NANOSLEEP.SYNCS 0x989680 ;  /* 0x009896800000a95d */ /* 0x004fea0003900000 */
[----:B------:R-:W2:Y:S02]  /*c7f0*/  @!P2 SYNCS.PHASECHK.TRANS64 P2, [R3+URZ+0x31c40], R2 ;  /* 0x031c40020300a5a7 */ /* 0x000ea4000804007f */
[----:B--2---:R-:W-:Y:S05]  /*c800*/  @!P2 BRA `(.L_x_60) ;  /* 0xfffffffc00f0a947 */ /* 0x004fea000383ffff */
[----:B------:R-:W-:Y:S05]  /*c810*/  BRA `(.L_x_100) ;  /* 0xffffffe800447947 */ /* 0x000fea000383ffff */
.L_x_62:
[----:B-1----:R1:W2:Y:S02]  /*c820*/  SYNCS.PHASECHK.TRANS64.TRYWAIT P2, [R2+URZ+0x60], R17 ;  /* 0x00006011020075a7 */ /* 0x0022a4000804017f */
[----:B--2---:R-:W-:Y:S05]  /*c830*/  @!P2 NANOSLEEP.SYNCS 0x989680 ;  /* 0x009896800000a95d */ /* 0x004fea0003900000 */
[----:B------:R-:W2:Y:S02]  /*c840*/  @!P2 SYNCS.PHASECHK.TRANS64 P2, [R2+URZ+0x60], R17 ;  /* 0x000060110200a5a7 */ /* 0x000ea4000804007f */
[----:B--2---:R-:W-:Y:S05]  /*c850*/  @!P2 BRA `(.L_x_62) ;  /* 0xfffffffc00f0a947 */ /* 0x004fea000383ffff */
[----:B------:R-:W-:Y:S05]  /*c860*/  BRA `(.L_x_101) ;  /* 0xffffffe800c07947 */ /* 0x000fea000383ffff */
.L_x_67:
[----:B-1----:R1:W2:Y:S02]  /*c870*/  SYNCS.PHASECHK.TRANS64.TRYWAIT P2, [R2+URZ+0x31c40], R3 ;  /* 0x031c4003020075a7 */ /* 0x0022a4000804017f */
[----:B--2---:R-:W-:Y:S05]  /*c880*/  @!P2 NANOSLEEP.SYNCS 0x989680 ;  /* 0x009896800000a95d */ /* 0x004fea0003900000 */
[----:B------:R-:W2:Y:S02]  /*c890*/  @!P2 SYNCS.PHASECHK.TRANS64 P2, [R2+URZ+0x31c40], R3 ;  /* 0x031c40030200a5a7 */ /* 0x000ea4000804007f */
[----:B--2---:R-:W-:Y:S05]  /*c8a0*/  @!P2 BRA `(.L_x_67) ;  /* 0xfffffffc00f0a947 */ /* 0x004fea000383ffff */
[----:B------:R-:W-:Y:S05]  /*c8b0*/  BRA `(.L_x_102) ;  /* 0xffffffec00cc7947 */ /* 0x000fea000383ffff */
.L_x_69:
[----:B-1----:R1:W2:Y:S02]  /*c8c0*/  SYNCS.PHASECHK.TRANS64.TRYWAIT P2, [R2+URZ+0x60], R11 ;  /* 0x0000600b020075a7 */ /* 0x0022a4000804017f */
[----:B--2---:R-:W-:Y:S05]  /*c8d0*/  @!P2 NANOSLEEP.SYNCS 0x989680 ;  /* 0x009896800000a95d */ /* 0x004fea0003900000 */
[----:B------:R-:W2:Y:S02]  /*c8e0*/  @!P2 SYNCS.PHASECHK.TRANS64 P2, [R2+URZ+0x60], R11 ;  /* 0x0000600b0200a5a7 */ /* 0x000ea4000804007f */
[----:B--2---:R-:W-:Y:S05]  /*c8f0*/  @!P2 BRA `(.L_x_69) ;  /* 0xfffffffc00f0a947 */ /* 0x004fea000383ffff */
[----:B------:R-:W-:Y:S05]  /*c900*/  BRA `(.L_x_103) ;  /* 0xfffffff000507947 */ /* 0x000fea000383ffff */
.L_x_74:
[----:B-1----:R1:W2:Y:S02]  /*c910*/  SYNCS.PHASECHK.TRANS64.TRYWAIT P0, [R3+URZ+0x31c60], R2 ;  /* 0x031c6002030075a7 */ /* 0x0022a4000800017f */
[----:B--2---:R-:W-:Y:S05]  /*c920*/  @!P0 NANOSLEEP.SYNCS 0x989680 ;  /* 0x009896800000895d */ /* 0x004fea0003900000 */
[----:B------:R-:W2:Y:S02]  /*c930*/  @!P0 SYNCS.PHASECHK.TRANS64 P0, [R3+URZ+0x31c60], R2 ;  /* 0x031c6002030085a7 */ /* 0x000ea4000800007f */
[----:B--2---:R-:W-:Y:S05]  /*c940*/  @!P0 BRA `(.L_x_74) ;  /* 0xfffffffc00f08947 */ /* 0x004fea000383ffff */
[----:B------:R-:W-:Y:S05]  /*c950*/  BRA `(.L_x_104) ;  /* 0xfffffff000fc7947 */ /* 0x000fea000383ffff */
.L_x_78:
[----:B-1----:R1:W2:Y:S02]  /*c960*/  SYNCS.PHASECHK.TRANS64.TRYWAIT P0, [R8+URZ+0x31c20], R29 ;  /* 0x031c201d080075a7 */ /* 0x0022a4000800017f */
[----:B--2---:R-:W-:Y:S05]  /*c970*/  @!P0 NANOSLEEP.SYNCS 0x989680 ;  /* 0x009896800000895d */ /* 0x004fea0003900000 */
[----:B------:R-:W2:Y:S02]  /*c980*/  @!P0 SYNCS.PHASECHK.TRANS64 P0, [R8+URZ+0x31c20], R29 ;  /* 0x031c201d080085a7 */ /* 0x000ea4000800007f */
[----:B--2---:R-:W-:Y:S05]  /*c990*/  @!P0 BRA `(.L_x_78) ;  /* 0xfffffffc00f08947 */ /* 0x004fea000383ffff */
[----:B------:R-:W-:Y:S05]  /*c9a0*/  BRA `(.L_x_105) ;  /* 0xfffffff400b87947 */ /* 0x000fea000383ffff */
.L_x_79:
[----:B------:R-:W2:Y:S01]  /*c9b0*/  S2R R2, SR_TID.X ;  /* 0x0000000000027919 */ /* 0x000ea20000002100 */
[----:B------:R-:W-:Y:S01]  /*c9c0*/  BSSY B0, `(.L_x_106) ;  /* 0x000000a000007945 */ /* 0x000fe20003800000 */
[----:B------:R-:W-:Y:S02]  /*c9d0*/  IMAD.MOV.U32 R12, RZ, RZ, RZ ;  /* 0x000000ffff0c7224 */ /* 0x000fe400078e00ff */
[----:B------:R-:W-:Y:S02]  /*c9e0*/  IMAD.MOV.U32 R11, RZ, RZ, 0x1f ;  /* 0x0000001fff0b7424 */ /* 0x000fe400078e00ff */
[----:B------:R-:W-:Y:S01]  /*c9f0*/  IMAD.MOV.U32 R15, RZ, RZ, -0x1 ;  /* 0xffffffffff0f7424 */ /* 0x000fe200078e00ff */
[----:B--2---:R-:W-:-:S04]  /*ca00*/  SHF.R.U32.HI R2, RZ, 0x5, R2 ;  /* 0x00000005ff027819 */ /* 0x004fc80000011602 */
[----:B------:R-:W-:-:S05]  /*ca10*/  LOP3.LUT R2, R2, 0x3, RZ, 0xc0, !PT ;  /* 0x0000000302027812 */ /* 0x000fca00078ec0ff */
[----:B------:R-:W-:-:S07]  /*ca20*/  IMAD.MOV.U32 R13, RZ, RZ, R2 ;  /* 0x000000ffff0d7224 */ /* 0x000fce00078e0002 */
[----:B-1----:R-:W-:Y:S05]  /*ca30*/  WARPSYNC.COLLECTIVE R15, `(.L_x_107) ;  /* 0x000000000f087348 */ /* 0x002fea0003c00000 */
[----:B------:R2:W3:Y:S02]  /*ca40*/  SHFL.IDX P6, R14, R13, R12, R11 ;  /* 0x0000000c0d0e7389 */ /* 0x0004e400000c000b */
[----:B-123--:R-:W-:Y:S01]  /*ca50*/  ENDCOLLECTIVE ;  /* 0x000000000000791b */ /* 0x00efe20003800000 */
.L_x_107:
[----:B------:R-:W-:Y:S05]  /*ca60*/  BSYNC B0 ;  /* 0x0000000000007941 */ /* 0x000fea0003800000 */
.L_x_106:
[----:B------:R-:W-:Y:S05]  /*ca70*/  BRA `(.L_x_108) ;  /* 0xfffffff400a07947 */ /* 0x000fea000383ffff */
.L_x_82:
[----:B------:R-:W-:Y:S01]  /*ca80*/  BSSY B1, `(.L_x_109) ;  /* 0x0000006000017945 */ /* 0x000fe20003800000 */
[----:B------:R-:W-:-:S07]  /*ca90*/  IMAD.MOV.U32 R15, RZ, RZ, -0x1 ;  /* 0xffffffffff0f7424 */ /* 0x000fce00078e00ff */
[----:B-12---:R-:W-:Y:S05]  /*caa0*/  WARPSYNC.COLLECTIVE R15, `(.L_x_110) ;  /* 0x000000000f0c7348 */ /* 0x006fea0003c00000 */
[----:B------:R-:W-:Y:S02]  /*cab0*/  ELECT P6, UR62, PT ;  /* 0x00000000003e782f */ /* 0x000fe400038c0000 */
[----:B------:R-:W-:Y:S01]  /*cac0*/  MOV R14, UR62 ;  /* 0x0000003e000e7c02 */ /* 0x000fe20008000f00 */
[----:B-12---:R-:W-:Y:S10]  /*cad0*/  ENDCOLLECTIVE ;  /* 0x000000000000791b */ /* 0x006ff40003800000 */
.L_x_110:
[----:B------:R-:W-:Y:S05]  /*cae0*/  BSYNC B1 ;  /* 0x0000000000017941 */ /* 0x000fea0003800000 */
.L_x_109:
[----:B------:R-:W-:Y:S05]  /*caf0*/  BRA `(.L_x_111) ;  /* 0xfffffff400987947 */ /* 0x000fea000383ffff */
.L_x_84:
[----:B--2---:R2:W3:Y:S02]  /*cb00*/  SYNCS.PHASECHK.TRANS64.TRYWAIT P0, [R5+URZ], R4 ;  /* 0x00000004050075a7 */ /* 0x0044e4000800017f */
[----:B---3--:R-:W-:Y:S05]  /*cb10*/  @!P0 NANOSLEEP.SYNCS 0x989680 ;  /* 0x009896800000895d */ /* 0x008fea0003900000 */
[----:B------:R-:W3:Y:S02]  /*cb20*/  @!P0 SYNCS.PHASECHK.TRANS64 P0, [R5+URZ], R4 ;  /* 0x00000004050085a7 */ /* 0x000ee4000800007f */
[----:B---3--:R-:W-:Y:S05]  /*cb30*/  @!P0 BRA `(.L_x_84) ;  /* 0xfffffffc00f08947 */ /* 0x008fea000383ffff */
[----:B------:R-:W-:Y:S05]  /*cb40*/  BRA `(.L_x_112) ;  /* 0xfffffff400cc7947 */ /* 0x000fea000383ffff */
.L_x_85:
[----:B---3--:R3:W4:Y:S02]  /*cb50*/  SYNCS.PHASECHK.TRANS64.TRYWAIT P0, [R3+URZ], R0 ;  /* 0x00000000030075a7 */ /* 0x008724000800017f */
[----:B----4-:R-:W-:Y:S05]  /*cb60*/  @!P0 NANOSLEEP.SYNCS 0x989680 ;  /* 0x009896800000895d */ /* 0x010fea0003900000 */
[----:B------:R-:W4:Y:S02]  /*cb70*/  @!P0 SYNCS.PHASECHK.TRANS64 P0, [R3+URZ], R0 ;  /* 0x00000000030085a7 */ /* 0x000f24000800007f */
[----:B----4-:R-:W-:Y:S05]  /*cb80*/  @!P0 BRA `(.L_x_85) ;  /* 0xfffffffc00f08947 */ /* 0x010fea000383ffff */
[----:B------:R-:W-:Y:S05]  /*cb90*/  BRA `(.L_x_113) ;  /* 0xfffffff400c07947 */ /* 0x000fea000383ffff */
.L_x_87:
[----:B--2---:R2:W3:Y:S02]  /*cba0*/  SYNCS.PHASECHK.TRANS64.TRYWAIT P0, [R5+URZ], R4 ;  /* 0x00000004050075a7 */ /* 0x0044e4000800017f */
[----:B---3--:R-:W-:Y:S05]  /*cbb0*/  @!P0 NANOSLEEP.SYNCS 0x989680 ;  /* 0x009896800000895d */ /* 0x008fea0003900000 */
[----:B------:R-:W3:Y:S02]  /*cbc0*/  @!P0 SYNCS.PHASECHK.TRANS64 P0, [R5+URZ], R4 ;  /* 0x00000004050085a7 */ /* 0x000ee4000800007f */
[----:B---3--:R-:W-:Y:S05]  /*cbd0*/  @!P0 BRA `(.L_x_87) ;  /* 0xfffffffc00f08947 */ /* 0x008fea000383ffff */
[----:B------:R-:W-:Y:S05]  /*cbe0*/  BRA `(.L_x_114) ;  /* 0xfffffff400c47947 */ /* 0x000fea000383ffff */
.L_x_115:
[----:B------:R-:W-:-:S00]  /*cbf0*/  BRA `(.L_x_115) ;  /* 0xfffffffc00fc7947 */ /* 0x000fc0000383ffff */
[----:B------:R-:W-:-:S00]  /*cc00*/  NOP ;  /* 0x0000000000007918 */ /* 0x000fc00000000000 */
[----:B------:R-:W-:-:S00]  /*cc10*/  NOP ;  /* 0x0000000000007918 */ /* 0x000fc00000000000 */
[----:B------:R-:W-:-:S00]  /*cc20*/  NOP ;  /* 0x0000000000007918 */ /* 0x000fc00000000000 */
[----:B------:R-:W-:-:S00]  /*cc30*/  NOP ;  /* 0x0000000000007918 */ /* 0x000fc00000000000 */
[----:B------:R-:W-:-:S00]  /*cc40*/  NOP ;  /* 0x0000000000007918 */ /* 0x000fc00000000000 */
[----:B------:R-:W-:-:S00]  /*cc50*/  NOP ;  /* 0x0000000000007918 */ /* 0x000fc00000000000 */
[----:B------:R-:W-:-:S00]  /*cc60*/  NOP ;  /* 0x0000000000007918 */ /* 0x000fc00000000000 */
[----:B------:R-:W-:-:S00]  /*cc70*/  NOP ;  /* 0x0000000000007918 */ /* 0x000fc00000000000 */
.L_x_2207:


//--------------------- .text._ZN7cutlass13device_kernelIN5flash11enable_sm90INS1_16FlashAttnFwdSm90INS1_25CollectiveMainloopFwdSm90ILi2EN4cute5tupleIJNS5_1CILi1EEES8_S8_EEENS6_IJNS7_ILi192EEENS7_ILi144EEENS7_ILi96EEEEEELi96ENS_10bfloat16_tEfNS_4arch4Sm90ELb0ELb0ELb0ELb1ELb0ELb0ELb0ELb0ELb1ELb0ELb0ELb0EEENS1_21CollectiveEpilogueFwdINS6_IJSA_SC_SB_EEES9_SE_SG_Li384ELb1ELb0ELb0ELb0EEENS1_36VarlenDynamicPersistentTileSchedulerILi192ELi144ELi384ELi32ELb0ELb0ELb1ELb0ELb1ELb1EEEEEEEEEvNT_6ParamsE --------------------------
	.section	.text._ZN7cutlass13device_kernelIN5flash11enable_sm90INS1_16FlashAttnFwdSm90INS1_25CollectiveMainloopFwdSm90ILi2EN4cute5tupleIJNS5_1CILi1EEES8_S8_EEENS6_IJNS7_ILi192EEENS7_ILi144EEENS7_ILi96EEEEEELi96ENS_10bfloat16_tEfNS_4arch4Sm90ELb0ELb0ELb0ELb1ELb0ELb0ELb0ELb0ELb1ELb0ELb0ELb0EEENS1_21CollectiveEpilogueFwdINS6_IJSA_SC_SB_EEES9_SE_SG_Li384ELb1ELb0ELb0ELb0EEENS1_36VarlenDynamicPersistentTileSchedulerILi192ELi144ELi384ELi32ELb0ELb0ELb1ELb0ELb1ELb1EEEEEEEEEvNT_6ParamsE,"ax",@progbits
	.align	128
.text._ZN7cutlass13device_kernelIN5flash11enable_sm90INS1_16FlashAttnFwdSm90INS1_25CollectiveMainloopFwdSm90ILi2EN4cute5tupleIJNS5_1CILi1EEES8_S8_EEENS6_IJNS7_ILi192EEENS7_ILi144EEENS7_ILi96EEEEEELi96ENS_10bfloat16_tEfNS_4arch4Sm90ELb0ELb0ELb0ELb1ELb0ELb0ELb0ELb0ELb1ELb0ELb0ELb0EEENS1_21CollectiveEpilogueFwdINS6_IJSA_SC_SB_EEES9_SE_SG_Li384ELb1ELb0ELb0ELb0EEENS1_36VarlenDynamicPersistentTileSchedulerILi192ELi144ELi384ELi32ELb0ELb0ELb1ELb0ELb1ELb1EEEEEEEEEvNT_6ParamsE:
        .type           _ZN7cutlass13device_kernelIN5flash11enable_sm90INS1_16FlashAttnFwdSm90INS1_25CollectiveMainloopFwdSm90ILi2EN4cute5tupleIJNS5_1CILi1EEES8_S8_EEENS6_IJNS7_ILi192EEENS7_ILi144EEENS7_ILi96EEEEEELi96ENS_10bfloat16_tEfNS_4arch4Sm90ELb0ELb0ELb0ELb1ELb0ELb0ELb0ELb0ELb1ELb0ELb0ELb0EEENS1_21CollectiveEpilogueFwdINS6_IJSA_SC_SB_EEES9_SE_SG_Li384ELb1ELb0ELb0ELb0EEENS1_36VarlenDynamicPersistentTileSchedulerILi192ELi144ELi384ELi32ELb0ELb0ELb1ELb0ELb1ELb1EEEEEEEEEvNT_6ParamsE,@function
        .size           _ZN7cutlass13device_kernelIN5flash11enable_sm90INS1_16FlashAttnFwdSm90INS1_25CollectiveMainloopFwdSm90ILi2EN4cute5tupleIJNS5_1CILi1EEES8_S8_EEENS6_IJNS7_ILi192EEENS7_ILi144EEENS7_ILi96EEEEEELi96ENS_10bfloat16_tEfNS_4arch4Sm90ELb0ELb0ELb0ELb1ELb0ELb0ELb0ELb0ELb1ELb0ELb0ELb0EEENS1_21CollectiveEpilogueFwdINS6_IJSA_SC_SB_EEES9_SE_SG_Li384ELb1ELb0ELb0ELb0EEENS1_36VarlenDynamicPersistentTileSchedulerILi192ELi144ELi384ELi32ELb0ELb0ELb1ELb0ELb1ELb1EEEEEEEEEvNT_6ParamsE,(.L_x_2208 - _ZN7cutlass13device_kernelIN5flash11enable_sm90INS1_16FlashAttnFwdSm90INS1_25CollectiveMainloopFwdSm90ILi2EN4cute5tupleIJNS5_1CILi1EEES8_S8_EEENS6_IJNS7_ILi192EEENS7_ILi144EEENS7_ILi96EEEEEELi96ENS_10bfloat16_tEfNS_4arch4Sm90ELb0ELb0ELb0ELb1ELb0ELb0ELb0ELb0ELb1ELb0ELb0ELb0EEENS1_21CollectiveEpilogueFwdINS6_IJSA_SC_SB_EEES9_SE_SG_Li384ELb1ELb0ELb0ELb0EEENS1_36VarlenDynamicPersistentTileSchedulerILi192ELi144ELi384ELi32ELb0ELb0ELb1ELb0ELb1ELb1EEEEEEEEEvNT_6ParamsE)
        .other          _ZN7cutlass13device_kernelIN5flash11enable_sm90INS1_16FlashAttnFwdSm90INS1_25CollectiveMainloopFwdSm90ILi2EN4cute5tupleIJNS5_1CILi1EEES8_S8_EEENS6_IJNS7_ILi192EEENS7_ILi144EEENS7_ILi96EEEEEELi96ENS_10bfloat16_tEfNS_4arch4Sm90ELb0ELb0ELb0ELb1ELb0ELb0ELb0ELb0ELb1ELb0ELb0ELb0EEENS1_21CollectiveEpilogueFwdINS6_IJSA_SC_SB_EEES9_SE_SG_Li384ELb1ELb0ELb0ELb0EEENS1_36VarlenDynamicPersistentTileSchedulerILi192ELi144ELi384ELi32ELb0ELb0ELb1ELb0ELb1ELb1EEEEEEEEEvNT_6ParamsE,@"STO_CUDA_ENTRY STV_DEFAULT"
_ZN7cutlass13device_kernelIN5flash11enable_sm90INS1_16FlashAttnFwdSm90INS1_25CollectiveMainloopFwdSm90ILi2EN4cute5tupleIJNS5_1CILi1EEES8_S8_EEENS6_IJNS7_ILi192EEENS7_ILi144EEENS7_ILi96EEEEEELi96ENS_10bfloat16_tEfNS_4arch4Sm90ELb0ELb0ELb0ELb1ELb0ELb0ELb0ELb0ELb1ELb0ELb0ELb0EEENS1_21CollectiveEpilogueFwdINS6_IJSA_SC_SB_EEES9_SE_SG_Li384ELb1ELb0ELb0ELb0EEENS1_36VarlenDynamicPersistentTileSchedulerILi192ELi144ELi384ELi32ELb0ELb0ELb1ELb0ELb1ELb1EEEEEEEEEvNT_6ParamsE:
[----:B------:R-:W0:Y:S02]  /*0000*/  LDC R1, c[0x0][0x28] ;  /* 0x00000a00ff017b82 */ /* 0x000e240000000800 */
[----:B0-----:R-:W-:Y:S01]  /*0010*/  VIADD R1, R1, 0xffffffe8 ;  /* 0xffffffe801017836 */ /* 0x001fe20000000000 */
[----:B------:R-:W0:Y:S01]  /*0020*/  S2R R3, SR_TID.X ;  /* 0x0000000000037919 */ /* 0x000e220000002100 */
[----:B------:R-:W-:Y:S01]  /*0030*/  ELECT P0, URZ, PT ;  /* 0x00000000003f782f */ /* 0x000fe20003800000 */
[----:B------:R-:W-:Y:S01]  /*0040*/  BSSY B0, `(.L_x_116) ;  /* 0x0000010000007945 */ /* 0x000fe20003800000 */
[----:B0-----:R-:W-:-:S05]  /*0050*/  SHF.R.U32.HI R0, RZ, 0x5, R3 ;  /* 0x00000005ff007819 */ /* 0x001fca0000011603 */
[----:B------:R-:W0:Y:S02]  /*0060*/  SHFL.IDX PT, R2, R0, RZ, 0x1f ;  /* 0x00001fff00027589 */ /* 0x000e2400000e0000 */
[----:B0-----:R-:W-:-:S13]  /*0070*/  ISETP.EQ.AND P0, PT, R2, RZ, P0 ;  /* 0x000000ff0200720c */ /* 0x001fda0000702270 */
[----:B------:R-:W-:Y:S05]  /*0080*/  @!P0 BRA `(.L_x_117) ;  /* 0x00000000002c8947 */ /* 0x000fea0003800000 */
[----:B------:R-:W-:Y:S02]  /*0090*/  ULDC.64 UR4, c[0x0][0x198] ;  /* 0x0000660000047ab9 */ /* 0x000fe40000000a00 */
[----:B------:R-:W-:Y:S02]  /*00a0*/  UIADD3 UR6, UP0, UR4, 0x270, URZ ;  /* 0x0000027004067890 */ /* 0x000fe4000ff1e03f */
[----:B------:R-:W-:Y:S02]  /*00b0*/  UIADD3 UR8, UP1, UR4, 0x370, URZ ;  /* 0x0000037004087890 */ /* 0x000fe4000ff3e03f */
[----:B------:R-:W-:Y:S02]  /*00c0*/  UIADD3 UR4, UP2, UR4, 0x470, URZ ;  /* 0x0000047004047890 */ /* 0x000fe4000ff5e03f */
[----:B------:R-:W-:Y:S02]  /*00d0*/  UIADD3.X UR7, URZ, UR5, URZ, UP0, !UPT ;  /* 0x000000053f077290 */ /* 0x000fe400087fe43f */
[----:B------:R-:W-:-:S02]  /*00e0*/  UIADD3.X UR9, URZ, UR5, URZ, UP1, !UPT ;  /* 0x000000053f097290 */ /* 0x000fc40008ffe43f */
[----:B------:R-:W-:-:S05]  /*00f0*/  UIADD3.X UR5, URZ, UR5, URZ, UP2, !UPT ;  /* 0x000000053f057290 */ /* 0x000fca00097fe43f */
[----:B------:R0:W-:Y:S02]  /*0100*/  UTMACCTL.PF [UR6] ;  /* 0x00000000060079b9 */ /* 0x0001e40008040000 */
[----:B------:R0:W-:Y:S02]  /*0110*/  UTMACCTL.PF [UR8] ;  /* 0x00000000080079b9 */ /* 0x0001e40008040000 */
[----:B------:R0:W-:Y:S02]  /*0120*/  UTMACCTL.PF [UR4] ;  /* 0x00000000040079b9 */ /* 0x0001e40008040000 */
[----:B0-----:R-:W-:Y:S01]  /*0130*/  NOP ;  /* 0x0000000000007918 */ /* 0x001fe20000000000 */
.L_x_117:
[----:B------:R-:W-:Y:S05]  /*0140*/  BSYNC B0 ;  /* 0x0000000000007941 */ /* 0x000fea0003800000 */
.L_x_116:
[----:B------:R-:W-:Y:S01]  /*0150*/  VOTEU.ANY UP0, P0 ;  /* 0x00000000003f7886 */ /* 0x000fe20000000100 */
[----:B------:R-:W0:Y:S01]  /*0160*/  SHFL.IDX PT, R2, R0, RZ, 0x1f ;  /* 0x00001fff00027589 */ /* 0x000e2200000e0000 */
[----:B------:R-:W-:Y:S01]  /*0170*/  UMOV UR4, 0x1 ;  /* 0x0000000100047882 */ /* 0x000fe20000000000 */
[----:B------:R-:W-:Y:S01]  /*0180*/  UMOV UR7, 0x180 ;  /* 0x0000018000077882 */ /* 0x000fe20000000000 */
[----:B------:R-:W-:Y:S01]  /*0190*/  SHF.R.U32.HI R3, RZ, 0x7, R3 ;  /* 0x00000007ff037819 */ /* 0x000fe20000011603 */
[----:B------:R-:W1:Y:S01]  /*01a0*/  @UP0 S2UR UR8, SR_CgaCtaId ;  /* 0x00000000000809c3 */ /* 0x000e620000008800 */
[----:B------:R-:W-:Y:S01]  /*01b0*/  @UP0 UMOV UR6, 0x400 ;  /* 0x0000040000060882 */ /* 0x000fe20000000000 */
[----:B------:R-:W-:-:S04]  /*01c0*/  @UP0 UIADD3 UR4, -UR4, 0x100000, URZ ;  /* 0x0010000004040890 */ /* 0x000fc8000fffe13f */
[----:B------:R-:W-:Y:S02]  /*01d0*/  @UP0 USHF.L.U32 UR5, UR4, 0xb, URZ ;  /* 0x0000000b04050899 */ /* 0x000fe4000800063f */
[----:B------:R-:W-:Y:S01]  /*01e0*/  @UP0 USHF.L.U32 UR4, UR4, 0x1, URZ ;  /* 0x0000000104040899 */ /* 0x000fe2000800063f */
[----:B------:R-:W-:Y:S01]  /*01f0*/  VOTEU.ANY UP1, P0 ;  /* 0x00000000003f7886 */ /* 0x000fe20000020100 */
[----:B0-----:R-:W-:Y:S02]  /*0200*/  ISETP.NE.AND P1, PT, R2, RZ, PT ;  /* 0x000000ff0200720c */ /* 0x001fe40003f25270 */
[----:B------:R0:W2:Y:S01]  /*0210*/  SHFL.IDX PT, R2, R3, RZ, 0x1f ;  /* 0x00001fff03027589 */ /* 0x0000a200000e0000 */
[----:B-1----:R-:W-:Y:S02]  /*0220*/  @UP0 ULEA UR8, UR8, UR6, 0x18 ;  /* 0x0000000608080291 */ /* 0x002fe4000f8ec03f */
[----:B------:R-:W-:-:S04]  /*0230*/  @UP0 UIADD3 UR6, -UR7, 0x100000, URZ ;  /* 0x0010000007060890 */ /* 0x000fc8000fffe13f */
[----:B------:R-:W-:Y:S02]  /*0240*/  @UP0 USHF.L.U32 UR7, UR6, 0xb, URZ ;  /* 0x0000000b06070899 */ /* 0x000fe4000800063f */
[----:B------:R-:W-:Y:S01]  /*0250*/  @UP0 USHF.L.U32 UR6, UR6, 0x1, URZ ;  /* 0x0000000106060899 */ /* 0x000fe2000800063f */
[----:B------:R-:W-:Y:S01]  /*0260*/  VOTEU.ANY UP0, P0 ;  /* 0x00000000003f7886 */ /* 0x000fe20000000100 */
[----:B------:R-:W1:Y:S04]  /*0270*/  FENCE.VIEW.ASYNC.S ;  /* 0x00000000000073c6 */ /* 0x000e680000000000 */
[----:B-1----:R0:W1:Y:S06]  /*0280*/  @UP0 SYNCS.EXCH.64 URZ, [UR8+0x31c00], UR4 ;  /* 0x031c0004083f05b2 */ /* 0x00206c0008000100 */
[----:B------:R0:W3:Y:S02]  /*0290*/  @UP1 SYNCS.EXCH.64 URZ, [UR8+0x31c20], UR6 ;  /* 0x031c2006083f15b2 */ /* 0x0000e40008000100 */
[----:B0-----:R-:W-:Y:S05]  /*02a0*/  @P1 BRA `(.L_x_118) ;  /* 0x0000000000481947 */ /* 0x001fea0003800000 */
[----:B------:R-:W0:Y:S01]  /*02b0*/  S2UR UR5, SR_CgaCtaId ;  /* 0x00000000000579c3 */ /* 0x000e220000008800 */
[----:B------:R-:W-:Y:S01]  /*02c0*/  UMOV UR4, 0x400 ;  /* 0x0000040000047882 */ /* 0x000fe20000000000 */
[----:B------:R-:W-:Y:S01]  /*02d0*/  UMOV UR6, 0x1 ;  /* 0x0000000100067882 */ /* 0x000fe20000000000 */
[----:B------:R-:W-:Y:S01]  /*02e0*/  UMOV UR9, 0x3 ;  /* 0x0000000300097882 */ /* 0x000fe20000000000 */
[----:B------:R-:W-:-:S04]  /*02f0*/  UIADD3 UR6, -UR6, 0x100000, URZ ;  /* 0x0010000006067890 */ /* 0x000fc8000fffe13f */
[----:B------:R-:W-:Y:S02]  /*0300*/  USHF.L.U32 UR7, UR6, 0xb, URZ ;  /* 0x0000000b06077899 */ /* 0x000fe4000800063f */
[----:B------:R-:W-:Y:S01]  /*0310*/  USHF.L.U32 UR6, UR6, 0x1, URZ ;  /* 0x0000000106067899 */ /* 0x000fe2000800063f */
[----:B------:R-:W-:Y:S01]  /*0320*/  ELECT P0, URZ, PT ;  /* 0x00000000003f782f */ /* 0x000fe20003800000 */
[----:B0-----:R-:W-:Y:S02]  /*0330*/  ULEA UR8, UR5, UR4, 0x18 ;  /* 0x0000000405087291 */ /* 0x001fe4000f8ec03f */
[----:B------:R-:W-:-:S04]  /*0340*/  UIADD3 UR4, -UR9, 0x100000, URZ ;  /* 0x0010000009047890 */ /* 0x000fc8000fffe13f */
[----:B------:R-:W-:Y:S02]  /*0350*/  USHF.L.U32 UR5, UR4, 0xb, URZ ;  /* 0x0000000b04057899 */ /* 0x000fe4000800063f */
[----:B------:R-:W-:Y:S01]  /*0360*/  USHF.L.U32 UR4, UR4, 0x1, URZ ;  /* 0x0000000104047899 */ /* 0x000fe2000800063f */
[----:B------:R-:W0:Y:S03]  /*0370*/  FENCE.VIEW.ASYNC.S ;  /* 0x00000000000073c6 */ /* 0x000e260000000000 */
[----:B0-----:R0:W4:Y:S08]  /*0380*/  SYNCS.EXCH.64 URZ, [UR8+0x31c30], UR6 ;  /* 0x031c3006083f75b2 */ /* 0x0011300008000100 */
[----:B------:R0:W0:Y:S01]  /*0390*/  SYNCS.EXCH.64 URZ, [UR8+0x31c40], UR4 ;  /* 0x031c4004083f75b2 */ /* 0x0000220008000100 */
[----:B------:R0:W0:Y:S01]  /*03a0*/  SYNCS.EXCH.64 URZ, [UR8+0x31c38], UR6 ;  /* 0x031c3806083f75b2 */ /* 0x0000220008000100 */
[----:B------:R0:W0:Y:S01]  /*03b0*/  SYNCS.EXCH.64 URZ, [UR8+0x31c48], UR4 ;  /* 0x031c4804083f75b2 */ /* 0x0000220008000100 */
[----:B------:R-:W-:Y:S01]  /*03c0*/  NOP ;  /* 0x0000000000007918 */ /* 0x000fe20000000000 */
.L_x_118:
[----:B------:R-:W5:Y:S01]  /*03d0*/  SHFL.IDX PT, R3, R0, RZ, 0x1f ;  /* 0x00001fff00037589 */ /* 0x000f6200000e0000 */
[----:B------:R-:W-:Y:S01]  /*03e0*/  NOP ;  /* 0x0000000000007918 */ /* 0x000fe20000000000 */
[----:B-----5:R-:W-:-:S13]  /*03f0*/  ISETP.NE.AND P0, PT, R3, RZ, PT ;  /* 0x000000ff0300720c */ /* 0x020fda0003f05270 */
[----:B------:R-:W-:Y:S05]  /*0400*/  @P0 BRA `(.L_x_119) ;  /* 0x0000000000480947 */ /* 0x000fea0003800000 */
[----:B0-----:R-:W0:Y:S01]  /*0410*/  S2UR UR5, SR_CgaCtaId ;  /* 0x00000000000579c3 */ /* 0x001e220000008800 */
[----:B------:R-:W-:Y:S01]  /*0420*/  UMOV UR4, 0x400 ;  /* 0x0000040000047882 */ /* 0x000fe20000000000 */
[----:B------:R-:W-:Y:S01]  /*0430*/  UMOV UR6, 0x1 ;  /* 0x0000000100067882 */ /* 0x000fe20000000000 */
[----:B------:R-:W-:Y:S01]  /*0440*/  UMOV UR7, 0x3 ;  /* 0x0000000300077882 */ /* 0x000fe20000000000 */
[----:B------:R-:W-:Y:S01]  /*0450*/  ELECT P0, URZ, PT ;  /* 0x00000000003f782f */ /* 0x000fe20003800000 */
[----:B0-----:R-:W-:Y:S02]  /*0460*/  ULEA UR8, UR5, UR4, 0x18 ;  /* 0x0000000405087291 */ /* 0x001fe4000f8ec03f */
[----:B------:R-:W-:-:S04]  /*0470*/  UIADD3 UR4, -UR6, 0x100000, URZ ;  /* 0x0010000006047890 */ /* 0x000fc8000fffe13f */
[----:B------:R-:W-:Y:S02]  /*0480*/  USHF.L.U32 UR5, UR4, 0xb, URZ ;  /* 0x0000000b04057899 */ /* 0x000fe4000800063f */
[----:B------:R-:W-:Y:S02]  /*0490*/  USHF.L.U32 UR4, UR4, 0x1, URZ ;  /* 0x0000000104047899 */ /* 0x000fe4000800063f */
[----:B------:R-:W-:-:S04]  /*04a0*/  UIADD3 UR6, -UR7, 0x100000, URZ ;  /* 0x0010000007067890 */ /* 0x000fc8000fffe13f */
[----:B------:R-:W-:Y:S02]  /*04b0*/  USHF.L.U32 UR7, UR6, 0xb, URZ ;  /* 0x0000000b06077899 */ /* 0x000fe4000800063f */
[----:B------:R-:W-:Y:S01]  /*04c0*/  USHF.L.U32 UR6, UR6, 0x1, URZ ;  /* 0x0000000106067899 */ /* 0x000fe2000800063f */
[----:B------:R-:W0:Y:S03]  /*04d0*/  FENCE.VIEW.ASYNC.S ;  /* 0x00000000000073c6 */ /* 0x000e260000000000 */
[----:B0-----:R0:W0:Y:S08]  /*04e0*/  SYNCS.EXCH.64 URZ, [UR8+0x31c50], UR4 ;  /* 0x031c5004083f75b2 */ /* 0x0010300008000100 */
[----:B------:R0:W0:Y:S01]  /*04f0*/  SYNCS.EXCH.64 URZ, [UR8+0x31c60], UR6 ;  /* 0x031c6006083f75b2 */ /* 0x0000220008000100 */
[----:B------:R0:W0:Y:S01]  /*0500*/  SYNCS.EXCH.64 URZ, [UR8+0x31c58], UR4 ;  /* 0x031c5804083f75b2 */ /* 0x0000220008000100 */
[----:B------:R0:W0:Y:S01]  /*0510*/  SYNCS.EXCH.64 URZ, [UR8+0x31c68], UR6 ;  /* 0x031c6806083f75b2 */ /* 0x0000220008000100 */
[----:B------:R-:W-:Y:S01]  /*0520*/  NOP ;  /* 0x0000000000007918 */ /* 0x000fe20000000000 */
.L_x_119:
[----:B------:R-:W5:Y:S01]  /*0530*/  SHFL.IDX PT, R3, R0, RZ, 0x1f ;  /* 0x00001fff00037589 */ /* 0x000f6200000e0000 */
[----:B------:R-:W-:Y:S01]  /*0540*/  NOP ;  /* 0x0000000000007918 */ /* 0x000fe20000000000 */
[----:B-----5:R-:W-:-:S13]  /*0550*/  ISETP.NE.AND P0, PT, R3, RZ, PT ;  /* 0x000000ff0300720c */ /* 0x020fda0003f05270 */
[----:B------:R-:W-:Y:S05]  /*0560*/  @P0 BRA `(.L_x_120) ;  /* 0x0000000000380947 */ /* 0x000fea0003800000 */
[----:B0-----:R-:W0:Y:S01]  /*0570*/  S2UR UR5, SR_CgaCtaId ;  /* 0x00000000000579c3 */ /* 0x001e220000008800 */
[----:B------:R-:W-:Y:S01]  /*0580*/  UMOV UR4, 0x400 ;  /* 0x0000040000047882 */ /* 0x000fe20000000000 */
[----:B------:R-:W-:Y:S01]  /*0590*/  UMOV UR7, 0x1 ;  /* 0x0000000100077882 */ /* 0x000fe20000000000 */
[----:B------:R-:W-:Y:S01]  /*05a0*/  ELECT P0, URZ, PT ;  /* 0x00000000003f782f */ /* 0x000fe20003800000 */
[----:B0-----:R-:W-:Y:S02]  /*05b0*/  ULEA UR6, UR5, UR4, 0x18 ;  /* 0x0000000405067291 */ /* 0x001fe4000f8ec03f */
[----:B------:R-:W-:-:S04]  /*05c0*/  UIADD3 UR4, -UR7, 0x100000, URZ ;  /* 0x0010000007047890 */ /* 0x000fc8000fffe13f */
[----:B------:R-:W-:Y:S02]  /*05d0*/  USHF.L.U32 UR5, UR4, 0xb, URZ ;  /* 0x0000000b04057899 */ /* 0x000fe4000800063f */
[----:B------:R-:W-:Y:S01]  /*05e0*/  USHF.L.U32 UR4, UR4, 0x1, URZ ;  /* 0x0000000104047899 */ /* 0x000fe2000800063f */
[----:B------:R-:W0:Y:S11]  /*05f0*/  FENCE.VIEW.ASYNC.S ;  /* 0x00000000000073c6 */ /* 0x000e360000000000 */
[----:B0-----:R0:W0:Y:S01]  /*0600*/  SYNCS.EXCH.64 URZ, [UR6+0x31c70], UR4 ;  /* 0x031c7004063f75b2 */ /* 0x0010220008000100 */
[----:B------:R0:W0:Y:S01]  /*0610*/  SYNCS.EXCH.64 URZ, [UR6+0x31c80], UR4 ;  /* 0x031c8004063f75b2 */ /* 0x0000220008000100 */
[----:B------:R0:W0:Y:S01]  /*0620*/  SYNCS.EXCH.64 URZ, [UR6+0x31c78], UR4 ;  /* 0x031c7804063f75b2 */ /* 0x0000220008000100 */
[----:B------:R0:W0:Y:S01]  /*0630*/  SYNCS.EXCH.64 URZ, [UR6+0x31c88], UR4 ;  /* 0x031c8804063f75b2 */ /* 0x0000220008000100 */
[----:B------:R-:W-:Y:S01]  /*0640*/  NOP ;  /* 0x0000000000007918 */ /* 0x000fe20000000000 */
.L_x_120:
        /* <DEDUP_REMOVED lines=22> */
.L_x_121:
        /* <DEDUP_REMOVED lines=22> */
.L_x_122:
[----:B--2---:R-:W-:Y:S01]  /*0910*/  ISETP.NE.AND P0, PT, R2, RZ, PT ;  /* 0x000000ff0200720c */ /* 0x004fe20003f05270 */
[----:B------:R-:W-:Y:S01]  /*0920*/  IMAD.MOV.U32 R2, RZ, RZ, 0x1 ;  /* 0x00000001ff027424 */ /* 0x000fe200078e00ff */
[----:B------:R-:W-:Y:S01]  /*0930*/  NOP ;  /* 0x0000000000007918 */ /* 0x000fe20000000000 */
[----:B------:R-:W-:-:S03]  /*0940*/  ULDC.64 UR58, c[0x0][0x208] ;  /* 0x00008200003a7ab9 */ /* 0x000fc60000000a00 */
[----:B------:R-:W-:-:S05]  /*0950*/  SEL R2, R2, 0x2, !P0 ;  /* 0x0000000202027807 */ /* 0x000fca0004000000 */
[----:B------:R2:W-:Y:S01]  /*0960*/  STL [R1+0x14], R2 ;  /* 0x0000140201007387 */ /* 0x0005e20000100800 */
[----:B01-34-:R-:W-:Y:S06]  /*0970*/  BAR.SYNC.DEFER_BLOCKING 0x0 ;  /* 0x0000000000007b1d */ /* 0x01bfec0000010000 */
[----:B------:R-:W-:Y:S05]  /*0980*/  @!P0 BRA `(.L_x_123) ;  /* 0x0000009c00308947 */ /* 0x000fea0003800000 */
.L_x_124:
[----:B------:R-:W-:-:S08]  /*0990*/  NOP ;  /* 0x0000000000007918 */ /* 0x000fd00000000000 */
[----:B------:R-:W0:Y:S02]  /*09a0*/  USETMAXREG.TRY_ALLOC.CTAPOOL UP0, 0xa0 ;  /* 0x000000a0000079c8 */ /* 0x000e240008000600 */
[----:B0-----:R-:W-:-:S13]  /*09b0*/  PLOP3.LUT P0, PT, PT, PT, UP0, 0x80, 0x0 ;  /* 0x000000000000781c */ /* 0x001fda0003f0f008 */
[----:B------:R-:W-:Y:S05]  /*09c0*/  @!P0 BRA `(.L_x_124) ;  /* 0xfffffffc00f08947 */ /* 0x000fea000383ffff */
[----:B------:R-:W0:Y:S01]  /*09d0*/  S2R R0, SR_TID.X ;  /* 0x0000000000007919 */ /* 0x000e220000002100 */
[----:B------:R-:W1:Y:S01]  /*09e0*/  S2UR UR4, SR_CgaCtaId ;  /* 0x00000000000479c3 */ /* 0x000e620000008800 */
[----:B------:R-:W-:-:S07]  /*09f0*/  UMOV UR36, 0x400 ;  /* 0x0000040000247882 */ /* 0x000fce0000000000 */
[----:B------:R-:W-:Y:S06]  /*0a00*/  BAR.ARV 0x8, 0x1a0 ;  /* 0x0206800000007b1d */ /* 0x000fec0000002000 */
[----:B-1----:R-:W-:-:S03]  /*0a10*/  ULEA UR36, UR4, UR36, 0x18 ;  /* 0x0000002404247291 */ /* 0x002fc6000f8ec03f */
[----:B------:R-:W-:Y:S01]  /*0a20*/  ULDC UR4, c[0x0][0xc14] ;  /* 0x0003050000047ab9 */ /* 0x000fe20000000800 */
[----:B0-----:R-:W-:-:S04]  /*0a30*/  SHF.R.U32.HI R0, RZ, 0x7, R0 ;  /* 0x00000007ff007819 */ /* 0x001fc80000011600 */
[----:B------:R-:W-:-:S13]  /*0a40*/  ISETP.NE.AND P0, PT, R0, 0x1, PT ;  /* 0x000000010000780c */ /* 0x000fda0003f05270 */
[----:B------:R-:W-:Y:S08]  /*0a50*/  @!P0 BAR.ARV 0x9, 0x100 ;  /* 0x0244000000008b1d */ /* 0x000ff00000002000 */
[----:B------:R-:W-:Y:S06]  /*0a60*/  BAR.SYNC.DEFER_BLOCKING 0x5, 0x1a0 ;  /* 0x0146800000007b1d */ /* 0x000fec0000010000 */
[----:B------:R-:W0:Y:S02]  /*0a70*/  LDS.128 R28, [UR36+0x31cd0] ;  /* 0x031cd024ff1c7984 */ /* 0x000e240008000c00 */
[----:B------:R-:W-:Y:S06]  /*0a80*/  BAR.ARV 0x4, 0x1a0 ;  /* 0x0106800000007b1d */ /* 0x000fec0000002000 */
[----:B0-----:R-:W-:-:S13]  /*0a90*/  ISETP.GE.AND P0, PT, R31, UR4, PT ;  /* 0x000000041f007c0c */ /* 0x001fda000bf06270 */
[----:B------:R-:W-:Y:S05]  /*0aa0*/  @P0 EXIT ;  /* 0x000000000000094d */ /* 0x000fea0003800000 */
[----:B------:R-:W3:Y:S01]  /*0ab0*/  LDL.LU R14, [R1+0x14] ;  /* 0x00001400010e7983 */ /* 0x000ee20000300800 */
[----:B------:R-:W0:Y:S02]  /*0ac0*/  S2R R0, SR_TID.X ;  /* 0x0000000000007919 */ /* 0x000e240000002100 */
[----:B0-----:R-:W-:-:S05]  /*0ad0*/  VIADD R155, R0, 0xffffff80 ;  /* 0xffffff80009b7836 */ /* 0x001fca0000000000 */
[----:B------:R-:W-:-:S04]  /*0ae0*/  SHF.R.S32.HI R0, RZ, 0x1f, R155 ;  /* 0x0000001fff007819 */ /* 0x000fc8000001149b */
[----:B--2---:R-:W-:-:S04]  /*0af0*/  LEA.HI R2, R0, R155, RZ, 0x4 ;  /* 0x0000009b00027211 */ /* 0x004fc800078f20ff */
[----:B------:R-:W-:-:S04]  /*0b00*/  SHF.R.S32.HI R3, RZ, 0x4, R2 ;  /* 0x00000004ff037819 */ /* 0x000fc80000011402 */
[C---:B------:R-:W-:Y:S02]  /*0b10*/  LEA.HI R4, R2.reuse, R3, RZ, 0x1 ;  /* 0x0000000302047211 */ /* 0x040fe400078f08ff */
[----:B------:R-:W-:Y:S02]  /*0b20*/  LOP3.LUT R2, R2, 0xfffffff0, RZ, 0xc0, !PT ;  /* 0xfffffff002027812 */ /* 0x000fe400078ec0ff */
[----:B------:R-:W-:-:S03]  /*0b30*/  LOP3.LUT R4, R4, 0x1ffffffe, RZ, 0xc0, !PT ;  /* 0x1ffffffe04047812 */ /* 0x000fc600078ec0ff */
[----:B------:R-:W-:Y:S01]  /*0b40*/  IMAD.IADD R2, R155, 0x1, -R2 ;  /* 0x000000019b027824 */ /* 0x000fe200078e0a02 */
[CC--:B------:R-:W-:Y:S01]  /*0b50*/  LEA.HI R151, R0.reuse, R155.reuse, RZ, 0x7 ;  /* 0x0000009b00977211 */ /* 0x0c0fe200078f38ff */
[----:B------:R-:W-:Y:S01]  /*0b60*/  IMAD.IADD R4, R3, 0x1, -R4 ;  /* 0x0000000103047824 */ /* 0x000fe200078e0a04 */
[----:B------:R-:W-:Y:S02]  /*0b70*/  LEA.HI R5, R0, R155, RZ, 0x5 ;  /* 0x0000009b00057211 */ /* 0x000fe400078f28ff */
[----:B------:R-:W-:Y:S02]  /*0b80*/  SHF.R.S32.HI R3, RZ, 0x1f, R2 ;  /* 0x0000001fff037819 */ /* 0x000fe40000011402 */
[----:B------:R-:W-:Y:S02]  /*0b90*/  LOP3.LUT R150, R151, 0xffffff80, RZ, 0xc0, !PT ;  /* 0xffffff8097967812 */ /* 0x000fe400078ec0ff */
[----:B------:R-:W-:Y:S02]  /*0ba0*/  SHF.R.S32.HI R7, RZ, 0x5, R5 ;  /* 0x00000005ff077819 */ /* 0x000fe40000011405 */
[-C--:B------:R-:W-:Y:S01]  /*0bb0*/  LEA.HI R5, R3, R2.reuse, RZ, 0x3 ;  /* 0x0000000203057211 */ /* 0x080fe200078f18ff */
[----:B------:R-:W-:Y:S01]  /*0bc0*/  IMAD.IADD R150, R155, 0x1, -R150 ;  /* 0x000000019b967824 */ /* 0x000fe200078e0a96 */
[----:B------:R-:W-:-:S03]  /*0bd0*/  LEA.HI R3, R3, R2, RZ, 0x2 ;  /* 0x0000000203037211 */ /* 0x000fc600078f10ff */
[----:B------:R-:W-:Y:S01]  /*0be0*/  IMAD.SHL.U32 R6, R5, 0x10, RZ ;  /* 0x0000001005067824 */ /* 0x000fe200078e00ff */
[----:B------:R-:W-:Y:S02]  /*0bf0*/  LOP3.LUT R5, R3, 0x7fffffc, RZ, 0xc0, !PT ;  /* 0x07fffffc03057812 */ /* 0x000fe400078ec0ff */
[----:B------:R-:W-:Y:S02]  /*0c00*/  SHF.R.S32.HI R9, RZ, 0x1f, R150 ;  /* 0x0000001fff097819 */ /* 0x000fe40000011496 */
[----:B------:R-:W-:Y:S02]  /*0c10*/  SHF.R.S32.HI R3, RZ, 0x2, R3 ;  /* 0x00000002ff037819 */ /* 0x000fe40000011403 */
[----:B------:R-:W-:-:S03]  /*0c20*/  LEA.HI R10, R9, R150, RZ, 0x2 ;  /* 0x00000096090a7211 */ /* 0x000fc600078f10ff */
[----:B------:R-:W-:Y:S01]  /*0c30*/  IMAD.SHL.U32 R3, R3, 0x40, RZ ;  /* 0x0000004003037824 */ /* 0x000fe200078e00ff */
[----:B------:R-:W-:Y:S01]  /*0c40*/  SHF.R.S32.HI R11, RZ, 0x2, R10 ;  /* 0x00000002ff0b7819 */ /* 0x000fe2000001140a */
[----:B------:R-:W-:Y:S01]  /*0c50*/  IMAD R13, R7, 0x10, R2 ;  /* 0x00000010070d7824 */ /* 0x000fe200078e0202 */
[----:B------:R-:W-:Y:S01]  /*0c60*/  SHF.R.S32.HI R12, RZ, 0x1f, R10 ;  /* 0x0000001fff0c7819 */ /* 0x000fe2000001140a */
[----:B------:R-:W-:Y:S01]  /*0c70*/  IMAD.SHL.U32 R4, R4, 0x8, RZ ;  /* 0x0000000804047824 */ /* 0x000fe200078e00ff */
[----:B------:R-:W-:Y:S02]  /*0c80*/  SHF.R.S32.HI R151, RZ, 0x7, R151 ;  /* 0x00000007ff977819 */ /* 0x000fe40000011497 */
[----:B------:R-:W-:Y:S02]  /*0c90*/  LOP3.LUT R3, R3, 0x40, RZ, 0xc0, !PT ;  /* 0x0000004003037812 */ /* 0x000fe400078ec0ff */
[----:B------:R-:W-:Y:S01]  /*0ca0*/  LOP3.LUT R6, R6, 0x7fffff80, RZ, 0xc0, !PT ;  /* 0x7fffff8006067812 */ /* 0x000fe200078ec0ff */
[--C-:B------:R-:W-:Y:S01]  /*0cb0*/  IMAD.U32 R154, R13, 0x20, R4.reuse ;  /* 0x000000200d9a7824 */ /* 0x100fe200078e0004 */
[----:B------:R-:W-:Y:S01]  /*0cc0*/  LEA.HI R12, R12, R11, RZ, 0x3 ;  /* 0x0000000b0c0c7211 */ /* 0x000fe200078f18ff */
[----:B------:R-:W-:Y:S01]  /*0cd0*/  IMAD.HI R8, R151, 0x55555556, RZ ;  /* 0x5555555697087827 */ /* 0x000fe200078e02ff */
[----:B------:R-:W-:-:S02]  /*0ce0*/  LOP3.LUT R4, R3, 0x8, R4, 0xf8, !PT ;  /* 0x0000000803047812 */ /* 0x000fc400078ef804 */
[----:B------:R-:W-:Y:S01]  /*0cf0*/  SHF.R.U32.HI R3, RZ, 0x3, R3 ;  /* 0x00000003ff037819 */ /* 0x000fe20000011603 */
[----:B------:R-:W-:Y:S01]  /*0d00*/  IMAD.IADD R5, R2, 0x1, -R5 ;  /* 0x0000000102057824 */ /* 0x000fe200078e0a05 */
[----:B------:R-:W-:Y:S01]  /*0d10*/  LOP3.LUT R12, R12, 0xfffffff8, RZ, 0xc0, !PT ;  /* 0xfffffff80c0c7812 */ /* 0x000fe200078ec0ff */
[----:B------:R-:W-:Y:S01]  /*0d20*/  IMAD R6, R7, 0x100, R6 ;  /* 0x0000010007067824 */ /* 0x000fe200078e0206 */
[----:B------:R-:W-:Y:S02]  /*0d30*/  LEA.HI R9, R9, R150, RZ, 0x5 ;  /* 0x0000009609097211 */ /* 0x000fe400078f28ff */
[----:B------:R-:W-:Y:S01]  /*0d40*/  LEA.HI R0, R0, R155, RZ, 0x2 ;  /* 0x0000009b00007211 */ /* 0x000fe200078f10ff */
[----:B------:R-:W-:Y:S01]  /*0d50*/  IMAD R6, R5, 0x10, R6 ;  /* 0x0000001005067824 */ /* 0x000fe200078e0206 */
[----:B------:R-:W-:Y:S01]  /*0d60*/  LOP3.LUT R3, R4, R3, RZ, 0x3c, !PT ;  /* 0x0000000304037212 */ /* 0x000fe200078e3cff */
[----:B------:R-:W-:Y:S01]  /*0d70*/  IMAD.IADD R12, R11, 0x1, -R12 ;  /* 0x000000010b0c7824 */ /* 0x000fe200078e0a0c */
[----:B------:R-:W-:-:S02]  /*0d80*/  LEA.HI R8, R8, R8, RZ, 0x1 ;  /* 0x0000000808087211 */ /* 0x000fc400078f08ff */
[----:B------:R-:W-:Y:S02]  /*0d90*/  LOP3.LUT R7, R10, 0x7ffffffc, RZ, 0xc0, !PT ;  /* 0x7ffffffc0a077812 */ /* 0x000fe400078ec0ff */
[----:B------:R-:W-:Y:S02]  /*0da0*/  SHF.R.S32.HI R9, RZ, 0x5, R9 ;  /* 0x00000005ff097819 */ /* 0x000fe40000011409 */
[----:B------:R-:W-:Y:S01]  /*0db0*/  LOP3.LUT R4, R0, 0x1ffffffc, RZ, 0xc0, !PT ;  /* 0x1ffffffc00047812 */ /* 0x000fe200078ec0ff */
[----:B------:R-:W-:Y:S02]  /*0dc0*/  IMAD.IADD R2, R3, 0x1, R6 ;  /* 0x0000000103027824 */ /* 0x000fe400078e0206 */
[----:B------:R-:W-:Y:S02]  /*0dd0*/  IMAD.MOV.U32 R152, RZ, RZ, -0x2 ;  /* 0xfffffffeff987424 */ /* 0x000fe400078e00ff */
[----:B------:R-:W-:Y:S02]  /*0de0*/  IMAD.IADD R7, R150, 0x1, -R7 ;  /* 0x0000000196077824 */ /* 0x000fe400078e0a07 */
[----:B------:R-:W-:-:S02]  /*0df0*/  IMAD R8, R8, -0x3, R151 ;  /* 0xfffffffd08087824 */ /* 0x000fc400078e0297 */
[----:B------:R-:W-:Y:S02]  /*0e00*/  IMAD R9, R9, 0x10, R12 ;  /* 0x0000001009097824 */ /* 0x000fe400078e020c */
[----:B------:R-:W-:Y:S01]  /*0e10*/  IMAD.IADD R4, R155, 0x1, -R4 ;  /* 0x000000019b047824 */ /* 0x000fe200078e0a04 */
[----:B------:R-:W-:Y:S01]  /*0e20*/  SHF.R.S32.HI R18, RZ, 0x2, R0 ;  /* 0x00000002ff127819 */ /* 0x000fe20000011400 */
[----:B------:R-:W-:Y:S01]  /*0e30*/  IMAD R152, R7, R152, 0x90 ;  /* 0x0000009007987424 */ /* 0x000fe200078e0298 */
[----:B------:R-:W-:Y:S01]  /*0e40*/  LEA R2, R2, UR36, 0x1 ;  /* 0x0000002402027c11 */ /* 0x000fe2000f8e08ff */
[----:B------:R-:W-:Y:S02]  /*0e50*/  IMAD R153, R8, 0x40, R9 ;  /* 0x0000004008997824 */ /* 0x000fe400078e0209 */
[----:B------:R-:W-:Y:S02]  /*0e60*/  IMAD.MOV.U32 R149, RZ, RZ, RZ ;  /* 0x000000ffff957224 */ /* 0x000fe400078e00ff */
[----:B------:R-:W-:-:S02]  /*0e70*/  IMAD.MOV.U32 R16, RZ, RZ, RZ ;  /* 0x000000ffff107224 */ /* 0x000fc400078e00ff */
[----:B------:R-:W-:Y:S01]  /*0e80*/  IMAD.SHL.U32 R17, R4, 0x8, RZ ;  /* 0x0000000804117824 */ /* 0x000fe200078e00ff */
[----:B------:R-:W-:Y:S01]  /*0e90*/  UMOV UR39, URZ ;  /* 0x0000003f00277c82 */ /* 0x000fe20008000000 */
[----:B---3--:R-:W-:-:S07]  /*0ea0*/  LOP3.LUT R144, R14, 0x1, RZ, 0xfc, !PT ;  /* 0x000000010e907812 */ /* 0x008fce00078efcff */
.L_x_158:
[----:B---3-5:R-:W0:Y:S01]  /*0eb0*/  LDC.64 R4, c[0x0][0xc60] ;  /* 0x00031800ff047b82 */ /* 0x028e220000000a00 */
[----:B------:R-:W-:Y:S01]  /*0ec0*/  ULDC.64 UR4, c[0x0][0xa28] ;  /* 0x00028a0000047ab9 */ /* 0x000fe20000000a00 */
[----:B------:R-:W-:Y:S01]  /*0ed0*/  IMAD.MOV.U32 R0, RZ, RZ, RZ ;  /* 0x000000ffff007224 */ /* 0x000fe200078e00ff */
[----:B------:R-:W-:Y:S01]  /*0ee0*/  ULDC.64 UR6, c[0x0][0xa20] ;  /* 0x0002880000067ab9 */ /* 0x000fe20000000a00 */
[----:B0-----:R-:W-:-:S05]  /*0ef0*/  IMAD.WIDE R4, R31, 0x4, R4 ;  /* 0x000000041f047825 */ /* 0x001fca00078e0204 */
[----:B--2---:R-:W2:Y:S01]  /*0f00*/  LDG.E R145, desc[UR58][R4.64] ;  /* 0x0000003a04917981 */ /* 0x004ea2000c1e1900 */
[----:B------:R-:W-:-:S04]  /*0f10*/  ISETP.NE.U32.AND P0, PT, RZ, UR4, PT ;  /* 0x00000004ff007c0c */ /* 0x000fc8000bf05070 */
[----:B------:R-:W-:Y:S02]  /*0f20*/  ISETP.NE.AND.EX P0, PT, RZ, UR5, PT, P0 ;  /* 0x00000005ff007c0c */ /* 0x000fe4000bf05300 */
[----:B--2---:R-:W-:-:S11]  /*0f30*/  SHF.R.S32.HI R148, RZ, 0x1f, R145 ;  /* 0x0000001fff947819 */ /* 0x004fd60000011491 */
[----:B------:R-:W-:-:S04]  /*0f40*/  @P0 LEA R6, P1, R145, UR4, 0x2 ;  /* 0x0000000491060c11 */ /* 0x000fc8000f8210ff */
[----:B------:R-:W-:Y:S01]  /*0f50*/  @P0 LEA.HI.X R7, R145, UR5, R148, 0x2, P1 ;  /* 0x0000000591070c11 */ /* 0x000fe200088f1494 */
[----:B------:R-:W-:-:S04]  /*0f60*/  ULDC.64 UR4, c[0x0][0x3f8] ;  /* 0x0000fe0000047ab9 */ /* 0x000fc80000000a00 */
[----:B------:R0:W5:Y:S01]  /*0f70*/  @P0 LDG.E R0, desc[UR58][R6.64] ;  /* 0x0000003a06000981 */ /* 0x000162000c1e1900 */
[----:B------:R-:W-:Y:S01]  /*0f80*/  ISETP.NE.U32.AND P0, PT, RZ, UR6, PT ;  /* 0x00000006ff007c0c */ /* 0x000fe2000bf05070 */
[----:B------:R-:W-:-:S03]  /*0f90*/  UISETP.NE.U32.AND UP0, UPT, UR4, URZ, UPT ;  /* 0x0000003f0400728c */ /* 0x000fc6000bf05070 */
[----:B------:R-:W-:Y:S01]  /*0fa0*/  ISETP.NE.AND.EX P0, PT, RZ, UR7, PT, P0 ;  /* 0x00000007ff007c0c */ /* 0x000fe2000bf05300 */
[----:B------:R-:W-:Y:S01]  /*0fb0*/  UISETP.NE.AND.EX UP0, UPT, UR5, URZ, UPT, UP0 ;  /* 0x0000003f0500728c */ /* 0x000fe2000bf05300 */
[----:B------:R-:W-:Y:S02]  /*0fc0*/  ULDC UR4, c[0x0][0x404] ;  /* 0x0001010000047ab9 */ /* 0x000fe40000000800 */
[----:B------:R-:W-:Y:S01]  /*0fd0*/  ULDC UR5, c[0x0][0x2e0] ;  /* 0x0000b80000057ab9 */ /* 0x000fe20000000800 */
[----:B------:R-:W-:-:S04]  /*0fe0*/  USEL UR4, UR4, 0x1, UP0 ;  /* 0x0000000104047887 */ /* 0x000fc80008000000 */
[----:B------:R-:W-:-:S04]  /*0ff0*/  UIMAD UR4, UR4, UR5, URZ ;  /* 0x00000005040472a4 */ /* 0x000fc8000f8e023f */
[C---:B------:R-:W-:Y:S02]  /*1000*/  @P0 LEA R4, P1, R145.reuse, UR6, 0x2 ;  /* 0x0000000691040c11 */ /* 0x040fe4000f8210ff */
[----:B------:R-:W-:Y:S02]  /*1010*/  IMAD.U32 R23, RZ, RZ, UR4 ;  /* 0x00000004ff177e24 */ /* 0x000fe4000f8e00ff */
[----:B------:R-:W-:-:S05]  /*1020*/  @P0 LEA.HI.X R5, R145, UR7, R148, 0x2, P1 ;  /* 0x0000000791050c11 */ /* 0x000fca00088f1494 */
[----:B------:R0:W5:Y:S01]  /*1030*/  @P0 LDG.E R23, desc[UR58][R4.64] ;  /* 0x0000003a04170981 */ /* 0x000162000c1e1900 */
[----:B-1--4-:R-:W-:Y:S05]  /*1040*/  @P0 BRA `(.L_x_125) ;  /* 0x0000000000240947 */ /* 0x012fea0003800000 */
[----:B------:R-:W-:Y:S02]  /*1050*/  ULDC.64 UR4, c[0x0][0xa08] ;  /* 0x0002820000047ab9 */ /* 0x000fe40000000a00 */
[----:B------:R-:W-:-:S04]  /*1060*/  ISETP.NE.U32.AND P0, PT, RZ, UR4, PT ;  /* 0x00000004ff007c0c */ /* 0x000fc8000bf05070 */
[----:B------:R-:W-:-:S13]  /*1070*/  ISETP.NE.AND.EX P0, PT, RZ, UR5, PT, P0 ;  /* 0x00000005ff007c0c */ /* 0x000fda000bf05300 */
[----:B------:R-:W-:Y:S05]  /*1080*/  @!P0 BRA `(.L_x_125) ;  /* 0x0000000000148947 */ /* 0x000fea0003800000 */
[----:B0-----:R-:W0:Y:S02]  /*1090*/  LDC.64 R4, c[0x0][0xa08] ;  /* 0x00028200ff047b82 */ /* 0x001e240000000a00 */
[----:B0-----:R-:W-:-:S05]  /*10a0*/  IMAD.WIDE R4, R145, 0x4, R4 ;  /* 0x0000000491047825 */ /* 0x001fca00078e0204 */
[----:B-----5:R-:W2:Y:S04]  /*10b0*/  LDG.E R23, desc[UR58][R4.64] ;  /* 0x0000003a04177981 */ /* 0x020ea8000c1e1900 */
[----:B------:R-:W2:Y:S02]  /*10c0*/  LDG.E R6, desc[UR58][R4.64+0x4] ;  /* 0x0000043a04067981 */ /* 0x000ea4000c1e1900 */
[----:B--2---:R-:W-:-:S07]  /*10d0*/  IMAD.IADD R23, R6, 0x1, -R23 ;  /* 0x0000000106177824 */ /* 0x004fce00078e0a17 */
.L_x_125:
[----:B-----5:R-:W-:Y:S01]  /*10e0*/  IMAD.IADD R23, R23, 0x1, -R0 ;  /* 0x0000000117177824 */ /* 0x020fe200078e0a00 */
[----:B------:R-:W-:Y:S01]  /*10f0*/  PLOP3.LUT P0, PT, PT, PT, PT, 0x80, 0x0 ;  /* 0x000000000000781c */ /* 0x000fe20003f0f070 */
[----:B------:R-:W-:Y:S01]  /*1100*/  IMAD.MOV.U32 R147, RZ, RZ, R29 ;  /* 0x000000ffff937224 */ /* 0x000fe200078e001d */
[----:B------:R-:W-:Y:S01]  /*1110*/  CS2R R20, SRZ ;  /* 0x0000000000147805 */ /* 0x000fe2000001ff00 */
[C---:B------:R-:W-:Y:S01]  /*1120*/  VIADD R0, R23.reuse, 0x8f ;  /* 0x0000008f17007836 */ /* 0x040fe20000000000 */
[----:B------:R-:W-:Y:S01]  /*1130*/  ISETP.GE.AND P1, PT, R23, 0x1, PT ;  /* 0x000000011700780c */ /* 0x000fe20003f26270 */
[----:B------:R-:W-:Y:S01]  /*1140*/  IMAD.MOV.U32 R146, RZ, RZ, R30 ;  /* 0x000000ffff927224 */ /* 0x000fe200078e001e */
[----:B------:R-:W-:Y:S01]  /*1150*/  CS2R R38, SRZ ;  /* 0x0000000000267805 */ /* 0x000fe2000001ff00 */
[----:B------:R-:W-:Y:S01]  /*1160*/  IMAD.HI R0, R0, 0x38e38e39, RZ ;  /* 0x38e38e3900007827 */ /* 0x000fe200078e02ff */
[----:B------:R-:W-:Y:S02]  /*1170*/  CS2R R34, SRZ ;  /* 0x0000000000227805 */ /* 0x000fe4000001ff00 */
[----:B------:R-:W-:-:S02]  /*1180*/  CS2R R44, SRZ ;  /* 0x00000000002c7805 */ /* 0x000fc4000001ff00 */
[----:B------:R-:W-:Y:S02]  /*1190*/  CS2R R36, SRZ ;  /* 0x0000000000247805 */ /* 0x000fe4000001ff00 */
[----:B------:R-:W-:Y:S02]  /*11a0*/  CS2R R42, SRZ ;  /* 0x00000000002a7805 */ /* 0x000fe4000001ff00 */
[----:B------:R-:W-:Y:S02]  /*11b0*/  SHF.R.U32.HI R3, RZ, 0x1f, R0 ;  /* 0x0000001fff037819 */ /* 0x000fe40000011600 */
[----:B------:R-:W-:Y:S02]  /*11c0*/  CS2R R48, SRZ ;  /* 0x0000000000307805 */ /* 0x000fe4000001ff00 */
[----:B------:R-:W-:Y:S02]  /*11d0*/  CS2R R46, SRZ ;  /* 0x00000000002e7805 */ /* 0x000fe4000001ff00 */
[----:B------:R-:W-:-:S02]  /*11e0*/  CS2R R40, SRZ ;  /* 0x0000000000287805 */ /* 0x000fc4000001ff00 */
[----:B------:R-:W-:Y:S01]  /*11f0*/  LEA.HI.SX32 R22, R0, R3, 0x1b ;  /* 0x0000000300167211 */ /* 0x000fe200078fdaff */
[----:B------:R-:W-:Y:S01]  /*1200*/  IMAD.MOV.U32 R3, RZ, RZ, RZ ;  /* 0x000000ffff037224 */ /* 0x000fe200078e00ff */
[----:B------:R-:W-:Y:S01]  /*1210*/  CS2R R50, SRZ ;  /* 0x0000000000327805 */ /* 0x000fe2000001ff00 */
[----:B------:R-:W-:Y:S01]  /*1220*/  IMAD.MOV.U32 R0, RZ, RZ, RZ ;  /* 0x000000ffff007224 */ /* 0x000fe200078e00ff */
        /* <DEDUP_REMOVED lines=10> */
[----:B0-----:R-:W-:Y:S01]  /*12d0*/  CS2R R6, SRZ ;  /* 0x0000000000067805 */ /* 0x001fe2000001ff00 */
[----:B------:R-:W-:Y:S01]  /*12e0*/  IMAD.MOV.U32 R8, RZ, RZ, RZ ;  /* 0x000000ffff087224 */ /* 0x000fe200078e00ff */
[----:B------:R-:W-:Y:S01]  /*12f0*/  CS2R R80, SRZ ;  /* 0x0000000000507805 */ /* 0x000fe2000001ff00 */
[----:B------:R-:W-:Y:S02]  /*1300*/  IMAD.MOV.U32 R24, RZ, RZ, RZ ;  /* 0x000000ffff187224 */ /* 0x000fe400078e00ff */
[----:B------:R-:W-:Y:S02]  /*1310*/  IMAD.MOV.U32 R33, RZ, RZ, RZ ;  /* 0x000000ffff217224 */ /* 0x000fe400078e00ff */
[----:B------:R-:W-:Y:S01]  /*1320*/  IMAD.MOV.U32 R83, RZ, RZ, RZ ;  /* 0x000000ffff537224 */ /* 0x000fe200078e00ff */
[----:B------:R-:W-:Y:S06]  /*1330*/  @!P1 BRA `(.L_x_126) ;  /* 0x0000007c000c9947 */ /* 0x000fec0003800000 */
[----:B------:R-:W0:Y:S01]  /*1340*/  SHFL.IDX PT, R0, R151, RZ, 0x1f ;  /* 0x00001fff97007589 */ /* 0x000e2200000e0000 */
[----:B------:R-:W-:-:S04]  /*1350*/  UIADD3 UR6, UR36, 0x24300, URZ ;  /* 0x0002430024067890 */ /* 0x000fc8000fffe03f */
[----:B------:R-:W-:-:S06]  /*1360*/  ULOP3.LUT UP0, URZ, UR6, 0x9f, URZ, 0xc0, !UPT ;  /* 0x0000009f063f7892 */ /* 0x000fcc000f80c03f */
[----:B------:R-:W-:Y:S02]  /*1370*/  PLOP3.LUT P0, PT, PT, PT, UP0, 0x80, 0x0 ;  /* 0x000000000000781c */ /* 0x000fe40003f0f008 */
[----:B0-----:R-:W-:-:S13]  /*1380*/  R2UR UR38, R0 ;  /* 0x00000000002672ca */ /* 0x001fda00000e0000 */
[----:B------:R-:W-:-:S04]  /*1390*/  UIMAD.WIDE UR4, UR38, 0x55555556, URZ ;  /* 0x55555556260478a5 */ /* 0x000fc8000f8e023f */
[----:B------:R-:W-:-:S04]  /*13a0*/  ULEA.HI UR5, UR5, UR5, URZ, 0x1 ;  /* 0x0000000505057291 */ /* 0x000fc8000f8f083f */
[----:B------:R-:W-:-:S04]  /*13b0*/  UIMAD UR40, UR5, -0x3, UR38 ;  /* 0xfffffffd052878a4 */ /* 0x000fc8000f8e0226 */
[----:B------:R-:W-:-:S04]  /*13c0*/  ULEA UR4, UR40, UR6, 0xb ;  /* 0x0000000628047291 */ /* 0x000fc8000f8e583f */
[----:B------:R-:W-:-:S04]  /*13d0*/  USHF.R.U32.HI UR4, URZ, 0x4, UR4 ;  /* 0x000000043f047899 */ /* 0x000fc80008011604 */
[----:B------:R-:W-:Y:S01]  /*13e0*/  ULOP3.LUT UR37, UR4, 0x3fff, URZ, 0xc0, !UPT ;  /* 0x00003fff04257892 */ /* 0x000fe2000f8ec03f */
[----:B------:R-:W-:Y:S11]  /*13f0*/  @!P0 BRA `(.L_x_127) ;  /* 0x0000000000408947 */ /* 0x000ff60003800000 */
[----:B------:R-:W-:Y:S01]  /*1400*/  MOV R0, 0x0 ;  /* 0x0000000000007802 */ /* 0x000fe20000000f00 */
[----:B------:R-:W-:Y:S01]  /*1410*/  ULDC.64 UR4, c[0x4][0xa8] ;  /* 0x01002a0000047ab9 */ /* 0x000fe20000000a00 */
[----:B------:R-:W-:Y:S01]  /*1420*/  ULDC.64 UR6, c[0x4][0x20] ;  /* 0x0100080000067ab9 */ /* 0x000fe20000000a00 */
[----:B------:R-:W-:Y:S01]  /*1430*/  IMAD.U32 R4, RZ, RZ, UR4 ;  /* 0x00000004ff047e24 */ /* 0x000fe2000f8e00ff */
[----:B------:R0:W1:Y:S01]  /*1440*/  LDC.64 R14, c[0x4][R0] ;  /* 0x01000000000e7b82 */ /* 0x0000620000000a00 */
        /* <DEDUP_REMOVED lines=8> */
[----:B0-----:R-:W-:-:S07]  /*14d0*/  IMAD.MOV.U32 R13, RZ, RZ, RZ ;  /* 0x000000ffff0d7224 */ /* 0x001fce00078e00ff */
[----:B------:R-:W-:-:S07]  /*14e0*/  LEPC R20, `(.L_x_127) ;  /* 0x000000001014794e */ /* 0x000fce0000000000 */
[----:B-1----:R-:W-:Y:S05]  /*14f0*/  CALL.ABS.NOINC R14 ;  /* 0x000000000e007343 */ /* 0x002fea0003c00000 */
.L_x_127:
[----:B------:R-:W-:Y:S02]  /*1500*/  LEA.HI R0, R149, R149, RZ, 0x1 ;  /* 0x0000009595007211 */ /* 0x000fe400078f08ff */
[----:B------:R-:W-:Y:S02]  /*1510*/  ISETP.NE.AND P0, PT, R144, 0x3, PT ;  /* 0x000000039000780c */ /* 0x000fe40003f05270 */
[----:B------:R-:W-:-:S05]  /*1520*/  LOP3.LUT R0, R0, 0xfffffffe, RZ, 0xc0, !PT ;  /* 0xfffffffe00007812 */ /* 0x000fca00078ec0ff */
[----:B------:R-:W-:-:S05]  /*1530*/  IMAD.IADD R0, R149, 0x1, -R0 ;  /* 0x0000000195007824 */ /* 0x000fca00078e0a00 */
[----:B------:R-:W-:-:S04]  /*1540*/  SHF.L.U32 R0, R0, 0x1f, RZ ;  /* 0x0000001f00007819 */ /* 0x000fc800000006ff */
[----:B------:R-:W0:Y:S02]  /*1550*/  SYNCS.PHASECHK.TRANS64.TRYWAIT P1, [UR36+0x31c00], R0 ;  /* 0x031c0000ff0075a7 */ /* 0x000e240008020164 */
[----:B0-----:R-:W-:Y:S05]  /*1560*/  @!P1 BRA `(.L_x_128) ;  /* 0x000000d400a49947 */ /* 0x001fea0003800000 */
.L_x_244:
[----:B------:R-:W-:Y:S05]  /*1570*/  @!P0 BRA `(.L_x_129) ;  /* 0x0000000000048947 */ /* 0x000fea0003800000 */
[----:B------:R-:W-:Y:S01]  /*1580*/  BPT.TRAP 0x1 ;  /* 0x000000040000795c */ /* 0x000fe20000300000 */
.L_x_129:
[----:B------:R-:W-:Y:S01]  /*1590*/  IMAD.U32 R4, RZ, RZ, UR39 ;  /* 0x00000027ff047e24 */ /* 0x000fe2000f8e00ff */
[----:B0-----:R-:W-:-:S04]  /*15a0*/  SHF.L.U32 R3, R16, 0x1f, RZ ;  /* 0x0000001f10037819 */ /* 0x001fc800000006ff */
[----:B------:R-:W-:-:S04]  /*15b0*/  LEA R4, R4, UR36, 0x3 ;  /* 0x0000002404047c11 */ /* 0x000fc8000f8e18ff */
[----:B------:R0:W1:Y:S01]  /*15c0*/  SYNCS.PHASECHK.TRANS64.TRYWAIT P2, [R4+URZ+0x31c30], R3 ;  /* 0x031c3003040075a7 */ /* 0x000062000804017f */
[----:B------:R-:W-:Y:S05]  /*15d0*/  @!P0 BRA `(.L_x_130) ;  /* 0x0000000000048947 */ /* 0x000fea0003800000 */
[----:B------:R-:W-:Y:S01]  /*15e0*/  BPT.TRAP 0x1 ;  /* 0x000000040000795c */ /* 0x000fe20000300000 */
.L_x_130:
[----:B------:R-:W2:Y:S01]  /*15f0*/  S2R R0, SR_TID.X ;  /* 0x0000000000007919 */ /* 0x000ea20000002100 */
[----:B------:R-:W-:Y:S01]  /*1600*/  IMAD.MOV.U32 R71, RZ, RZ, RZ ;  /* 0x000000ffff477224 */ /* 0x000fe200078e00ff */
[----:B--2---:R-:W-:Y:S01]  /*1610*/  LOP3.LUT P1, RZ, R0, 0x7f, RZ, 0xc0, !PT ;  /* 0x0000007f00ff7812 */ /* 0x004fe2000782c0ff */
[----:B-1----:R-:W-:-:S12]  /*1620*/  @P2 BRA `(.L_x_131) ;  /* 0x0000000000082947 */ /* 0x002fd80003800000 */
[----:B------:R-:W1:Y:S02]  /*1630*/  SYNCS.PHASECHK.TRANS64.TRYWAIT P2, [R4+URZ+0x31c30], R3 ;  /* 0x031c3003040075a7 */ /* 0x000e64000804017f */
[----:B-1----:R-:W-:Y:S05]  /*1640*/  @!P2 BRA `(.L_x_132) ;  /* 0x000000d40084a947 */ /* 0x002fea0003800000 */
.L_x_131:
        /* <DEDUP_REMOVED lines=26> */
[----:B------:R-:W-:Y:S01]  /*17f0*/  UMOV UR7, 0x80000020 ;  /* 0x8000002000077882 */ /* 0x000fe20000000000 */
[----:B------:R-:W-:Y:S01]  /*1800*/  HGMMA.64x16x16.F32.BF16 R96, gdesc[UR24], RZ, !UPT, gsb0 ;  /* 0x00200000186079f0 */ /* 0x000fe2000c0018ff */
        /* <DEDUP_REMOVED lines=121> */
[----:B------:R-:W-:Y:S01]  /*1fa0*/  UMOV UR8, UR10 ;  /* 0x0000000a00087c82 */ /* 0x000fe20008000000 */
[----:B------:R-:W-:Y:S01]  /*1fb0*/  UMOV UR10, UR12 ;  /* 0x0000000c000a7c82 */ /* 0x000fe20008000000 */
        /* <DEDUP_REMOVED lines=170> */
[----:B01----:R-:W-:Y:S01]  /*2a60*/  FMNMX.FTZ R3, R96, R97, !PT ;  /* 0x0000006160037209 */ /* 0x003fe20007810000 */
        /* <DEDUP_REMOVED lines=101> */
[----:B------:R-:W-:Y:S01]  /*30c0*/  FSEL R114, R49, -INF , P2 ;  /* 0xff80000031727808 */ /* 0x000fe20001000000 */
[----:B------:R-:W-:Y:S01]  /*30d0*/  ULDC UR6, c[0x0][0x988] ;  /* 0x0002620000067ab9 */ /* 0x000fe20000000800 */
[----:B------:R-:W-:-:S02]  /*30e0*/  FMNMX.FTZ R3, R120, R3, !PT ;  /* 0x0000000378037209 */ /* 0x000fc40007810000 */
[----:B------:R-:W-:Y:S02]  /*30f0*/  FSEL R116, R52, -INF , P6 ;  /* 0xff80000034747808 */ /* 0x000fe40003000000 */
[----:B------:R-:W-:Y:S02]  /*3100*/  FMNMX.FTZ R3, R114, R3, !PT ;  /* 0x0000000372037209 */ /* 0x000fe40007810000 */
[----:B------:R-:W-:Y:S02]  /*3110*/  FSEL R52, R63, -INF , P4 ;  /* 0xff8000003f347808 */ /* 0x000fe40002000000 */
[----:B------:R-:W-:Y:S02]  /*3120*/  ISETP.GT.AND P4, PT, R5, 0x60, PT ;  /* 0x000000600500780c */ /* 0x000fe40003f84270 */
[----:B------:R-:W-:Y:S02]  /*3130*/  FSEL R122, R53, -INF , P5 ;  /* 0xff800000357a7808 */ /* 0x000fe40002800000 */
[----:B------:R-:W-:-:S02]  /*3140*/  FMNMX.FTZ R3, R116, R3, !PT ;  /* 0x0000000374037209 */ /* 0x000fc40007810000 */
[----:B------:R-:W-:Y:S02]  /*3150*/  FSEL R50, R50, -INF , P3 ;  /* 0xff80000032327808 */ /* 0x000fe40001800000 */
[----:B------:R-:W-:Y:S02]  /*3160*/  ISETP.GT.AND P3, PT, R5, 0x61, PT ;  /* 0x000000610500780c */ /* 0x000fe40003f64270 */
[----:B------:R-:W-:Y:S02]  /*3170*/  FMNMX.FTZ R3, R122, R3, !PT ;  /* 0x000000037a037209 */ /* 0x000fe40007810000 */
[----:B------:R-:W-:Y:S02]  /*3180*/  FSEL R56, R51, -INF , P2 ;  /* 0xff80000033387808 */ /* 0x000fe40001000000 */
[----:B------:R-:W-:Y:S02]  /*3190*/  ISETP.GT.AND P2, PT, R5, 0x68, PT ;  /* 0x000000680500780c */ /* 0x000fe40003f44270 */
[----:B------:R-:W-:-:S02]  /*31a0*/  FSEL R54, R54, -INF , P6 ;  /* 0xff80000036367808 */ /* 0x000fc40003000000 */
        /* <DEDUP_REMOVED lines=13> */
[C---:B------:R-:W-:Y:S02]  /*3280*/  ISETP.GT.AND P1, PT, R5.reuse, 0x71, PT ;  /* 0x000000710500780c */ /* 0x040fe40003f24270 */
[----:B------:R-:W-:Y:S02]  /*3290*/  FMNMX.FTZ R3, R140, R3, !PT ;  /* 0x000000038c037209 */ /* 0x000fe40007810000 */
[----:B------:R-:W-:Y:S02]  /*32a0*/  FSEL R46, R46, -INF , P2 ;  /* 0xff8000002e2e7808 */ /* 0x000fe40001000000 */
[----:B------:R-:W-:-:S02]  /*32b0*/  ISETP.GT.AND P2, PT, R5, 0x79, PT ;  /* 0x000000790500780c */ /* 0x000fc40003f44270 */
[----:B------:R-:W-:Y:S02]  /*32c0*/  FSEL R42, R42, -INF , P4 ;  /* 0xff8000002a2a7808 */ /* 0x000fe40002000000 */
[----:B------:R-:W-:Y:S02]  /*32d0*/  ISETP.GT.AND P4, PT, R5, 0x81, PT ;  /* 0x000000810500780c */ /* 0x000fe40003f84270 */
[----:B------:R-:W-:Y:S02]  /*32e0*/  FSEL R40, R55, -INF , P5 ;  /* 0xff80000037287808 */ /* 0x000fe40002800000 */
[----:B------:R-:W-:Y:S02]  /*32f0*/  ISETP.GT.AND P5, PT, R5, 0x88, PT ;  /* 0x000000880500780c */ /* 0x000fe40003fa4270 */
        /* <DEDUP_REMOVED lines=9> */
[----:B------:R-:W-:Y:S01]  /*3390*/  FMNMX.FTZ R0, R156, R3, !PT ;  /* 0x000000039c007209 */ /* 0x000fe20007810000 */
[----:B------:R-:W-:Y:S01]  /*33a0*/  IMAD.U32 R3, RZ, RZ, UR6 ;  /* 0x00000006ff037e24 */ /* 0x000fe2000f8e00ff */
[----:B------:R-:W-:-:S02]  /*33b0*/  FSEL R32, R43, -INF , P3 ;  /* 0xff8000002b207808 */ /* 0x000fc40001800000 */
[----:B------:R-:W-:Y:S02]  /*33c0*/  FSEL R59, R37, -INF , P2 ;  /* 0xff800000253b7808 */ /* 0x000fe40001000000 */
[----:B------:R-:W-:Y:S02]  /*33d0*/  FMNMX.FTZ R0, R53, R0, !PT ;  /* 0x0000000035007209 */ /* 0x000fe40007810000 */
[----:B------:R-:W-:Y:S02]  /*33e0*/  ISETP.GT.AND P3, PT, R5, 0x80, PT ;  /* 0x000000800500780c */ /* 0x000fe40003f64270 */
[----:B------:R-:W-:Y:S02]  /*33f0*/  FMNMX.FTZ R0, R59, R0, !PT ;  /* 0x000000003b007209 */ /* 0x000fe40007810000 */
[----:B------:R-:W-:Y:S02]  /*3400*/  P2R R21, PR, RZ, 0x1 ;  /* 0x00000001ff157803 */ /* 0x000fe40000000000 */
[----:B------:R-:W-:-:S02]  /*3410*/  ISETP.GT.AND P0, PT, R5, 0x69, PT ;  /* 0x000000690500780c */ /* 0x000fc40003f04270 */
[----:B------:R-:W-:Y:S02]  /*3420*/  P2R R33, PR, RZ, 0x2 ;  /* 0x00000002ff217803 */ /* 0x000fe40000000000 */
        /* <DEDUP_REMOVED lines=12> */
[----:B------:R-:W-:Y:S02]  /*34f0*/  FMNMX.FTZ R11, R51, R0, !PT ;  /* 0x00000000330b7209 */ /* 0x000fe40007810000 */
[----:B------:R-:W-:-:S02]  /*3500*/  ISETP.NE.AND P0, PT, R21, RZ, PT ;  /* 0x000000ff1500720c */ /* 0x000fc40003f05270 */
[----:B------:R-:W-:Y:S01]  /*3510*/  FSEL R28, R35, -INF , P1 ;  /* 0xff800000231c7808 */ /* 0x000fe20000800000 */
[----:B------:R-:W0:Y:S01]  /*3520*/  SHFL.BFLY PT, R0, R11, 0x2, 0x1f ;  /* 0x0c401f000b007f89 */ /* 0x000e2200000e0000 */
[----:B------:R-:W-:Y:S02]  /*3530*/  FSEL R38, R38, -INF , P0 ;  /* 0xff80000026267808 */ /* 0x000fe40000000000 */
[----:B------:R-:W-:Y:S02]  /*3540*/  FSEL R26, R26, -INF , P3 ;  /* 0xff8000001a1a7808 */ /* 0x000fe40001800000 */
[----:B------:R-:W-:Y:S02]  /*3550*/  ISETP.NE.AND P0, PT, R7, RZ, PT ;  /* 0x000000ff0700720c */ /* 0x000fe40003f05270 */
[----:B------:R-:W-:-:S13]  /*3560*/  ISETP.NE.AND P1, PT, R9, RZ, PT ;  /* 0x000000ff0900720c */ /* 0x000fda0003f25270 */
[----:B------:R-:W-:Y:S01]  /*3570*/  @!P1 VIADD R4, R4, 0x31c40 ;  /* 0x00031c4004049836 */ /* 0x000fe20000000000 */
[----:B0-----:R-:W-:Y:S02]  /*3580*/  FMNMX.FTZ R13, R11, R0, !PT ;  /* 0x000000000b0d7209 */ /* 0x001fe40007810000 */
[----:B------:R-:W-:Y:S02]  /*3590*/  FMNMX.FTZ R11, R98, R99, !PT ;  /* 0x00000063620b7209 */ /* 0x000fe40007810000 */
[----:B------:R-:W-:Y:S01]  /*35a0*/  @!P1 PRMT R4, RZ, 0x654, R4 ;  /* 0x00000654ff049816 */ /* 0x000fe20000000004 */
[----:B------:R-:W0:Y:S01]  /*35b0*/  SHFL.BFLY PT, R0, R13, 0x1, 0x1f ;  /* 0x0c201f000d007f89 */ /* 0x000e2200000e0000 */
[----:B------:R-:W-:Y:S02]  /*35c0*/  FMNMX.FTZ R11, R102, R11, !PT ;  /* 0x0000000b660b7209 */ /* 0x000fe40007810000 */
[----:B------:R1:W-:Y:S01]  /*35d0*/  @!P1 SYNCS.ARRIVE.TRANS64.RED.A1T0 RZ, [R4+URZ], RZ ;  /* 0x000000ff04ff99a7 */ /* 0x0003e2000810043f */
[----:B0-----:R-:W-:-:S02]  /*35e0*/  FMNMX.FTZ R0, R13, R0, !PT ;  /* 0x000000000d007209 */ /* 0x001fc40007810000 */
        /* <DEDUP_REMOVED lines=23> */
[-CC-:B------:R-:W-:Y:S01]  /*3760*/  FFMA.FTZ R5, R96, R3.reuse, -R55.reuse ;  /* 0x0000000360057223 */ /* 0x180fe20000010837 */
[--C-:B------:R-:W-:Y:S01]  /*3770*/  FFMA.FTZ R106, R97, R3, -R55.reuse ;  /* 0x00000003616a7223 */ /* 0x100fe20000010837 */
[----:B------:R-:W-:Y:S01]  /*3780*/  FMNMX.FTZ R13, R14, R13, !PT ;  /* 0x0000000d0e0d7209 */ /* 0x000fe20007810000 */
[-CC-:B------:R-:W-:Y:S01]  /*3790*/  FFMA.FTZ R108, R66, R3.reuse, -R55.reuse ;  /* 0x00000003426c7223 */ /* 0x180fe20000010837 */
[----:B------:R-:W-:Y:S01]  /*37a0*/  MUFU.EX2 R7, R7 ;  /* 0x0000000700077308 */ /* 0x000fe20000000800 */
        /* <DEDUP_REMOVED lines=15> */
[----:B------:R0:W-:Y:S01]  /*38a0*/  MUFU.EX2 R13, R112 ;  /* 0x00000070000d7308 */ /* 0x0001e20000000800 */
[--C-:B------:R-:W-:Y:S01]  /*38b0*/  FFMA.FTZ R130, R130, R3, -R55.reuse ;  /* 0x0000000382827223 */ /* 0x100fe20000010837 */
[----:B------:R-:W-:Y:S01]  /*38c0*/  FMNMX.FTZ R15, R58, R15, !PT ;  /* 0x0000000f3a0f7209 */ /* 0x000fe20007810000 */
[-CC-:B------:R-:W-:Y:S01]  /*38d0*/  FFMA.FTZ R120, R120, R3.reuse, -R55.reuse ;  /* 0x0000000378787223 */ /* 0x180fe20000010837 */
[-CC-:B------:R-:W-:Y:S01]  /*38e0*/  FFMA.FTZ R43, R116, R3.reuse, -R55.reuse ;  /* 0x00000003742b7223 */ /* 0x180fe20000010837 */
[--C-:B------:R-:W-:Y:S01]  /*38f0*/  FFMA.FTZ R96, R122, R3, -R55.reuse ;  /* 0x000000037a607223 */ /* 0x100fe20000010837 */
[----:B------:R-:W-:Y:S01]  /*3900*/  FMNMX.FTZ R15, R48, R15, !PT ;  /* 0x0000000f300f7209 */ /* 0x000fe20007810000 */
[-CC-:B------:R-:W-:Y:S01]  /*3910*/  FFMA.FTZ R41, R126, R3.reuse, -R55.reuse ;  /* 0x000000037e297223 */ /* 0x180fe20000010837 */
[----:B------:R-:W1:Y:S01]  /*3920*/  MUFU.EX2 R106, R106 ;  /* 0x0000006a006a7308 */ /* 0x000e620000000800 */
[----:B0-----:R-:W-:Y:S01]  /*3930*/  FSEL R112, R27, -INF , P4 ;  /* 0xff8000001b707808 */ /* 0x001fe20002000000 */
[--C-:B------:R-:W-:Y:S01]  /*3940*/  FFMA.FTZ R84, R136, R3, -R55.reuse ;  /* 0x0000000388547223 */ /* 0x100fe20000010837 */
[----:B------:R-:W-:Y:S01]  /*3950*/  FMNMX.FTZ R15, R62, R15, !PT ;  /* 0x0000000f3e0f7209 */ /* 0x000fe20007810000 */
[-CC-:B------:R-:W-:Y:S01]  /*3960*/  FFMA.FTZ R39, R138, R3.reuse, -R55.reuse ;  /* 0x000000038a277223 */ /* 0x180fe20000010837 */
[-CC-:B------:R-:W-:Y:S01]  /*3970*/  FFMA.FTZ R88, R140, R3.reuse, -R55.reuse ;  /* 0x000000038c587223 */ /* 0x180fe20000010837 */
[----:B------:R-:W-:Y:S01]  /*3980*/  FFMA.FTZ R80, R59, R3, -R55 ;  /* 0x000000033b507223 */ /* 0x000fe20000010837 */
[----:B------:R-:W-:Y:S01]  /*3990*/  FMNMX.FTZ R21, R52, R15, !PT ;  /* 0x0000000f34157209 */ /* 0x000fe20007810000 */
[----:B------:R-:W-:Y:S03]  /*39a0*/  MUFU.EX2 R108, R108 ;  /* 0x0000006c006c7308 */ /* 0x000fe60000000800 */
[----:B------:R-:W-:-:S04]  /*39b0*/  FMNMX.FTZ R21, R50, R21, !PT ;  /* 0x0000001532157209 */ /* 0x000fc80007810000 */
[----:B------:R-:W-:Y:S01]  /*39c0*/  FMNMX.FTZ R21, R56, R21, !PT ;  /* 0x0000001538157209 */ /* 0x000fe20007810000 */
[----:B------:R-:W-:Y:S01]  /*39d0*/  MUFU.EX2 R9, R9 ;  /* 0x0000000900097308 */ /* 0x000fe20000000800 */
[----:B-1----:R-:W-:Y:S02]  /*39e0*/  F2FP.BF16.F32.PACK_AB R4, R106, R5 ;  /* 0x000000056a04723e */ /* 0x002fe400000010ff */
[----:B------:R-:W-:-:S04]  /*39f0*/  FMNMX.FTZ R21, R54, R21, !PT ;  /* 0x0000001536157209 */ /* 0x000fc80007810000 */
[----:B------:R-:W-:Y:S01]  /*3a00*/  FMNMX.FTZ R21, R40, R21, !PT ;  /* 0x0000001528157209 */ /* 0x000fe20007810000 */
[----:B------:R-:W-:Y:S03]  /*3a10*/  MUFU.EX2 R72, R72 ;  /* 0x0000004800487308 */ /* 0x000fe60000000800 */
[----:B------:R-:W-:-:S04]  /*3a20*/  FMNMX.FTZ R21, R42, R21, !PT ;  /* 0x000000152a157209 */ /* 0x000fc80007810000 */
[----:B------:R-:W-:Y:S01]  /*3a30*/  FMNMX.FTZ R21, R32, R21, !PT ;  /* 0x0000001520157209 */ /* 0x000fe20007810000 */
[----:B------:R0:W-:Y:S03]  /*3a40*/  MUFU.EX2 R11, R92 ;  /* 0x0000005c000b7308 */ /* 0x0001e60000000800 */
[----:B------:R-:W-:-:S04]  /*3a50*/  FMNMX.FTZ R21, R46, R21, !PT ;  /* 0x000000152e157209 */ /* 0x000fc80007810000 */
[----:B------:R-:W-:Y:S01]  /*3a60*/  FMNMX.FTZ R35, R24, R21, !PT ;  /* 0x0000001518237209 */ /* 0x000fe20007810000 */
[----:B------:R-:W-:Y:S01]  /*3a70*/  MUFU.EX2 R44, R44 ;  /* 0x0000002c002c7308 */ /* 0x000fe20000000800 */
[----:B0-----:R-:W-:Y:S02]  /*3a80*/  FFMA.FTZ R92, R156, R3, -R55 ;  /* 0x000000039c5c7223 */ /* 0x001fe40000010837 */
[----:B------:R-:W-:-:S04]  /*3a90*/  FMNMX.FTZ R35, R34, R35, !PT ;  /* 0x0000002322237209 */ /* 0x000fc80007810000 */
[----:B------:R-:W-:Y:S01]  /*3aa0*/  FMNMX.FTZ R35, R28, R35, !PT ;  /* 0x000000231c237209 */ /* 0x000fe20007810000 */
[----:B------:R-:W-:Y:S03]  /*3ab0*/  MUFU.EX2 R33, R33 ;  /* 0x0000002100217308 */ /* 0x000fe60000000800 */
        /* <DEDUP_REMOVED lines=9> */
[----:B0-----:R-:W-:-:S03]  /*3b50*/  FFMA.FTZ R76, R134, R3, -R55 ;  /* 0x00000003864c7223 */ /* 0x001fc60000010837 */
[----:B------:R-:W0:Y:S04]  /*3b60*/  SHFL.BFLY PT, R30, R37, 0x2, 0x1f ;  /* 0x0c401f00251e7f89 */ /* 0x000e2800000e0000 */
[----:B------:R-:W-:Y:S08]  /*3b70*/  MUFU.EX2 R68, R68 ;  /* 0x0000004400447308 */ /* 0x000ff00000000800 */
[----:B------:R-:W-:Y:S08]  /*3b80*/  MUFU.EX2 R60, R60 ;  /* 0x0000003c003c7308 */ /* 0x000ff00000000800 */
[----:B------:R-:W-:Y:S01]  /*3b90*/  MUFU.EX2 R36, R36 ;  /* 0x0000002400247308 */ /* 0x000fe20000000800 */
[----:B0-----:R-:W-:Y:S01]  /*3ba0*/  FMNMX.FTZ R27, R37, R30, !PT ;  /* 0x0000001e251b7209 */ /* 0x001fe20007810000 */
[-CC-:B------:R-:W-:Y:S01]  /*3bb0*/  FFMA.FTZ R30, R45, R3.reuse, -R55.reuse ;  /* 0x000000032d1e7223 */ /* 0x180fe20000010837 */
[-CC-:B------:R-:W-:Y:S01]  /*3bc0*/  FFMA.FTZ R37, R142, R3.reuse, -R55.reuse ;  /* 0x000000038e257223 */ /* 0x180fe20000010837 */
[----:B------:R-:W-:-:S04]  /*3bd0*/  FFMA.FTZ R45, R57, R3, -R55 ;  /* 0x00000003392d7223 */ /* 0x000fc80000010837 */
[----:B------:R-:W-:Y:S01]  /*3be0*/  MUFU.EX2 R25, R25 ;  /* 0x0000001900197308 */ /* 0x000fe20000000800 */
[----:B------:R-:W0:Y:S07]  /*3bf0*/  SHFL.BFLY PT, R104, R27, 0x1, 0x1f ;  /* 0x0c201f001b687f89 */ /* 0x000e2e00000e0000 */
[----:B------:R-:W-:Y:S08]  /*3c00*/  MUFU.EX2 R66, R66 ;  /* 0x0000004200427308 */ /* 0x000ff00000000800 */
[----:B------:R-:W-:Y:S08]  /*3c10*/  MUFU.EX2 R21, R130 ;  /* 0x0000008200157308 */ /* 0x000ff00000000800 */
[----:B------:R-:W-:Y:S01]  /*3c20*/  MUFU.EX2 R76, R76 ;  /* 0x0000004c004c7308 */ /* 0x000fe20000000800 */
[----:B0-----:R-:W-:Y:S01]  /*3c30*/  FMNMX.FTZ R73, R27, R104, !PT ;  /* 0x000000681b497209 */ /* 0x001fe20007810000 */
[----:B------:R-:W-:-:S03]  /*3c40*/  FFMA.FTZ R104, R51, R3, -R55 ;  /* 0x0000000333687223 */ /* 0x000fc60000010837 */
[C---:B------:R-:W-:Y:S01]  /*3c50*/  FSETP.NEU.FTZ.AND P2, PT, R73.reuse, -INF , PT ;  /* 0xff8000004900780b */ /* 0x040fe20003f5d000 */
[----:B------:R-:W-:Y:S02]  /*3c60*/  FMUL.FTZ R27, R73, R3 ;  /* 0x00000003491b7220 */ /* 0x000fe40000410000 */
[----:B------:R-:W-:Y:S03]  /*3c70*/  MUFU.EX2 R35, R120 ;  /* 0x0000007800237308 */ /* 0x000fe60000000800 */
[----:B------:R-:W-:Y:S02]  /*3c80*/  FSEL R27, R27, RZ, P2 ;  /* 0x000000ff1b1b7208 */ /* 0x000fe40001000000 */
[----:B------:R-:W-:-:S03]  /*3c90*/  ISETP.GE.AND P2, PT, R23, 0x91, PT ;  /* 0x000000911700780c */ /* 0x000fc60003f46270 */
        /* <DEDUP_REMOVED lines=14> */
[----:B------:R-:W0:Y:S01]  /*3d80*/  MUFU.EX2 R99, R99 ;  /* 0x0000006300637308 */ /* 0x000e220000000800 */
        /* <DEDUP_REMOVED lines=14> */
[-C--:B------:R-:W-:Y:S01]  /*3e70*/  FFMA.FTZ R24, R24, R3.reuse, -R27 ;  /* 0x0000000318187223 */ /* 0x080fe2000001081b */
[----:B------:R2:W3:Y:S01]  /*3e80*/  MUFU.EX2 R65, R6 ;  /* 0x0000000600417308 */ /* 0x0004e20000000800 */
[----:B0-----:R-:W-:Y:S01]  /*3e90*/  FADD.FTZ R67, R98, R99 ;  /* 0x0000006362437221 */ /* 0x001fe20000010000 */
[-CC-:B------:R-:W-:Y:S01]  /*3ea0*/  FFMA.FTZ R34, R34, R3.reuse, -R27.reuse ;  /* 0x0000000322227223 */ /* 0x180fe2000001081b */
[-CC-:B------:R-:W-:Y:S01]  /*3eb0*/  FFMA.FTZ R42, R28, R3.reuse, -R27.reuse ;  /* 0x000000031c2a7223 */ /* 0x180fe2000001081b */
[-CC-:B------:R-:W-:Y:S01]  /*3ec0*/  FFMA.FTZ R38, R38, R3.reuse, -R27.reuse ;  /* 0x0000000326267223 */ /* 0x180fe2000001081b */
[-CC-:B------:R-:W-:Y:S01]  /*3ed0*/  FFMA.FTZ R110, R110, R3.reuse, -R27.reuse ;  /* 0x000000036e6e7223 */ /* 0x180fe2000001081b */
[-CC-:B------:R-:W-:Y:S01]  /*3ee0*/  FFMA.FTZ R46, R26, R3.reuse, -R27.reuse ;  /* 0x000000031a2e7223 */ /* 0x180fe2000001081b */
[-C--:B------:R-:W-:Y:S01]  /*3ef0*/  FFMA.FTZ R112, R112, R3.reuse, -R27 ;  /* 0x0000000370707223 */ /* 0x080fe2000001081b */
[----:B------:R-:W0:Y:S01]  /*3f00*/  MUFU.EX2 R49, R49 ;  /* 0x0000003100317308 */ /* 0x000e220000000800 */
[----:B--2---:R-:W-:Y:S01]  /*3f10*/  FADD.FTZ R6, R5, R106 ;  /* 0x0000006a05067221 */ /* 0x004fe20000010000 */
[----:B-1----:R-:W-:Y:S01]  /*3f20*/  FADD.FTZ R8, R102, R67 ;  /* 0x0000004366087221 */ /* 0x002fe20000010000 */
[-CC-:B------:R-:W-:Y:S01]  /*3f30*/  FFMA.FTZ R118, R118, R3.reuse, -R27.reuse ;  /* 0x0000000376767223 */ /* 0x180fe2000001081b */
[----:B------:R-:W-:Y:S01]  /*3f40*/  FFMA.FTZ R114, R114, R3, -R27 ;  /* 0x0000000372727223 */ /* 0x000fe2000001081b */
[----:B------:R-:W-:Y:S01]  /*3f50*/  FADD.FTZ R69, R7, R6 ;  /* 0x0000000607457221 */ /* 0x000fe20000010000 */
[C---:B------:R-:W-:Y:S01]  /*3f60*/  F2FP.BF16.F32.PACK_AB R6, R108.reuse, R7 ;  /* 0x000000076c06723e */ /* 0x040fe200000010ff */
[----:B------:R-:W-:Y:S01]  /*3f70*/  IMAD.MOV.U32 R62, RZ, RZ, R71 ;  /* 0x000000ffff3e7224 */ /* 0x000fe200078e0047 */
[----:B------:R-:W1:Y:S01]  /*3f80*/  MUFU.EX2 R90, R90 ;  /* 0x0000005a005a7308 */ /* 0x000e620000000800 */
[----:B------:R-:W-:Y:S01]  /*3f90*/  FADD.FTZ R10, R108, R69 ;  /* 0x000000456c0a7221 */ /* 0x000fe20000010000 */
[C---:B---3--:R-:W-:Y:S01]  /*3fa0*/  FADD.FTZ R8, R65.reuse, R8 ;  /* 0x0000000841087221 */ /* 0x048fe20000010000 */
[----:B------:R-:W-:Y:S01]  /*3fb0*/  F2FP.BF16.F32.PACK_AB R7, R65, R102 ;  /* 0x000000664107723e */ /* 0x000fe200000010ff */
[----:B------:R-:W-:Y:S01]  /*3fc0*/  FFMA.FTZ R65, R40, R3, -R27 ;  /* 0x0000000328417223 */ /* 0x000fe2000001081b */
[----:B------:R-:W-:Y:S01]  /*3fd0*/  FADD.FTZ R67, R9, R10 ;  /* 0x0000000a09437221 */ /* 0x000fe20000010000 */
[----:B------:R-:W-:Y:S01]  /*3fe0*/  F2FP.BF16.F32.PACK_AB R5, R99, R98 ;  /* 0x000000626305723e */ /* 0x000fe200000010ff */
[----:B------:R-:W-:Y:S01]  /*3ff0*/  IMAD.MOV.U32 R58, RZ, RZ, R71 ;  /* 0x000000ffff3a7224 */ /* 0x000fe200078e0047 */
[----:B------:R-:W2:Y:S01]  /*4000*/  MUFU.EX2 R51, R51 ;  /* 0x0000003300337308 */ /* 0x000ea20000000800 */
[----:B0-----:R-:W-:Y:S01]  /*4010*/  FADD.FTZ R69, R49, R8 ;  /* 0x0000000831457221 */ /* 0x001fe20000010000 */
[----:B------:R-:W-:Y:S01]  /*4020*/  FADD.FTZ R8, R72, R67 ;  /* 0x0000004348087221 */ /* 0x000fe20000010000 */
[----:B------:R0:W-:Y:S01]  /*4030*/  STSM.16.M88.4 [R2+0x24300], R4 ;  /* 0x0243000402007844 */ /* 0x0001e20000000200 */
[----:B------:R-:W-:-:S02]  /*4040*/  IMAD.MOV.U32 R56, RZ, RZ, R71 ;  /* 0x000000ffff387224 */ /* 0x000fc400078e0047 */
[----:B------:R-:W-:Y:S02]  /*4050*/  FADD.FTZ R67, R11, R8 ;  /* 0x000000080b437221 */ /* 0x000fe40000010000 */
[----:B------:R-:W3:Y:S01]  /*4060*/  MUFU.EX2 R94, R94 ;  /* 0x0000005e005e7308 */ /* 0x000ee20000000800 */
[----:B-1----:R-:W-:Y:S01]  /*4070*/  FADD.FTZ R10, R90, R69 ;  /* 0x000000455a0a7221 */ /* 0x002fe20000010000 */
[----:B------:R-:W-:-:S04]  /*4080*/  FADD.FTZ R8, R44, R67 ;  /* 0x000000432c087221 */ /* 0x000fc80000010000 */
[----:B------:R-:W-:Y:S02]  /*4090*/  FADD.FTZ R67, R33, R8 ;  /* 0x0000000821437221 */ /* 0x000fe40000010000 */
[----:B------:R-:W1:Y:S01]  /*40a0*/  MUFU.EX2 R53, R53 ;  /* 0x0000003500357308 */ /* 0x000e620000000800 */
[----:B--2---:R-:W-:Y:S01]  /*40b0*/  FADD.FTZ R69, R51, R10 ;  /* 0x0000000a33457221 */ /* 0x004fe20000010000 */
[C---:B------:R-:W-:Y:S01]  /*40c0*/  FADD.FTZ R8, R70.reuse, R67 ;  /* 0x0000004346087221 */ /* 0x040fe20000010000 */
[----:B0-----:R-:W-:Y:S01]  /*40d0*/  F2FP.BF16.F32.PACK_AB R4, R70, R33 ;  /* 0x000000214604723e */ /* 0x001fe200000010ff */
[--C-:B------:R-:W-:Y:S02]  /*40e0*/  IMAD.MOV.U32 R70, RZ, RZ, R71.reuse ;  /* 0x000000ffff467224 */ /* 0x100fe400078e0047 */
[----:B------:R-:W-:Y:S01]  /*40f0*/  FADD.FTZ R67, R29, R8 ;  /* 0x000000081d437221 */ /* 0x000fe20000010000 */
[----:B------:R-:W-:Y:S01]  /*4100*/  IMAD.MOV.U32 R33, RZ, RZ, R71 ;  /* 0x000000ffff217224 */ /* 0x000fe200078e0047 */
[----:B------:R-:W0:Y:S01]  /*4110*/  MUFU.EX2 R82, R82 ;  /* 0x0000005200527308 */ /* 0x000e220000000800 */
[----:B---3--:R-:W-:-:S07]  /*4120*/  FADD.FTZ R10, R94, R69 ;  /* 0x000000455e0a7221 */ /* 0x008fce0000010000 */
[----:B------:R-:W2:Y:S01]  /*4130*/  MUFU.EX2 R12, R12 ;  /* 0x0000000c000c7308 */ /* 0x000ea20000000800 */
[----:B-1----:R-:W-:Y:S01]  /*4140*/  FADD.FTZ R69, R53, R10 ;  /* 0x0000000a35457221 */ /* 0x002fe20000010000 */
[----:B------:R-:W-:-:S04]  /*4150*/  FADD.FTZ R10, R68, R67 ;  /* 0x00000043440a7221 */ /* 0x000fc80000010000 */
[----:B------:R-:W-:Y:S01]  /*4160*/  FADD.FTZ R67, R13, R10 ;  /* 0x0000000a0d437221 */ /* 0x000fe20000010000 */
[----:B------:R-:W-:Y:S01]  /*4170*/  F2FP.BF16.F32.PACK_AB R10, R44, R11 ;  /* 0x0000000b2c0a723e */ /* 0x000fe200000010ff */
[----:B------:R-:W1:Y:S01]  /*4180*/  MUFU.EX2 R55, R55 ;  /* 0x0000003700377308 */ /* 0x000e620000000800 */
[----:B0-----:R-:W-:Y:S01]  /*4190*/  FADD.FTZ R69, R82, R69 ;  /* 0x0000004552457221 */ /* 0x001fe20000010000 */
[----:B------:R-:W-:Y:S01]  /*41a0*/  FADD.FTZ R52, R60, R67 ;  /* 0x000000433c347221 */ /* 0x000fe20000010000 */
[----:B------:R-:W-:Y:S01]  /*41b0*/  F2FP.BF16.F32.PACK_AB R11, R94, R51 ;  /* 0x000000335e0b723e */ /* 0x000fe200000010ff */
[--C-:B------:R-:W-:Y:S02]  /*41c0*/  IMAD.MOV.U32 R67, RZ, RZ, R71.reuse ;  /* 0x000000ffff437224 */ /* 0x100fe400078e0047 */
[----:B------:R-:W-:Y:S01]  /*41d0*/  FADD.FTZ R5, R15, R52 ;  /* 0x000000340f057221 */ /* 0x000fe20000010000 */
[----:B------:R-:W-:Y:S01]  /*41e0*/  IMAD.MOV.U32 R52, RZ, RZ, R71 ;  /* 0x000000ffff347224 */ /* 0x000fe200078e0047 */
[----:B------:R-:W0:Y:S01]  /*41f0*/  MUFU.EX2 R14, R14 ;  /* 0x0000000e000e7308 */ /* 0x000e220000000800 */
[----:B--2---:R-:W-:Y:S01]  /*4200*/  FADD.FTZ R8, R12, R69 ;  /* 0x000000450c087221 */ /* 0x004fe20000010000 */
[----:B------:R-:W-:Y:S01]  /*4210*/  FADD.FTZ R6, R36, R5 ;  /* 0x0000000524067221 */ /* 0x000fe20000010000 */
[----:B------:R-:W-:Y:S01]  /*4220*/  F2FP.BF16.F32.PACK_AB R5, R82, R53 ;  /* 0x000000355205723e */ /* 0x000fe200000010ff */
[----:B------:R-:W-:-:S02]  /*4230*/  IMAD.MOV.U32 R69, RZ, RZ, R71 ;  /* 0x000000ffff457224 */ /* 0x000fc400078e0047 */
[--C-:B------:R-:W-:Y:S02]  /*4240*/  IMAD.MOV.U32 R53, RZ, RZ, R71.reuse ;  /* 0x000000ffff357224 */ /* 0x100fe400078e0047 */
[----:B------:R-:W2:Y:S01]  /*4250*/  MUFU.EX2 R57, R57 ;  /* 0x0000003900397308 */ /* 0x000ea20000000800 */
[----:B-1----:R-:W-:Y:S01]  /*4260*/  FADD.FTZ R27, R55, R8 ;  /* 0x00000008371b7221 */ /* 0x002fe20000010000 */
[----:B------:R-:W-:Y:S01]  /*4270*/  F2FP.BF16.F32.PACK_AB R8, R72, R9 ;  /* 0x000000094808723e */ /* 0x000fe200000010ff */
[--C-:B------:R-:W-:Y:S01]  /*4280*/  IMAD.MOV.U32 R51, RZ, RZ, R71.reuse ;  /* 0x000000ffff337224 */ /* 0x100fe200078e0047 */
[----:B------:R-:W-:Y:S01]  /*4290*/  F2FP.BF16.F32.PACK_AB R9, R90, R49 ;  /* 0x000000315a09723e */ /* 0x000fe200000010ff */
[--C-:B------:R-:W-:Y:S02]  /*42a0*/  IMAD.MOV.U32 R49, RZ, RZ, R71.reuse ;  /* 0x000000ffff317224 */ /* 0x100fe400078e0047 */
[----:B------:R-:W-:Y:S01]  /*42b0*/  IMAD.MOV.U32 R44, RZ, RZ, R71 ;  /* 0x000000ffff2c7224 */ /* 0x000fe200078e0047 */
[----:B------:R-:W1:Y:S01]  /*42c0*/  MUFU.EX2 R59, R59 ;  /* 0x0000003b003b7308 */ /* 0x000e620000000800 */
[----:B0-----:R-:W-:Y:S01]  /*42d0*/  FADD.FTZ R26, R14, R27 ;  /* 0x0000001b0e1a7221 */ /* 0x001fe20000010000 */
[----:B------:R-:W-:Y:S01]  /*42e0*/  FADD.FTZ R27, R25, R6 ;  /* 0x00000006191b7221 */ /* 0x000fe20000010000 */
[----:B------:R-:W-:Y:S01]  /*42f0*/  F2FP.BF16.F32.PACK_AB R6, R68, R29 ;  /* 0x0000001d4406723e */ /* 0x000fe200000010ff */
[----:B------:R-:W-:Y:S01]  /*4300*/  STSM.16.M88.4 [R2+0x25b00], R8 ;  /* 0x025b000802007844 */ /* 0x000fe20000000200 */
[----:B------:R-:W-:-:S03]  /*4310*/  IMAD.MOV.U32 R68, RZ, RZ, R71 ;  /* 0x000000ffff447224 */ /* 0x000fc600078e0047 */
[----:B------:R-:W0:Y:S01]  /*4320*/  MUFU.EX2 R64, R64 ;  /* 0x0000004000407308 */ /* 0x000e220000000800 */
[----:B--2---:R-:W-:-:S07]  /*4330*/  FADD.FTZ R26, R57, R26 ;  /* 0x0000001a391a7221 */ /* 0x004fce0000010000 */
[----:B------:R-:W2:Y:S01]  /*4340*/  MUFU.EX2 R20, R20 ;  /* 0x0000001400147308 */ /* 0x000ea20000000800 */
[----:B-1----:R-:W-:Y:S01]  /*4350*/  FADD.FTZ R7, R59, R26 ;  /* 0x0000001a3b077221 */ /* 0x002fe20000010000 */
[----:B------:R-:W-:-:S04]  /*4360*/  FADD.FTZ R26, R66, R27 ;  /* 0x0000001b421a7221 */ /* 0x000fc80000010000 */
[----:B------:R-:W-:Y:S02]  /*4370*/  FADD.FTZ R29, R21, R26 ;  /* 0x0000001a151d7221 */ /* 0x000fe40000010000 */
[----:B------:R-:W1:Y:S01]  /*4380*/  MUFU.EX2 R61, R61 ;  /* 0x0000003d003d7308 */ /* 0x000e620000000800 */
[----:B0-----:R-:W-:Y:S01]  /*4390*/  FADD.FTZ R7, R64, R7 ;  /* 0x0000000740077221 */ /* 0x001fe20000010000 */
[----:B------:R-:W-:-:S04]  /*43a0*/  FADD.FTZ R26, R76, R29 ;  /* 0x0000001d4c1a7221 */ /* 0x000fc80000010000 */
[----:B------:R-:W-:Y:S02]  /*43b0*/  FADD.FTZ R29, R35, R26 ;  /* 0x0000001a231d7221 */ /* 0x000fe40000010000 */
[----:B------:R-:W0:Y:S08]  /*43c0*/  MUFU.EX2 R48, R48 ;  /* 0x0000003000307308 */ /* 0x000e300000000800 */
[----:B------:R-:W3:Y:S08]  /*43d0*/  MUFU.EX2 R63, R63 ;  /* 0x0000003f003f7308 */ /* 0x000ef00000000800 */
[----:B------:R-:W-:Y:S08]  /*43e0*/  MUFU.EX2 R28, R32 ;  /* 0x00000020001c7308 */ /* 0x000ff00000000800 */
[----:B------:R-:W4:Y:S08]  /*43f0*/  MUFU.EX2 R50, R50 ;  /* 0x0000003200327308 */ /* 0x000f300000000800 */
[----:B------:R2:W-:Y:S08]  /*4400*/  MUFU.EX2 R32, R24 ;  /* 0x0000001800207308 */ /* 0x0005f00000000800 */
[----:B------:R-:W5:Y:S01]  /*4410*/  MUFU.EX2 R100, R100 ;  /* 0x0000006400647308 */ /* 0x000f620000000800 */
[----:B--2---:R-:W-:Y:S01]  /*4420*/  FADD.FTZ R24, R20, R7 ;  /* 0x0000000714187221 */ /* 0x004fe20000010000 */
[----:B------:R-:W-:Y:S01]  /*4430*/  F2FP.BF16.F32.PACK_AB R7, R55, R12 ;  /* 0x0000000c3707723e */ /* 0x000fe200000010ff */
[----:B------:R-:W-:Y:S01]  /*4440*/  IMAD.MOV.U32 R55, RZ, RZ, R71 ;  /* 0x000000ffff377224 */ /* 0x000fe200078e0047 */
[----:B------:R-:W-:Y:S01]  /*4450*/  F2FP.BF16.F32.PACK_AB R12, R60, R13 ;  /* 0x0000000d3c0c723e */ /* 0x000fe200000010ff */
[----:B-1----:R-:W-:Y:S01]  /*4460*/  FADD.FTZ R27, R61, R24 ;  /* 0x000000183d1b7221 */ /* 0x002fe20000010000 */
[----:B------:R-:W-:Y:S01]  /*4470*/  F2FP.BF16.F32.PACK_AB R13, R57, R14 ;  /* 0x0000000e390d723e */ /* 0x000fe200000010ff */
[----:B------:R1:W-:Y:S01]  /*4480*/  STSM.16.M88.4 [R2+0x27300], R4 ;  /* 0x0273000402007844 */ /* 0x0003e20000000200 */
[----:B------:R-:W2:Y:S01]  /*4490*/  MUFU.EX2 R23, R23 ;  /* 0x0000001700177308 */ /* 0x000ea20000000800 */
[----:B0-----:R-:W-:Y:S01]  /*44a0*/  FADD.FTZ R24, R48, R27 ;  /* 0x0000001b30187221 */ /* 0x001fe20000010000 */
[----:B------:R-:W-:Y:S01]  /*44b0*/  F2FP.BF16.F32.PACK_AB R14, R36, R15 ;  /* 0x0000000f240e723e */ /* 0x000fe200000010ff */
[--C-:B------:R-:W-:Y:S01]  /*44c0*/  IMAD.MOV.U32 R60, RZ, RZ, R71.reuse ;  /* 0x000000ffff3c7224 */ /* 0x100fe200078e0047 */
[----:B------:R-:W-:Y:S01]  /*44d0*/  F2FP.BF16.F32.PACK_AB R15, R64, R59 ;  /* 0x0000003b400f723e */ /* 0x000fe200000010ff */
[----:B---3--:R-:W-:Y:S01]  /*44e0*/  FADD.FTZ R27, R63, R24 ;  /* 0x000000183f1b7221 */ /* 0x008fe20000010000 */
[----:B------:R-:W-:-:S02]  /*44f0*/  IMAD.MOV.U32 R64, RZ, RZ, R71 ;  /* 0x000000ffff407224 */ /* 0x000fc400078e0047 */
[----:B------:R-:W0:Y:S01]  /*4500*/  MUFU.EX2 R43, R43 ;  /* 0x0000002b002b7308 */ /* 0x000e220000000800 */
[----:B----4-:R-:W-:Y:S01]  /*4510*/  FADD.FTZ R24, R50, R27 ;  /* 0x0000001b32187221 */ /* 0x010fe20000010000 */
[C---:B-----5:R-:W-:Y:S01]  /*4520*/  FADD.FTZ R26, R100.reuse, R29 ;  /* 0x0000001d641a7221 */ /* 0x060fe20000010000 */
[----:B------:R-:W-:Y:S01]  /*4530*/  STSM.16.M88.4 [R2+0x28b00], R12 ;  /* 0x028b000c02007844 */ /* 0x000fe20000000200 */
[--C-:B------:R-:W-:Y:S02]  /*4540*/  IMAD.MOV.U32 R59, RZ, RZ, R71.reuse ;  /* 0x000000ffff3b7224 */ /* 0x100fe400078e0047 */
[--C-:B------:R-:W-:Y:S01]  /*4550*/  IMAD.MOV.U32 R57, RZ, RZ, R71.reuse ;  /* 0x000000ffff397224 */ /* 0x100fe200078e0047 */
[----:B-1----:R-:W-:Y:S01]  /*4560*/  F2FP.BF16.F32.PACK_AB R4, R100, R35 ;  /* 0x000000236404723e */ /* 0x002fe200000010ff */
[----:B------:R1:W3:Y:S01]  /*4570*/  MUFU.EX2 R40, R54 ;  /* 0x0000003600287308 */ /* 0x0002e20000000800 */
[----:B--2---:R-:W-:Y:S01]  /*4580*/  FADD.FTZ R27, R23, R24 ;  /* 0x00000018171b7221 */ /* 0x004fe20000010000 */
[----:B------:R-:W-:Y:S01]  /*4590*/  F2FP.BF16.F32.PACK_AB R24, R66, R25 ;  /* 0x000000194218723e */ /* 0x000fe200000010ff */
[--C-:B------:R-:W-:Y:S01]  /*45a0*/  IMAD.MOV.U32 R66, RZ, RZ, R71.reuse ;  /* 0x000000ffff427224 */ /* 0x100fe200078e0047 */
[----:B------:R-:W-:Y:S01]  /*45b0*/  F2FP.BF16.F32.PACK_AB R25, R61, R20 ;  /* 0x000000143d19723e */ /* 0x000fe200000010ff */
[----:B------:R-:W-:-:S02]  /*45c0*/  IMAD.MOV.U32 R61, RZ, RZ, R71 ;  /* 0x000000ffff3d7224 */ /* 0x000fc400078e0047 */
[--C-:B------:R-:W-:Y:S01]  /*45d0*/  IMAD.MOV.U32 R35, RZ, RZ, R71.reuse ;  /* 0x000000ffff237224 */ /* 0x100fe200078e0047 */
[----:B------:R-:W2:Y:S01]  /*45e0*/  MUFU.EX2 R96, R96 ;  /* 0x0000006000607308 */ /* 0x000ea20000000800 */
[----:B0-----:R-:W-:Y:S01]  /*45f0*/  FADD.FTZ R29, R43, R26 ;  /* 0x0000001a2b1d7221 */ /* 0x001fe20000010000 */
[----:B------:R-:W-:Y:S01]  /*4600*/  F2FP.BF16.F32.PACK_AB R26, R76, R21 ;  /* 0x000000154c1a723e */ /* 0x000fe200000010ff */
[----:B-1----:R-:W-:-:S05]  /*4610*/  IMAD.MOV.U32 R54, RZ, RZ, R71 ;  /* 0x000000ffff367224 */ /* 0x002fca00078e0047 */
[----:B------:R-:W0:Y:S01]  /*4620*/  MUFU.EX2 R65, R65 ;  /* 0x0000004100417308 */ /* 0x000e220000000800 */
[----:B---3--:R-:W-:Y:S01]  /*4630*/  FADD.FTZ R36, R40, R27 ;  /* 0x0000001b28247221 */ /* 0x008fe20000010000 */
[----:B------:R-:W-:Y:S01]  /*4640*/  F2FP.BF16.F32.PACK_AB R27, R63, R48 ;  /* 0x000000303f1b723e */ /* 0x000fe200000010ff */
[--C-:B------:R-:W-:Y:S02]  /*4650*/  IMAD.MOV.U32 R63, RZ, RZ, R71.reuse ;  /* 0x000000ffff3f7224 */ /* 0x100fe400078e0047 */
[----:B------:R-:W-:Y:S02]  /*4660*/  IMAD.MOV.U32 R48, RZ, RZ, R71 ;  /* 0x000000ffff307224 */ /* 0x000fe400078e0047 */
[----:B------:R1:W-:Y:S01]  /*4670*/  STSM.16.M88.4 [R2+0x2a300], R24 ;  /* 0x02a3001802007844 */ /* 0x0003e20000000200 */
[----:B------:R-:W3:Y:S01]  /*4680*/  MUFU.EX2 R41, R41 ;  /* 0x0000002900297308 */ /* 0x000ee20000000800 */
[----:B--2---:R-:W-:Y:S01]  /*4690*/  FADD.FTZ R8, R96, R29 ;  /* 0x0000001d60087221 */ /* 0x004fe20000010000 */
[----:B------:R-:W-:-:S06]  /*46a0*/  IMAD.MOV.U32 R29, RZ, RZ, R71 ;  /* 0x000000ffff1d7224 */ /* 0x000fcc00078e0047 */
[----:B------:R-:W2:Y:S01]  /*46b0*/  MUFU.EX2 R85, R85 ;  /* 0x0000005500557308 */ /* 0x000ea20000000800 */
[----:B0-----:R-:W-:Y:S01]  /*46c0*/  FADD.FTZ R36, R65, R36 ;  /* 0x0000002441247221 */ /* 0x001fe20000010000 */
[----:B-1----:R-:W-:-:S06]  /*46d0*/  IMAD.MOV.U32 R27, RZ, RZ, R71 ;  /* 0x000000ffff1b7224 */ /* 0x002fcc00078e0047 */
[----:B------:R-:W0:Y:S01]  /*46e0*/  MUFU.EX2 R84, R84 ;  /* 0x0000005400547308 */ /* 0x000e220000000800 */
[----:B---3--:R-:W-:Y:S01]  /*46f0*/  FADD.FTZ R5, R41, R8 ;  /* 0x0000000829057221 */ /* 0x008fe20000010000 */
[--C-:B------:R-:W-:Y:S02]  /*4700*/  IMAD.MOV.U32 R26, RZ, RZ, R71.reuse ;  /* 0x000000ffff1a7224 */ /* 0x100fe400078e0047 */
[--C-:B------:R-:W-:Y:S02]  /*4710*/  IMAD.MOV.U32 R25, RZ, RZ, R71.reuse ;  /* 0x000000ffff197224 */ /* 0x100fe400078e0047 */
[--C-:B------:R-:W-:Y:S02]  /*4720*/  IMAD.MOV.U32 R24, RZ, RZ, R71.reuse ;  /* 0x000000ffff187224 */ /* 0x100fe400078e0047 */
[----:B------:R-:W1:Y:S01]  /*4730*/  MUFU.EX2 R39, R39 ;  /* 0x0000002700277308 */ /* 0x000e620000000800 */
[----:B--2---:R-:W-:Y:S01]  /*4740*/  FADD.FTZ R7, R85, R36 ;  /* 0x0000002455077221 */ /* 0x004fe20000010000 */
[----:B------:R-:W-:Y:S01]  /*4750*/  F2FP.BF16.F32.PACK_AB R85, R28, R85 ;  /* 0x000000551c55723e */ /* 0x000fe200000010ff */
[----:B------:R-:W-:-:S02]  /*4760*/  IMAD.MOV.U32 R36, RZ, RZ, R71 ;  /* 0x000000ffff247224 */ /* 0x000fc400078e0047 */
[----:B------:R-:W-:Y:S01]  /*4770*/  FADD.FTZ R8, R28, R7 ;  /* 0x000000071c087221 */ /* 0x000fe20000010000 */
[----:B------:R-:W-:Y:S01]  /*4780*/  F2FP.BF16.F32.PACK_AB R7, R65, R40 ;  /* 0x000000284107723e */ /* 0x000fe200000010ff */
[----:B------:R-:W-:Y:S01]  /*4790*/  IMAD.MOV.U32 R65, RZ, RZ, R71 ;  /* 0x000000ffff417224 */ /* 0x000fe200078e0047 */
[----:B------:R-:W2:Y:S01]  /*47a0*/  MUFU.EX2 R87, R87 ;  /* 0x0000005700577308 */ /* 0x000ea20000000800 */
[C---:B0-----:R-:W-:Y:S01]  /*47b0*/  FADD.FTZ R6, R84.reuse, R5 ;  /* 0x0000000554067221 */ /* 0x041fe20000010000 */
[----:B------:R-:W-:Y:S01]  /*47c0*/  F2FP.BF16.F32.PACK_AB R5, R23, R50 ;  /* 0x000000321705723e */ /* 0x000fe200000010ff */
[--C-:B------:R-:W-:Y:S01]  /*47d0*/  IMAD.MOV.U32 R50, RZ, RZ, R71.reuse ;  /* 0x000000ffff327224 */ /* 0x100fe200078e0047 */
[----:B------:R-:W-:Y:S01]  /*47e0*/  F2FP.BF16.F32.PACK_AB R84, R84, R41 ;  /* 0x000000295454723e */ /* 0x000fe200000010ff */
[--C-:B------:R-:W-:Y:S02]  /*47f0*/  IMAD.MOV.U32 R41, RZ, RZ, R71.reuse ;  /* 0x000000ffff297224 */ /* 0x100fe400078e0047 */
[--C-:B------:R-:W-:Y:S01]  /*4800*/  IMAD.MOV.U32 R40, RZ, RZ, R71.reuse ;  /* 0x000000ffff287224 */ /* 0x100fe200078e0047 */
[----:B------:R-:W0:Y:S01]  /*4810*/  MUFU.EX2 R88, R88 ;  /* 0x0000005800587308 */ /* 0x000e220000000800 */
[----:B-1----:R-:W-:Y:S01]  /*4820*/  FADD.FTZ R11, R39, R6 ;  /* 0x00000006270b7221 */ /* 0x002fe20000010000 */
[----:B------:R-:W-:Y:S01]  /*4830*/  F2FP.BF16.F32.PACK_AB R6, R96, R43 ;  /* 0x0000002b6006723e */ /* 0x000fe200000010ff */
[----:B------:R-:W-:-:S02]  /*4840*/  IMAD.MOV.U32 R43, RZ, RZ, R71 ;  /* 0x000000ffff2b7224 */ /* 0x000fc400078e0047 */
[----:B------:R-:W-:Y:S02]  /*4850*/  IMAD.MOV.U32 R28, RZ, RZ, R71 ;  /* 0x000000ffff1c7224 */ /* 0x000fe400078e0047 */
[----:B------:R1:W-:Y:S01]  /*4860*/  STSM.16.M88.4 [R2+0x2bb00], R4 ;  /* 0x02bb000402007844 */ /* 0x0003e20000000200 */
[----:B------:R-:W3:Y:S01]  /*4870*/  MUFU.EX2 R37, R37 ;  /* 0x0000002500257308 */ /* 0x000ee20000000800 */
[----:B--2---:R-:W-:Y:S01]  /*4880*/  FADD.FTZ R13, R87, R8 ;  /* 0x00000008570d7221 */ /* 0x004fe20000010000 */
[----:B------:R-:W-:-:S03]  /*4890*/  F2FP.BF16.F32.PACK_AB R87, R32, R87 ;  /* 0x000000572057723e */ /* 0x000fc600000010ff */
[----:B------:R-:W-:Y:S01]  /*48a0*/  FADD.FTZ R13, R32, R13 ;  /* 0x0000000d200d7221 */ /* 0x000fe20000010000 */
[----:B------:R-:W-:Y:S02]  /*48b0*/  IMAD.MOV.U32 R32, RZ, RZ, R71 ;  /* 0x000000ffff207224 */ /* 0x000fe400078e0047 */
[----:B------:R-:W2:Y:S01]  /*48c0*/  MUFU.EX2 R92, R92 ;  /* 0x0000005c005c7308 */ /* 0x000ea20000000800 */
[C---:B0-----:R-:W-:Y:S01]  /*48d0*/  FADD.FTZ R8, R88.reuse, R11 ;  /* 0x0000000b58087221 */ /* 0x041fe20000010000 */
[----:B------:R-:W-:Y:S01]  /*48e0*/  F2FP.BF16.F32.PACK_AB R86, R88, R39 ;  /* 0x000000275856723e */ /* 0x000fe200000010ff */
[----:B------:R-:W-:-:S04]  /*48f0*/  IMAD.MOV.U32 R39, RZ, RZ, R71 ;  /* 0x000000ffff277224 */ /* 0x000fc800078e0047 */
[----:B------:R0:W-:Y:S01]  /*4900*/  STSM.16.M88.4 [R2+0x2d300], R84 ;  /* 0x02d3005402007844 */ /* 0x0001e20000000200 */
[----:B------:R-:W4:Y:S01]  /*4910*/  MUFU.EX2 R34, R34 ;  /* 0x0000002200227308 */ /* 0x000f220000000800 */
[----:B---3--:R-:W-:-:S07]  /*4920*/  FADD.FTZ R11, R37, R8 ;  /* 0x00000008250b7221 */ /* 0x008fce0000010000 */
[----:B------:R3:W5:Y:S01]  /*4930*/  MUFU.EX2 R93, R42 ;  /* 0x0000002a005d7308 */ /* 0x0007620000000800 */
[C---:B--2---:R-:W-:Y:S01]  /*4940*/  FADD.FTZ R10, R92.reuse, R11 ;  /* 0x0000000b5c0a7221 */ /* 0x044fe20000010000 */
[----:B------:R-:W-:Y:S01]  /*4950*/  F2FP.BF16.F32.PACK_AB R92, R92, R37 ;  /* 0x000000255c5c723e */ /* 0x000fe200000010ff */
[----:B------:R-:W-:-:S05]  /*4960*/  IMAD.MOV.U32 R37, RZ, RZ, R71 ;  /* 0x000000ffff257224 */ /* 0x000fca00078e0047 */
[----:B------:R-:W2:Y:S01]  /*4970*/  MUFU.EX2 R31, R31 ;  /* 0x0000001f001f7308 */ /* 0x000ea20000000800 */
[----:B----4-:R-:W-:Y:S01]  /*4980*/  FADD.FTZ R8, R34, R13 ;  /* 0x0000000d22087221 */ /* 0x010fe20000010000 */
[----:B---3--:R-:W-:-:S06]  /*4990*/  IMAD.MOV.U32 R42, RZ, RZ, R71 ;  /* 0x000000ffff2a7224 */ /* 0x008fcc00078e0047 */
[----:B------:R-:W3:Y:S01]  /*49a0*/  MUFU.EX2 R38, R38 ;  /* 0x0000002600267308 */ /* 0x000ee20000000800 */
[C---:B-----5:R-:W-:Y:S01]  /*49b0*/  FADD.FTZ R13, R93.reuse, R8 ;  /* 0x000000085d0d7221 */ /* 0x060fe20000010000 */
[----:B------:R-:W-:Y:S01]  /*49c0*/  F2FP.BF16.F32.PACK_AB R93, R93, R34 ;  /* 0x000000225d5d723e */ /* 0x000fe200000010ff */
[----:B------:R-:W-:-:S05]  /*49d0*/  IMAD.MOV.U32 R34, RZ, RZ, R71 ;  /* 0x000000ffff227224 */ /* 0x000fca00078e0047 */
[----:B------:R-:W4:Y:S01]  /*49e0*/  MUFU.EX2 R80, R80 ;  /* 0x0000005000507308 */ /* 0x000f220000000800 */
[----:B--2---:R-:W-:-:S07]  /*49f0*/  FADD.FTZ R15, R31, R10 ;  /* 0x0000000a1f0f7221 */ /* 0x004fce0000010000 */
[----:B------:R-:W1:Y:S01]  /*4a00*/  MUFU.EX2 R95, R110 ;  /* 0x0000006e005f7308 */ /* 0x000e620000000800 */
[----:B---3--:R-:W-:-:S07]  /*4a10*/  FADD.FTZ R8, R38, R13 ;  /* 0x0000000d26087221 */ /* 0x008fce0000010000 */
[----:B------:R-:W2:Y:S01]  /*4a20*/  MUFU.EX2 R30, R30 ;  /* 0x0000001e001e7308 */ /* 0x000ea20000000800 */
[C---:B----4-:R-:W-:Y:S01]  /*4a30*/  FADD.FTZ R15, R80.reuse, R15 ;  /* 0x0000000f500f7221 */ /* 0x050fe20000010000 */
[----:B------:R-:W-:Y:S01]  /*4a40*/  F2FP.BF16.F32.PACK_AB R94, R80, R31 ;  /* 0x0000001f505e723e */ /* 0x000fe200000010ff */
[----:B------:R-:W-:-:S05]  /*4a50*/  IMAD.MOV.U32 R31, RZ, RZ, R71 ;  /* 0x000000ffff1f7224 */ /* 0x000fca00078e0047 */
[----:B------:R-:W3:Y:S01]  /*4a60*/  MUFU.EX2 R45, R45 ;  /* 0x0000002d002d7308 */ /* 0x000ee20000000800 */
[C---:B-1----:R-:W-:Y:S01]  /*4a70*/  FADD.FTZ R5, R95.reuse, R8 ;  /* 0x000000085f057221 */ /* 0x042fe20000010000 */
[----:B------:R-:W-:Y:S01]  /*4a80*/  F2FP.BF16.F32.PACK_AB R95, R95, R38 ;  /* 0x000000265f5f723e */ /* 0x000fe200000010ff */
[----:B------:R-:W-:-:S04]  /*4a90*/  IMAD.MOV.U32 R38, RZ, RZ, R71 ;  /* 0x000000ffff267224 */ /* 0x000fc800078e0047 */
[----:B------:R0:W-:Y:S01]  /*4aa0*/  STSM.16.M88.4 [R2+0x2eb00], R92 ;  /* 0x02eb005c02007844 */ /* 0x0001e20000000200 */
[----:B------:R-:W1:Y:S01]  /*4ab0*/  MUFU.EX2 R47, R47 ;  /* 0x0000002f002f7308 */ /* 0x000e620000000800 */
[----:B--2---:R-:W-:-:S07]  /*4ac0*/  FADD.FTZ R4, R30, R15 ;  /* 0x0000000f1e047221 */ /* 0x004fce0000010000 */
[----:B------:R-:W2:Y:S01]  /*4ad0*/  MUFU.EX2 R104, R104 ;  /* 0x0000006800687308 */ /* 0x000ea20000000800 */
[C---:B---3--:R-:W-:Y:S01]  /*4ae0*/  F2FP.BF16.F32.PACK_AB R12, R45.reuse, R30 ;  /* 0x0000001e2d0c723e */ /* 0x048fe200000010ff */
[----:B------:R-:W-:Y:S01]  /*4af0*/  FADD.FTZ R4, R45, R4 ;  /* 0x000000042d047221 */ /* 0x000fe20000010000 */
[--C-:B------:R-:W-:Y:S02]  /*4b00*/  IMAD.MOV.U32 R45, RZ, RZ, R71.reuse ;  /* 0x000000ffff2d7224 */ /* 0x100fe400078e0047 */
[----:B------:R-:W-:-:S03]  /*4b10*/  IMAD.MOV.U32 R30, RZ, RZ, R71 ;  /* 0x000000ffff1e7224 */ /* 0x000fc600078e0047 */
[----:B------:R-:W3:Y:S01]  /*4b20*/  MUFU.EX2 R46, R46 ;  /* 0x0000002e002e7308 */ /* 0x000ee20000000800 */
[----:B-1----:R-:W-:-:S07]  /*4b30*/  FADD.FTZ R7, R47, R4 ;  /* 0x000000042f077221 */ /* 0x002fce0000010000 */
[----:B------:R-:W1:Y:S01]  /*4b40*/  MUFU.EX2 R9, R112 ;  /* 0x0000007000097308 */ /* 0x000e620000000800 */
[C---:B--2---:R-:W-:Y:S01]  /*4b50*/  F2FP.BF16.F32.PACK_AB R14, R104.reuse, R47 ;  /* 0x0000002f680e723e */ /* 0x044fe200000010ff */
[----:B------:R-:W-:Y:S01]  /*4b60*/  FADD.FTZ R7, R104, R7 ;  /* 0x0000000768077221 */ /* 0x000fe20000010000 */
[----:B------:R-:W-:-:S05]  /*4b70*/  IMAD.MOV.U32 R47, RZ, RZ, R71 ;  /* 0x000000ffff2f7224 */ /* 0x000fca00078e0047 */
[----:B------:R-:W2:Y:S01]  /*4b80*/  MUFU.EX2 R118, R118 ;  /* 0x0000007600767308 */ /* 0x000ea20000000800 */
[----:B---3--:R-:W-:-:S07]  /*4b90*/  FADD.FTZ R6, R46, R5 ;  /* 0x000000052e067221 */ /* 0x008fce0000010000 */
[----:B------:R-:W3:Y:S01]  /*4ba0*/  MUFU.EX2 R11, R114 ;  /* 0x00000072000b7308 */ /* 0x000ee20000000800 */
[C---:B-1----:R-:W-:Y:S01]  /*4bb0*/  F2FP.BF16.F32.PACK_AB R13, R9.reuse, R46 ;  /* 0x0000002e090d723e */ /* 0x042fe200000010ff */
[----:B------:R-:W-:Y:S01]  /*4bc0*/  FADD.FTZ R5, R9, R6 ;  /* 0x0000000609057221 */ /* 0x000fe20000010000 */
[----:B------:R-:W-:-:S03]  /*4bd0*/  IMAD.MOV.U32 R46, RZ, RZ, R71 ;  /* 0x000000ffff2e7224 */ /* 0x000fc600078e0047 */
[----:B--2---:R-:W-:Y:S01]  /*4be0*/  FADD.FTZ R6, R118, R5 ;  /* 0x0000000576067221 */ /* 0x004fe20000010000 */
[----:B---3--:R-:W-:-:S03]  /*4bf0*/  F2FP.BF16.F32.PACK_AB R15, R11, R118 ;  /* 0x000000760b0f723e */ /* 0x008fc600000010ff */
[----:B------:R-:W-:Y:S02]  /*4c00*/  FADD.FTZ R6, R11, R6 ;  /* 0x000000060b067221 */ /* 0x000fe40000010000 */
[----:B------:R0:W-:Y:S01]  /*4c10*/  STSM.16.M88.4 [R2+0x30300], R12 ;  /* 0x0303000c02007844 */ /* 0x0001e20000000200 */
        /* <DEDUP_REMOVED lines=9> */
[----:B------:R-:W-:Y:S01]  /*4cb0*/  CS2R R66, SRZ ;  /* 0x0000000000427805 */ /* 0x000fe2000001ff00 */
[----:B------:R-:W-:Y:S01]  /*4cc0*/  IMAD.MOV.U32 R9, RZ, RZ, R16 ;  /* 0x000000ffff097224 */ /* 0x000fe200078e0010 */
        /* <DEDUP_REMOVED lines=21> */
[----:B------:R-:W-:-:S06]  /*4e20*/  UMOV UR57, UR39 ;  /* 0x0000002700397c82 */ /* 0x000fcc0008000000 */
.L_x_142:
[----:B------:R-:W-:Y:S01]  /*4e30*/  UIADD3 UR39, UR57, 0x1, URZ ;  /* 0x0000000139277890 */ /* 0x000fe2000fffe03f */
[----:B------:R-:W-:-:S03]  /*4e40*/  ISETP.NE.AND P3, PT, RZ, UR38, PT ;  /* 0x00000026ff007c0c */ /* 0x000fc6000bf65270 */
[----:B------:R-:W-:-:S04]  /*4e50*/  UISETP.NE.AND UP0, UPT, UR39, 0x2, UPT ;  /* 0x000000022700788c */ /* 0x000fc8000bf05270 */
[----:B------:R-:W-:Y:S02]  /*4e60*/  USEL UR6, URZ, 0x1, UP0 ;  /* 0x000000013f067887 */ /* 0x000fe40008000000 */
[----:B------:R-:W-:-:S04]  /*4e70*/  USEL UR39, UR39, URZ, UP0 ;  /* 0x0000003f27277287 */ /* 0x000fc80008000000 */
[----:B------:R-:W-:Y:S01]  /*4e80*/  LOP3.LUT R16, R9, UR6, RZ, 0x3c, !PT ;  /* 0x0000000609107c12 */ /* 0x000fe2000f8e3cff */
[----:B------:R-:W-:Y:S07]  /*4e90*/  @P3 BRA `(.L_x_134) ;  /* 0x0000000000283947 */ /* 0x000fee0003800000 */
[----:B------:R-:W-:Y:S05]  /*4ea0*/  @!P0 BRA `(.L_x_135) ;  /* 0x0000000000048947 */ /* 0x000fea0003800000 */
[----:B------:R-:W-:Y:S01]  /*4eb0*/  BPT.TRAP 0x1 ;  /* 0x000000040000795c */ /* 0x000fe20000300000 */
.L_x_135:
[----:B------:R-:W-:Y:S01]  /*4ec0*/  ULEA UR6, UR39, UR36, 0x3 ;  /* 0x0000002427067291 */ /* 0x000fe2000f8e183f */
[----:B------:R-:W-:-:S08]  /*4ed0*/  SHF.L.U32 R0, R16, 0x1f, RZ ;  /* 0x0000001f10007819 */ /* 0x000fd000000006ff */
[----:B------:R1:W2:Y:S01]  /*4ee0*/  SYNCS.PHASECHK.TRANS64.TRYWAIT P2, [UR6+0x31c30], R0 ;  /* 0x031c3000ff0075a7 */ /* 0x0002a20008040146 */
[----:B------:R-:W-:Y:S05]  /*4ef0*/  @!P0 BRA `(.L_x_136) ;  /* 0x0000000000048947 */ /* 0x000fea0003800000 */
[----:B------:R-:W-:Y:S01]  /*4f00*/  BPT.TRAP 0x1 ;  /* 0x000000040000795c */ /* 0x000fe20000300000 */
.L_x_136:
[----:B--2---:R-:W-:Y:S05]  /*4f10*/  @P2 BRA `(.L_x_134) ;  /* 0x0000000000082947 */ /* 0x004fea0003800000 */
[----:B------:R-:W2:Y:S02]  /*4f20*/  SYNCS.PHASECHK.TRANS64.TRYWAIT P2, [UR6+0x31c30], R0 ;  /* 0x031c3000ff0075a7 */ /* 0x000ea40008040146 */
[----:B--2---:R-:W-:Y:S05]  /*4f30*/  @!P2 BRA `(.L_x_137) ;  /* 0x0000009c005ca947 */ /* 0x004fea0003800000 */
.L_x_134:
[----:B--2---:R-:W2:Y:S01]  /*4f40*/  S2R R3, SR_TID.X ;  /* 0x0000000000037919 */ /* 0x004ea20000002100 */
[----:B------:R-:W-:Y:S01]  /*4f50*/  UIMAD UR26, UR39, 0x6c0, UR56 ;  /* 0x000006c0271a78a4 */ /* 0x000fe2000f8e0238 */
[----:B------:R-:W-:Y:S01]  /*4f60*/  UMOV UR27, 0x80000020 ;  /* 0x80000020001b7882 */ /* 0x000fe20000000000 */
[----:B------:R-:W-:Y:S02]  /*4f70*/  UMOV UR28, UR24 ;  /* 0x00000018001c7c82 */ /* 0x000fe40008000000 */
[----:B------:R-:W-:Y:S01]  /*4f80*/  UIADD3 UR30, UR26, 0x40, URZ ;  /* 0x000000401a1e7890 */ /* 0x000fe2000fffe03f */
        /* <DEDUP_REMOVED lines=20> */
[----:B--2---:R-:W-:Y:S01]  /*50d0*/  SHF.R.U32.HI R3, RZ, 0x7, R3 ;  /* 0x00000007ff037819 */ /* 0x004fe20000011603 */
[----:B------:R-:W-:Y:S01]  /*50e0*/  UMOV UR53, UR25 ;  /* 0x0000001900357c82 */ /* 0x000fe20008000000 */
[----:B------:R-:W-:Y:S01]  /*50f0*/  UMOV UR55, 0x80000020 ;  /* 0x8000002000377882 */ /* 0x000fe20000000000 */
[----:B------:R-:W-:-:S02]  /*5100*/  UIADD3 UR6, UR26, 0x200, URZ ;  /* 0x000002001a067890 */ /* 0x000fc4000fffe03f */
[----:B-1----:R-:W-:Y:S01]  /*5110*/  VIADD R0, R3, 0x8 ;  /* 0x0000000803007836 */ /* 0x002fe20000000000 */
[----:B------:R-:W-:Y:S01]  /*5120*/  UMOV UR7, 0x80000020 ;  /* 0x8000002000077882 */ /* 0x000fe20000000000 */
[----:B------:R-:W-:Y:S01]  /*5130*/  UIADD3 UR10, UR26, 0x202, URZ ;  /* 0x000002021a0a7890 */ /* 0x000fe2000fffe03f */
[----:B------:R-:W-:Y:S02]  /*5140*/  UMOV UR11, 0x80000020 ;  /* 0x80000020000b7882 */ /* 0x000fe40000000000 */
        /* <DEDUP_REMOVED lines=8> */
[----:B------:R-:W-:Y:S03]  /*51d0*/  HGMMA.64x16x16.F32.BF16 R136, gdesc[UR24], RZ, !UPT, gsb0 ;  /* 0x00200000188879f0 */ /* 0x000fe6000c0018ff */
        /* <DEDUP_REMOVED lines=36> */
[----:B0-----:R-:W-:-:S06]  /*5420*/  WARPGROUP.ARRIVE ;  /* 0x00000000000079c5 */ /* 0x001fcc0000000000 */
        /* <DEDUP_REMOVED lines=280> */
.L_x_139:
[----:B------:R-:W-:Y:S01]  /*65b0*/  ULEA UR6, UR57, UR36, 0x3 ;  /* 0x0000002439067291 */ /* 0x000fe2000f8e183f */
[----:B------:R-:W-:-:S08]  /*65c0*/  SHF.L.U32 R0, R9, 0x1f, RZ ;  /* 0x0000001f09007819 */ /* 0x000fd000000006ff */
[----:B------:R0:W1:Y:S01]  /*65d0*/  SYNCS.PHASECHK.TRANS64.TRYWAIT P2, [UR6+0x31c50], R0 ;  /* 0x031c5000ff0075a7 */ /* 0x0000620008040146 */
[----:B------:R-:W-:Y:S05]  /*65e0*/  @!P0 BRA `(.L_x_140) ;  /* 0x0000000000048947 */ /* 0x000fea0003800000 */
[----:B------:R-:W-:Y:S01]  /*65f0*/  BPT.TRAP 0x1 ;  /* 0x000000040000795c */ /* 0x000fe20000300000 */
.L_x_140:
[----:B-1----:R-:W-:Y:S05]  /*6600*/  @P2 BRA `(.L_x_138) ;  /* 0x0000000000082947 */ /* 0x002fea0003800000 */
[----:B------:R-:W1:Y:S02]  /*6610*/  SYNCS.PHASECHK.TRANS64.TRYWAIT P2, [UR6+0x31c50], R0 ;  /* 0x031c5000ff0075a7 */ /* 0x000e640008040146 */
[----:B-1----:R-:W-:Y:S05]  /*6620*/  @!P2 BRA `(.L_x_141) ;  /* 0x0000008400b8a947 */ /* 0x002fea0003800000 */
.L_x_138:
[----:B------:R-:W-:Y:S01]  /*6630*/  UIADD3 UR6, UR36, 0x200, URZ ;  /* 0x0000020024067890 */ /* 0x000fe2000fffe03f */
[----:B------:R-:W-:Y:S01]  /*6640*/  WARPGROUP.ARRIVE ;  /* 0x00000000000079c5 */ /* 0x000fe20000000000 */
[----:B------:R-:W-:Y:S01]  /*6650*/  ULOP3.LUT UR7, UR37, 0x10000, URZ, 0xfc, !UPT ;  /* 0x0001000025077892 */ /* 0x000fe2000f8efc3f */
[----:B01----:R-:W-:Y:S01]  /*6660*/  FMNMX.FTZ R0, R136, R5, !PT ;  /* 0x0000000588007209 */ /* 0x003fe20007810000 */
[----:B------:R-:W-:Y:S01]  /*6670*/  USHF.R.U32.HI UR6, URZ, 0x4, UR6 ;  /* 0x000000043f067899 */ /* 0x000fe20008011606 */
[----:B------:R-:W-:Y:S01]  /*6680*/  FMNMX.FTZ R22, R138, R8, !PT ;  /* 0x000000088a167209 */ /* 0x000fe20007810000 */
[----:B------:R-:W-:Y:S01]  /*6690*/  UMOV UR29, 0xc0000010 ;  /* 0xc0000010001d7882 */ /* 0x000fe20000000000 */
[----:B------:R-:W-:Y:S01]  /*66a0*/  UMOV UR31, 0x80000020 ;  /* 0x80000020001f7882 */ /* 0x000fe20000000000 */
[----:B------:R-:W-:Y:S01]  /*66b0*/  ULOP3.LUT UR6, UR6, 0x3fff, URZ, 0xc0, !UPT ;  /* 0x00003fff06067892 */ /* 0x000fe2000f8ec03f */
[----:B------:R-:W-:Y:S01]  /*66c0*/  FMNMX.FTZ R3, R137, R0, !PT ;  /* 0x0000000089037209 */ /* 0x000fe20007810000 */
[----:B------:R-:W-:Y:S01]  /*66d0*/  UMOV UR28, UR7 ;  /* 0x00000007001c7c82 */ /* 0x000fe20008000000 */
[----:B------:R-:W-:Y:S01]  /*66e0*/  FMNMX.FTZ R23, R139, R22, !PT ;  /* 0x000000168b177209 */ /* 0x000fe20007810000 */
[----:B------:R-:W-:Y:S01]  /*66f0*/  ULOP3.LUT UR6, UR6, 0x2400000, URZ, 0xfc, !UPT ;  /* 0x0240000006067892 */ /* 0x000fe2000f8efc3f */
[----:B------:R-:W-:-:S03]  /*6700*/  FMNMX.FTZ R0, R140, R3, !PT ;  /* 0x000000038c007209 */ /* 0x000fc60007810000 */
[----:B------:R-:W-:Y:S01]  /*6710*/  UIMAD UR6, UR57, 0x6c0, UR6 ;  /* 0x000006c0390678a4 */ /* 0x000fe2000f8e0206 */
[----:B------:R-:W-:-:S04]  /*6720*/  FMNMX.FTZ R3, R141, R0, !PT ;  /* 0x000000008d037209 */ /* 0x000fc80007810000 */
[----:B------:R-:W-:Y:S02]  /*6730*/  FMNMX.FTZ R0, R128, R3, !PT ;  /* 0x0000000380007209 */ /* 0x000fe40007810000 */
[----:B------:R-:W-:Y:S02]  /*6740*/  UMOV UR30, UR6 ;  /* 0x00000006001e7c82 */ /* 0x000fe40008000000 */
[----:B------:R-:W-:Y:S01]  /*6750*/  HGMMA.64x96x16.F32.BF16 R24, gdesc[UR28].tnspB, R24, gsb0 ;  /* 0x416000001c1879f0 */ /* 0x000fe20008001818 */
[----:B------:R-:W-:Y:S01]  /*6760*/  UIADD3 UR28, UR7, 0x180, URZ ;  /* 0x00000180071c7890 */ /* 0x000fe2000fffe03f */
[----:B------:R-:W-:Y:S01]  /*6770*/  FMNMX.FTZ R3, R129, R0, !PT ;  /* 0x0000000081037209 */ /* 0x000fe20007810000 */
[----:B------:R-:W-:Y:S01]  /*6780*/  UIADD3 UR30, UR6, 0x40, URZ ;  /* 0x00000040061e7890 */ /* 0x000fe2000fffe03f */
[----:B------:R-:W-:Y:S01]  /*6790*/  UMOV UR29, 0xc0000010 ;  /* 0xc0000010001d7882 */ /* 0x000fe20000000000 */
[----:B------:R-:W-:Y:S01]  /*67a0*/  UMOV UR31, 0x80000020 ;  /* 0x80000020001f7882 */ /* 0x000fe20000000000 */
        /* <DEDUP_REMOVED lines=36> */
[----:B------:R-:W0:Y:S02]  /*69f0*/  LDC R3, c[0x0][0x988] ;  /* 0x00026200ff037b82 */ /* 0x000e240000000800 */
[----:B------:R-:W-:-:S05]  /*6a00*/  FMNMX.FTZ R9, R77, R0, !PT ;  /* 0x000000004d097209 */ /* 0x000fca0007810000 */
[----:B------:R-:W1:Y:S02]  /*6a10*/  SHFL.BFLY PT, R0, R9, 0x2, 0x1f ;  /* 0x0c401f0009007f89 */ /* 0x000e6400000e0000 */
[----:B-1----:R-:W-:-:S05]  /*6a20*/  FMNMX.FTZ R12, R9, R0, !PT ;  /* 0x00000000090c7209 */ /* 0x002fca0007810000 */
[----:B------:R-:W1:Y:S02]  /*6a30*/  SHFL.BFLY PT, R11, R12, 0x1, 0x1f ;  /* 0x0c201f000c0b7f89 */ /* 0x000e6400000e0000 */
[----:B-1----:R-:W-:-:S05]  /*6a40*/  FMNMX.FTZ R0, R12, R11, !PT ;  /* 0x0000000b0c007209 */ /* 0x002fca0007810000 */
[----:B------:R-:W-:-:S04]  /*6a50*/  FADD.FTZ R10, -R0, R5 ;  /* 0x00000005000a7221 */ /* 0x000fc80000010100 */
[-C--:B0-----:R-:W-:Y:S01]  /*6a60*/  FMUL.FTZ R5, R10, R3.reuse ;  /* 0x000000030a057220 */ /* 0x081fe20000410000 */
[----:B------:R-:W-:-:S04]  /*6a70*/  FMUL.FTZ R10, R0, R3 ;  /* 0x00000003000a7220 */ /* 0x000fc80000410000 */
        /* <DEDUP_REMOVED lines=10> */
[----:B------:R-:W0:Y:S01]  /*6b20*/  S2R R141, SR_TID.X ;  /* 0x00000000008d7919 */ /* 0x000e220000002100 */
[----:B------:R1:W-:Y:S01]  /*6b30*/  MUFU.EX2 R23, R128 ;  /* 0x0000008000177308 */ /* 0x0003e20000000800 */
[----:B------:R-:W-:Y:S01]  /*6b40*/  FFMA.FTZ R9, R136, R3, -R10 ;  /* 0x0000000388097223 */ /* 0x000fe2000001080a */
[----:B------:R-:W-:Y:S01]  /*6b50*/  FMNMX.FTZ R121, R131, R120, !PT ;  /* 0x0000007883797209 */ /* 0x000fe20007810000 */
[----:B------:R-:W-:-:S02]  /*6b60*/  WARPGROUP.DEPBAR.LE gsb0, 0x0 ;  /* 0x00008000000079c5 */ /* 0x000fc40000010000 */
[----:B------:R-:W-:Y:S01]  /*6b70*/  WARPGROUP.ARRIVE ;  /* 0x00000000000079c5 */ /* 0x000fe20000000000 */
[--C-:B------:R-:W-:Y:S01]  /*6b80*/  FFMA.FTZ R120, R124, R3, -R10.reuse ;  /* 0x000000037c787223 */ /* 0x100fe2000001080a */
[----:B------:R-:W-:Y:S01]  /*6b90*/  FMNMX.FTZ R124, R134, R121, !PT ;  /* 0x00000079867c7209 */ /* 0x000fe20007810000 */
[-CC-:B------:R-:W-:Y:S01]  /*6ba0*/  FFMA.FTZ R11, R137, R3.reuse, -R10.reuse ;  /* 0x00000003890b7223 */ /* 0x180fe2000001080a */
[-CC-:B------:R-:W-:Y:S01]  /*6bb0*/  FFMA.FTZ R20, R132, R3.reuse, -R10.reuse ;  /* 0x0000000384147223 */ /* 0x180fe2000001080a */
[-CC-:B------:R-:W-:Y:S01]  /*6bc0*/  FFMA.FTZ R21, R133, R3.reuse, -R10.reuse ;  /* 0x0000000385157223 */ /* 0x180fe2000001080a */
[----:B------:R-:W-:Y:S01]  /*6bd0*/  HGMMA.64x96x16.F32.BF16 R24, gdesc[UR28].tnspB, R24, gsb0 ;  /* 0x416000001c1879f0 */ /* 0x000fe20008001818 */
[----:B------:R-:W-:Y:S01]  /*6be0*/  UIADD3 UR28, UR7, 0x480, URZ ;  /* 0x00000480071c7890 */ /* 0x000fe2000fffe03f */
[----:B------:R-:W-:Y:S01]  /*6bf0*/  FMNMX.FTZ R121, R135, R124, !PT ;  /* 0x0000007c87797209 */ /* 0x000fe20007810000 */
[----:B------:R-:W-:Y:S01]  /*6c00*/  UIADD3 UR30, UR6, 0xc0, URZ ;  /* 0x000000c0061e7890 */ /* 0x000fe2000fffe03f */
[--C-:B------:R-:W-:Y:S01]  /*6c10*/  FFMA.FTZ R112, R112, R3, -R10.reuse ;  /* 0x0000000370707223 */ /* 0x100fe2000001080a */
[----:B------:R-:W-:Y:S01]  /*6c20*/  UMOV UR29, 0xc0000010 ;  /* 0xc0000010001d7882 */ /* 0x000fe20000000000 */
[----:B------:R-:W-:Y:S01]  /*6c30*/  UMOV UR31, 0x80000020 ;  /* 0x80000020001f7882 */ /* 0x000fe20000000000 */
        /* <DEDUP_REMOVED lines=14> */
[----:B0-----:R-:W-:Y:S01]  /*6d20*/  SHF.R.U32.HI R140, RZ, 0x7, R141 ;  /* 0x00000007ff8c7819 */ /* 0x001fe2000001168d */
[--C-:B------:R-:W-:Y:S01]  /*6d30*/  FFMA.FTZ R101, R101, R3, -R10.reuse ;  /* 0x0000000365657223 */ /* 0x100fe2000001080a */
[----:B------:R-:W-:Y:S01]  /*6d40*/  FMNMX.FTZ R124, R114, R125, !PT ;  /* 0x0000007d727c7209 */ /* 0x000fe20007810000 */
[-CC-:B------:R-:W-:Y:S01]  /*6d50*/  FFMA.FTZ R88, R88, R3.reuse, -R10.reuse ;  /* 0x0000000358587223 */ /* 0x180fe2000001080a */
[----:B------:R-:W-:Y:S01]  /*6d60*/  ISETP.GE.U32.AND P2, PT, R141, 0x180, PT ;  /* 0x000001808d00780c */ /* 0x000fe20003f46070 */
        /* <DEDUP_REMOVED lines=12> */
[----:B------:R-:W-:Y:S01]  /*6e30*/  FFMA.FTZ R77, R77, R3, -R10 ;  /* 0x000000034d4d7223 */ /* 0x000fe2000001080a */
[----:B------:R-:W-:Y:S01]  /*6e40*/  FMNMX.FTZ R124, R106, R125, !PT ;  /* 0x0000007d6a7c7209 */ /* 0x000fe20007810000 */
[----:B------:R-:W0:Y:S03]  /*6e50*/  MUFU.EX2 R5, R5 ;  /* 0x0000000500057308 */ /* 0x000e260000000800 */
[----:B------:R-:W-:-:S04]  /*6e60*/  FMNMX.FTZ R125, R107, R124, !PT ;  /* 0x0000007c6b7d7209 */ /* 0x000fc80007810000 */
[----:B------:R-:W-:Y:S01]  /*6e70*/  FMNMX.FTZ R124, R110, R125, !PT ;  /* 0x0000007d6e7c7209 */ /* 0x000fe20007810000 */
[----:B------:R-:W2:Y:S03]  /*6e80*/  MUFU.EX2 R9, R9 ;  /* 0x0000000900097308 */ /* 0x000ea60000000800 */
[----:B------:R-:W-:-:S04]  /*6e90*/  FMNMX.FTZ R125, R111, R124, !PT ;  /* 0x0000007c6f7d7209 */ /* 0x000fc80007810000 */
[----:B------:R-:W-:Y:S01]  /*6ea0*/  FMNMX.FTZ R124, R98, R125, !PT ;  /* 0x0000007d627c7209 */ /* 0x000fe20007810000 */
[----:B------:R3:W-:Y:S03]  /*6eb0*/  MUFU.EX2 R121, R129 ;  /* 0x0000008100797308 */ /* 0x0007e60000000800 */
        /* <DEDUP_REMOVED lines=17> */
[----:B------:R-:W-:Y:S01]  /*6fd0*/  WARPGROUP.ARRIVE ;  /* 0x00000000000079c5 */ /* 0x000fe20000000000 */
[----:B------:R-:W-:Y:S01]  /*6fe0*/  FMNMX.FTZ R124, R74, R125, !PT ;  /* 0x0000007d4a7c7209 */ /* 0x000fe20007810000 */
[----:B------:R-:W-:Y:S03]  /*6ff0*/  MUFU.EX2 R20, R20 ;  /* 0x0000001400147308 */ /* 0x000fe60000000800 */
[----:B------:R-:W-:Y:S01]  /*7000*/  FMNMX.FTZ R125, R75, R124, !PT ;  /* 0x0000007c4b7d7209 */ /* 0x000fe20007810000 */
[----:B------:R-:W-:Y:S01]  /*7010*/  HGMMA.64x96x16.F32.BF16 R24, gdesc[UR28].tnspB, R24, gsb0 ;  /* 0x416000001c1879f0 */ /* 0x000fe20008001818 */
[----:B------:R-:W-:-:S02]  /*7020*/  UIADD3 UR28, UR7, 0x600, URZ ;  /* 0x00000600071c7890 */ /* 0x000fc4000fffe03f */
[----:B------:R-:W-:Y:S01]  /*7030*/  UIADD3 UR30, UR6, 0x100, URZ ;  /* 0x00000100061e7890 */ /* 0x000fe2000fffe03f */
[----:B------:R-:W-:Y:S01]  /*7040*/  FMNMX.FTZ R124, R78, R125, !PT ;  /* 0x0000007d4e7c7209 */ /* 0x000fe20007810000 */
[----:B------:R-:W-:Y:S01]  /*7050*/  UMOV UR29, 0xc0000010 ;  /* 0xc0000010001d7882 */ /* 0x000fe20000000000 */
[----:B------:R-:W-:Y:S01]  /*7060*/  UMOV UR31, 0x80000020 ;  /* 0x80000020001f7882 */ /* 0x000fe20000000000 */
[----:B------:R-:W-:Y:S01]  /*7070*/  MUFU.EX2 R21, R21 ;  /* 0x0000001500157308 */ /* 0x000fe20000000800 */
[----:B------:R-:W-:-:S05]  /*7080*/  FMNMX.FTZ R124, R79, R124, !PT ;  /* 0x0000007c4f7c7209 */ /* 0x000fca0007810000 */
[----:B------:R-:W5:Y:S02]  /*7090*/  SHFL.BFLY PT, R125, R124, 0x2, 0x1f ;  /* 0x0c401f007c7d7f89 */ /* 0x000f6400000e0000 */
[----:B------:R-:W-:Y:S08]  /*70a0*/  MUFU.EX2 R22, R22 ;  /* 0x0000001600167308 */ /* 0x000ff00000000800 */
[----:B------:R-:W-:Y:S08]  /*70b0*/  MUFU.EX2 R120, R120 ;  /* 0x0000007800787308 */ /* 0x000ff00000000800 */
[----:B------:R-:W-:Y:S01]  /*70c0*/  MUFU.EX2 R112, R112 ;  /* 0x0000007000707308 */ /* 0x000fe20000000800 */
[----:B-----5:R-:W-:Y:S01]  /*70d0*/  FMNMX.FTZ R125, R124, R125, !PT ;  /* 0x0000007d7c7d7209 */ /* 0x020fe20007810000 */
[----:B------:R-:W-:Y:S01]  /*70e0*/  FFMA.FTZ R124, R73, R3, -R10 ;  /* 0x00000003497c7223 */ /* 0x000fe2000001080a */
[----:B------:R-:W-:-:S05]  /*70f0*/  IMAD.U32 R10, RZ, RZ, UR39 ;  /* 0x00000027ff0a7e24 */ /* 0x000fca000f8e00ff */
[----:B------:R-:W-:Y:S01]  /*7100*/  MUFU.EX2 R113, R113 ;  /* 0x0000007100717308 */ /* 0x000fe20000000800 */
[----:B-1----:R-:W1:Y:S01]  /*7110*/  SHFL.BFLY PT, R128, R125, 0x1, 0x1f ;  /* 0x0c201f007d807f89 */ /* 0x002e6200000e0000 */
[----:B------:R-:W-:-:S06]  /*7120*/  @!P1 LEA R10, R10, UR36, 0x3 ;  /* 0x000000240a0a9c11 */ /* 0x000fcc000f8e18ff */
[----:B------:R-:W-:Y:S01]  /*7130*/  MUFU.EX2 R116, R116 ;  /* 0x0000007400747308 */ /* 0x000fe20000000800 */
[----:B------:R-:W-:-:S05]  /*7140*/  @!P1 VIADD R10, R10, 0x31c40 ;  /* 0x00031c400a0a9836 */ /* 0x000fca0000000000 */
[----:B------:R-:W-:Y:S02]  /*7150*/  @!P1 PRMT R10, RZ, 0x654, R10 ;  /* 0x00000654ff0a9816 */ /* 0x000fe4000000000a */
[----:B------:R-:W-:Y:S08]  /*7160*/  MUFU.EX2 R117, R117 ;  /* 0x0000007500757308 */ /* 0x000ff00000000800 */
[----:B------:R-:W-:Y:S01]  /*7170*/  MUFU.EX2 R104, R104 ;  /* 0x0000006800687308 */ /* 0x000fe20000000800 */
[----:B-1----:R-:W-:-:S05]  /*7180*/  FMNMX.FTZ R73, R125, R128, !PT ;  /* 0x000000807d497209 */ /* 0x002fca0007810000 */
[C---:B------:R-:W-:Y:S01]  /*7190*/  FADD.FTZ R8, -R73.reuse, R8 ;  /* 0x0000000849087221 */ /* 0x040fe20000010100 */
[-C--:B------:R-:W-:Y:S01]  /*71a0*/  FMUL.FTZ R128, R73, R3.reuse ;  /* 0x0000000349807220 */ /* 0x080fe20000410000 */
[----:B------:R-:W-:Y:S02]  /*71b0*/  MUFU.EX2 R105, R105 ;  /* 0x0000006900697308 */ /* 0x000fe40000000800 */
[-C--:B------:R-:W-:Y:S01]  /*71c0*/  FMUL.FTZ R8, R8, R3.reuse ;  /* 0x0000000308087220 */ /* 0x080fe20000410000 */
[-CC-:B---3--:R-:W-:Y:S01]  /*71d0*/  FFMA.FTZ R129, R138, R3.reuse, -R128.reuse ;  /* 0x000000038a817223 */ /* 0x188fe20000010880 */
[-CC-:B------:R-:W-:Y:S01]  /*71e0*/  FFMA.FTZ R132, R139, R3.reuse, -R128.reuse ;  /* 0x000000038b847223 */ /* 0x180fe20000010880 */
[-CC-:B------:R-:W-:Y:S01]  /*71f0*/  FFMA.FTZ R136, R142, R3.reuse, -R128.reuse ;  /* 0x000000038e887223 */ /* 0x180fe20000010880 */
[-CC-:B------:R-:W-:Y:S01]  /*7200*/  FFMA.FTZ R137, R143, R3.reuse, -R128.reuse ;  /* 0x000000038f897223 */ /* 0x180fe20000010880 */
[-CC-:B------:R-:W-:Y:S01]  /*7210*/  FFMA.FTZ R133, R130, R3.reuse, -R128.reuse ;  /* 0x0000000382857223 */ /* 0x180fe20000010880 */
[----:B------:R1:W-:Y:S01]  /*7220*/  MUFU.EX2 R125, R8 ;  /* 0x00000008007d7308 */ /* 0x0003e20000000800 */
[-CC-:B------:R-:W-:Y:S01]  /*7230*/  FFMA.FTZ R138, R131, R3.reuse, -R128.reuse ;  /* 0x00000003838a7223 */ /* 0x180fe20000010880 */
[-CC-:B------:R-:W-:Y:S01]  /*7240*/  FFMA.FTZ R131, R134, R3.reuse, -R128.reuse ;  /* 0x0000000386837223 */ /* 0x180fe20000010880 */
[-CC-:B------:R-:W-:Y:S01]  /*7250*/  FFMA.FTZ R134, R135, R3.reuse, -R128.reuse ;  /* 0x0000000387867223 */ /* 0x180fe20000010880 */
[-CC-:B------:R-:W-:Y:S01]  /*7260*/  FFMA.FTZ R130, R122, R3.reuse, -R128.reuse ;  /* 0x000000037a827223 */ /* 0x180fe20000010880 */
[-CC-:B------:R-:W-:Y:S01]  /*7270*/  FFMA.FTZ R122, R126, R3.reuse, -R128.reuse ;  /* 0x000000037e7a7223 */ /* 0x180fe20000010880 */
[-CC-:B------:R-:W-:Y:S01]  /*7280*/  FFMA.FTZ R126, R127, R3.reuse, -R128.reuse ;  /* 0x000000037f7e7223 */ /* 0x180fe20000010880 */
[----:B------:R-:W-:Y:S01]  /*7290*/  FFMA.FTZ R127, R115, R3, -R128 ;  /* 0x00000003737f7223 */ /* 0x000fe20000010880 */
[----:B------:R-:W3:Y:S01]  /*72a0*/  MUFU.EX2 R129, R129 ;  /* 0x0000008100817308 */ /* 0x000ee20000000800 */
[----:B-1----:R-:W-:-:S02]  /*72b0*/  VIADD R8, R140, 0x9 ;  /* 0x000000098c087836 */ /* 0x002fc40000000000 */
[-CC-:B------:R-:W-:Y:S01]  /*72c0*/  FFMA.FTZ R123, R123, R3.reuse, -R128.reuse ;  /* 0x000000037b7b7223 */ /* 0x180fe20000010880 */
[-CC-:B------:R-:W-:Y:S01]  /*72d0*/  FFMA.FTZ R115, R118, R3.reuse, -R128.reuse ;  /* 0x0000000376737223 */ /* 0x180fe20000010880 */
[-CC-:B------:R-:W-:Y:S01]  /*72e0*/  FFMA.FTZ R118, R119, R3.reuse, -R128.reuse ;  /* 0x0000000377767223 */ /* 0x180fe20000010880 */
[-CC-:B------:R-:W-:Y:S01]  /*72f0*/  FFMA.FTZ R119, R107, R3.reuse, -R128.reuse ;  /* 0x000000036b777223 */ /* 0x180fe20000010880 */
[----:B------:R-:W-:Y:S01]  /*7300*/  SEL R8, R8, 0x9, !P2 ;  /* 0x0000000908087807 */ /* 0x000fe20005000000 */
[-CC-:B------:R-:W-:Y:S01]  /*7310*/  FFMA.FTZ R107, R110, R3.reuse, -R128.reuse ;  /* 0x000000036e6b7223 */ /* 0x180fe20000010880 */
[----:B------:R-:W1:Y:S01]  /*7320*/  MUFU.EX2 R132, R132 ;  /* 0x0000008400847308 */ /* 0x000e620000000800 */
[-CC-:B------:R-:W-:Y:S01]  /*7330*/  FFMA.FTZ R103, R103, R3.reuse, -R128.reuse ;  /* 0x0000000367677223 */ /* 0x180fe20000010880 */
[-CC-:B------:R-:W-:Y:S01]  /*7340*/  FFMA.FTZ R114, R114, R3.reuse, -R128.reuse ;  /* 0x0000000372727223 */ /* 0x180fe20000010880 */
[-CC-:B------:R-:W-:Y:S01]  /*7350*/  FFMA.FTZ R106, R106, R3.reuse, -R128.reuse ;  /* 0x000000036a6a7223 */ /* 0x180fe20000010880 */
[----:B------:R-:W-:Y:S01]  /*7360*/  FFMA.FTZ R98, R98, R3, -R128 ;  /* 0x0000000362627223 */ /* 0x000fe20000010880 */
[----:B------:R-:W-:-:S02]  /*7370*/  WARPGROUP.DEPBAR.LE gsb0, 0x0 ;  /* 0x00008000000079c5 */ /* 0x000fc40000010000 */
[----:B------:R-:W-:Y:S01]  /*7380*/  WARPGROUP.ARRIVE ;  /* 0x00000000000079c5 */ /* 0x000fe20000000000 */
[----:B------:R-:W5:Y:S01]  /*7390*/  MUFU.EX2 R136, R136 ;  /* 0x0000008800887308 */ /* 0x000f620000000800 */
[-CC-:B------:R-:W-:Y:S01]  /*73a0*/  FFMA.FTZ R86, R86, R3.reuse, -R128.reuse ;  /* 0x0000000356567223 */ /* 0x180fe20000010880 */
[-CC-:B------:R-:W-:Y:S01]  /*73b0*/  FFMA.FTZ R87, R87, R3.reuse, -R128.reuse ;  /* 0x0000000357577223 */ /* 0x180fe20000010880 */
[-CC-:B------:R-:W-:Y:S01]  /*73c0*/  FFMA.FTZ R75, R75, R3.reuse, -R128.reuse ;  /* 0x000000034b4b7223 */ /* 0x180fe20000010880 */
[-CC-:B------:R-:W-:Y:S01]  /*73d0*/  FFMA.FTZ R78, R78, R3.reuse, -R128.reuse ;  /* 0x000000034e4e7223 */ /* 0x180fe20000010880 */
[----:B------:R-:W-:Y:S01]  /*73e0*/  HGMMA.64x96x16.F32.BF16 R24, gdesc[UR28].tnspB, R24, gsb0 ;  /* 0x416000001c1879f0 */ /* 0x000fe20008001818 */
[----:B------:R-:W-:Y:S01]  /*73f0*/  UIADD3 UR28, UR7, 0x780, URZ ;  /* 0x00000780071c7890 */ /* 0x000fe2000fffe03f */
[----:B------:R-:W-:Y:S01]  /*7400*/  FFMA.FTZ R79, R79, R3, -R128 ;  /* 0x000000034f4f7223 */ /* 0x000fe20000010880 */
[----:B------:R-:W-:Y:S01]  /*7410*/  UIADD3 UR30, UR6, 0x140, URZ ;  /* 0x00000140061e7890 */ /* 0x000fe2000fffe03f */
[----:B------:R-:W5:Y:S01]  /*7420*/  MUFU.EX2 R137, R137 ;  /* 0x0000008900897308 */ /* 0x000f620000000800 */
[----:B------:R-:W-:Y:S01]  /*7430*/  UMOV UR29, 0xc0000010 ;  /* 0xc0000010001d7882 */ /* 0x000fe20000000000 */
[----:B------:R-:W-:Y:S01]  /*7440*/  UMOV UR31, 0x80000020 ;  /* 0x80000020001f7882 */ /* 0x000fe20000000000 */
[C---:B------:R-:W-:Y:S01]  /*7450*/  ISETP.GT.AND P2, PT, R4.reuse, RZ, PT ;  /* 0x000000ff0400720c */ /* 0x040fe20003f44270 */
[----:B------:R-:W-:-:S04]  /*7460*/  VIADD R4, R4, 0xffffffff ;  /* 0xffffffff04047836 */ /* 0x000fc80000000000 */
[----:B------:R-:W5:Y:S08]  /*7470*/  MUFU.EX2 R133, R133 ;  /* 0x0000008500857308 */ /* 0x000f700000000800 */
        /* <DEDUP_REMOVED lines=10> */
[----:B------:R-:W5:Y:S01]  /*7520*/  MUFU.EX2 R118, R118 ;  /* 0x0000007600767308 */ /* 0x000f620000000800 */
[----:B------:R-:W-:-:S02]  /*7530*/  WARPGROUP.DEPBAR.LE gsb0, 0x0 ;  /* 0x00008000000079c5 */ /* 0x000fc40000010000 */
[----:B------:R-:W-:-:S05]  /*7540*/  WARPGROUP.ARRIVE ;  /* 0x00000000000079c5 */ /* 0x000fca0000000000 */
[----:B------:R-:W5:Y:S01]  /*7550*/  MUFU.EX2 R106, R106 ;  /* 0x0000006a006a7308 */ /* 0x000f620000000800 */
[----:B------:R-:W-:Y:S01]  /*7560*/  HGMMA.64x96x16.F32.BF16 R24, gdesc[UR28].tnspB, R24, gsb0 ;  /* 0x416000001c1879f0 */ /* 0x000fe20008001818 */
[----:B------:R-:W-:Y:S02]  /*7570*/  UIADD3 UR28, UR7, 0x900, URZ ;  /* 0x00000900071c7890 */ /* 0x000fe4000fffe03f */
[----:B------:R-:W-:Y:S01]  /*7580*/  UIADD3 UR30, UR6, 0x180, URZ ;  /* 0x00000180061e7890 */ /* 0x000fe2000fffe03f */
[----:B------:R-:W-:Y:S01]  /*7590*/  UMOV UR29, 0xc0000010 ;  /* 0xc0000010001d7882 */ /* 0x000fe20000000000 */
[----:B------:R-:W-:Y:S02]  /*75a0*/  UMOV UR31, 0x80000020 ;  /* 0x80000020001f7882 */ /* 0x000fe40000000000 */
[----:B------:R-:W5:Y:S08]  /*75b0*/  MUFU.EX2 R108, R108 ;  /* 0x0000006c006c7308 */ /* 0x000f700000000800 */
[----:B------:R-:W5:Y:S08]  /*75c0*/  MUFU.EX2 R119, R119 ;  /* 0x0000007700777308 */ /* 0x000f700000000800 */
[----:B------:R-:W5:Y:S08]  /*75d0*/  MUFU.EX2 R109, R109 ;  /* 0x0000006d006d7308 */ /* 0x000f700000000800 */
[----:B------:R-:W5:Y:S08]  /*75e0*/  MUFU.EX2 R107, R107 ;  /* 0x0000006b006b7308 */ /* 0x000f700000000800 */
        /* <DEDUP_REMOVED lines=38> */
[----:B------:R-:W-:Y:S03]  /*7850*/  HGMMA.64x96x16.F32.BF16 R24, gdesc[UR28].tnspB, R24, gsb0 ;  /* 0x416000001c1879f0 */ /* 0x000fe60008001818 */
[----:B------:R-:W-:Y:S02]  /*7860*/  WARPGROUP.DEPBAR.LE gsb0, 0x0 ;  /* 0x00008000000079c5 */ /* 0x000fe40000010000 */
[----:B------:R2:W-:Y:S06]  /*7870*/  BAR.ARV R8, 0x100 ;  /* 0x000400080000751d */ /* 0x0005ec0000002000 */
[----:B------:R-:W-:Y:S01]  /*7880*/  @!P1 SYNCS.ARRIVE.TRANS64.RED.A1T0 RZ, [R10+URZ], RZ ;  /* 0x000000ff0aff99a7 */ /* 0x000fe2000810043f */
[-C--:B0-----:R-:W-:Y:S01]  /*7890*/  FMUL.FTZ R24, R24, R5.reuse ;  /* 0x0000000518187220 */ /* 0x081fe20000410000 */
[----:B--2---:R-:W-:Y:S01]  /*78a0*/  IMAD.U32 R8, RZ, RZ, UR57 ;  /* 0x00000039ff087e24 */ /* 0x004fe2000f8e00ff */
[----:B------:R-:W-:Y:S01]  /*78b0*/  UMOV UR57, UR39 ;  /* 0x0000002700397c82 */ /* 0x000fe20008000000 */
[-C--:B------:R-:W-:Y:S01]  /*78c0*/  FMUL.FTZ R25, R25, R5.reuse ;  /* 0x0000000519197220 */ /* 0x080fe20000410000 */
[-C--:B------:R-:W-:Y:S01]  /*78d0*/  FMUL.FTZ R28, R28, R5.reuse ;  /* 0x000000051c1c7220 */ /* 0x080fe20000410000 */
[-C--:B------:R-:W-:Y:S01]  /*78e0*/  FMUL.FTZ R29, R29, R5.reuse ;  /* 0x000000051d1d7220 */ /* 0x080fe20000410000 */
[----:B------:R-:W-:Y:S01]  /*78f0*/  @!P1 LEA R8, R8, UR36, 0x3 ;  /* 0x0000002408089c11 */ /* 0x000fe2000f8e18ff */
[-C--:B------:R-:W-:Y:S01]  /*7900*/  FMUL.FTZ R32, R32, R5.reuse ;  /* 0x0000000520207220 */ /* 0x080fe20000410000 */
[-C--:B------:R-:W-:Y:S01]  /*7910*/  FMUL.FTZ R33, R33, R5.reuse ;  /* 0x0000000521217220 */ /* 0x080fe20000410000 */
[-C--:B------:R-:W-:Y:S01]  /*7920*/  FMUL.FTZ R36, R36, R5.reuse ;  /* 0x0000000524247220 */ /* 0x080fe20000410000 */
[----:B------:R-:W-:Y:S01]  /*7930*/  FMUL.FTZ R37, R37, R5 ;  /* 0x0000000525257220 */ /* 0x000fe20000410000 */
[----:B------:R-:W-:-:S02]  /*7940*/  @!P1 VIADD R8, R8, 0x31c60 ;  /* 0x00031c6008089836 */ /* 0x000fc40000000000 */
[-C--:B------:R-:W-:Y:S01]  /*7950*/  FMUL.FTZ R40, R40, R5.reuse ;  /* 0x0000000528287220 */ /* 0x080fe20000410000 */
[-C--:B------:R-:W-:Y:S01]  /*7960*/  FMUL.FTZ R41, R41, R5.reuse ;  /* 0x0000000529297220 */ /* 0x080fe20000410000 */
[-C--:B------:R-:W-:Y:S01]  /*7970*/  FMUL.FTZ R44, R44, R5.reuse ;  /* 0x000000052c2c7220 */ /* 0x080fe20000410000 */
[-C--:B------:R-:W-:Y:S01]  /*7980*/  FMUL.FTZ R45, R45, R5.reuse ;  /* 0x000000052d2d7220 */ /* 0x080fe20000410000 */
[----:B------:R-:W-:Y:S01]  /*7990*/  @!P1 PRMT R8, RZ, 0x654, R8 ;  /* 0x00000654ff089816 */ /* 0x000fe20000000008 */
[-C--:B------:R-:W-:Y:S01]  /*79a0*/  FMUL.FTZ R48, R48, R5.reuse ;  /* 0x0000000530307220 */ /* 0x080fe20000410000 */
[-C--:B------:R-:W-:Y:S01]  /*79b0*/  FMUL.FTZ R49, R49, R5.reuse ;  /* 0x0000000531317220 */ /* 0x080fe20000410000 */
[-C--:B------:R-:W-:Y:S01]  /*79c0*/  FMUL.FTZ R52, R52, R5.reuse ;  /* 0x0000000534347220 */ /* 0x080fe20000410000 */
[----:B------:R0:W-:Y:S01]  /*79d0*/  @!P1 SYNCS.ARRIVE.TRANS64.RED.A1T0 RZ, [R8+URZ], RZ ;  /* 0x000000ff08ff99a7 */ /* 0x0001e2000810043f */
[-C--:B------:R-:W-:Y:S01]  /*79e0*/  FMUL.FTZ R53, R53, R5.reuse ;  /* 0x0000000535357220 */ /* 0x080fe20000410000 */
[-C--:B------:R-:W-:Y:S01]  /*79f0*/  FMUL.FTZ R56, R56, R5.reuse ;  /* 0x0000000538387220 */ /* 0x080fe20000410000 */
[-C--:B------:R-:W-:Y:S01]  /*7a00*/  FMUL.FTZ R57, R57, R5.reuse ;  /* 0x0000000539397220 */ /* 0x080fe20000410000 */
[-C--:B------:R-:W-:Y:S01]  /*7a10*/  FMUL.FTZ R60, R60, R5.reuse ;  /* 0x000000053c3c7220 */ /* 0x080fe20000410000 */
[-C--:B------:R-:W-:Y:S01]  /*7a20*/  FMUL.FTZ R61, R61, R5.reuse ;  /* 0x000000053d3d7220 */ /* 0x080fe20000410000 */
[-C--:B------:R-:W-:Y:S01]  /*7a30*/  FMUL.FTZ R64, R64, R5.reuse ;  /* 0x0000000540407220 */ /* 0x080fe20000410000 */
[----:B------:R-:W-:Y:S01]  /*7a40*/  FMUL.FTZ R65, R65, R5 ;  /* 0x0000000541417220 */ /* 0x000fe20000410000 */
[----:B0-----:R-:W-:Y:S01]  /*7a50*/  FFMA.FTZ R8, R5, R7, R9 ;  /* 0x0000000705087223 */ /* 0x001fe20000010009 */
[----:B------:R-:W-:Y:S01]  /*7a60*/  FFMA.FTZ R7, R111, R3, -R128 ;  /* 0x000000036f077223 */ /* 0x000fe20000010880 */
[-C--:B------:R-:W-:Y:S01]  /*7a70*/  FMUL.FTZ R68, R68, R5.reuse ;  /* 0x0000000544447220 */ /* 0x080fe20000410000 */
[----:B------:R-:W-:Y:S01]  /*7a80*/  FMUL.FTZ R69, R69, R5 ;  /* 0x0000000545457220 */ /* 0x000fe20000410000 */
[C---:B----4-:R-:W-:Y:S01]  /*7a90*/  FADD.FTZ R111, R11.reuse, R8 ;  /* 0x000000080b6f7221 */ /* 0x050fe20000010000 */
[----:B------:R-:W-:Y:S01]  /*7aa0*/  F2FP.BF16.F32.PACK_AB R8, R11, R9 ;  /* 0x000000090b08723e */ /* 0x000fe200000010ff */
[----:B---3--:R-:W-:Y:S01]  /*7ab0*/  FFMA.FTZ R9, R125, R6, R129 ;  /* 0x000000067d097223 */ /* 0x008fe20000010081 */
[-CC-:B------:R-:W-:Y:S01]  /*7ac0*/  FFMA.FTZ R6, R99, R3.reuse, -R128.reuse ;  /* 0x0000000363067223 */ /* 0x180fe20000010880 */
[----:B------:R-:W-:Y:S01]  /*7ad0*/  FADD.FTZ R10, R12, R111 ;  /* 0x0000006f0c0a7221 */ /* 0x000fe20000010000 */
[----:B------:R-:W-:Y:S01]  /*7ae0*/  FFMA.FTZ R99, R102, R3, -R128 ;  /* 0x0000000366637223 */ /* 0x000fe20000010880 */
[----:B------:R-:W0:Y:S01]  /*7af0*/  MUFU.EX2 R7, R7 ;  /* 0x0000000700077308 */ /* 0x000e220000000800 */
[----:B------:R-:W-:Y:S01]  /*7b00*/  FMUL.FTZ R26, R26, R125 ;  /* 0x0000007d1a1a7220 */ /* 0x000fe20000410000 */
[C---:B------:R-:W-:Y:S01]  /*7b10*/  FADD.FTZ R11, R13.reuse, R10 ;  /* 0x0000000a0d0b7221 */ /* 0x040fe20000010000 */
[----:B------:R-:W-:Y:S01]  /*7b20*/  F2FP.BF16.F32.PACK_AB R10, R13, R12 ;  /* 0x0000000c0d0a723e */ /* 0x000fe200000010ff */
[C---:B-1----:R-:W-:Y:S01]  /*7b30*/  FADD.FTZ R13, R132.reuse, R9 ;  /* 0x00000009840d7221 */ /* 0x042fe20000010000 */
[----:B------:R-:W-:Y:S01]  /*7b40*/  F2FP.BF16.F32.PACK_AB R9, R132, R129 ;  /* 0x000000818409723e */ /* 0x000fe200000010ff */
[-CC-:B------:R-:W-:Y:S01]  /*7b50*/  FFMA.FTZ R12, R91, R3.reuse, -R128.reuse ;  /* 0x000000035b0c7223 */ /* 0x180fe20000010880 */
[-CC-:B------:R-:W-:Y:S01]  /*7b60*/  FFMA.FTZ R91, R94, R3.reuse, -R128.reuse ;  /* 0x000000035e5b7223 */ /* 0x180fe20000010880 */
[----:B-----5:R-:W-:Y:S01]  /*7b70*/  FADD.FTZ R102, R136, R13 ;  /* 0x0000000d88667221 */ /* 0x020fe20000010000 */
[-CC-:B------:R-:W-:Y:S01]  /*7b80*/  FFMA.FTZ R13, R90, R3.reuse, -R128.reuse ;  /* 0x000000035a0d7223 */ /* 0x180fe20000010880 */
[----:B------:R-:W-:Y:S01]  /*7b90*/  FADD.FTZ R90, R14, R11 ;  /* 0x0000000b0e5a7221 */ /* 0x000fe20000010000 */
[----:B------:R-:W-:Y:S01]  /*7ba0*/  FFMA.FTZ R94, R83, R3, -R128 ;  /* 0x00000003535e7223 */ /* 0x000fe20000010880 */
[----:B------:R-:W-:Y:S01]  /*7bb0*/  FADD.FTZ R102, R137, R102 ;  /* 0x0000006689667221 */ /* 0x000fe20000010000 */
[----:B------:R-:W-:Y:S01]  /*7bc0*/  MUFU.EX2 R83, R13 ;  /* 0x0000000d00537308 */ /* 0x000fe20000000800 */
[----:B------:R-:W-:Y:S01]  /*7bd0*/  FADD.FTZ R111, R15, R90 ;  /* 0x0000005a0f6f7221 */ /* 0x000fe20000010000 */
[----:B------:R-:W-:Y:S01]  /*7be0*/  FMUL.FTZ R27, R27, R125 ;  /* 0x0000007d1b1b7220 */ /* 0x000fe20000410000 */
[----:B------:R-:W-:Y:S01]  /*7bf0*/  FADD.FTZ R11, R133, R102 ;  /* 0x00000066850b7221 */ /* 0x000fe20000010000 */
[-CC-:B------:R-:W-:Y:S01]  /*7c00*/  FFMA.FTZ R102, R95, R3.reuse, -R128.reuse ;  /* 0x000000035f667223 */ /* 0x180fe20000010880 */
[----:B------:R-:W-:Y:S01]  /*7c10*/  FADD.FTZ R110, R20, R111 ;  /* 0x0000006f146e7221 */ /* 0x000fe20000010000 */
[----:B------:R-:W-:Y:S01]  /*7c20*/  FFMA.FTZ R95, R82, R3, -R128 ;  /* 0x00000003525f7223 */ /* 0x000fe20000010880 */
[----:B------:R-:W-:Y:S01]  /*7c30*/  FADD.FTZ R90, R138, R11 ;  /* 0x0000000b8a5a7221 */ /* 0x000fe20000010000 */
[----:B------:R1:W-:Y:S01]  /*7c40*/  MUFU.EX2 R82, R103 ;  /* 0x0000006700527308 */ /* 0x0003e20000000800 */
[----:B------:R-:W-:Y:S01]  /*7c50*/  FADD.FTZ R111, R21, R110 ;  /* 0x0000006e156f7221 */ /* 0x000fe20000010000 */
[----:B------:R-:W-:Y:S01]  /*7c60*/  FMUL.FTZ R30, R30, R125 ;  /* 0x0000007d1e1e7220 */ /* 0x000fe20000410000 */
[----:B------:R-:W-:Y:S01]  /*7c70*/  FADD.FTZ R11, R131, R90 ;  /* 0x0000005a830b7221 */ /* 0x000fe20000010000 */
[----:B------:R-:W-:Y:S01]  /*7c80*/  FFMA.FTZ R90, R74, R3, -R128 ;  /* 0x000000034a5a7223 */ /* 0x000fe20000010880 */
[----:B------:R-:W-:Y:S01]  /*7c90*/  FADD.FTZ R110, R22, R111 ;  /* 0x0000006f166e7221 */ /* 0x000fe20000010000 */
[-C--:B------:R-:W-:Y:S01]  /*7ca0*/  FMUL.FTZ R31, R31, R125.reuse ;  /* 0x0000007d1f1f7220 */ /* 0x080fe20000410000 */
[----:B------:R-:W-:Y:S01]  /*7cb0*/  FADD.FTZ R129, R134, R11 ;  /* 0x0000000b86817221 */ /* 0x000fe20000010000 */
[----:B------:R-:W-:Y:S01]  /*7cc0*/  F2FP.BF16.F32.PACK_AB R11, R137, R136 ;  /* 0x00000088890b723e */ /* 0x000fe200000010ff */
[----:B-1----:R-:W-:Y:S01]  /*7cd0*/  FADD.FTZ R103, R23, R110 ;  /* 0x0000006e17677221 */ /* 0x002fe20000010000 */
[----:B------:R1:W-:Y:S01]  /*7ce0*/  MUFU.EX2 R74, R12 ;  /* 0x0000000c004a7308 */ /* 0x0003e20000000800 */
[----:B------:R-:W-:Y:S01]  /*7cf0*/  FADD.FTZ R132, R130, R129 ;  /* 0x0000008182847221 */ /* 0x000fe20000010000 */
[-C--:B------:R-:W-:Y:S01]  /*7d00*/  FMUL.FTZ R34, R34, R125.reuse ;  /* 0x0000007d22227220 */ /* 0x080fe20000410000 */
[----:B------:R-:W-:Y:S01]  /*7d10*/  FADD.FTZ R110, R120, R103 ;  /* 0x00000067786e7221 */ /* 0x000fe20000010000 */
[----:B------:R2:W-:Y:S01]  /*7d20*/  STSM.16.M88.4 [R2+0x24300], R8 ;  /* 0x0243000802007844 */ /* 0x0005e20000000200 */
[----:B------:R-:W-:Y:S01]  /*7d30*/  FADD.FTZ R111, R123, R132 ;  /* 0x000000847b6f7221 */ /* 0x000fe20000010000 */
[-C--:B------:R-:W-:Y:S01]  /*7d40*/  FMUL.FTZ R35, R35, R125.reuse ;  /* 0x0000007d23237220 */ /* 0x080fe20000410000 */
[----:B------:R-:W-:Y:S01]  /*7d50*/  FADD.FTZ R13, R121, R110 ;  /* 0x0000006e790d7221 */ /* 0x000fe20000010000 */
[----:B------:R-:W3:Y:S01]  /*7d60*/  MUFU.EX2 R6, R6 ;  /* 0x0000000600067308 */ /* 0x000ee20000000800 */
[----:B------:R-:W-:Y:S01]  /*7d70*/  FADD.FTZ R111, R122, R111 ;  /* 0x0000006f7a6f7221 */ /* 0x000fe20000010000 */
[-C--:B------:R-:W-:Y:S01]  /*7d80*/  FMUL.FTZ R38, R38, R125.reuse ;  /* 0x0000007d26267220 */ /* 0x080fe20000410000 */
[----:B------:R-:W-:Y:S01]  /*7d90*/  FADD.FTZ R110, R112, R13 ;  /* 0x0000000d706e7221 */ /* 0x000fe20000010000 */
[----:B------:R-:W-:Y:S01]  /*7da0*/  F2FP.BF16.F32.PACK_AB R112, R113, R112 ;  /* 0x000000707170723e */ /* 0x000fe200000010ff */
[----:B------:R-:W-:Y:S01]  /*7db0*/  FADD.FTZ R111, R126, R111 ;  /* 0x0000006f7e6f7221 */ /* 0x000fe20000010000 */
[-C--:B------:R-:W-:Y:S01]  /*7dc0*/  FMUL.FTZ R39, R39, R125.reuse ;  /* 0x0000007d27277220 */ /* 0x080fe20000410000 */
[----:B------:R-:W-:Y:S01]  /*7dd0*/  FADD.FTZ R13, R113, R110 ;  /* 0x0000006e710d7221 */ /* 0x000fe20000010000 */
[----:B------:R-:W4:Y:S01]  /*7de0*/  MUFU.EX2 R99, R99 ;  /* 0x0000006300637308 */ /* 0x000f220000000800 */
[----:B-1----:R-:W-:Y:S01]  /*7df0*/  FADD.FTZ R12, R114, R111 ;  /* 0x0000006f720c7221 */ /* 0x002fe20000010000 */
[----:B------:R-:W-:Y:S01]  /*7e00*/  F2FP.BF16.F32.PACK_AB R113, R127, R114 ;  /* 0x000000727f71723e */ /* 0x000fe200000010ff */
[----:B------:R-:W-:Y:S01]  /*7e10*/  FMUL.FTZ R42, R42, R125 ;  /* 0x0000007d2a2a7220 */ /* 0x000fe20000410000 */
[----:B--2---:R-:W-:Y:S01]  /*7e20*/  F2FP.BF16.F32.PACK_AB R8, R15, R14 ;  /* 0x0000000e0f08723e */ /* 0x004fe200000010ff */
[----:B------:R-:W-:Y:S01]  /*7e30*/  FADD.FTZ R14, R116, R13 ;  /* 0x0000000d740e7221 */ /* 0x000fe20000010000 */
[----:B------:R-:W-:Y:S01]  /*7e40*/  F2FP.BF16.F32.PACK_AB R10, R21, R20 ;  /* 0x00000014150a723e */ /* 0x000fe200000010ff */
[----:B------:R-:W-:Y:S01]  /*7e50*/  FADD.FTZ R12, R127, R12 ;  /* 0x0000000c7f0c7221 */ /* 0x000fe20000010000 */
[----:B------:R-:W-:Y:S01]  /*7e60*/  F2FP.BF16.F32.PACK_AB R9, R138, R133 ;  /* 0x000000858a09723e */ /* 0x000fe200000010ff */
[----:B------:R-:W-:Y:S01]  /*7e70*/  FADD.FTZ R21, R117, R14 ;  /* 0x0000000e75157221 */ /* 0x000fe20000010000 */
[----:B------:R-:W-:Y:S01]  /*7e80*/  F2FP.BF16.F32.PACK_AB R11, R134, R131 ;  /* 0x00000083860b723e */ /* 0x000fe200000010ff */
[----:B------:R-:W-:Y:S01]  /*7e90*/  FADD.FTZ R15, R115, R12 ;  /* 0x0000000c730f7221 */ /* 0x000fe20000010000 */
[----:B------:R-:W-:Y:S01]  /*7ea0*/  F2FP.BF16.F32.PACK_AB R12, R23, R22 ;  /* 0x00000016170c723e */ /* 0x000fe200000010ff */
[----:B------:R-:W-:Y:S01]  /*7eb0*/  FADD.FTZ R20, R104, R21 ;  /* 0x0000001568147221 */ /* 0x000fe20000010000 */
[----:B------:R-:W1:Y:S01]  /*7ec0*/  MUFU.EX2 R91, R91 ;  /* 0x0000005b005b7308 */ /* 0x000e620000000800 */
[----:B------:R-:W-:Y:S01]  /*7ed0*/  FADD.FTZ R15, R118, R15 ;  /* 0x0000000f760f7221 */ /* 0x000fe20000010000 */
[----:B------:R2:W-:Y:S01]  /*7ee0*/  STSM.16.M88.4 [R2+0x25b00], R8 ;  /* 0x025b000802007844 */ /* 0x0005e20000000200 */
[----:B------:R-:W-:Y:S01]  /*7ef0*/  FADD.FTZ R21, R105, R20 ;  /* 0x0000001469157221 */ /* 0x000fe20000010000 */
[----:B------:R-:W-:Y:S01]  /*7f00*/  F2FP.BF16.F32.PACK_AB R13, R123, R130 ;  /* 0x000000827b0d723e */ /* 0x000fe200000010ff */
[----:B------:R-:W-:Y:S01]  /*7f10*/  FADD.FTZ R22, R106, R15 ;  /* 0x0000000f6a167221 */ /* 0x000fe20000010000 */
[----:B------:R-:W-:Y:S01]  /*7f20*/  F2FP.BF16.F32.PACK_AB R14, R121, R120 ;  /* 0x00000078790e723e */ /* 0x000fe200000010ff */
[----:B------:R-:W-:Y:S01]  /*7f30*/  FADD.FTZ R20, R108, R21 ;  /* 0x000000156c147221 */ /* 0x000fe20000010000 */
[----:B------:R-:W5:Y:S01]  /*7f40*/  MUFU.EX2 R102, R102 ;  /* 0x0000006600667308 */ /* 0x000f620000000800 */
[----:B------:R-:W-:Y:S01]  /*7f50*/  FADD.FTZ R22, R119, R22 ;  /* 0x0000001677167221 */ /* 0x000fe20000010000 */
[----:B------:R-:W-:Y:S01]  /*7f60*/  F2FP.BF16.F32.PACK_AB R15, R126, R122 ;  /* 0x0000007a7e0f723e */ /* 0x000fe200000010ff */
[----:B------:R-:W-:Y:S01]  /*7f70*/  FADD.FTZ R21, R109, R20 ;  /* 0x000000146d157221 */ /* 0x000fe20000010000 */
[----:B------:R-:W-:Y:S01]  /*7f80*/  F2FP.BF16.F32.PACK_AB R104, R105, R104 ;  /* 0x000000686968723e */ /* 0x000fe200000010ff */
[----:B------:R-:W-:Y:S01]  /*7f90*/  FADD.FTZ R22, R107, R22 ;  /* 0x000000166b167221 */ /* 0x000fe20000010000 */
[C---:B0-----:R-:W-:Y:S01]  /*7fa0*/  F2FP.BF16.F32.PACK_AB R107, R7.reuse, R107 ;  /* 0x0000006b076b723e */ /* 0x041fe200000010ff */
[----:B------:R-:W-:Y:S01]  /*7fb0*/  FADD.FTZ R20, R96, R21 ;  /* 0x0000001560147221 */ /* 0x000fe20000010000 */
[----:B------:R-:W-:Y:S01]  /*7fc0*/  MUFU.EX2 R95, R95 ;  /* 0x0000005f005f7308 */ /* 0x000fe20000000800 */
[----:B------:R-:W-:Y:S01]  /*7fd0*/  FADD.FTZ R23, R7, R22 ;  /* 0x0000001607177221 */ /* 0x000fe20000010000 */
[C---:B------:R-:W-:Y:S01]  /*7fe0*/  F2FP.BF16.F32.PACK_AB R96, R97.reuse, R96 ;  /* 0x000000606160723e */ /* 0x040fe200000010ff */
[----:B------:R-:W-:Y:S01]  /*7ff0*/  FADD.FTZ R21, R97, R20 ;  /* 0x0000001461157221 */ /* 0x000fe20000010000 */
[----:B---3--:R-:W-:Y:S01]  /*8000*/  F2FP.BF16.F32.PACK_AB R97, R6, R98 ;  /* 0x000000620661723e */ /* 0x008fe200000010ff */
[----:B------:R-:W-:Y:S01]  /*8010*/  FADD.FTZ R23, R98, R23 ;  /* 0x0000001762177221 */ /* 0x000fe20000010000 */
[----:B------:R0:W-:Y:S01]  /*8020*/  STSM.16.M88.4 [R2+0x27300], R12 ;  /* 0x0273000c02007844 */ /* 0x0001e20000000200 */
[----:B------:R-:W-:Y:S01]  /*8030*/  FADD.FTZ R22, R100, R21 ;  /* 0x0000001564167221 */ /* 0x000fe20000010000 */
[----:B------:R-:W3:Y:S01]  /*8040*/  MUFU.EX2 R94, R94 ;  /* 0x0000005e005e7308 */ /* 0x000ee20000000800 */
[----:B------:R-:W-:Y:S01]  /*8050*/  FADD.FTZ R20, R6, R23 ;  /* 0x0000001706147221 */ /* 0x000fe20000010000 */
[----:B------:R-:W-:Y:S01]  /*8060*/  F2FP.BF16.F32.PACK_AB R114, R117, R116 ;  /* 0x000000747572723e */ /* 0x000fe200000010ff */
[----:B--2---:R-:W-:Y:S01]  /*8070*/  FADD.FTZ R9, R101, R22 ;  /* 0x0000001665097221 */ /* 0x004fe20000010000 */
[----:B------:R-:W-:Y:S01]  /*8080*/  F2FP.BF16.F32.PACK_AB R115, R118, R115 ;  /* 0x000000737673723e */ /* 0x000fe200000010ff */
[----:B----4-:R-:W-:Y:S01]  /*8090*/  FADD.FTZ R21, R99, R20 ;  /* 0x0000001463157221 */ /* 0x010fe20000010000 */
[----:B------:R-:W-:Y:S01]  /*80a0*/  F2FP.BF16.F32.PACK_AB R105, R119, R106 ;  /* 0x0000006a7769723e */ /* 0x000fe200000010ff */
[----:B------:R-:W-:Y:S01]  /*80b0*/  FADD.FTZ R10, R88, R9 ;  /* 0x00000009580a7221 */ /* 0x000fe20000010000 */
[----:B------:R-:W-:Y:S01]  /*80c0*/  F2FP.BF16.F32.PACK_AB R106, R109, R108 ;  /* 0x0000006c6d6a723e */ /* 0x000fe200000010ff */
[C---:B------:R-:W-:Y:S01]  /*80d0*/  FADD.FTZ R8, R82.reuse, R21 ;  /* 0x0000001552087221 */ /* 0x040fe20000010000 */
[----:B------:R-:W-:Y:S01]  /*80e0*/  F2FP.BF16.F32.PACK_AB R98, R101, R100 ;  /* 0x000000646562723e */ /* 0x000fe200000010ff */
[----:B------:R-:W-:Y:S01]  /*80f0*/  FADD.FTZ R9, R89, R10 ;  /* 0x0000000a59097221 */ /* 0x000fe20000010000 */
[----:B------:R-:W-:Y:S01]  /*8100*/  F2FP.BF16.F32.PACK_AB R99, R82, R99 ;  /* 0x000000635263723e */ /* 0x000fe200000010ff */
[----:B------:R-:W-:Y:S01]  /*8110*/  FADD.FTZ R7, R83, R8 ;  /* 0x0000000853077221 */ /* 0x000fe20000010000 */
[----:B0-----:R0:W2:Y:S01]  /*8120*/  MUFU.EX2 R12, R90 ;  /* 0x0000005a000c7308 */ /* 0x0010a20000000800 */
[----:B------:R-:W-:Y:S01]  /*8130*/  FADD.FTZ R8, R92, R9 ;  /* 0x000000095c087221 */ /* 0x000fe20000010000 */
[----:B------:R-:W-:Y:S01]  /*8140*/  F2FP.BF16.F32.PACK_AB R88, R89, R88 ;  /* 0x000000585958723e */ /* 0x000fe200000010ff */
[C---:B------:R-:W-:Y:S01]  /*8150*/  FADD.FTZ R6, R74.reuse, R7 ;  /* 0x000000074a067221 */ /* 0x040fe20000010000 */
[----:B------:R-:W-:Y:S01]  /*8160*/  F2FP.BF16.F32.PACK_AB R89, R74, R83 ;  /* 0x000000534a59723e */ /* 0x000fe200000010ff */
[----:B------:R-:W-:Y:S01]  /*8170*/  FADD.FTZ R9, R93, R8 ;  /* 0x000000085d097221 */ /* 0x000fe20000010000 */
[----:B------:R-:W-:Y:S01]  /*8180*/  F2FP.BF16.F32.PACK_AB R82, R85, R84 ;  /* 0x000000545552723e */ /* 0x000fe200000010ff */
[----:B-1----:R-:W-:Y:S01]  /*8190*/  FADD.FTZ R7, R91, R6 ;  /* 0x000000065b077221 */ /* 0x002fe20000010000 */
[----:B-----5:R-:W-:Y:S01]  /*81a0*/  F2FP.BF16.F32.PACK_AB R91, R102, R91 ;  /* 0x0000005b665b723e */ /* 0x020fe200000010ff */
[----:B------:R-:W-:Y:S01]  /*81b0*/  FADD.FTZ R8, R80, R9 ;  /* 0x0000000950087221 */ /* 0x000fe20000010000 */
[----:B0-----:R-:W-:Y:S01]  /*81c0*/  F2FP.BF16.F32.PACK_AB R90, R93, R92 ;  /* 0x0000005c5d5a723e */ /* 0x001fe200000010ff */
[----:B------:R-:W-:Y:S01]  /*81d0*/  FADD.FTZ R6, R102, R7 ;  /* 0x0000000766067221 */ /* 0x000fe20000010000 */
[C---:B------:R-:W-:Y:S01]  /*81e0*/  F2FP.BF16.F32.PACK_AB R80, R81.reuse, R80 ;  /* 0x000000505150723e */ /* 0x040fe200000010ff */
[----:B------:R-:W-:Y:S01]  /*81f0*/  FADD.FTZ R9, R81, R8 ;  /* 0x0000000851097221 */ /* 0x000fe20000010000 */
[----:B---3--:R-:W-:Y:S01]  /*8200*/  F2FP.BF16.F32.PACK_AB R81, R94, R95 ;  /* 0x0000005f5e51723e */ /* 0x008fe200000010ff */
[----:B------:R-:W-:Y:S01]  /*8210*/  FADD.FTZ R7, R95, R6 ;  /* 0x000000065f077221 */ /* 0x000fe20000010000 */
[----:B------:R-:W-:Y:S01]  /*8220*/  F2FP.BF16.F32.PACK_AB R83, R87, R86 ;  /* 0x000000565753723e */ /* 0x000fe200000010ff */
[----:B------:R-:W-:Y:S01]  /*8230*/  FADD.FTZ R6, R84, R9 ;  /* 0x0000000954067221 */ /* 0x000fe20000010000 */
[----:B------:R-:W-:Y:S01]  /*8240*/  STSM.16.M88.4 [R2+0x28b00], R112 ;  /* 0x028b007002007844 */ /* 0x000fe20000000200 */
[----:B------:R-:W-:Y:S01]  /*8250*/  F2FP.BF16.F32.PACK_AB R8, R124, R72 ;  /* 0x000000487c08723e */ /* 0x000fe200000010ff */
[----:B------:R-:W-:Y:S01]  /*8260*/  FADD.FTZ R7, R94, R7 ;  /* 0x000000075e077221 */ /* 0x000fe20000010000 */
[----:B------:R-:W-:Y:S01]  /*8270*/  FADD.FTZ R9, R85, R6 ;  /* 0x0000000655097221 */ /* 0x000fe20000010000 */
[----:B------:R-:W-:Y:S01]  /*8280*/  F2FP.BF16.F32.PACK_AB R10, R77, R76 ;  /* 0x0000004c4d0a723e */ /* 0x000fe200000010ff */
[----:B------:R-:W-:Y:S01]  /*8290*/  STSM.16.M88.4 [R2+0x2a300], R104 ;  /* 0x02a3006802007844 */ /* 0x000fe20000000200 */
[----:B------:R-:W-:Y:S01]  /*82a0*/  F2FP.BF16.F32.PACK_AB R11, R79, R78 ;  /* 0x0000004e4f0b723e */ /* 0x000fe200000010ff */
[----:B------:R-:W-:Y:S01]  /*82b0*/  FADD.FTZ R9, R72, R9 ;  /* 0x0000000948097221 */ /* 0x000fe20000010000 */
[----:B------:R-:W-:Y:S01]  /*82c0*/  FADD.FTZ R7, R86, R7 ;  /* 0x0000000756077221 */ /* 0x000fe20000010000 */
[----:B------:R-:W-:Y:S01]  /*82d0*/  STSM.16.M88.4 [R2+0x2bb00], R96 ;  /* 0x02bb006002007844 */ /* 0x000fe20000000200 */
[-C--:B------:R-:W-:Y:S01]  /*82e0*/  FMUL.FTZ R43, R43, R125.reuse ;  /* 0x0000007d2b2b7220 */ /* 0x080fe20000410000 */
[----:B------:R-:W-:Y:S01]  /*82f0*/  FADD.FTZ R13, R124, R9 ;  /* 0x000000097c0d7221 */ /* 0x000fe20000010000 */
[----:B--2---:R-:W-:Y:S01]  /*8300*/  F2FP.BF16.F32.PACK_AB R9, R75, R12 ;  /* 0x0000000c4b09723e */ /* 0x004fe200000010ff */
[----:B------:R-:W-:Y:S01]  /*8310*/  STSM.16.M88.4 [R2+0x2d300], R88 ;  /* 0x02d3005802007844 */ /* 0x000fe20000000200 */
[----:B------:R-:W-:Y:S01]  /*8320*/  FADD.FTZ R7, R87, R7 ;  /* 0x0000000757077221 */ /* 0x000fe20000010000 */
[----:B------:R-:W-:Y:S01]  /*8330*/  FADD.FTZ R76, R76, R13 ;  /* 0x0000000d4c4c7221 */ /* 0x000fe20000010000 */
[-C--:B------:R-:W-:Y:S01]  /*8340*/  FMUL.FTZ R46, R46, R125.reuse ;  /* 0x0000007d2e2e7220 */ /* 0x080fe20000410000 */
[----:B------:R-:W-:Y:S01]  /*8350*/  STSM.16.M88.4 [R2+0x2eb00], R80 ;  /* 0x02eb005002007844 */ /* 0x000fe20000000200 */
[----:B------:R-:W-:Y:S01]  /*8360*/  FADD.FTZ R7, R12, R7 ;  /* 0x000000070c077221 */ /* 0x000fe20000010000 */
[-C--:B------:R-:W-:Y:S01]  /*8370*/  FMUL.FTZ R47, R47, R125.reuse ;  /* 0x0000007d2f2f7220 */ /* 0x080fe20000410000 */
[-C--:B------:R-:W-:Y:S01]  /*8380*/  FMUL.FTZ R50, R50, R125.reuse ;  /* 0x0000007d32327220 */ /* 0x080fe20000410000 */
[----:B------:R0:W-:Y:S01]  /*8390*/  STSM.16.M88.4 [R2+0x30300], R8 ;  /* 0x0303000802007844 */ /* 0x0001e20000000200 */
[----:B------:R-:W-:Y:S01]  /*83a0*/  FADD.FTZ R7, R75, R7 ;  /* 0x000000074b077221 */ /* 0x000fe20000010000 */
[-C--:B------:R-:W-:Y:S01]  /*83b0*/  FMUL.FTZ R51, R51, R125.reuse ;  /* 0x0000007d33337220 */ /* 0x080fe20000410000 */
[-C--:B------:R-:W-:Y:S01]  /*83c0*/  FMUL.FTZ R54, R54, R125.reuse ;  /* 0x0000007d36367220 */ /* 0x080fe20000410000 */
[----:B------:R-:W-:Y:S01]  /*83d0*/  @!PT LDS RZ, [RZ] ;  /* 0x00000000fffff984 */ /* 0x000fe20000000800 */
[----:B------:R-:W-:Y:S01]  /*83e0*/  @!PT LDS RZ, [RZ] ;  /* 0x00000000fffff984 */ /* 0x000fe20000000800 */
[----:B------:R-:W-:Y:S01]  /*83f0*/  @!PT LDS RZ, [RZ] ;  /* 0x00000000fffff984 */ /* 0x000fe20000000800 */
[----:B------:R-:W-:Y:S01]  /*8400*/  @!PT LDS RZ, [RZ] ;  /* 0x00000000fffff984 */ /* 0x000fe20000000800 */
[----:B------:R1:W-:Y:S06]  /*8410*/  MEMBAR.ALL.CTA ;  /* 0x0000000000007992 */ /* 0x0003ec0000008000 */
[----:B-1----:R-:W1:Y:S01]  /*8420*/  FENCE.VIEW.ASYNC.S ;  /* 0x00000000000073c6 */ /* 0x002e620000000000 */
[----:B------:R-:W-:Y:S01]  /*8430*/  FADD.FTZ R6, R78, R7 ;  /* 0x000000074e067221 */ /* 0x000fe20000010000 */
[----:B------:R-:W-:Y:S01]  /*8440*/  FADD.FTZ R7, R77, R76 ;  /* 0x0000004c4d077221 */ /* 0x000fe20000010000 */
[-C--:B------:R-:W-:Y:S01]  /*8450*/  FMUL.FTZ R55, R55, R125.reuse ;  /* 0x0000007d37377220 */ /* 0x080fe20000410000 */
[-C--:B------:R-:W-:Y:S01]  /*8460*/  FMUL.FTZ R58, R58, R125.reuse ;  /* 0x0000007d3a3a7220 */ /* 0x080fe20000410000 */
[----:B------:R-:W-:Y:S01]  /*8470*/  FADD.FTZ R6, R79, R6 ;  /* 0x000000064f067221 */ /* 0x000fe20000010000 */
[-C--:B------:R-:W-:Y:S01]  /*8480*/  FMUL.FTZ R59, R59, R125.reuse ;  /* 0x0000007d3b3b7220 */ /* 0x080fe20000410000 */
[-C--:B------:R-:W-:Y:S01]  /*8490*/  FMUL.FTZ R62, R62, R125.reuse ;  /* 0x0000007d3e3e7220 */ /* 0x080fe20000410000 */
[-C--:B------:R-:W-:Y:S01]  /*84a0*/  FMUL.FTZ R63, R63, R125.reuse ;  /* 0x0000007d3f3f7220 */ /* 0x080fe20000410000 */
[-C--:B------:R-:W-:Y:S01]  /*84b0*/  FMUL.FTZ R66, R66, R125.reuse ;  /* 0x0000007d42427220 */ /* 0x080fe20000410000 */
[-C--:B------:R-:W-:Y:S01]  /*84c0*/  FMUL.FTZ R67, R67, R125.reuse ;  /* 0x0000007d43437220 */ /* 0x080fe20000410000 */
[-C--:B------:R-:W-:Y:S01]  /*84d0*/  FMUL.FTZ R70, R70, R125.reuse ;  /* 0x0000007d46467220 */ /* 0x080fe20000410000 */
[----:B------:R-:W-:Y:S01]  /*84e0*/  FMUL.FTZ R71, R71, R125 ;  /* 0x0000007d47477220 */ /* 0x000fe20000410000 */
[----:B0-----:R-:W-:-:S02]  /*84f0*/  IMAD.MOV.U32 R9, RZ, RZ, R16 ;  /* 0x000000ffff097224 */ /* 0x001fc400078e0010 */
[----:B------:R-:W-:Y:S02]  /*8500*/  IMAD.MOV.U32 R8, RZ, RZ, R73 ;  /* 0x000000ffff087224 */ /* 0x000fe400078e0049 */
[----:B------:R-:W-:Y:S01]  /*8510*/  IMAD.MOV.U32 R5, RZ, RZ, R0 ;  /* 0x000000ffff057224 */ /* 0x000fe200078e0000 */
[----:B-1----:R-:W-:Y:S01]  /*8520*/  NOP ;  /* 0x0000000000007918 */ /* 0x002fe20000000000 */
[----:B------:R-:W-:Y:S05]  /*8530*/  @P2 BRA `(.L_x_142) ;  /* 0xffffffc8003c2947 */ /* 0x000fea000383ffff */
.L_x_133:
[----:B------:R-:W-:Y:S06]  /*8540*/  BAR.ARV 0x8, 0x1a0 ;  /* 0x0206800000007b1d */ /* 0x000fec0000002000 */
[----:B------:R-:W-:Y:S05]  /*8550*/  @!P0 BRA `(.L_x_143) ;  /* 0x0000000000048947 */ /* 0x000fea0003800000 */
[----:B------:R-:W-:Y:S01]  /*8560*/  BPT.TRAP 0x1 ;  /* 0x000000040000795c */ /* 0x000fe20000300000 */
.L_x_143:
[----:B------:R-:W-:Y:S01]  /*8570*/  ULEA UR9, UR39, UR36, 0x3 ;  /* 0x0000002427097291 */ /* 0x000fe2000f8e183f */
[----:B------:R-:W-:-:S08]  /*8580*/  SHF.L.U32 R4, R16, 0x1f, RZ ;  /* 0x0000001f10047819 */ /* 0x000fd000000006ff */
[----:B------:R1:W2:Y:S01]  /*8590*/  SYNCS.PHASECHK.TRANS64.TRYWAIT P2, [UR9+0x31c50], R4 ;  /* 0x031c5004ff0075a7 */ /* 0x0002a20008040149 */
[----:B------:R-:W-:Y:S05]  /*85a0*/  @!P0 BRA `(.L_x_144) ;  /* 0x0000000000048947 */ /* 0x000fea0003800000 */
[----:B------:R-:W-:Y:S01]  /*85b0*/  BPT.TRAP 0x1 ;  /* 0x000000040000795c */ /* 0x000fe20000300000 */
.L_x_144:
[----:B--2---:R-:W-:Y:S05]  /*85c0*/  @P2 BRA `(.L_x_145) ;  /* 0x0000000000082947 */ /* 0x004fea0003800000 */
[----:B------:R-:W2:Y:S02]  /*85d0*/  SYNCS.PHASECHK.TRANS64.TRYWAIT P0, [UR9+0x31c50], R4 ;  /* 0x031c5004ff0075a7 */ /* 0x000ea40008000149 */
[----:B--2---:R-:W-:Y:S05]  /*85e0*/  @!P0 BRA `(.L_x_146) ;  /* 0x0000006400e08947 */ /* 0x004fea0003800000 */
.L_x_145:
[----:B------:R-:W-:Y:S01]  /*85f0*/  UIADD3 UR36, UR36, 0x200, URZ ;  /* 0x0000020024247890 */ /* 0x000fe2000fffe03f */
[----:B------:R-:W-:Y:S01]  /*8600*/  WARPGROUP.ARRIVE ;  /* 0x00000000000079c5 */ /* 0x000fe20000000000 */
[----:B------:R-:W-:Y:S01]  /*8610*/  ULOP3.LUT UR37, UR37, 0x10000, URZ, 0xfc, !UPT ;  /* 0x0001000025257892 */ /* 0x000fe2000f8efc3f */
[----:B-12---:R-:W1:Y:S01]  /*8620*/  SHFL.BFLY PT, R4, R7, 0x2, 0x1f ;  /* 0x0c401f0007047f89 */ /* 0x006e6200000e0000 */
[----:B------:R-:W-:Y:S01]  /*8630*/  USHF.R.U32.HI UR36, URZ, 0x4, UR36 ;  /* 0x000000043f247899 */ /* 0x000fe20008011624 */
[----:B------:R-:W-:Y:S01]  /*8640*/  IMAD.MOV.U32 R20, RZ, RZ, -0x800000 ;  /* 0xff800000ff147424 */ /* 0x000fe200078e00ff */
[----:B------:R-:W-:Y:S01]  /*8650*/  UMOV UR5, 0xc0000010 ;  /* 0xc000001000057882 */ /* 0x000fe20000000000 */
[----:B------:R-:W-:Y:S01]  /*8660*/  UMOV UR7, 0x80000020 ;  /* 0x8000002000077882 */ /* 0x000fe20000000000 */
[----:B------:R-:W-:Y:S01]  /*8670*/  ULOP3.LUT UR36, UR36, 0x3fff, URZ, 0xc0, !UPT ;  /* 0x00003fff24247892 */ /* 0x000fe2000f8ec03f */
[----:B------:R-:W2:Y:S01]  /*8680*/  SHFL.BFLY PT, R5, R6, 0x2, 0x1f ;  /* 0x0c401f0006057f89 */ /* 0x000ea200000e0000 */
[----:B------:R-:W-:Y:S01]  /*8690*/  UMOV UR4, UR37 ;  /* 0x0000002500047c82 */ /* 0x000fe20008000000 */
[----:B------:R-:W-:Y:S01]  /*86a0*/  IMAD.MOV.U32 R21, RZ, RZ, -0x800000 ;  /* 0xff800000ff157424 */ /* 0x000fe200078e00ff */
[----:B------:R-:W-:Y:S01]  /*86b0*/  ULOP3.LUT UR8, UR36, 0x2400000, URZ, 0xfc, !UPT ;  /* 0x0240000024087892 */ /* 0x000fe2000f8efc3f */
[----:B------:R-:W-:-:S03]  /*86c0*/  VIADD R149, R149, 0x1 ;  /* 0x0000000195957836 */ /* 0x000fc60000000000 */
[----:B------:R-:W-:Y:S02]  /*86d0*/  UIMAD UR8, UR39, 0x6c0, UR8 ;  /* 0x000006c0270878a4 */ /* 0x000fe4000f8e0208 */
[----:B------:R-:W-:-:S04]  /*86e0*/  UIADD3 UR39, UR39, 0x1, URZ ;  /* 0x0000000127277890 */ /* 0x000fc8000fffe03f */
[----:B------:R-:W-:Y:S01]  /*86f0*/  UISETP.NE.AND UP0, UPT, UR39, 0x2, UPT ;  /* 0x000000022700788c */ /* 0x000fe2000bf05270 */
[----:B------:R-:W-:Y:S02]  /*8700*/  UMOV UR6, UR8 ;  /* 0x0000000800067c82 */ /* 0x000fe40008000000 */
[----:B------:R-:W-:Y:S01]  /*8710*/  HGMMA.64x96x16.F32.BF16 R24, gdesc[UR4].tnspB, R24, gsb0 ;  /* 0x41600000041879f0 */ /* 0x000fe20008001818 */
[----:B------:R-:W-:Y:S01]  /*8720*/  UIADD3 UR4, UR37, 0x180, URZ ;  /* 0x0000018025047890 */ /* 0x000fe2000fffe03f */
[----:B-1----:R-:W-:Y:S01]  /*8730*/  FADD.FTZ R4, R4, R7 ;  /* 0x0000000704047221 */ /* 0x002fe20000010000 */
[----:B------:R-:W-:Y:S01]  /*8740*/  UIADD3 UR6, UR8, 0x40, URZ ;  /* 0x0000004008067890 */ /* 0x000fe2000fffe03f */
[----:B------:R-:W-:Y:S01]  /*8750*/  UMOV UR5, 0xc0000010 ;  /* 0xc000001000057882 */ /* 0x000fe20000000000 */
[----:B------:R-:W-:Y:S01]  /*8760*/  UMOV UR7, 0x80000020 ;  /* 0x8000002000077882 */ /* 0x000fe20000000000 */
[----:B--2---:R-:W-:Y:S01]  /*8770*/  FADD.FTZ R8, R5, R6 ;  /* 0x0000000605087221 */ /* 0x004fe20000010000 */
[----:B------:R-:W-:Y:S01]  /*8780*/  USEL UR39, UR39, URZ, UP0 ;  /* 0x0000003f27277287 */ /* 0x000fe20008000000 */
[----:B------:R-:W1:Y:S04]  /*8790*/  SHFL.BFLY PT, R5, R4, 0x1, 0x1f ;  /* 0x0c201f0004057f89 */ /* 0x000e6800000e0000 */
[----:B------:R-:W0:Y:S01]  /*87a0*/  SHFL.BFLY PT, R9, R8, 0x1, 0x1f ;  /* 0x0c201f0008097f89 */ /* 0x000e2200000e0000 */
[----:B-1----:R-:W-:Y:S01]  /*87b0*/  FADD.FTZ R11, R4, R5 ;  /* 0x00000005040b7221 */ /* 0x002fe20000010000 */
[----:B------:R-:W-:-:S02]  /*87c0*/  IMAD.U32 R4, RZ, RZ, UR9 ;  /* 0x00000009ff047e24 */ /* 0x000fc4000f8e00ff */
[----:B------:R-:W-:Y:S02]  /*87d0*/  IMAD.MOV.U32 R5, RZ, RZ, RZ ;  /* 0x000000ffff057224 */ /* 0x000fe400078e00ff */
[----:B0-----:R-:W-:Y:S01]  /*87e0*/  FADD.FTZ R12, R8, R9 ;  /* 0x00000009080c7221 */ /* 0x001fe20000010000 */
[----:B------:R-:W-:Y:S01]  /*87f0*/  FSETP.NE.FTZ.AND P0, PT, R11, RZ, PT ;  /* 0x000000ff0b00720b */ /* 0x000fe20003f15000 */
[----:B------:R-:W-:-:S03]  /*8800*/  IMAD.MOV.U32 R9, RZ, RZ, RZ ;  /* 0x000000ffff097224 */ /* 0x000fc600078e00ff */
[----:B------:R-:W-:-:S09]  /*8810*/  FSETP.NE.FTZ.AND P2, PT, R12, RZ, PT ;  /* 0x000000ff0c00720b */ /* 0x000fd20003f55000 */
[C---:B------:R-:W-:Y:S01]  /*8820*/  @P0 FMUL.FTZ R7, R3.reuse, 0.69314718246459960938 ;  /* 0x3f31721803070820 */ /* 0x040fe20000410000 */
[----:B------:R-:W0:Y:S03]  /*8830*/  @P0 MUFU.LG2 R6, R11 ;  /* 0x0000000b00060308 */ /* 0x000e260000000c00 */
[----:B------:R-:W-:Y:S01]  /*8840*/  @P2 FMUL.FTZ R13, R3, 0.69314718246459960938 ;  /* 0x3f317218030d2820 */ /* 0x000fe20000410000 */
[----:B------:R-:W-:-:S04]  /*8850*/  @!P1 VIADD R3, R4, 0x31c60 ;  /* 0x00031c6004039836 */ /* 0x000fc80000000000 */
[----:B------:R-:W1:Y:S01]  /*8860*/  @P2 MUFU.LG2 R10, R12 ;  /* 0x0000000c000a2308 */ /* 0x000e620000000c00 */
[----:B------:R-:W-:-:S07]  /*8870*/  @!P1 PRMT R4, RZ, 0x654, R3 ;  /* 0x00000654ff049816 */ /* 0x000fce0000000003 */
[----:B------:R-:W2:Y:S01]  /*8880*/  @P0 MUFU.RCP R5, R11 ;  /* 0x0000000b00050308 */ /* 0x000ea20000001000 */
[----:B0-----:R-:W-:-:S04]  /*8890*/  @P0 FMUL.FTZ R6, R6, 0.69314718246459960938 ;  /* 0x3f31721806060820 */ /* 0x001fc80000410000 */
[----:B------:R-:W-:Y:S01]  /*88a0*/  @P0 FFMA.FTZ R21, R7, R0, R6 ;  /* 0x0000000007150223 */ /* 0x000fe20000010006 */
[----:B------:R-:W-:Y:S02]  /*88b0*/  PLOP3.LUT P0, PT, PT, PT, PT, 0x8, 0x0 ;  /* 0x000000000000781c */ /* 0x000fe40003f0e170 */
[----:B------:R-:W0:Y:S01]  /*88c0*/  @P2 MUFU.RCP R9, R12 ;  /* 0x0000000c00092308 */ /* 0x000e220000001000 */
[----:B-1----:R-:W-:-:S04]  /*88d0*/  @P2 FMUL.FTZ R10, R10, 0.69314718246459960938 ;  /* 0x3f3172180a0a2820 */ /* 0x002fc80000410000 */
[----:B------:R-:W-:Y:S01]  /*88e0*/  @P2 FFMA.FTZ R20, R13, R73, R10 ;  /* 0x000000490d142223 */ /* 0x000fe2000001000a */
        /* <DEDUP_REMOVED lines=52> */
[----:B------:R-:W-:-:S06]  /*8c30*/  USEL UR4, URZ, 0x1, UP0 ;  /* 0x000000013f047887 */ /* 0x000fcc0008000000 */
[----:B------:R-:W-:Y:S01]  /*8c40*/  LOP3.LUT R16, R16, UR4, RZ, 0x3c, !PT ;  /* 0x0000000410107c12 */ /* 0x000fe2000f8e3cff */
[----:B------:R-:W-:Y:S02]  /*8c50*/  WARPGROUP.DEPBAR.LE gsb0, 0x0 ;  /* 0x00008000000079c5 */ /* 0x000fe40000010000 */
[----:B------:R1:W-:Y:S01]  /*8c60*/  @!P1 SYNCS.ARRIVE.TRANS64.RED.A1T0 RZ, [R4+URZ], RZ ;  /* 0x000000ff04ff99a7 */ /* 0x0003e2000810043f */
        /* <DEDUP_REMOVED lines=20> */
[-C--:B0-----:R-:W-:Y:S01]  /*8db0*/  FMUL.FTZ R78, R34, R9.reuse ;  /* 0x00000009224e7220 */ /* 0x081fe20000410000 */
        /* <DEDUP_REMOVED lines=9> */
[-C--:B------:R-:W-:Y:S01]  /*8e50*/  FMUL.FTZ R80, R25, R5.reuse ;  /* 0x0000000519507220 */ /* 0x080fe20000410000 */
[-C--:B------:R-:W-:Y:S01]  /*8e60*/  FMUL.FTZ R81, R28, R5.reuse ;  /* 0x000000051c517220 */ /* 0x080fe20000410000 */
[-C--:B------:R-:W-:Y:S01]  /*8e70*/  FMUL.FTZ R6, R29, R5.reuse ;  /* 0x000000051d067220 */ /* 0x080fe20000410000 */
[----:B------:R-:W-:Y:S01]  /*8e80*/  FMUL.FTZ R14, R32, R5 ;  /* 0x00000005200e7220 */ /* 0x000fe20000410000 */
        /* <DEDUP_REMOVED lines=13> */
[----:B-1----:R-:W-:-:S07]  /*8f60*/  FMUL.FTZ R39, R71, R9 ;  /* 0x0000000947277220 */ /* 0x002fce0000410000 */
.L_x_126:
[----:B------:R-:W0:Y:S08]  /*8f70*/  S2UR UR4, SR_CgaCtaId ;  /* 0x00000000000479c3 */ /* 0x000e300000008800 */
[----:B------:R-:W-:Y:S06]  /*8f80*/  BAR.SYNC.DEFER_BLOCKING 0x5, 0x1a0 ;  /* 0x0146800000007b1d */ /* 0x000fec0000010000 */
[----:B------:R-:W-:Y:S01]  /*8f90*/  UMOV UR36, 0x400 ;  /* 0x0000040000247882 */ /* 0x000fe20000000000 */
[----:B------:R-:W-:Y:S01]  /*8fa0*/  BSSY B0, `(.L_x_147) ;  /* 0x0000166000007945 */ /* 0x000fe20003800000 */
[----:B0-----:R-:W-:-:S09]  /*8fb0*/  ULEA UR36, UR4, UR36, 0x18 ;  /* 0x0000002404247291 */ /* 0x001fd2000f8ec03f */
[----:B------:R-:W0:Y:S01]  /*8fc0*/  LDS.128 R28, [UR36+0x31cd0] ;  /* 0x031cd024ff1c7984 */ /* 0x000e220008000c00 */
[----:B------:R-:W-:Y:S06]  /*8fd0*/  BAR.ARV 0x4, 0x1a0 ;  /* 0x0106800000007b1d */ /* 0x000fec0000002000 */
[----:B------:R-:W-:Y:S05]  /*8fe0*/  @P0 BRA `(.L_x_148) ;  /* 0x0000000c00a40947 */ /* 0x000fea0003800000 */
[----:B------:R-:W1:Y:S08]  /*8ff0*/  S2UR UR6, SR_SWINHI ;  /* 0x00000000000679c3 */ /* 0x000e700000002f00 */
[----:B------:R-:W-:Y:S01]  /*9000*/  BAR.SYNC.DEFER_BLOCKING 0x1, 0x180 ;  /* 0x0046000000007b1d */ /* 0x000fe20000010000 */
[----:B------:R-:W-:Y:S02]  /*9010*/  F2FP.BF16.F32.PACK_AB R7, R7, R8 ;  /* 0x000000080707723e */ /* 0x000fe400000010ff */
[----:B------:R-:W-:-:S02]  /*9020*/  F2FP.BF16.F32.PACK_AB R6, R6, R81 ;  /* 0x000000510606723e */ /* 0x000fc400000010ff */
[----:B------:R-:W-:Y:S02]  /*9030*/  F2FP.BF16.F32.PACK_AB R36, R45, R36 ;  /* 0x000000242d24723e */ /* 0x000fe400000010ff */
[----:B------:R-:W-:Y:S01]  /*9040*/  F2FP.BF16.F32.PACK_AB R39, R39, R34 ;  /* 0x000000222727723e */ /* 0x000fe200000010ff */
[----:B------:R-:W-:Y:S01]  /*9050*/  UMOV UR4, UR36 ;  /* 0x0000002400047c82 */ /* 0x000fe20008000000 */
[----:B-1----:R-:W-:Y:S01]  /*9060*/  UMOV UR5, UR6 ;  /* 0x0000000600057c82 */ /* 0x002fe20008000000 */
[----:B------:R-:W-:Y:S02]  /*9070*/  IMAD.U32 R22, RZ, RZ, UR4 ;  /* 0x00000004ff167e24 */ /* 0x000fe4000f8e00ff */
[----:B------:R-:W-:Y:S01]  /*9080*/  IMAD.U32 R23, RZ, RZ, UR5 ;  /* 0x00000005ff177e24 */ /* 0x000fe2000f8e00ff */
[----:B------:R-:W-:Y:S01]  /*9090*/  ULDC.64 UR4, c[0x0][0xbe0] ;  /* 0x0002f80000047ab9 */ /* 0x000fe20000000a00 */
[----:B------:R-:W-:-:S03]  /*90a0*/  IMAD.WIDE R4, R154, 0x2, R22 ;  /* 0x000000029a047825 */ /* 0x000fc600078e0216 */
[C---:B------:R-:W-:Y:S02]  /*90b0*/  LOP3.LUT R25, R4.reuse, 0x180, RZ, 0xc0, !PT ;  /* 0x0000018004197812 */ /* 0x040fe400078ec0ff */
[C---:B------:R-:W-:Y:S02]  /*90c0*/  IADD3 R55, P4, R4.reuse, 0x20, RZ ;  /* 0x0000002004377810 */ /* 0x040fe40007f9e0ff */
[----:B------:R-:W-:Y:S02]  /*90d0*/  SHF.R.U64 R25, R25, 0x3, RZ ;  /* 0x0000000319197819 */ /* 0x000fe400000012ff */
[C---:B------:R-:W-:Y:S01]  /*90e0*/  IADD3 R59, P3, R4.reuse, 0x3000, RZ ;  /* 0x00003000043b7810 */ /* 0x040fe20007f7e0ff */
[--C-:B------:R-:W-:Y:S01]  /*90f0*/  IMAD.X R11, RZ, RZ, R5.reuse, P4 ;  /* 0x000000ffff0b7224 */ /* 0x100fe200020e0605 */
[C---:B------:R-:W-:Y:S02]  /*9100*/  IADD3 R63, P2, R4.reuse, 0x3020, RZ ;  /* 0x00003020043f7810 */ /* 0x040fe40007f5e0ff */
[C---:B------:R-:W-:Y:S01]  /*9110*/  IADD3 R67, P1, R4.reuse, 0x6000, RZ ;  /* 0x0000600004437810 */ /* 0x040fe20007f3e0ff */
[--C-:B------:R-:W-:Y:S01]  /*9120*/  IMAD.X R13, RZ, RZ, R5.reuse, P3 ;  /* 0x000000ffff0d7224 */ /* 0x100fe200018e0605 */
[----:B------:R-:W-:Y:S01]  /*9130*/  IADD3 R71, P0, R4, 0x6020, RZ ;  /* 0x0000602004477810 */ /* 0x000fe20007f1e0ff */
[--C-:B------:R-:W-:Y:S01]  /*9140*/  IMAD.X R9, RZ, RZ, R5.reuse, P2 ;  /* 0x000000ffff097224 */ /* 0x100fe200010e0605 */
[----:B------:R-:W-:Y:S01]  /*9150*/  LOP3.LUT R4, R25, R4, RZ, 0x3c, !PT ;  /* 0x0000000419047212 */ /* 0x000fe200078e3cff */
[--C-:B------:R-:W-:Y:S01]  /*9160*/  IMAD.X R25, RZ, RZ, R5.reuse, P1 ;  /* 0x000000ffff197224 */ /* 0x100fe200008e0605 */
[----:B------:R-:W-:Y:S01]  /*9170*/  LOP3.LUT R26, R67, 0x180, RZ, 0xc0, !PT ;  /* 0x00000180431a7812 */ /* 0x000fe200078ec0ff */
[----:B------:R-:W-:Y:S01]  /*9180*/  IMAD.X R27, RZ, RZ, R5, P0 ;  /* 0x000000ffff1b7224 */ /* 0x000fe200000e0605 */
[----:B0-----:R-:W-:-:S02]  /*9190*/  MOV R28, R4 ;  /* 0x00000004001c7202 */ /* 0x001fc40000000f00 */
[----:B------:R-:W-:Y:S02]  /*91a0*/  F2FP.BF16.F32.PACK_AB R5, R24, R33 ;  /* 0x000000211805723e */ /* 0x000fe400000010ff */
[----:B------:R-:W-:Y:S02]  /*91b0*/  LOP3.LUT R24, R63, 0x180, RZ, 0xc0, !PT ;  /* 0x000001803f187812 */ /* 0x000fe400078ec0ff */
[----:B------:R-:W-:Y:S02]  /*91c0*/  LOP3.LUT R32, R71, 0x180, RZ, 0xc0, !PT ;  /* 0x0000018047207812 */ /* 0x000fe400078ec0ff */
[----:B------:R-:W-:Y:S02]  /*91d0*/  SHF.R.U64 R24, R24, 0x3, RZ ;  /* 0x0000000318187819 */ /* 0x000fe400000012ff */
[----:B------:R-:W-:Y:S02]  /*91e0*/  SHF.R.U64 R26, R26, 0x3, RZ ;  /* 0x000000031a1a7819 */ /* 0x000fe400000012ff */
[----:B------:R-:W-:-:S02]  /*91f0*/  SHF.R.U64 R32, R32, 0x3, RZ ;  /* 0x0000000320207819 */ /* 0x000fc400000012ff */
[----:B------:R-:W-:Y:S02]  /*9200*/  LOP3.LUT R8, R24, R63, RZ, 0x3c, !PT ;  /* 0x0000003f18087212 */ /* 0x000fe400078e3cff */
[----:B------:R-:W-:Y:S02]  /*9210*/  LOP3.LUT R24, R26, R67, RZ, 0x3c, !PT ;  /* 0x000000431a187212 */ /* 0x000fe400078e3cff */
[----:B------:R-:W-:Y:S02]  /*9220*/  LOP3.LUT R26, R32, R71, RZ, 0x3c, !PT ;  /* 0x00000047201a7212 */ /* 0x000fe400078e3cff */
[----:B------:R-:W0:Y:S01]  /*9230*/  LDC.64 R32, c[0x0][0xbd8] ;  /* 0x0002f600ff207b82 */ /* 0x000e220000000a00 */
[----:B------:R-:W-:Y:S02]  /*9240*/  LOP3.LUT R10, R55, 0x180, RZ, 0xc0, !PT ;  /* 0x00000180370a7812 */ /* 0x000fe400078ec0ff */
[----:B------:R-:W-:Y:S02]  /*9250*/  LOP3.LUT R12, R59, 0x180, RZ, 0xc0, !PT ;  /* 0x000001803b0c7812 */ /* 0x000fe400078ec0ff */
[----:B------:R-:W-:-:S02]  /*9260*/  SHF.R.U64 R10, R10, 0x3, RZ ;  /* 0x000000030a0a7819 */ /* 0x000fc400000012ff */
[----:B------:R-:W-:Y:S02]  /*9270*/  SHF.R.U64 R12, R12, 0x3, RZ ;  /* 0x000000030c0c7819 */ /* 0x000fe400000012ff */
[----:B------:R-:W-:Y:S02]  /*9280*/  LOP3.LUT R10, R10, R55, RZ, 0x3c, !PT ;  /* 0x000000370a0a7212 */ /* 0x000fe400078e3cff */
[----:B------:R-:W-:Y:S02]  /*9290*/  LOP3.LUT R12, R12, R59, RZ, 0x3c, !PT ;  /* 0x0000003b0c0c7212 */ /* 0x000fe400078e3cff */
[----:B------:R-:W-:Y:S02]  /*92a0*/  F2FP.BF16.F32.PACK_AB R4, R80, R83 ;  /* 0x000000535004723e */ /* 0x000fe400000010ff */
[----:B------:R-:W-:Y:S02]  /*92b0*/  MOV R59, R10 ;  /* 0x0000000a003b7202 */ /* 0x000fe40000000f00 */
[----:B------:R-:W-:Y:S01]  /*92c0*/  MOV R55, R8 ;  /* 0x0000000800377202 */ /* 0x000fe20000000f00 */
[----:B------:R1:W-:Y:S01]  /*92d0*/  STSM.16.M88.4 [R28], R4 ;  /* 0x000000041c007844 */ /* 0x0003e20000000200 */
[----:B------:R-:W-:-:S02]  /*92e0*/  F2FP.BF16.F32.PACK_AB R8, R75, R14 ;  /* 0x0000000e4b08723e */ /* 0x000fc400000010ff */
[----:B------:R-:W-:Y:S02]  /*92f0*/  F2FP.BF16.F32.PACK_AB R9, R69, R78 ;  /* 0x0000004e4509723e */ /* 0x000fe400000010ff */
[----:B------:R-:W-:Y:S02]  /*9300*/  F2FP.BF16.F32.PACK_AB R10, R77, R74 ;  /* 0x0000004a4d0a723e */ /* 0x000fe400000010ff */
[----:B------:R-:W-:Y:S02]  /*9310*/  F2FP.BF16.F32.PACK_AB R11, R65, R68 ;  /* 0x00000044410b723e */ /* 0x000fe400000010ff */
[----:B------:R-:W-:Y:S02]  /*9320*/  MOV R58, R12 ;  /* 0x0000000c003a7202 */ /* 0x000fe40000000f00 */
[----:B------:R-:W-:Y:S01]  /*9330*/  F2FP.BF16.F32.PACK_AB R14, R76, R15 ;  /* 0x0000000f4c0e723e */ /* 0x000fe200000010ff */
[----:B------:R2:W-:Y:S01]  /*9340*/  STSM.16.M88.4 [R59], R8 ;  /* 0x000000083b007844 */ /* 0x0005e20000000200 */
[----:B------:R-:W-:-:S02]  /*9350*/  F2FP.BF16.F32.PACK_AB R12, R79, R72 ;  /* 0x000000484f0c723e */ /* 0x000fc400000010ff */
[----:B------:R-:W-:Y:S02]  /*9360*/  F2FP.BF16.F32.PACK_AB R13, R61, R64 ;  /* 0x000000403d0d723e */ /* 0x000fe400000010ff */
[----:B------:R-:W-:Y:S02]  /*9370*/  F2FP.BF16.F32.PACK_AB R15, R57, R60 ;  /* 0x0000003c390f723e */ /* 0x000fe400000010ff */
[----:B-1----:R-:W-:Y:S02]  /*9380*/  MOV R28, R26 ;  /* 0x0000001a001c7202 */ /* 0x002fe40000000f00 */
[----:B0-----:R-:W-:Y:S01]  /*9390*/  ISETP.NE.U32.AND P0, PT, R32, RZ, PT ;  /* 0x000000ff2000720c */ /* 0x001fe20003f05070 */
[----:B------:R-:W-:Y:S01]  /*93a0*/  STSM.16.M88.4 [R58], R12 ;  /* 0x0000000c3a007844 */ /* 0x000fe20000000200 */
[----:B------:R-:W-:Y:S02]  /*93b0*/  MOV R54, R24 ;  /* 0x0000001800367202 */ /* 0x000fe40000000f00 */
[----:B------:R-:W-:-:S02]  /*93c0*/  F2FP.BF16.F32.PACK_AB R4, R73, R44 ;  /* 0x0000002c4904723e */ /* 0x000fc400000010ff */
[----:B------:R-:W-:Y:S01]  /*93d0*/  F2FP.BF16.F32.PACK_AB R5, R53, R56 ;  /* 0x000000383505723e */ /* 0x000fe200000010ff */
[C---:B--2---:R-:W-:Y:S01]  /*93e0*/  IMAD.SHL.U32 R9, R145.reuse, 0x4, RZ ;  /* 0x0000000491097824 */ /* 0x044fe200078e00ff */
[----:B------:R-:W-:Y:S02]  /*93f0*/  F2FP.BF16.F32.PACK_AB R6, R52, R41 ;  /* 0x000000293406723e */ /* 0x000fe400000010ff */
[----:B------:R-:W-:Y:S02]  /*9400*/  F2FP.BF16.F32.PACK_AB R7, R50, R51 ;  /* 0x000000333207723e */ /* 0x000fe400000010ff */
[----:B------:R-:W-:Y:S02]  /*9410*/  F2FP.BF16.F32.PACK_AB R26, R48, R37 ;  /* 0x00000025301a723e */ /* 0x000fe400000010ff */
[----:B------:R-:W-:Y:S01]  /*9420*/  SHF.L.U64.HI R10, R145, 0x2, R148 ;  /* 0x00000002910a7819 */ /* 0x000fe20000010294 */
[----:B------:R-:W-:Y:S01]  /*9430*/  STSM.16.M88.4 [R55], R4 ;  /* 0x0000000437007844 */ /* 0x000fe20000000200 */
[----:B------:R-:W-:-:S02]  /*9440*/  IADD3 R32, P1, R9, R32, RZ ;  /* 0x0000002009207210 */ /* 0x000fc40007f3e0ff */
[----:B------:R-:W-:Y:S01]  /*9450*/  F2FP.BF16.F32.PACK_AB R24, R49, R40 ;  /* 0x000000283118723e */ /* 0x000fe200000010ff */
[----:B------:R-:W-:Y:S01]  /*9460*/  IMAD.MOV.U32 R40, RZ, RZ, RZ ;  /* 0x000000ffff287224 */ /* 0x000fe200078e00ff */
[----:B------:R-:W-:Y:S02]  /*9470*/  F2FP.BF16.F32.PACK_AB R25, R46, R47 ;  /* 0x0000002f2e19723e */ /* 0x000fe400000010ff */
[----:B------:R-:W-:Y:S02]  /*9480*/  F2FP.BF16.F32.PACK_AB R27, R42, R43 ;  /* 0x0000002b2a1b723e */ /* 0x000fe400000010ff */
[----:B------:R-:W-:Y:S02]  /*9490*/  F2FP.BF16.F32.PACK_AB R37, R35, R38 ;  /* 0x000000262325723e */ /* 0x000fe400000010ff */
[----:B------:R-:W-:Y:S01]  /*94a0*/  F2FP.BF16.F32.PACK_AB R38, R3, R0 ;  /* 0x000000000326723e */ /* 0x000fe200000010ff */
[----:B------:R-:W-:Y:S01]  /*94b0*/  STSM.16.M88.4 [R54], R24 ;  /* 0x0000001836007844 */ /* 0x000fe20000000200 */
[----:B------:R-:W-:Y:S01]  /*94c0*/  ISETP.NE.AND.EX P0, PT, R33, RZ, PT, P0 ;  /* 0x000000ff2100720c */ /* 0x000fe20003f05300 */
[----:B------:R-:W-:Y:S01]  /*94d0*/  IMAD.X R33, R10, 0x1, R33, P1 ;  /* 0x000000010a217824 */ /* 0x000fe200008e0621 */
[----:B------:R-:W-:Y:S01]  /*94e0*/  ISETP.NE.U32.AND P1, PT, RZ, UR4, PT ;  /* 0x00000004ff007c0c */ /* 0x000fe2000bf25070 */
[----:B------:R0:W-:Y:S01]  /*94f0*/  STSM.16.M88.4 [R28], R36 ;  /* 0x000000241c007844 */ /* 0x0001e20000000200 */
[----:B------:R-:W1:Y:S08]  /*9500*/  LDC R0, c[0x0][0xa88] ;  /* 0x0002a200ff007b82 */ /* 0x000e700000000800 */
[----:B------:R-:W-:Y:S01]  /*9510*/  BAR.SYNC.DEFER_BLOCKING 0x1, 0x180 ;  /* 0x0046000000007b1d */ /* 0x000fe20000010000 */
[----:B------:R-:W-:-:S13]  /*9520*/  ISETP.NE.AND.EX P1, PT, RZ, UR5, PT, P1 ;  /* 0x00000005ff007c0c */ /* 0x000fda000bf25310 */
[----:B------:R-:W-:-:S04]  /*9530*/  @P1 IADD3 R8, P2, R9, UR4, RZ ;  /* 0x0000000409081c10 */ /* 0x000fc8000ff5e0ff */
[----:B------:R-:W-:Y:S01]  /*9540*/  @P1 IADD3.X R9, R10, UR5, RZ, P2, !PT ;  /* 0x000000050a091c10 */ /* 0x000fe200097fe4ff */
[----:B------:R2:W5:Y:S01]  /*9550*/  @P0 LDG.E R40, desc[UR58][R32.64] ;  /* 0x0000003a20280981 */ /* 0x000562000c1e1900 */
[----:B------:R-:W-:Y:S01]  /*9560*/  IMAD R3, R18, 0x20, R17 ;  /* 0x0000002012037824 */ /* 0x000fe200078e0211 */
[----:B0-----:R-:W-:Y:S02]  /*9570*/  SHF.R.S32.HI R28, RZ, 0x1f, R146 ;  /* 0x0000001fff1c7819 */ /* 0x001fe40000011492 */
[----:B-1----:R2:W5:Y:S01]  /*9580*/  @P1 LDG.E R0, desc[UR58][R8.64] ;  /* 0x0000003a08001981 */ /* 0x002562000c1e1900 */
[----:B------:R-:W-:Y:S01]  /*9590*/  IMAD.WIDE R22, R3, 0x2, R22 ;  /* 0x0000000203167825 */ /* 0x000fe200078e0216 */
[----:B------:R-:W-:Y:S06]  /*95a0*/  @P1 BRA `(.L_x_149) ;  /* 0x0000000000101947 */ /* 0x000fec0003800000 */
[----:B------:R-:W-:Y:S05]  /*95b0*/  @!P0 BRA `(.L_x_149) ;  /* 0x00000000000c8947 */ /* 0x000fea0003800000 */
[----:B------:R-:W3:Y:S04]  /*95c0*/  LDG.E R3, desc[UR58][R32.64] ;  /* 0x0000003a20037981 */ /* 0x000ee8000c1e1900 */
[----:B-----5:R-:W3:Y:S02]  /*95d0*/  LDG.E R0, desc[UR58][R32.64+0x4] ;  /* 0x0000043a20007981 */ /* 0x020ee4000c1e1900 */
[----:B---3--:R-:W-:-:S07]  /*95e0*/  IMAD.IADD R0, R0, 0x1, -R3 ;  /* 0x0000000100007824 */ /* 0x008fce00078e0a03 */
.L_x_149:
[----:B------:R-:W-:Y:S01]  /*95f0*/  ULDC.64 UR4, c[0x0][0xb70] ;  /* 0x0002dc0000047ab9 */ /* 0x000fe20000000a00 */
[--C-:B-----5:R-:W-:Y:S01]  /*9600*/  SHF.R.S32.HI R41, RZ, 0x1f, R40.reuse ;  /* 0x0000001fff297819 */ /* 0x120fe20000011428 */
[----:B------:R-:W-:Y:S01]  /*9610*/  IMAD R3, R28, UR4, RZ ;  /* 0x000000041c037c24 */ /* 0x000fe2000f8e02ff */
[----:B------:R-:W-:Y:S01]  /*9620*/  IADD3 R7, P1, R22, 0x1800, RZ ;  /* 0x0000180016077810 */ /* 0x000fe20007f3e0ff */
[----:B--2---:R-:W-:Y:S01]  /*9630*/  IMAD R9, R147, 0xc0, R153 ;  /* 0x000000c093097824 */ /* 0x004fe200078e0299 */
[----:B------:R-:W-:Y:S01]  /*9640*/  SEL R148, R148, RZ, !P0 ;  /* 0x000000ff94947207 */ /* 0x000fe20004000000 */
[C---:B------:R-:W-:Y:S01]  /*9650*/  IMAD R3, R146.reuse, UR5, R3 ;  /* 0x0000000592037c24 */ /* 0x040fe2000f8e0203 */
[----:B------:R-:W-:Y:S01]  /*9660*/  LOP3.LUT R6, R7, 0x180, RZ, 0xc0, !PT ;  /* 0x0000018007067812 */ /* 0x000fe200078ec0ff */
[----:B------:R-:W-:Y:S01]  /*9670*/  IMAD.WIDE.U32 R4, R146, UR4, R40 ;  /* 0x0000000492047c25 */ /* 0x000fe2000f8e0028 */
[----:B------:R-:W-:Y:S01]  /*9680*/  SEL R145, R145, RZ, !P0 ;  /* 0x000000ff91917207 */ /* 0x000fe20004000000 */
[----:B------:R-:W-:Y:S01]  /*9690*/  ULDC.64 UR4, c[0x0][0xb78] ;  /* 0x0002de0000047ab9 */ /* 0x000fe20000000a00 */
[----:B------:R-:W-:Y:S01]  /*96a0*/  SHF.R.U64 R6, R6, 0x3, RZ ;  /* 0x0000000306067819 */ /* 0x000fe200000012ff */
[----:B------:R-:W-:Y:S01]  /*96b0*/  IMAD.IADD R5, R5, 0x1, R3 ;  /* 0x0000000105057824 */ /* 0x000fe200078e0203 */
[----:B------:R-:W-:Y:S01]  /*96c0*/  LOP3.LUT P0, RZ, R150, 0x3, RZ, 0xc0, !PT ;  /* 0x0000000396ff7812 */ /* 0x000fe2000780c0ff */
[----:B------:R-:W-:Y:S01]  /*96d0*/  IMAD R3, R148, UR4, RZ ;  /* 0x0000000494037c24 */ /* 0x000fe2000f8e02ff */
[----:B------:R-:W-:Y:S01]  /*96e0*/  LOP3.LUT R6, R6, R7, RZ, 0x3c, !PT ;  /* 0x0000000706067212 */ /* 0x000fe200078e3cff */
[C---:B------:R-:W-:Y:S01]  /*96f0*/  IMAD.WIDE.U32 R4, R145.reuse, UR4, R4 ;  /* 0x0000000491047c25 */ /* 0x040fe2000f8e0004 */
[C---:B------:R-:W-:Y:S01]  /*9700*/  IADD3 R25, P4, R22.reuse, 0x3000, RZ ;  /* 0x0000300016197810 */ /* 0x040fe20007f9e0ff */
[----:B------:R-:W-:Y:S01]  /*9710*/  ULDC.64 UR6, c[0x0][0xae0] ;  /* 0x0002b80000067ab9 */ /* 0x000fe20000000a00 */
[----:B------:R-:W-:Y:S01]  /*9720*/  IADD3 R13, P3, R22, 0x4800, RZ ;  /* 0x00004800160d7810 */ /* 0x000fe20007f7e0ff */
[----:B------:R-:W-:Y:S01]  /*9730*/  IMAD R7, R145, UR5, R3 ;  /* 0x0000000591077c24 */ /* 0x000fe2000f8e0203 */
[----:B------:R-:W-:Y:S01]  /*9740*/  SHF.R.S32.HI R3, RZ, 0x1f, R9 ;  /* 0x0000001fff037819 */ /* 0x000fe20000011409 */
[----:B------:R-:W-:Y:S01]  /*9750*/  ULDC.64 UR4, c[0x0][0xb40] ;  /* 0x0002d00000047ab9 */ /* 0x000fe20000000a00 */
[----:B------:R-:W-:-:S02]  /*9760*/  IADD3 R4, P5, R9, R4, RZ ;  /* 0x0000000409047210 */ /* 0x000fc40007fbe0ff */
[----:B------:R-:W-:Y:S02]  /*9770*/  IADD3 R37, P2, R22, 0x6000, RZ ;  /* 0x0000600016257810 */ /* 0x000fe40007f5e0ff */
[----:B------:R-:W-:Y:S01]  /*9780*/  IADD3.X R7, R3, R5, R7, P5, !PT ;  /* 0x0000000503077210 */ /* 0x000fe20002ffe407 */
[C---:B------:R-:W-:Y:S01]  /*9790*/  VIADD R3, R9.reuse, 0x8 ;  /* 0x0000000809037836 */ /* 0x040fe20000000000 */
[C---:B------:R-:W-:Y:S02]  /*97a0*/  LEA R44, P6, R4.reuse, UR4, 0x2 ;  /* 0x00000004042c7c11 */ /* 0x040fe4000f8c10ff */
[----:B------:R-:W-:Y:S02]  /*97b0*/  ISETP.GE.OR P5, PT, R9, R0, P0 ;  /* 0x000000000900720c */ /* 0x000fe400007a6670 */
[----:B------:R-:W-:Y:S01]  /*97c0*/  LEA.HI.X R45, R4, UR5, R7, 0x2, P6 ;  /* 0x00000005042d7c11 */ /* 0x000fe2000b0f1407 */
[----:B------:R-:W-:Y:S01]  /*97d0*/  IMAD.X R7, RZ, RZ, R23, P1 ;  /* 0x000000ffff077224 */ /* 0x000fe200008e0617 */
[----:B------:R-:W-:Y:S01]  /*97e0*/  IADD3 R4, P6, R22, 0x7800, RZ ;  /* 0x0000780016047810 */ /* 0x000fe20007fde0ff */
[----:B------:R-:W-:Y:S01]  /*97f0*/  ULDC.64 UR4, c[0x0][0xaa0] ;  /* 0x0002a80000047ab9 */ /* 0x000fe20000000a00 */
[----:B------:R-:W-:-:S02]  /*9800*/  LOP3.LUT R24, R25, 0x180, RZ, 0xc0, !PT ;  /* 0x0000018019187812 */ /* 0x000fc400078ec0ff */
[----:B------:R-:W-:Y:S01]  /*9810*/  LOP3.LUT R12, R13, 0x180, RZ, 0xc0, !PT ;  /* 0x000001800d0c7812 */ /* 0x000fe200078ec0ff */
[----:B------:R-:W-:Y:S01]  /*9820*/  IMAD.X R33, RZ, RZ, R23, P6 ;  /* 0x000000ffff217224 */ /* 0x000fe200030e0617 */
[----:B------:R-:W-:Y:S02]  /*9830*/  LOP3.LUT R36, R37, 0x180, RZ, 0xc0, !PT ;  /* 0x0000018025247812 */ /* 0x000fe400078ec0ff */
[----:B------:R-:W-:Y:S01]  /*9840*/  ISETP.GE.OR P0, PT, R3, R0, P0 ;  /* 0x000000000300720c */ /* 0x000fe20000706670 */
[----:B------:R-:W-:Y:S01]  /*9850*/  @!P5 STG.E desc[UR58][R44.64], R21 ;  /* 0x000000152c00d986 */ /* 0x000fe2000c10193a */
[----:B------:R-:W-:Y:S02]  /*9860*/  LOP3.LUT R3, R4, 0x180, RZ, 0xc0, !PT ;  /* 0x0000018004037812 */ /* 0x000fe400078ec0ff */
[----:B------:R-:W-:Y:S02]  /*9870*/  LOP3.LUT R5, R22, 0x180, RZ, 0xc0, !PT ;  /* 0x0000018016057812 */ /* 0x000fe400078ec0ff */
[----:B------:R-:W-:-:S02]  /*9880*/  SHF.R.U64 R24, R24, 0x3, RZ ;  /* 0x0000000318187819 */ /* 0x000fc400000012ff */
[----:B------:R-:W-:Y:S02]  /*9890*/  SHF.R.U64 R12, R12, 0x3, RZ ;  /* 0x000000030c0c7819 */ /* 0x000fe400000012ff */
[----:B------:R-:W-:Y:S02]  /*98a0*/  SHF.R.U64 R36, R36, 0x3, RZ ;  /* 0x0000000324247819 */ /* 0x000fe400000012ff */
[----:B------:R-:W-:Y:S01]  /*98b0*/  SHF.R.U64 R3, R3, 0x3, RZ ;  /* 0x0000000303037819 */ /* 0x000fe200000012ff */
[----:B------:R0:W-:Y:S01]  /*98c0*/  @!P0 STG.E desc[UR58][R44.64+0x20], R20 ;  /* 0x000020142c008986 */ /* 0x0001e2000c10193a */
[----:B------:R-:W-:Y:S02]  /*98d0*/  SHF.R.U64 R5, R5, 0x3, RZ ;  /* 0x0000000305057819 */ /* 0x000fe400000012ff */
[----:B------:R-:W-:Y:S01]  /*98e0*/  LOP3.LUT R24, R24, R25, RZ, 0x3c, !PT ;  /* 0x0000001918187212 */ /* 0x000fe200078e3cff */
[--C-:B------:R-:W-:Y:S01]  /*98f0*/  IMAD.X R25, RZ, RZ, R23.reuse, P4 ;  /* 0x000000ffff197224 */ /* 0x100fe200020e0617 */
[----:B------:R-:W-:Y:S01]  /*9900*/  LOP3.LUT R12, R12, R13, RZ, 0x3c, !PT ;  /* 0x0000000d0c0c7212 */ /* 0x000fe200078e3cff */
[--C-:B------:R-:W-:Y:S01]  /*9910*/  IMAD.X R13, RZ, RZ, R23.reuse, P3 ;  /* 0x000000ffff0d7224 */ /* 0x100fe200018e0617 */
[----:B------:R-:W-:Y:S01]  /*9920*/  LOP3.LUT R36, R36, R37, RZ, 0x3c, !PT ;  /* 0x0000002524247212 */ /* 0x000fe200078e3cff */
[----:B------:R-:W-:Y:S01]  /*9930*/  IMAD.X R37, RZ, RZ, R23, P2 ;  /* 0x000000ffff257224 */ /* 0x000fe200010e0617 */
[----:B------:R-:W-:Y:S01]  /*9940*/  LOP3.LUT R32, R3, R4, RZ, 0x3c, !PT ;  /* 0x0000000403207212 */ /* 0x000fe200078e3cff */
[----:B------:R-:W5:Y:S01]  /*9950*/  LD.E.128 R24, desc[UR58][R24.64] ;  /* 0x0000003a18187980 */ /* 0x000f62000c101d00 */
[----:B------:R-:W-:-:S03]  /*9960*/  LOP3.LUT R22, R5, R22, RZ, 0x3c, !PT ;  /* 0x0000001605167212 */ /* 0x000fc600078e3cff */
[----:B------:R-:W5:Y:S01]  /*9970*/  LD.E.128 R4, desc[UR58][R6.64] ;  /* 0x0000003a06047980 */ /* 0x000f62000c101d00 */
[----:B------:R-:W-:-:S03]  /*9980*/  SHF.R.S32.HI R43, RZ, 0x1f, R17 ;  /* 0x0000001fff2b7819 */ /* 0x000fc60000011411 */
[----:B------:R1:W5:Y:S01]  /*9990*/  LD.E.128 R8, desc[UR58][R22.64] ;  /* 0x0000003a16087980 */ /* 0x000362000c101d00 */
[----:B------:R-:W-:-:S03]  /*99a0*/  IMAD R3, R41, UR4, RZ ;  /* 0x0000000429037c24 */ /* 0x000fc6000f8e02ff */
[----:B------:R-:W5:Y:S01]  /*99b0*/  LD.E.128 R12, desc[UR58][R12.64] ;  /* 0x0000003a0c0c7980 */ /* 0x000f62000c101d00 */
[----:B------:R-:W-:-:S03]  /*99c0*/  IMAD.MOV.U32 R42, RZ, RZ, R17 ;  /* 0x000000ffff2a7224 */ /* 0x000fc600078e0011 */
[----:B------:R-:W5:Y:S04]  /*99d0*/  LD.E.128 R36, desc[UR58][R36.64] ;  /* 0x0000003a24247980 */ /* 0x000f68000c101d00 */
[----:B------:R-:W5:Y:S01]  /*99e0*/  LD.E.128 R32, desc[UR58][R32.64] ;  /* 0x0000003a20207980 */ /* 0x000f62000c101d00 */
[----:B------:R-:W-:Y:S01]  /*99f0*/  @!PT LDS RZ, [RZ] ;  /* 0x00000000fffff984 */ /* 0x000fe20000000800 */
[----:B------:R-:W-:Y:S01]  /*9a00*/  @!PT LDS RZ, [RZ] ;  /* 0x00000000fffff984 */ /* 0x000fe20000000800 */
[----:B------:R-:W-:Y:S01]  /*9a10*/  @!PT LDS RZ, [RZ] ;  /* 0x00000000fffff984 */ /* 0x000fe20000000800 */
[----:B------:R-:W-:Y:S01]  /*9a20*/  @!PT LDS RZ, [RZ] ;  /* 0x00000000fffff984 */ /* 0x000fe20000000800 */
[----:B------:R2:W-:Y:S06]  /*9a30*/  MEMBAR.ALL.CTA ;  /* 0x0000000000007992 */ /* 0x0005ec0000008000 */
[----:B--2---:R-:W2:Y:S01]  /*9a40*/  FENCE.VIEW.ASYNC.S ;  /* 0x00000000000073c6 */ /* 0x004ea20000000000 */
[----:B0-----:R-:W-:-:S04]  /*9a50*/  IMAD.WIDE.U32 R20, R40, UR4, R42 ;  /* 0x0000000428147c25 */ /* 0x001fc8000f8e002a */
[----:B------:R-:W-:Y:S02]  /*9a60*/  IMAD R3, R40, UR5, R3 ;  /* 0x0000000528037c24 */ /* 0x000fe4000f8e0203 */
[----:B------:R-:W-:Y:S01]  /*9a70*/  IMAD R19, R147, -0xc0, R0 ;  /* 0xffffff4093137824 */ /* 0x000fe200078e0200 */
[----:B------:R-:W-:Y:S01]  /*9a80*/  UIADD3 UR4, UR36, 0x31c20, URZ ;  /* 0x00031c2024047890 */ /* 0x000fe2000fffe03f */
[----:B------:R-:W-:Y:S02]  /*9a90*/  IMAD.IADD R21, R21, 0x1, R3 ;  /* 0x0000000115157824 */ /* 0x000fe400078e0203 */
[----:B------:R-:W-:Y:S01]  /*9aa0*/  IMAD R3, R28, UR6, RZ ;  /* 0x000000061c037c24 */ /* 0x000fe2000f8e02ff */
[C---:B------:R-:W-:Y:S01]  /*9ab0*/  ISETP.GE.AND P0, PT, R18.reuse, R19, PT ;  /* 0x000000131200720c */ /* 0x040fe20003f06270 */
[----:B------:R-:W-:Y:S01]  /*9ac0*/  VIADD R0, R18, 0x60 ;  /* 0x0000006012007836 */ /* 0x000fe20000000000 */
[----:B------:R-:W-:Y:S01]  /*9ad0*/  UPRMT UR4, URZ, 0x654, UR4 ;  /* 0x000006543f047896 */ /* 0x000fe20008000004 */
[----:B------:R-:W-:-:S02]  /*9ae0*/  IMAD R3, R146, UR7, R3 ;  /* 0x0000000792037c24 */ /* 0x000fc4000f8e0203 */
[----:B------:R-:W-:Y:S01]  /*9af0*/  IMAD.WIDE.U32 R20, R146, UR6, R20 ;  /* 0x0000000692147c25 */ /* 0x000fe2000f8e0014 */
[----:B------:R-:W-:Y:S01]  /*9b00*/  ULDC.64 UR6, c[0x0][0xae8] ;  /* 0x0002ba0000067ab9 */ /* 0x000fe20000000a00 */
[----:B------:R-:W-:Y:S02]  /*9b10*/  ISETP.GE.AND P3, PT, R0, R19, PT ;  /* 0x000000130000720c */ /* 0x000fe40003f66270 */
[----:B------:R-:W-:Y:S02]  /*9b20*/  IMAD.IADD R21, R21, 0x1, R3 ;  /* 0x0000000115157824 */ /* 0x000fe400078e0203 */
[----:B------:R-:W-:Y:S01]  /*9b30*/  IMAD R0, R148, UR6, RZ ;  /* 0x0000000694007c24 */ /* 0x000fe2000f8e02ff */
[----:B------:R-:W-:Y:S01]  /*9b40*/  SHF.R.S32.HI R19, RZ, 0x1f, R18 ;  /* 0x0000001fff137819 */ /* 0x000fe20000011412 */
[C---:B------:R-:W-:Y:S01]  /*9b50*/  IMAD.WIDE.U32 R40, R145.reuse, UR6, R20 ;  /* 0x0000000691287c25 */ /* 0x040fe2000f8e0014 */
[----:B--2---:R-:W-:Y:S01]  /*9b60*/  SYNCS.ARRIVE.TRANS64.RED.A1T0 RZ, [UR4], RZ ;  /* 0x000000ffffff79a7 */ /* 0x004fe20008100404 */
[----:B------:R-:W-:Y:S02]  /*9b70*/  BSSY B1, `(.L_x_150) ;  /* 0x0000018000017945 */ /* 0x000fe40003800000 */
[----:B------:R-:W-:-:S02]  /*9b80*/  IMAD R3, R145, UR7, R0 ;  /* 0x0000000791037c24 */ /* 0x000fc4000f8e0200 */
[----:B-1----:R-:W-:-:S04]  /*9b90*/  IMAD.WIDE R22, R147, 0xc0, R18 ;  /* 0x000000c093167825 */ /* 0x002fc800078e0212 */
[----:B------:R-:W-:Y:S01]  /*9ba0*/  IMAD.IADD R45, R41, 0x1, R3 ;  /* 0x00000001292d7824 */ /* 0x000fe200078e0203 */
[----:B------:R-:W-:Y:S06]  /*9bb0*/  @P0 BRA `(.L_x_151) ;  /* 0x00000000004c0947 */ /* 0x000fec0003800000 */
[----:B------:R-:W-:Y:S01]  /*9bc0*/  ULDC.64 UR6, c[0x0][0xad8] ;  /* 0x0002b60000067ab9 */ /* 0x000fe20000000a00 */
[C---:B------:R-:W-:Y:S01]  /*9bd0*/  VIADD R0, R17.reuse, 0x20 ;  /* 0x0000002011007836 */ /* 0x040fe20000000000 */
[----:B------:R-:W-:Y:S01]  /*9be0*/  ULDC UR4, c[0x0][0xa8c] ;  /* 0x0002a30000047ab9 */ /* 0x000fe20000000800 */
[C---:B------:R-:W-:Y:S01]  /*9bf0*/  VIADD R28, R17.reuse, 0x40 ;  /* 0x00000040111c7836 */ /* 0x040fe20000000000 */
[----:B------:R-:W-:Y:S01]  /*9c00*/  ISETP.GE.AND P0, PT, R17, UR4, PT ;  /* 0x0000000411007c0c */ /* 0x000fe2000bf06270 */
[----:B------:R-:W-:Y:S01]  /*9c10*/  IMAD R3, R23, UR6, RZ ;  /* 0x0000000617037c24 */ /* 0x000fe2000f8e02ff */
[----:B------:R-:W-:Y:S01]  /*9c20*/  ISETP.GE.AND P1, PT, R0, UR4, PT ;  /* 0x0000000400007c0c */ /* 0x000fe2000bf26270 */
[----:B------:R-:W-:Y:S01]  /*9c30*/  IMAD.MOV.U32 R20, RZ, RZ, R40 ;  /* 0x000000ffff147224 */ /* 0x000fe200078e0028 */
[----:B------:R-:W-:Y:S01]  /*9c40*/  ISETP.GE.AND P2, PT, R28, UR4, PT ;  /* 0x000000041c007c0c */ /* 0x000fe2000bf46270 */
[----:B------:R-:W-:Y:S02]  /*9c50*/  IMAD.MOV.U32 R21, RZ, RZ, R45 ;  /* 0x000000ffff157224 */ /* 0x000fe400078e002d */
[----:B------:R-:W-:-:S02]  /*9c60*/  IMAD R3, R22, UR7, R3 ;  /* 0x0000000716037c24 */ /* 0x000fc4000f8e0203 */
[----:B------:R-:W-:Y:S01]  /*9c70*/  IMAD.WIDE.U32 R20, R22, UR6, R20 ;  /* 0x0000000616147c25 */ /* 0x000fe2000f8e0014 */
[----:B------:R-:W-:-:S03]  /*9c80*/  ULDC.64 UR6, c[0x0][0xa80] ;  /* 0x0002a00000067ab9 */ /* 0x000fc60000000a00 */
[----:B------:R-:W-:Y:S01]  /*9c90*/  IMAD.IADD R3, R21, 0x1, R3 ;  /* 0x0000000115037824 */ /* 0x000fe200078e0203 */
[----:B------:R-:W-:-:S04]  /*9ca0*/  LEA R42, P4, R20, UR6, 0x1 ;  /* 0x00000006142a7c11 */ /* 0x000fc8000f8808ff */
[----:B------:R-:W-:-:S05]  /*9cb0*/  LEA.HI.X R43, R20, UR7, R3, 0x1, P4 ;  /* 0x00000007142b7c11 */ /* 0x000fca000a0f0c03 */
[----:B-----5:R0:W-:Y:S04]  /*9cc0*/  @!P0 STG.E.128 desc[UR58][R42.64], R8 ;  /* 0x000000082a008986 */ /* 0x0201e8000c101d3a */
[----:B------:R0:W-:Y:S04]  /*9cd0*/  @!P1 STG.E.128 desc[UR58][R42.64+0x40], R24 ;  /* 0x000040182a009986 */ /* 0x0001e8000c101d3a */
[----:B------:R0:W-:Y:S02]  /*9ce0*/  @!P2 STG.E.128 desc[UR58][R42.64+0x80], R36 ;  /* 0x000080242a00a986 */ /* 0x0001e4000c101d3a */
.L_x_151:
[----:B------:R-:W-:Y:S05]  /*9cf0*/  BSYNC B1 ;  /* 0x0000000000017941 */ /* 0x000fea0003800000 */
.L_x_150:
[----:B------:R-:W-:Y:S05]  /*9d00*/  @P3 BRA `(.L_x_152) ;  /* 0x00000008003c3947 */ /* 0x000fea0003800000 */
[----:B------:R-:W-:Y:S01]  /*9d10*/  IADD3 R3, P0, R22, 0x60, RZ ;  /* 0x0000006016037810 */ /* 0x000fe20007f1e0ff */
[----:B------:R-:W-:Y:S01]  /*9d20*/  ULDC.64 UR4, c[0x0][0xad8] ;  /* 0x0002b60000047ab9 */ /* 0x000fe20000000a00 */
[----:B0----5:R-:W-:Y:S01]  /*9d30*/  IMAD.MOV.U32 R8, RZ, RZ, R40 ;  /* 0x000000ffff087224 */ /* 0x021fe200078e0028 */
[----:B------:R-:W-:Y:S01]  /*9d40*/  ULDC.64 UR6, c[0x0][0xa80] ;  /* 0x0002a00000067ab9 */ /* 0x000fe20000000a00 */
[----:B------:R-:W-:Y:S02]  /*9d50*/  IMAD.MOV.U32 R9, RZ, RZ, R45 ;  /* 0x000000ffff097224 */ /* 0x000fe400078e002d */
[----:B------:R-:W-:Y:S02]  /*9d60*/  IMAD.X R22, RZ, RZ, R23, P0 ;  /* 0x000000ffff167224 */ /* 0x000fe400000e0617 */
[----:B------:R-:W-:Y:S02]  /*9d70*/  VIADD R0, R17, 0x20 ;  /* 0x0000002011007836 */ /* 0x000fe40000000000 */
[----:B------:R-:W-:-:S02]  /*9d80*/  IMAD R22, R22, UR4, RZ ;  /* 0x0000000416167c24 */ /* 0x000fc4000f8e02ff */
[----:B------:R-:W-:Y:S01]  /*9d90*/  IMAD.WIDE.U32 R8, R3, UR4, R8 ;  /* 0x0000000403087c25 */ /* 0x000fe2000f8e0008 */
[----:B------:R-:W-:Y:S02]  /*9da0*/  ULDC UR4, c[0x0][0xa8c] ;  /* 0x0002a30000047ab9 */ /* 0x000fe40000000800 */
[----:B------:R-:W-:Y:S01]  /*9db0*/  ISETP.GE.AND P1, PT, R17, UR4, PT ;  /* 0x0000000411007c0c */ /* 0x000fe2000bf26270 */
[----:B------:R-:W-:Y:S01]  /*9dc0*/  IMAD R3, R3, UR5, R22 ;  /* 0x0000000503037c24 */ /* 0x000fe2000f8e0216 */
[----:B------:R-:W-:Y:S01]  /*9dd0*/  ISETP.GE.AND P2, PT, R0, UR4, PT ;  /* 0x0000000400007c0c */ /* 0x000fe2000bf46270 */
[----:B------:R-:W-:Y:S01]  /*9de0*/  VIADD R0, R17, 0x40 ;  /* 0x0000004011007836 */ /* 0x000fe20000000000 */
[----:B------:R-:W-:Y:S01]  /*9df0*/  LEA R10, P0, R8, UR6, 0x1 ;  /* 0x00000006080a7c11 */ /* 0x000fe2000f8008ff */
[----:B------:R-:W-:-:S05]  /*9e00*/  IMAD.IADD R3, R9, 0x1, R3 ;  /* 0x0000000109037824 */ /* 0x000fca00078e0203 */
[----:B------:R-:W-:Y:S02]  /*9e10*/  LEA.HI.X R11, R8, UR7, R3, 0x1, P0 ;  /* 0x00000007080b7c11 */ /* 0x000fe400080f0c03 */
[----:B------:R-:W-:-:S03]  /*9e20*/  ISETP.GE.AND P0, PT, R0, UR4, PT ;  /* 0x0000000400007c0c */ /* 0x000fc6000bf06270 */
[----:B------:R3:W-:Y:S04]  /*9e30*/  @!P1 STG.E.128 desc[UR58][R10.64], R4 ;  /* 0x000000040a009986 */ /* 0x0007e8000c101d3a */
[----:B------:R3:W-:Y:S06]  /*9e40*/  @!P2 STG.E.128 desc[UR58][R10.64+0x40], R12 ;  /* 0x0000400c0a00a986 */ /* 0x0007ec000c101d3a */
[----:B------:R-:W-:Y:S05]  /*9e50*/  @P0 BRA `(.L_x_152) ;  /* 0x0000000400e80947 */ /* 0x000fea0003800000 */
[----:B------:R4:W-:Y:S01]  /*9e60*/  STG.E.128 desc[UR58][R10.64+0x80], R32 ;  /* 0x000080200a007986 */ /* 0x0009e2000c101d3a */
[----:B------:R-:W-:Y:S05]  /*9e70*/  BRA `(.L_x_152) ;  /* 0x0000000400e07947 */ /* 0x000fea0003800000 */
.L_x_148:
[----:B------:R-:W1:Y:S01]  /*9e80*/  LDC.64 R6, c[0x0][0xbd8] ;  /* 0x0002f600ff067b82 */ /* 0x000e620000000a00 */
[C---:B------:R-:W-:Y:S01]  /*9e90*/  IMAD.SHL.U32 R5, R145.reuse, 0x4, RZ ;  /* 0x0000000491057824 */ /* 0x040fe200078e00ff */
[----:B------:R-:W-:Y:S01]  /*9ea0*/  SHF.L.U64.HI R8, R145, 0x2, R148 ;  /* 0x0000000291087819 */ /* 0x000fe20000010294 */
[----:B------:R-:W-:Y:S01]  /*9eb0*/  ULDC.64 UR4, c[0x0][0xbe0] ;  /* 0x0002f80000047ab9 */ /* 0x000fe20000000a00 */
[----:B------:R-:W-:-:S04]  /*9ec0*/  IMAD.MOV.U32 R3, RZ, RZ, RZ ;  /* 0x000000ffff037224 */ /* 0x000fc800078e00ff */
[----:B------:R-:W2:Y:S01]  /*9ed0*/  LDC R0, c[0x0][0xa88] ;  /* 0x0002a200ff007b82 */ /* 0x000ea20000000800 */
[----:B-1----:R-:W-:Y:S02]  /*9ee0*/  ISETP.NE.U32.AND P0, PT, R6, RZ, PT ;  /* 0x000000ff0600720c */ /* 0x002fe40003f05070 */
[----:B------:R-:W-:Y:S02]  /*9ef0*/  IADD3 R6, P1, R5, R6, RZ ;  /* 0x0000000605067210 */ /* 0x000fe40007f3e0ff */
[----:B------:R-:W-:-:S03]  /*9f00*/  ISETP.NE.AND.EX P0, PT, R7, RZ, PT, P0 ;  /* 0x000000ff0700720c */ /* 0x000fc60003f05300 */
[----:B------:R-:W-:Y:S01]  /*9f10*/  IMAD.X R7, R8, 0x1, R7, P1 ;  /* 0x0000000108077824 */ /* 0x000fe200008e0607 */
[----:B------:R-:W-:-:S04]  /*9f20*/  ISETP.NE.U32.AND P1, PT, RZ, UR4, PT ;  /* 0x00000004ff007c0c */ /* 0x000fc8000bf25070 */
[----:B------:R-:W-:-:S05]  /*9f30*/  ISETP.NE.AND.EX P1, PT, RZ, UR5, PT, P1 ;  /* 0x00000005ff007c0c */ /* 0x000fca000bf25310 */
[----:B------:R1:W5:Y:S08]  /*9f40*/  @P0 LDG.E R3, desc[UR58][R6.64] ;  /* 0x0000003a06030981 */ /* 0x000370000c1e1900 */
[----:B------:R-:W-:-:S04]  /*9f50*/  @P1 IADD3 R4, P2, R5, UR4, RZ ;  /* 0x0000000405041c10 */ /* 0x000fc8000ff5e0ff */
[----:B------:R-:W-:-:S05]  /*9f60*/  @P1 IADD3.X R5, R8, UR5, RZ, P2, !PT ;  /* 0x0000000508051c10 */ /* 0x000fca00097fe4ff */
[----:B--2---:R1:W5:Y:S01]  /*9f70*/  @P1 LDG.E R0, desc[UR58][R4.64] ;  /* 0x0000003a04001981 */ /* 0x004362000c1e1900 */
[----:B------:R-:W-:Y:S01]  /*9f80*/  ISETP.GT.AND P2, PT, R155, 0xbf, PT ;  /* 0x000000bf9b00780c */ /* 0x000fe20003f44270 */
[----:B------:R-:W-:-:S12]  /*9f90*/  @P1 BRA `(.L_x_153) ;  /* 0x0000000000101947 */ /* 0x000fd80003800000 */
[----:B------:R-:W-:Y:S05]  /*9fa0*/  @!P0 BRA `(.L_x_153) ;  /* 0x00000000000c8947 */ /* 0x000fea0003800000 */
[----:B-1----:R-:W2:Y:S04]  /*9fb0*/  LDG.E R5, desc[UR58][R6.64] ;  /* 0x0000003a06057981 */ /* 0x002ea8000c1e1900 */
[----:B-----5:R-:W2:Y:S02]  /*9fc0*/  LDG.E R0, desc[UR58][R6.64+0x4] ;  /* 0x0000043a06007981 */ /* 0x020ea4000c1e1900 */
[----:B--2---:R-:W-:-:S07]  /*9fd0*/  IMAD.IADD R0, R0, 0x1, -R5 ;  /* 0x0000000100007824 */ /* 0x004fce00078e0a05 */
.L_x_153:
[----:B------:R-:W-:Y:S01]  /*9fe0*/  BSSY B1, `(.L_x_154) ;  /* 0x000001d000017945 */ /* 0x000fe20003800000 */
[----:B------:R-:W-:Y:S02]  /*9ff0*/  SHF.R.S32.HI R9, RZ, 0x1f, R146 ;  /* 0x0000001fff097819 */ /* 0x000fe40000011492 */
[----:B------:R-:W-:Y:S02]  /*a000*/  SHF.R.S32.HI R10, RZ, 0x1f, R17 ;  /* 0x0000001fff0a7819 */ /* 0x000fe40000011411 */
[----:B------:R-:W-:Y:S02]  /*a010*/  SEL R145, R145, RZ, !P0 ;  /* 0x000000ff91917207 */ /* 0x000fe40004000000 */
[----:B------:R-:W-:Y:S02]  /*a020*/  SEL R148, R148, RZ, !P0 ;  /* 0x000000ff94947207 */ /* 0x000fe40004000000 */
[----:B-----5:R-:W-:Y:S01]  /*a030*/  SHF.R.S32.HI R8, RZ, 0x1f, R3 ;  /* 0x0000001fff087819 */ /* 0x020fe20000011403 */
[----:B------:R-:W-:Y:S06]  /*a040*/  @P2 BRA `(.L_x_155) ;  /* 0x0000000000582947 */ /* 0x000fec0003800000 */
[----:B-1----:R-:W1:Y:S02]  /*a050*/  S2R R4, SR_TID.X ;  /* 0x0000000000047919 */ /* 0x002e640000002100 */
[----:B-1----:R-:W-:-:S04]  /*a060*/  IMAD R4, R147, 0xc0, R4 ;  /* 0x000000c093047824 */ /* 0x002fc800078e0204 */
[----:B------:R-:W-:-:S05]  /*a070*/  VIADD R5, R4, 0xffffff80 ;  /* 0xffffff8004057836 */ /* 0x000fca0000000000 */
[----:B------:R-:W-:-:S13]  /*a080*/  ISETP.GE.AND P0, PT, R5, R0, PT ;  /* 0x000000000500720c */ /* 0x000fda0003f06270 */
[----:B------:R-:W-:Y:S05]  /*a090*/  @P0 BRA `(.L_x_155) ;  /* 0x0000000000440947 */ /* 0x000fea0003800000 */
[----:B------:R-:W-:Y:S01]  /*a0a0*/  IADD3 R4, P0, R5, R3, RZ ;  /* 0x0000000305047210 */ /* 0x000fe20007f1e0ff */
[----:B------:R-:W-:Y:S02]  /*a0b0*/  ULDC.64 UR4, c[0x0][0xb70] ;  /* 0x0002dc0000047ab9 */ /* 0x000fe40000000a00 */
[----:B------:R-:W-:Y:S01]  /*a0c0*/  IMAD R7, R9, UR4, RZ ;  /* 0x0000000409077c24 */ /* 0x000fe2000f8e02ff */
[----:B------:R-:W-:-:S03]  /*a0d0*/  LEA.HI.X.SX32 R5, R5, R8, 0x1, P0 ;  /* 0x0000000805057211 */ /* 0x000fc600000f0eff */
[C---:B------:R-:W-:Y:S02]  /*a0e0*/  IMAD R7, R146.reuse, UR5, R7 ;  /* 0x0000000592077c24 */ /* 0x040fe4000f8e0207 */
[----:B------:R-:W-:Y:S01]  /*a0f0*/  IMAD.WIDE.U32 R4, R146, UR4, R4 ;  /* 0x0000000492047c25 */ /* 0x000fe2000f8e0004 */
[----:B------:R-:W-:-:S03]  /*a100*/  ULDC.64 UR4, c[0x0][0xb78] ;  /* 0x0002de0000047ab9 */ /* 0x000fc60000000a00 */
[----:B------:R-:W-:Y:S02]  /*a110*/  IMAD R6, R148, UR4, RZ ;  /* 0x0000000494067c24 */ /* 0x000fe4000f8e02ff */
[----:B------:R-:W-:Y:S02]  /*a120*/  IMAD.IADD R5, R5, 0x1, R7 ;  /* 0x0000000105057824 */ /* 0x000fe400078e0207 */
[C---:B------:R-:W-:Y:S02]  /*a130*/  IMAD R7, R145.reuse, UR5, R6 ;  /* 0x0000000591077c24 */ /* 0x040fe4000f8e0206 */
[----:B------:R-:W-:Y:S01]  /*a140*/  IMAD.WIDE.U32 R4, R145, UR4, R4 ;  /* 0x0000000491047c25 */ /* 0x000fe2000f8e0004 */
[----:B------:R-:W-:-:S03]  /*a150*/  ULDC.64 UR4, c[0x0][0xb40] ;  /* 0x0002d00000047ab9 */ /* 0x000fc60000000a00 */
[----:B------:R-:W-:Y:S01]  /*a160*/  IMAD.IADD R5, R5, 0x1, R7 ;  /* 0x0000000105057824 */ /* 0x000fe200078e0207 */
[----:B------:R-:W-:-:S04]  /*a170*/  LEA R6, P0, R4, UR4, 0x2 ;  /* 0x0000000404067c11 */ /* 0x000fc8000f8010ff */
[----:B------:R-:W-:Y:S01]  /*a180*/  LEA.HI.X R7, R4, UR5, R5, 0x2, P0 ;  /* 0x0000000504077c11 */ /* 0x000fe200080f1405 */
[----:B------:R-:W-:-:S05]  /*a190*/  IMAD.MOV.U32 R5, RZ, RZ, -0x800000 ;  /* 0xff800000ff057424 */ /* 0x000fca00078e00ff */
[----:B------:R2:W-:Y:S03]  /*a1a0*/  STG.E desc[UR58][R6.64], R5 ;  /* 0x0000000506007986 */ /* 0x0005e6000c10193a */
.L_x_155:
[----:B------:R-:W-:Y:S05]  /*a1b0*/  BSYNC B1 ;  /* 0x0000000000017941 */ /* 0x000fea0003800000 */
.L_x_154:
[----:B------:R-:W-:Y:S01]  /*a1c0*/  ULDC.64 UR4, c[0x0][0xaa0] ;  /* 0x0002a80000047ab9 */ /* 0x000fe20000000a00 */
[----:B-1----:R-:W-:Y:S01]  /*a1d0*/  IMAD.MOV.U32 R4, RZ, RZ, R17 ;  /* 0x000000ffff047224 */ /* 0x002fe200078e0011 */
[----:B------:R-:W-:Y:S01]  /*a1e0*/  BSSY B1, `(.L_x_156) ;  /* 0x000002b000017945 */ /* 0x000fe20003800000 */
[----:B--2---:R-:W-:Y:S02]  /*a1f0*/  IMAD.MOV.U32 R5, RZ, RZ, R10 ;  /* 0x000000ffff057224 */ /* 0x004fe400078e000a */
[----:B------:R-:W-:Y:S02]  /*a200*/  IMAD R6, R8, UR4, RZ ;  /* 0x0000000408067c24 */ /* 0x000fe4000f8e02ff */
[----:B------:R-:W-:-:S04]  /*a210*/  IMAD.WIDE.U32 R4, R3, UR4, R4 ;  /* 0x0000000403047c25 */ /* 0x000fc8000f8e0004 */
[----:B------:R-:W-:Y:S01]  /*a220*/  IMAD R3, R3, UR5, R6 ;  /* 0x0000000503037c24 */ /* 0x000fe2000f8e0206 */
[----:B------:R-:W-:Y:S01]  /*a230*/  ULDC.64 UR4, c[0x0][0xae0] ;  /* 0x0002b80000047ab9 */ /* 0x000fe20000000a00 */
[----:B------:R-:W-:Y:S02]  /*a240*/  IMAD.MOV.U32 R8, RZ, RZ, R18 ;  /* 0x000000ffff087224 */ /* 0x000fe400078e0012 */
[----:B------:R-:W-:Y:S02]  /*a250*/  IMAD.IADD R5, R5, 0x1, R3 ;  /* 0x0000000105057824 */ /* 0x000fe400078e0203 */
[----:B------:R-:W-:Y:S02]  /*a260*/  IMAD R3, R147, -0xc0, R0 ;  /* 0xffffff4093037824 */ /* 0x000fe400078e0200 */
[----:B------:R-:W-:Y:S01]  /*a270*/  IMAD R7, R9, UR4, RZ ;  /* 0x0000000409077c24 */ /* 0x000fe2000f8e02ff */
[----:B------:R-:W-:Y:S01]  /*a280*/  SHF.R.S32.HI R9, RZ, 0x1f, R18 ;  /* 0x0000001fff097819 */ /* 0x000fe20000011412 */
[C---:B------:R-:W-:Y:S01]  /*a290*/  VIADD R0, R18.reuse, 0x60 ;  /* 0x0000006012007836 */ /* 0x040fe20000000000 */
[----:B------:R-:W-:Y:S01]  /*a2a0*/  ISETP.GE.AND P0, PT, R18, R3, PT ;  /* 0x000000031200720c */ /* 0x000fe20003f06270 */
[----:B------:R-:W-:-:S02]  /*a2b0*/  IMAD R7, R146, UR5, R7 ;  /* 0x0000000592077c24 */ /* 0x000fc4000f8e0207 */
[----:B------:R-:W-:Y:S01]  /*a2c0*/  IMAD.WIDE.U32 R4, R146, UR4, R4 ;  /* 0x0000000492047c25 */ /* 0x000fe2000f8e0004 */
[----:B------:R-:W-:Y:S01]  /*a2d0*/  ULDC.64 UR4, c[0x0][0xae8] ;  /* 0x0002ba0000047ab9 */ /* 0x000fe20000000a00 */
[----:B------:R-:W-:Y:S02]  /*a2e0*/  ISETP.GE.AND P1, PT, R0, R3, PT ;  /* 0x000000030000720c */ /* 0x000fe40003f26270 */
[----:B------:R-:W-:Y:S02]  /*a2f0*/  IMAD.IADD R5, R5, 0x1, R7 ;  /* 0x0000000105057824 */ /* 0x000fe400078e0207 */
[----:B------:R-:W-:Y:S02]  /*a300*/  IMAD R0, R148, UR4, RZ ;  /* 0x0000000494007c24 */ /* 0x000fe4000f8e02ff */
[----:B------:R-:W-:-:S04]  /*a310*/  IMAD.WIDE.U32 R6, R145, UR4, R4 ;  /* 0x0000000491067c25 */ /* 0x000fc8000f8e0004 */
[----:B------:R-:W-:Y:S02]  /*a320*/  IMAD R3, R145, UR5, R0 ;  /* 0x0000000591037c24 */ /* 0x000fe4000f8e0200 */
[----:B------:R-:W-:-:S04]  /*a330*/  IMAD.WIDE R8, R147, 0xc0, R8 ;  /* 0x000000c093087825 */ /* 0x000fc800078e0208 */
        /* <DEDUP_REMOVED lines=18> */
[----:B------:R1:W-:Y:S04]  /*a460*/  @!P2 STG.E.128 desc[UR58][R12.64], RZ ;  /* 0x000000ff0c00a986 */ /* 0x0003e8000c101d3a */
[----:B------:R1:W-:Y:S04]  /*a470*/  @!P3 STG.E.128 desc[UR58][R12.64+0x40], RZ ;  /* 0x000040ff0c00b986 */ /* 0x0003e8000c101d3a */
[----:B------:R1:W-:Y:S02]  /*a480*/  @!P4 STG.E.128 desc[UR58][R12.64+0x80], RZ ;  /* 0x000080ff0c00c986 */ /* 0x0003e4000c101d3a */
.L_x_157:
[----:B------:R-:W-:Y:S05]  /*a490*/  BSYNC B1 ;  /* 0x0000000000017941 */ /* 0x000fea0003800000 */
.L_x_156:
[----:B------:R-:W-:Y:S05]  /*a4a0*/  @P1 BRA `(.L_x_152) ;  /* 0x0000000000541947 */ /* 0x000fea0003800000 */
[----:B------:R-:W-:Y:S01]  /*a4b0*/  IADD3 R3, P0, R8, 0x60, RZ ;  /* 0x0000006008037810 */ /* 0x000fe20007f1e0ff */
[C---:B------:R-:W-:Y:S01]  /*a4c0*/  VIADD R0, R17.reuse, 0x20 ;  /* 0x0000002011007836 */ /* 0x040fe20000000000 */
[----:B------:R-:W-:Y:S01]  /*a4d0*/  ULDC UR4, c[0x0][0xa8c] ;  /* 0x0002a30000047ab9 */ /* 0x000fe20000000800 */
[----:B------:R-:W-:Y:S01]  /*a4e0*/  ULDC.64 UR6, c[0x0][0xad8] ;  /* 0x0002b60000067ab9 */ /* 0x000fe20000000a00 */
[----:B------:R-:W-:Y:S01]  /*a4f0*/  IMAD.MOV.U32 R4, RZ, RZ, R6 ;  /* 0x000000ffff047224 */ /* 0x000fe200078e0006 */
[----:B------:R-:W-:Y:S01]  /*a500*/  ISETP.GE.AND P1, PT, R17, UR4, PT ;  /* 0x0000000411007c0c */ /* 0x000fe2000bf26270 */
[----:B------:R-:W-:Y:S01]  /*a510*/  IMAD.X R8, RZ, RZ, R9, P0 ;  /* 0x000000ffff087224 */ /* 0x000fe200000e0609 */
[----:B------:R-:W-:Y:S01]  /*a520*/  ISETP.GE.AND P2, PT, R0, UR4, PT ;  /* 0x0000000400007c0c */ /* 0x000fe2000bf46270 */
[----:B------:R-:W-:Y:S02]  /*a530*/  IMAD.MOV.U32 R5, RZ, RZ, R11 ;  /* 0x000000ffff057224 */ /* 0x000fe400078e000b */
[----:B------:R-:W-:-:S02]  /*a540*/  IMAD R8, R8, UR6, RZ ;  /* 0x0000000608087c24 */ /* 0x000fc4000f8e02ff */
[----:B------:R-:W-:Y:S02]  /*a550*/  VIADD R0, R17, 0x40 ;  /* 0x0000004011007836 */ /* 0x000fe40000000000 */
[----:B------:R-:W-:-:S03]  /*a560*/  IMAD.WIDE.U32 R4, R3, UR6, R4 ;  /* 0x0000000603047c25 */ /* 0x000fc6000f8e0004 */
[----:B------:R-:W-:Y:S01]  /*a570*/  ISETP.GE.AND P3, PT, R0, UR4, PT ;  /* 0x0000000400007c0c */ /* 0x000fe2000bf66270 */
[----:B------:R-:W-:Y:S01]  /*a580*/  IMAD R3, R3, UR7, R8 ;  /* 0x0000000703037c24 */ /* 0x000fe2000f8e0208 */
[----:B------:R-:W-:Y:S02]  /*a590*/  ULDC.64 UR6, c[0x0][0xa80] ;  /* 0x0002a00000067ab9 */ /* 0x000fe40000000a00 */
[----:B------:R-:W-:Y:S01]  /*a5a0*/  LEA R6, P0, R4, UR6, 0x1 ;  /* 0x0000000604067c11 */ /* 0x000fe2000f8008ff */
[----:B------:R-:W-:-:S05]  /*a5b0*/  IMAD.IADD R3, R5, 0x1, R3 ;  /* 0x0000000105037824 */ /* 0x000fca00078e0203 */
[----:B------:R-:W-:-:S05]  /*a5c0*/  LEA.HI.X R7, R4, UR7, R3, 0x1, P0 ;  /* 0x0000000704077c11 */ /* 0x000fca00080f0c03 */
[----:B------:R2:W-:Y:S04]  /*a5d0*/  @!P1 STG.E.128 desc[UR58][R6.64], RZ ;  /* 0x000000ff06009986 */ /* 0x0005e8000c101d3a */
[----:B------:R2:W-:Y:S04]  /*a5e0*/  @!P2 STG.E.128 desc[UR58][R6.64+0x40], RZ ;  /* 0x000040ff0600a986 */ /* 0x0005e8000c101d3a */
[----:B------:R2:W-:Y:S02]  /*a5f0*/  @!P3 STG.E.128 desc[UR58][R6.64+0x80], RZ ;  /* 0x000080ff0600b986 */ /* 0x0005e4000c101d3a */
.L_x_152:
[----:B------:R-:W-:Y:S05]  /*a600*/  BSYNC B0 ;  /* 0x0000000000007941 */ /* 0x000fea0003800000 */
.L_x_147:
[----:B------:R-:W-:Y:S02]  /*a610*/  ULDC UR4, c[0x0][0xc14] ;  /* 0x0003050000047ab9 */ /* 0x000fe40000000800 */
[----:B0-----:R-:W-:-:S13]  /*a620*/  ISETP.GE.AND P0, PT, R31, UR4, PT ;  /* 0x000000041f007c0c */ /* 0x001fda000bf06270 */
[----:B------:R-:W-:Y:S05]  /*a630*/  @!P0 BRA `(.L_x_158) ;  /* 0xffffff68001c8947 */ /* 0x000fea000383ffff */
[----:B------:R-:W-:Y:S05]  /*a640*/  EXIT ;  /* 0x000000000000794d */ /* 0x000fea0003800000 */
.L_x_123:
[----:B------:R-:W-:-:S08]  /*a650*/  NOP ;  /* 0x0000000000007918 */ /* 0x000fd00000000000 */
[----:B--2---:R-:W0:-:S00]  /*a660*/  USETMAXREG.DEALLOC.CTAPOOL 0x20 ;  /* 0x00000020000079c8 */ /* 0x004e0000080e0500 */
[----:B0-----:R-:W-:-:S06]  /*a670*/  LOP3.LUT R0, R0, 0x3, RZ, 0xc0, !PT ;  /* 0x0000000300007812 */ /* 0x001fcc00078ec0ff */
[----:B------:R-:W0:Y:S02]  /*a680*/  SHFL.IDX PT, R0, R0, RZ, 0x1f ;  /* 0x00001fff00007589 */ /* 0x000e2400000e0000 */
[----:B0-----:R-:W-:-:S13]  /*a690*/  ISETP.NE.AND P0, PT, R0, RZ, PT ;  /* 0x000000ff0000720c */ /* 0x001fda0003f05270 */
[----:B------:R-:W-:Y:S05]  /*a6a0*/  @P0 EXIT ;  /* 0x000000000000094d */ /* 0x000fea0003800000 */
[----:B------:R-:W0:Y:S01]  /*a6b0*/  S2R R2, SR_TID.X ;  /* 0x0000000000027919 */ /* 0x000e220000002100 */
[----:B------:R-:W-:Y:S01]  /*a6c0*/  LOP3.LUT R6, R6, 0xffffffdf, RZ, 0xc0, !PT ;  /* 0xffffffdf06067812 */ /* 0x000fe200078ec0ff */
[----:B------:R-:W-:Y:S01]  /*a6d0*/  ULDC UR5, c[0x0][0xc14] ;  /* 0x0003050000057ab9 */ /* 0x000fe20000000800 */
[----:B------:R-:W-:Y:S01]  /*a6e0*/  IMAD.MOV.U32 R0, RZ, RZ, RZ ;  /* 0x000000ffff007224 */ /* 0x000fe200078e00ff */
[----:B------:R-:W1:Y:S01]  /*a6f0*/  S2UR UR6, SR_CTAID.X ;  /* 0x00000000000679c3 */ /* 0x000e620000002500 */
[----:B------:R-:W-:Y:S01]  /*a700*/  ULDC UR4, c[0x0][0xc10] ;  /* 0x0003040000047ab9 */ /* 0x000fe20000000800 */
[----:B0-----:R-:W-:-:S04]  /*a710*/  LOP3.LUT R27, R2, 0x1f, RZ, 0xc0, !PT ;  /* 0x0000001f021b7812 */ /* 0x001fc800078ec0ff */
[----:B------:R-:W-:-:S13]  /*a720*/  ISETP.NE.AND P0, PT, R27, 0x1f, PT ;  /* 0x0000001f1b00780c */ /* 0x000fda0003f05270 */
[----:B------:R-:W-:Y:S02]  /*a730*/  @P0 LOP3.LUT R6, R6, 0x20, RZ, 0xfc, !PT ;  /* 0x0000002006060812 */ /* 0x000fe400078efcff */
[----:B------:R-:W-:-:S13]  /*a740*/  ISETP.GE.OR P0, PT, R27, UR5, !P0 ;  /* 0x000000051b007c0c */ /* 0x000fda000c706670 */
[----:B------:R-:W0:Y:S02]  /*a750*/  @!P0 LDC.64 R2, c[0x0][0xc58] ;  /* 0x00031600ff028b82 */ /* 0x000e240000000a00 */
[----:B0-----:R-:W-:-:S05]  /*a760*/  @!P0 IMAD.WIDE.U32 R2, R27, 0x4, R2 ;  /* 0x000000041b028825 */ /* 0x001fca00078e0002 */
[----:B------:R-:W2:Y:S01]  /*a770*/  @!P0 LDG.E R0, desc[UR58][R2.64] ;  /* 0x0000003a02008981 */ /* 0x000ea2000c1e1900 */
[C---:B------:R-:W-:Y:S01]  /*a780*/  ISETP.NE.AND P1, PT, R27.reuse, RZ, PT ;  /* 0x000000ff1b00720c */ /* 0x040fe20003f25270 */
[----:B------:R-:W-:Y:S01]  /*a790*/  IMAD.MOV.U32 R16, RZ, RZ, RZ ;  /* 0x000000ffff107224 */ /* 0x000fe200078e00ff */
[----:B------:R-:W-:Y:S02]  /*a7a0*/  ISETP.GE.U32.AND P0, PT, R27, 0x2, PT ;  /* 0x000000021b00780c */ /* 0x000fe40003f06070 */
[----:B------:R-:W-:-:S09]  /*a7b0*/  LOP3.LUT R6, R6, 0xfffffffe, RZ, 0xc0, !PT ;  /* 0xfffffffe06067812 */ /* 0x000fd200078ec0ff */
[----:B------:R-:W-:-:S04]  /*a7c0*/  @P1 LOP3.LUT R6, R6, 0x1, RZ, 0xfc, !PT ;  /* 0x0000000106061812 */ /* 0x000fc800078efcff */
[----:B------:R-:W-:-:S04]  /*a7d0*/  LOP3.LUT R6, R6, 0xffffffef, RZ, 0xc0, !PT ;  /* 0xffffffef06067812 */ /* 0x000fc800078ec0ff */
[----:B------:R-:W-:-:S04]  /*a7e0*/  @P0 LOP3.LUT R6, R6, 0x10, RZ, 0xfc, !PT ;  /* 0x0000001006060812 */ /* 0x000fc800078efcff */
[----:B------:R-:W-:Y:S01]  /*a7f0*/  LOP3.LUT R6, R6, 0xfffffff7, RZ, 0xc0, !PT ;  /* 0xfffffff706067812 */ /* 0x000fe200078ec0ff */
[----:B--2---:R-:W0:Y:S02]  /*a800*/  SHFL.UP PT, R4, R0, 0x1, RZ ;  /* 0x0420000000047989 */ /* 0x004e2400000e00ff */
[----:B0-----:R-:W-:-:S05]  /*a810*/  SEL R5, R4, RZ, P1 ;  /* 0x000000ff04057207 */ /* 0x001fca0000800000 */
[----:B------:R-:W-:-:S05]  /*a820*/  IMAD.IADD R5, R0, 0x1, R5 ;  /* 0x0000000100057824 */ /* 0x000fca00078e0205 */
[----:B------:R-:W0:Y:S02]  /*a830*/  SHFL.UP PT, R4, R5, 0x2, RZ ;  /* 0x0440000005047989 */ /* 0x000e2400000e00ff */
[----:B0-----:R-:W-:Y:S02]  /*a840*/  SEL R4, R4, RZ, P0 ;  /* 0x000000ff04047207 */ /* 0x001fe40000000000 */
[----:B------:R-:W-:-:S03]  /*a850*/  ISETP.GE.U32.AND P0, PT, R27, 0x4, PT ;  /* 0x000000041b00780c */ /* 0x000fc60003f06070 */
[----:B------:R-:W-:-:S05]  /*a860*/  IMAD.IADD R4, R5, 0x1, R4 ;  /* 0x0000000105047824 */ /* 0x000fca00078e0204 */
[----:B------:R-:W0:Y:S05]  /*a870*/  SHFL.UP PT, R7, R4, 0x4, RZ ;  /* 0x0480000004077989 */ /* 0x000e2a00000e00ff */
[----:B------:R-:W-:-:S04]  /*a880*/  @P0 LOP3.LUT R6, R6, 0x8, RZ, 0xfc, !PT ;  /* 0x0000000806060812 */ /* 0x000fc800078efcff */
[----:B------:R-:W-:Y:S02]  /*a890*/  LOP3.LUT R6, R6, 0xfffffffb, RZ, 0xc0, !PT ;  /* 0xfffffffb06067812 */ /* 0x000fe400078ec0ff */
[----:B0-----:R-:W-:Y:S02]  /*a8a0*/  SEL R7, R7, RZ, P0 ;  /* 0x000000ff07077207 */ /* 0x001fe40000000000 */
[----:B------:R-:W-:-:S03]  /*a8b0*/  ISETP.GE.U32.AND P0, PT, R27, 0x8, PT ;  /* 0x000000081b00780c */ /* 0x000fc60003f06070 */
[----:B------:R-:W-:Y:S02]  /*a8c0*/  IMAD.IADD R7, R4, 0x1, R7 ;  /* 0x0000000104077824 */ /* 0x000fe400078e0207 */
[----:B------:R-:W-:-:S03]  /*a8d0*/  IMAD.MOV.U32 R4, RZ, RZ, RZ ;  /* 0x000000ffff047224 */ /* 0x000fc600078e00ff */
[----:B------:R-:W0:Y:S05]  /*a8e0*/  SHFL.UP PT, R2, R7, 0x8, RZ ;  /* 0x0500000007027989 */ /* 0x000e2a00000e00ff */
[----:B------:R-:W-:-:S04]  /*a8f0*/  @P0 LOP3.LUT R6, R6, 0x4, RZ, 0xfc, !PT ;  /* 0x0000000406060812 */ /* 0x000fc800078efcff */
[----:B------:R-:W-:Y:S02]  /*a900*/  LOP3.LUT R6, R6, 0xfffffffd, RZ, 0xc0, !PT ;  /* 0xfffffffd06067812 */ /* 0x000fe400078ec0ff */
[----:B0-----:R-:W-:Y:S02]  /*a910*/  SEL R2, R2, RZ, P0 ;  /* 0x000000ff02027207 */ /* 0x001fe40000000000 */
[----:B------:R-:W-:-:S03]  /*a920*/  ISETP.GE.U32.AND P0, PT, R27, 0x10, PT ;  /* 0x000000101b00780c */ /* 0x000fc60003f06070 */
[----:B------:R-:W-:-:S05]  /*a930*/  IMAD.IADD R2, R7, 0x1, R2 ;  /* 0x0000000107027824 */ /* 0x000fca00078e0202 */
[----:B------:R-:W0:Y:S05]  /*a940*/  SHFL.UP PT, R3, R2, 0x10, RZ ;  /* 0x0600000002037989 */ /* 0x000e2a00000e00ff */
[----:B------:R-:W-:Y:S02]  /*a950*/  @P0 LOP3.LUT R6, R6, 0x2, RZ, 0xfc, !PT ;  /* 0x0000000206060812 */ /* 0x000fe400078efcff */
[----:B0-----:R-:W-:-:S05]  /*a960*/  SEL R3, R3, RZ, P0 ;  /* 0x000000ff03037207 */ /* 0x001fca0000000000 */
[----:B------:R-:W-:-:S05]  /*a970*/  IMAD.IADD R8, R2, 0x1, R3 ;  /* 0x0000000102087824 */ /* 0x000fca00078e0203 */
[----:B------:R-:W0:Y:S02]  /*a980*/  SHFL.IDX PT, R5, R8, 0x1f, 0x1f ;  /* 0x03e01f0008057f89 */ /* 0x000e2400000e0000 */
[----:B0-----:R-:W-:-:S04]  /*a990*/  IMAD R5, R5, UR4, RZ ;  /* 0x0000000405057c24 */ /* 0x001fc8000f8e02ff */
[----:B------:R-:W-:Y:S01]  /*a9a0*/  IMAD.MOV.U32 R2, RZ, RZ, R5 ;  /* 0x000000ffff027224 */ /* 0x000fe200078e0005 */
[----:B-1----:R-:W-:-:S13]  /*a9b0*/  ISETP.GT.AND P0, PT, R5, UR6, PT ;  /* 0x0000000605007c0c */ /* 0x002fda000bf04270 */
[----:B------:R-:W-:Y:S05]  /*a9c0*/  @P0 BRA `(.L_x_159) ;  /* 0x0000000000b00947 */ /* 0x000fea0003800000 */
[----:B------:R-:W-:Y:S01]  /*a9d0*/  IMAD.MOV.U32 R5, RZ, RZ, R2 ;  /* 0x000000ffff057224 */ /* 0x000fe200078e0002 */
[----:B------:R-:W-:Y:S01]  /*a9e0*/  ULDC UR5, c[0x0][0xc14] ;  /* 0x0003050000057ab9 */ /* 0x000fe20000000800 */
[----:B------:R-:W-:Y:S01]  /*a9f0*/  IMAD.MOV.U32 R4, RZ, RZ, RZ ;  /* 0x000000ffff047224 */ /* 0x000fe200078e00ff */
[----:B------:R-:W-:Y:S01]  /*aa00*/  ULDC UR7, c[0x0][0xc14] ;  /* 0x0003050000077ab9 */ /* 0x000fe20000000800 */
[----:B------:R-:W-:-:S05]  /*aa10*/  ULDC UR4, c[0x0][0xc10] ;  /* 0x0003040000047ab9 */ /* 0x000fca0000000800 */
.L_x_163:
[----:B------:R-:W-:Y:S02]  /*aa20*/  VIADD R4, R4, 0x1f ;  /* 0x0000001f04047836 */ /* 0x000fe40000000000 */
[----:B------:R-:W-:-:S03]  /*aa30*/  IMAD.U32 R19, RZ, RZ, UR7 ;  /* 0x00000007ff137e24 */ /* 0x000fc6000f8e00ff */
[----:B------:R-:W-:-:S13]  /*aa40*/  ISETP.GE.AND P0, PT, R4, UR5, PT ;  /* 0x0000000504007c0c */ /* 0x000fda000bf06270 */
[----:B------:R-:W-:Y:S05]  /*aa50*/  @P0 BRA `(.L_x_160) ;  /* 0x0000000400380947 */ /* 0x000fea0003800000 */
[C---:B------:R-:W-:Y:S01]  /*aa60*/  IMAD.IADD R7, R27.reuse, 0x1, R4 ;  /* 0x000000011b077824 */ /* 0x040fe200078e0204 */
[----:B------:R-:W-:Y:S01]  /*aa70*/  ISETP.NE.AND P1, PT, R27, 0x1f, PT ;  /* 0x0000001f1b00780c */ /* 0x000fe20003f25270 */
[----:B------:R-:W-:Y:S01]  /*aa80*/  BSSY B0, `(.L_x_161) ;  /* 0x0000007000007945 */ /* 0x000fe20003800000 */
[----:B------:R-:W-:Y:S02]  /*aa90*/  IMAD.MOV.U32 R0, RZ, RZ, RZ ;  /* 0x000000ffff007224 */ /* 0x000fe400078e00ff */
[----:B------:R-:W-:-:S13]  /*aaa0*/  ISETP.GE.OR P0, PT, R7, UR5, !P1 ;  /* 0x0000000507007c0c */ /* 0x000fda000cf06670 */
[----:B------:R-:W-:Y:S05]  /*aab0*/  @P0 BRA `(.L_x_162) ;  /* 0x00000000000c0947 */ /* 0x000fea0003800000 */
[----:B------:R-:W0:Y:S02]  /*aac0*/  LDC.64 R2, c[0x0][0xc58] ;  /* 0x00031600ff027b82 */ /* 0x000e240000000a00 */
[----:B0-----:R-:W-:-:S05]  /*aad0*/  IMAD.WIDE R2, R7, 0x4, R2 ;  /* 0x0000000407027825 */ /* 0x001fca00078e0202 */
[----:B------:R0:W5:Y:S02]  /*aae0*/  LDG.E R0, desc[UR58][R2.64] ;  /* 0x0000003a02007981 */ /* 0x000164000c1e1900 */
.L_x_162:
[----:B------:R-:W-:Y:S05]  /*aaf0*/  BSYNC B0 ;  /* 0x0000000000007941 */ /* 0x000fea0003800000 */
.L_x_161:
[----:B0----5:R-:W0:Y:S01]  /*ab00*/  SHFL.UP PT, R2, R0, 0x1, RZ ;  /* 0x0420000000027989 */ /* 0x021e2200000e00ff */
[C---:B------:R-:W-:Y:S02]  /*ab10*/  ISETP.NE.AND P0, PT, R27.reuse, RZ, PT ;  /* 0x000000ff1b00720c */ /* 0x040fe40003f05270 */
[C---:B------:R-:W-:Y:S02]  /*ab20*/  ISETP.GE.U32.AND P1, PT, R27.reuse, 0x2, PT ;  /* 0x000000021b00780c */ /* 0x040fe40003f26070 */
[----:B0-----:R-:W-:Y:S02]  /*ab30*/  SEL R3, R2, RZ, P0 ;  /* 0x000000ff02037207 */ /* 0x001fe40000000000 */
[----:B------:R-:W-:-:S03]  /*ab40*/  ISETP.GE.U32.AND P0, PT, R27, 0x4, PT ;  /* 0x000000041b00780c */ /* 0x000fc60003f06070 */
[----:B------:R-:W-:-:S05]  /*ab50*/  IMAD.IADD R3, R0, 0x1, R3 ;  /* 0x0000000100037824 */ /* 0x000fca00078e0203 */
[----:B------:R-:W0:Y:S02]  /*ab60*/  SHFL.UP PT, R2, R3, 0x2, RZ ;  /* 0x0440000003027989 */ /* 0x000e2400000e00ff */
        /* <DEDUP_REMOVED lines=8> */
[----:B0-----:R-:W-:-:S05]  /*abf0*/  SEL R8, R8, RZ, P1 ;  /* 0x000000ff08087207 */ /* 0x001fca0000800000 */
[----:B------:R-:W-:-:S05]  /*ac00*/  IMAD.IADD R8, R7, 0x1, R8 ;  /* 0x0000000107087824 */ /* 0x000fca00078e0208 */
[----:B------:R-:W0:Y:S02]  /*ac10*/  SHFL.UP PT, R9, R8, 0x10, RZ ;  /* 0x0600000008097989 */ /* 0x000e2400000e00ff */
[----:B0-----:R-:W-:-:S05]  /*ac20*/  SEL R9, R9, RZ, P0 ;  /* 0x000000ff09097207 */ /* 0x001fca0000000000 */
[----:B------:R-:W-:-:S05]  /*ac30*/  IMAD.IADD R8, R8, 0x1, R9 ;  /* 0x0000000108087824 */ /* 0x000fca00078e0209 */
[----:B------:R-:W0:Y:S02]  /*ac40*/  SHFL.IDX PT, R3, R8, 0x1f, 0x1f ;  /* 0x03e01f0008037f89 */ /* 0x000e2400000e0000 */
[----:B0-----:R-:W-:-:S04]  /*ac50*/  IMAD R2, R3, UR4, RZ ;  /* 0x0000000403027c24 */ /* 0x001fc8000f8e02ff */
[----:B------:R-:W-:-:S05]  /*ac60*/  IMAD.IADD R5, R2, 0x1, R5 ;  /* 0x0000000102057824 */ /* 0x000fca00078e0205 */
[----:B------:R-:W-:-:S13]  /*ac70*/  ISETP.GT.AND P0, PT, R5, UR6, PT ;  /* 0x0000000605007c0c */ /* 0x000fda000bf04270 */
[----:B------:R-:W-:Y:S05]  /*ac80*/  @!P0 BRA `(.L_x_163) ;  /* 0xfffffffc00648947 */ /* 0x000fea000383ffff */
.L_x_159:
[----:B------:R-:W-:-:S04]  /*ac90*/  IMAD.IADD R11, R5, 0x1, -R2 ;  /* 0x00000001050b7824 */ /* 0x000fc800078e0a02 */
[----:B------:R-:W-:-:S05]  /*aca0*/  IMAD R2, R8, UR4, R11 ;  /* 0x0000000408027c24 */ /* 0x000fca000f8e020b */
[----:B------:R-:W-:-:S13]  /*acb0*/  ISETP.GT.AND P0, PT, R2, UR6, PT ;  /* 0x0000000602007c0c */ /* 0x000fda000bf04270 */
[----:B------:R-:W-:-:S04]  /*acc0*/  VOTE.ANY R7, PT, !P0 ;  /* 0x0000000000077806 */ /* 0x000fc800040e0100 */
[----:B------:R-:W0:Y:S01]  /*acd0*/  POPC R19, R7 ;  /* 0x0000000700137309 */ /* 0x000e220000000000 */
[----:B------:R-:W-:Y:S01]  /*ace0*/  ISETP.NE.AND P0, PT, R7, RZ, PT ;  /* 0x000000ff0700720c */ /* 0x000fe20003f05270 */
[----:B0-----:R-:W0:Y:S02]  /*acf0*/  SHFL.IDX PT, R0, R0, R19, 0x1f ;  /* 0x00001f1300007589 */ /* 0x001e2400000e0000 */
[----:B0-----:R-:W-:-:S04]  /*ad00*/  IABS R5, R0 ;  /* 0x0000000000057213 */ /* 0x001fc80000000000 */
[----:B------:R-:W0:Y:S08]  /*ad10*/  I2F.RP R9, R5 ;  /* 0x0000000500097306 */ /* 0x000e300000209400 */
[----:B0-----:R-:W0:Y:S02]  /*ad20*/  MUFU.RCP R9, R9 ;  /* 0x0000000900097308 */ /* 0x001e240000001000 */
[----:B0-----:R-:W-:-:S06]  /*ad30*/  VIADD R2, R9, 0xffffffe ;  /* 0x0ffffffe09027836 */ /* 0x001fcc0000000000 */
[----:B------:R0:W1:Y:S01]  /*ad40*/  F2I.FTZ.U32.TRUNC.NTZ R3, R2 ;  /* 0x0000000200037305 */ /* 0x000062000021f000 */
[----:B------:R-:W-:Y:S05]  /*ad50*/  @!P0 BRA `(.L_x_164) ;  /* 0x0000000000088947 */ /* 0x000fea0003800000 */
[----:B------:R-:W-:-:S05]  /*ad60*/  VIADD R7, R19, 0xffffffff ;  /* 0xffffffff13077836 */ /* 0x000fca0000000000 */
[----:B------:R2:W3:Y:S02]  /*ad70*/  SHFL.IDX PT, R16, R8, R7, 0x1f ;  /* 0x00001f0708107589 */ /* 0x0004e400000e0000 */
.L_x_164:
[----:B---3--:R-:W-:Y:S01]  /*ad80*/  IMAD R16, R16, UR4, R11 ;  /* 0x0000000410107c24 */ /* 0x008fe2000f8e020b */
[----:B------:R-:W-:Y:S01]  /*ad90*/  IABS R10, R0 ;  /* 0x00000000000a7213 */ /* 0x000fe20000000000 */
[----:B01----:R-:W-:Y:S02]  /*ada0*/  IMAD.MOV R2, RZ, RZ, -R3 ;  /* 0x000000ffff027224 */ /* 0x003fe400078e0a03 */
[----:B------:R-:W-:Y:S01]  /*adb0*/  IMAD.IADD R19, R19, 0x1, R4 ;  /* 0x0000000113137824 */ /* 0x000fe200078e0204 */
[----:B------:R-:W-:Y:S01]  /*adc0*/  IADD3 R9, -R16, UR6, RZ ;  /* 0x0000000610097c10 */ /* 0x000fe2000fffe1ff */
[----:B--2---:R-:W-:Y:S02]  /*add0*/  IMAD R7, R2, R5, RZ ;  /* 0x0000000502077224 */ /* 0x004fe400078e02ff */
[----:B------:R-:W-:Y:S01]  /*ade0*/  IMAD.MOV.U32 R2, RZ, RZ, RZ ;  /* 0x000000ffff027224 */ /* 0x000fe200078e00ff */
[----:B------:R-:W-:Y:S01]  /*adf0*/  IABS R8, R9 ;  /* 0x0000000900087213 */ /* 0x000fe20000000000 */
[----:B------:R-:W-:-:S02]  /*ae00*/  IMAD.MOV R10, RZ, RZ, -R10 ;  /* 0x000000ffff0a7224 */ /* 0x000fc400078e0a0a */
[----:B------:R-:W-:-:S04]  /*ae10*/  IMAD.HI.U32 R2, R3, R7, R2 ;  /* 0x0000000703027227 */ /* 0x000fc800078e0002 */
[----:B------:R-:W-:Y:S02]  /*ae20*/  IMAD.MOV.U32 R3, RZ, RZ, R8 ;  /* 0x000000ffff037224 */ /* 0x000fe400078e0008 */
[----:B------:R-:W-:Y:S02]  /*ae30*/  IMAD.MOV.U32 R8, RZ, RZ, R10 ;  /* 0x000000ffff087224 */ /* 0x000fe400078e000a */
[----:B------:R-:W-:-:S04]  /*ae40*/  IMAD.HI.U32 R2, R2, R3, RZ ;  /* 0x0000000302027227 */ /* 0x000fc800078e00ff */
[----:B------:R-:W-:Y:S01]  /*ae50*/  IMAD R8, R2, R8, R3 ;  /* 0x0000000802087224 */ /* 0x000fe200078e0203 */
[----:B------:R-:W-:-:S04]  /*ae60*/  LOP3.LUT R3, R9, R0, RZ, 0x3c, !PT ;  /* 0x0000000009037212 */ /* 0x000fc800078e3cff */
[----:B------:R-:W-:-:S13]  /*ae70*/  ISETP.GT.U32.AND P0, PT, R5, R8, PT ;  /* 0x000000080500720c */ /* 0x000fda0003f04070 */
[----:B------:R-:W-:Y:S02]  /*ae80*/  @!P0 IMAD.IADD R8, R8, 0x1, -R5 ;  /* 0x0000000108088824 */ /* 0x000fe400078e0a05 */
[----:B------:R-:W-:-:S03]  /*ae90*/  @!P0 VIADD R2, R2, 0x1 ;  /* 0x0000000102028836 */ /* 0x000fc60000000000 */
[----:B------:R-:W-:-:S13]  /*aea0*/  ISETP.GE.U32.AND P0, PT, R8, R5, PT ;  /* 0x000000050800720c */ /* 0x000fda0003f06070 */
[----:B------:R-:W-:Y:S01]  /*aeb0*/  @P0 VIADD R2, R2, 0x1 ;  /* 0x0000000102020836 */ /* 0x000fe20000000000 */
[----:B------:R-:W-:-:S13]  /*aec0*/  ISETP.GE.AND P0, PT, R3, RZ, PT ;  /* 0x000000ff0300720c */ /* 0x000fda0003f06270 */
[----:B------:R-:W-:Y:S01]  /*aed0*/  @!P0 IMAD.MOV R2, RZ, RZ, -R2 ;  /* 0x000000ffff028224 */ /* 0x000fe200078e0a02 */
[----:B------:R-:W-:-:S13]  /*aee0*/  ISETP.NE.AND P0, PT, R0, RZ, PT ;  /* 0x000000ff0000720c */ /* 0x000fda0003f05270 */
[----:B------:R-:W-:-:S05]  /*aef0*/  @!P0 LOP3.LUT R2, RZ, R0, RZ, 0x33, !PT ;  /* 0x00000000ff028212 */ /* 0x000fca00078e33ff */
[--C-:B------:R-:W-:Y:S02]  /*af00*/  IMAD.MOV R17, RZ, RZ, -R2.reuse ;  /* 0x000000ffff117224 */ /* 0x100fe400078e0a02 */
[----:B------:R-:W-:Y:S02]  /*af10*/  IMAD.MOV.U32 R18, RZ, RZ, R2 ;  /* 0x000000ffff127224 */ /* 0x000fe400078e0002 */
[----:B------:R-:W-:Y:S01]  /*af20*/  IMAD R17, R0, R17, R9 ;  /* 0x0000001100117224 */ /* 0x000fe200078e0209 */
[----:B------:R-:W-:Y:S06]  /*af30*/  BRA `(.L_x_165) ;  /* 0x00000000000c7947 */ /* 0x000fec0003800000 */
.L_x_160:
[----:B------:R-:W-:Y:S02]  /*af40*/  IMAD.MOV.U32 R17, RZ, RZ, RZ ;  /* 0x000000ffff117224 */ /* 0x000fe400078e00ff */
[----:B------:R-:W-:Y:S02]  /*af50*/  IMAD.U32 R16, RZ, RZ, UR6 ;  /* 0x00000006ff107e24 */ /* 0x000fe4000f8e00ff */
[----:B------:R-:W-:-:S07]  /*af60*/  IMAD.MOV.U32 R18, RZ, RZ, RZ ;  /* 0x000000ffff127224 */ /* 0x000fce00078e00ff */
.L_x_165:
[----:B------:R-:W-:Y:S01]  /*af70*/  ISETP.NE.AND P0, PT, R27, RZ, PT ;  /* 0x000000ff1b00720c */ /* 0x000fe20003f05270 */
[----:B------:R0:W-:Y:S01]  /*af80*/  STL [R1+0xc], RZ ;  /* 0x00000cff01007387 */ /* 0x0001e20000100800 */
[----:B------:R-:W-:Y:S02]  /*af90*/  IMAD.MOV.U32 R24, RZ, RZ, 0x1 ;  /* 0x00000001ff187424 */ /* 0x000fe400078e00ff */
[----:B------:R-:W-:-:S09]  /*afa0*/  IMAD.MOV.U32 R22, RZ, RZ, RZ ;  /* 0x000000ffff167224 */ /* 0x000fd200078e00ff */
[----:B------:R-:W1:Y:S01]  /*afb0*/  @!P0 S2R R3, SR_CgaCtaId ;  /* 0x0000000000038919 */ /* 0x000e620000008800 */
[----:B------:R-:W-:-:S04]  /*afc0*/  @!P0 MOV R0, 0x400 ;  /* 0x0000040000008802 */ /* 0x000fc80000000f00 */
[----:B-1----:R-:W-:-:S05]  /*afd0*/  @!P0 LEA R0, R3, R0, 0x18 ;  /* 0x0000000003008211 */ /* 0x002fca00078ec0ff */
[----:B------:R0:W-:Y:S01]  /*afe0*/  @!P0 STS.128 [R0+0x31cd0], R16 ;  /* 0x031cd01000008388 */ /* 0x0001e20000000c00 */
[----:B------:R-:W-:Y:S06]  /*aff0*/  BAR.ARV 0x5, 0x1a0 ;  /* 0x0146800000007b1d */ /* 0x000fec0000002000 */
[----:B------:R-:W-:-:S13]  /*b000*/  ISETP.GE.AND P0, PT, R19, UR5, PT ;  /* 0x0000000513007c0c */ /* 0x000fda000bf06270 */
[----:B------:R-:W-:Y:S05]  /*b010*/  @P0 BRA `(.L_x_166) ;  /* 0x0000003800100947 */ /* 0x000fea0003800000 */
[----:B------:R1:W-:Y:S01]  /*b020*/  STL [R1+0xc], RZ ;  /* 0x00000cff01007387 */ /* 0x0003e20000100800 */
[----:B------:R-:W-:Y:S01]  /*b030*/  IMAD.MOV.U32 R24, RZ, RZ, 0x1 ;  /* 0x00000001ff187424 */ /* 0x000fe200078e00ff */
[----:B------:R-:W-:Y:S01]  /*b040*/  ULDC UR36, c[0x0][0xc] ;  /* 0x0000030000247ab9 */ /* 0x000fe20000000800 */
[----:B------:R-:W-:Y:S01]  /*b050*/  IMAD.MOV.U32 R22, RZ, RZ, RZ ;  /* 0x000000ffff167224 */ /* 0x000fe200078e00ff */
[----:B------:R-:W-:-:S06]  /*b060*/  ULDC.64 UR38, c[0x0][0x198] ;  /* 0x0000660000267ab9 */ /* 0x000fcc0000000a00 */
.L_x_231:
[----:B--2---:R-:W2:Y:S02]  /*b070*/  LDC.64 R28, c[0x0][0xc60] ;  /* 0x00031800ff1c7b82 */ /* 0x004ea40000000a00 */
[----:B--2---:R-:W-:-:S06]  /*b080*/  IMAD.WIDE R28, R19, 0x4, R28 ;  /* 0x00000004131c7825 */ /* 0x004fcc00078e021c */
[----:B------:R-:W2:Y:S01]  /*b090*/  LDG.E R28, desc[UR58][R28.64] ;  /* 0x0000003a1c1c7981 */ /* 0x000ea2000c1e1900 */
[----:B------:R-:W-:Y:S05]  /*b0a0*/  YIELD ;  /* 0x0000000000007946 */ /* 0x000fea0003800000 */
[----:B------:R-:W-:Y:S01]  /*b0b0*/  ULDC.64 UR4, c[0x0][0xa28] ;  /* 0x00028a0000047ab9 */ /* 0x000fe20000000a00 */
[----:B------:R-:W-:Y:S01]  /*b0c0*/  IMAD.MOV.U32 R23, RZ, RZ, RZ ;  /* 0x000000ffff177224 */ /* 0x000fe200078e00ff */
[----:B------:R-:W-:-:S04]  /*b0d0*/  ISETP.NE.U32.AND P0, PT, RZ, UR4, PT ;  /* 0x00000004ff007c0c */ /* 0x000fc8000bf05070 */
[----:B------:R-:W-:Y:S01]  /*b0e0*/  ISETP.NE.AND.EX P0, PT, RZ, UR5, PT, P0 ;  /* 0x00000005ff007c0c */ /* 0x000fe2000bf05300 */
[----:B0-----:R-:W-:Y:S01]  /*b0f0*/  IMAD.MOV.U32 R0, RZ, RZ, RZ ;  /* 0x000000ffff007224 */ /* 0x001fe200078e00ff */
[----:B--2---:R-:W-:-:S11]  /*b100*/  SHF.R.S32.HI R5, RZ, 0x1f, R28 ;  /* 0x0000001fff057819 */ /* 0x004fd6000001141c */
[----:B------:R-:W-:-:S04]  /*b110*/  @P0 LEA R2, P1, R28, UR4, 0x2 ;  /* 0x000000041c020c11 */ /* 0x000fc8000f8210ff */
[----:B------:R-:W-:Y:S01]  /*b120*/  @P0 LEA.HI.X R3, R28, UR5, R5, 0x2, P1 ;  /* 0x000000051c030c11 */ /* 0x000fe200088f1405 */
[----:B------:R-:W-:-:S04]  /*b130*/  ULDC.64 UR4, c[0x0][0xa00] ;  /* 0x0002800000047ab9 */ /* 0x000fc80000000a00 */
[----:B------:R0:W5:Y:S01]  /*b140*/  @P0 LDG.E R23, desc[UR58][R2.64] ;  /* 0x0000003a02170981 */ /* 0x000162000c1e1900 */
[----:B------:R-:W-:-:S04]  /*b150*/  ISETP.NE.U32.AND P0, PT, RZ, UR4, PT ;  /* 0x00000004ff007c0c */ /* 0x000fc8000bf05070 */
[----:B------:R-:W-:-:S13]  /*b160*/  ISETP.NE.AND.EX P0, PT, RZ, UR5, PT, P0 ;  /* 0x00000005ff007c0c */ /* 0x000fda000bf05300 */
[----:B0-----:R-:W-:-:S04]  /*b170*/  @P0 LEA R2, P1, R28, UR4, 0x2 ;  /* 0x000000041c020c11 */ /* 0x001fc8000f8210ff */
[----:B------:R-:W-:Y:S01]  /*b180*/  @P0 LEA.HI.X R3, R28, UR5, R5, 0x2, P1 ;  /* 0x000000051c030c11 */ /* 0x000fe200088f1405 */
[----:B------:R-:W-:-:S04]  /*b190*/  ULDC.64 UR4, c[0x0][0xa20] ;  /* 0x0002880000047ab9 */ /* 0x000fc80000000a00 */
[----:B------:R-:W2:Y:S01]  /*b1a0*/  @P0 LDG.E R0, desc[UR58][R2.64] ;  /* 0x0000003a02000981 */ /* 0x000ea2000c1e1900 */
[----:B------:R-:W-:Y:S01]  /*b1b0*/  ISETP.NE.U32.AND P0, PT, RZ, UR4, PT ;  /* 0x00000004ff007c0c */ /* 0x000fe2000bf05070 */
[----:B------:R-:W-:-:S03]  /*b1c0*/  IMAD.SHL.U32 R6, R28, 0x4, RZ ;  /* 0x000000041c067824 */ /* 0x000fc600078e00ff */
[----:B------:R-:W-:-:S13]  /*b1d0*/  ISETP.NE.AND.EX P0, PT, RZ, UR5, PT, P0 ;  /* 0x00000005ff007c0c */ /* 0x000fda000bf05300 */
[----:B------:R-:W-:Y:S01]  /*b1e0*/  @P0 IADD3 R4, P1, R6, UR4, RZ ;  /* 0x0000000406040c10 */ /* 0x000fe2000ff3e0ff */
[----:B--2---:R0:W-:Y:S04]  /*b1f0*/  STL [R1+0x10], R0 ;  /* 0x0000100001007387 */ /* 0x0041e80000100800 */
[----:B------:R2:W-:Y:S01]  /*b200*/  STL [R1], R6 ;  /* 0x0000000601007387 */ /* 0x0005e20000100800 */
[----:B0-----:R-:W-:-:S04]  /*b210*/  SHF.L.U64.HI R0, R28, 0x2, R5 ;  /* 0x000000021c007819 */ /* 0x001fc80000010205 */
[----:B------:R-:W-:Y:S01]  /*b220*/  @P0 IADD3.X R5, R0, UR5, RZ, P1, !PT ;  /* 0x0000000500050c10 */ /* 0x000fe20008ffe4ff */
[----:B------:R-:W-:Y:S01]  /*b230*/  ULDC.64 UR4, c[0x0][0xa08] ;  /* 0x0002820000047ab9 */ /* 0x000fe20000000a00 */
[----:B------:R0:W-:Y:S01]  /*b240*/  STL [R1+0x4], R0 ;  /* 0x0000040001007387 */ /* 0x0001e20000100800 */
[----:B------:R-:W-:Y:S01]  /*b250*/  IADD3 R2, P1, R6, UR4, RZ ;  /* 0x0000000406027c10 */ /* 0x000fe2000ff3e0ff */
[----:B--2---:R-:W-:-:S03]  /*b260*/  IMAD.MOV.U32 R6, RZ, RZ, RZ ;  /* 0x000000ffff067224 */ /* 0x004fc600078e00ff */
[----:B------:R-:W-:Y:S02]  /*b270*/  IADD3.X R3, R0, UR5, RZ, P1, !PT ;  /* 0x0000000500037c10 */ /* 0x000fe40008ffe4ff */
[----:B------:R-:W-:-:S04]  /*b280*/  ISETP.NE.U32.AND P1, PT, RZ, UR4, PT ;  /* 0x00000004ff007c0c */ /* 0x000fc8000bf25070 */
[----:B------:R-:W-:Y:S01]  /*b290*/  ISETP.NE.AND.EX P1, PT, RZ, UR5, PT, P1 ;  /* 0x00000005ff007c0c */ /* 0x000fe2000bf25310 */
[----:B------:R-:W-:Y:S02]  /*b2a0*/  ULDC.64 UR4, c[0x0][0x3f8] ;  /* 0x0000fe0000047ab9 */ /* 0x000fe40000000a00 */
[----:B------:R-:W-:-:S03]  /*b2b0*/  UISETP.NE.U32.AND UP0, UPT, UR4, URZ, UPT ;  /* 0x0000003f0400728c */ /* 0x000fc6000bf05070 */
[----:B------:R-:W-:Y:S01]  /*b2c0*/  ULDC UR4, c[0x0][0x404] ;  /* 0x0001010000047ab9 */ /* 0x000fe20000000800 */
[----:B------:R-:W-:-:S03]  /*b2d0*/  UISETP.NE.AND.EX UP0, UPT, UR5, URZ, UPT, UP0 ;  /* 0x0000003f0500728c */ /* 0x000fc6000bf05300 */
[----:B------:R-:W-:Y:S01]  /*b2e0*/  ULDC UR5, c[0x0][0x2e0] ;  /* 0x0000b80000057ab9 */ /* 0x000fe20000000800 */
[----:B------:R-:W-:Y:S02]  /*b2f0*/  USEL UR4, UR4, 0x1, UP0 ;  /* 0x0000000104047887 */ /* 0x000fe40008000000 */
[----:B------:R2:W5:Y:S02]  /*b300*/  @P1 LDG.E R6, desc[UR58][R2.64] ;  /* 0x0000003a02061981 */ /* 0x000564000c1e1900 */
[----:B------:R-:W-:-:S06]  /*b310*/  UIMAD UR4, UR4, UR5, URZ ;  /* 0x00000005040472a4 */ /* 0x000fcc000f8e023f */
[----:B0-----:R-:W-:-:S06]  /*b320*/  IMAD.U32 R0, RZ, RZ, UR4 ;  /* 0x00000004ff007e24 */ /* 0x001fcc000f8e00ff */
[----:B------:R2:W5:Y:S01]  /*b330*/  @P0 LDG.E R0, desc[UR58][R4.64] ;  /* 0x0000003a04000981 */ /* 0x000562000c1e1900 */
[----:B------:R-:W-:Y:S05]  /*b340*/  @P0 BRA `(.L_x_167) ;  /* 0x0000000000100947 */ /* 0x000fea0003800000 */
[----:B------:R-:W-:Y:S05]  /*b350*/  @!P1 BRA `(.L_x_167) ;  /* 0x00000000000c9947 */ /* 0x000fea0003800000 */
[----:B--2---:R-:W2:Y:S04]  /*b360*/  LDG.E R5, desc[UR58][R2.64] ;  /* 0x0000003a02057981 */ /* 0x004ea8000c1e1900 */
[----:B-----5:R-:W2:Y:S02]  /*b370*/  LDG.E R0, desc[UR58][R2.64+0x4] ;  /* 0x0000043a02007981 */ /* 0x020ea4000c1e1900 */
[----:B--2---:R-:W-:-:S07]  /*b380*/  IMAD.IADD R0, R0, 0x1, -R5 ;  /* 0x0000000100007824 */ /* 0x004fce00078e0a05 */
.L_x_167:
[--C-:B--2--5:R-:W-:Y:S01]  /*b390*/  IMAD.IADD R2, R0, 0x1, -R23.reuse ;  /* 0x0000000100027824 */ /* 0x124fe200078e0a17 */
[----:B------:R-:W-:Y:S01]  /*b3a0*/  BSSY B6, `(.L_x_168) ;  /* 0x00002b4000067945 */ /* 0x000fe20003800000 */
[----:B------:R-:W-:Y:S02]  /*b3b0*/  IMAD.IADD R23, R6, 0x1, R23 ;  /* 0x0000000106177824 */ /* 0x000fe400078e0217 */
[C---:B------:R-:W-:Y:S01]  /*b3c0*/  VIADD R0, R2.reuse, 0x8f ;  /* 0x0000008f02007836 */ /* 0x040fe20000000000 */
[----:B------:R0:W-:Y:S01]  /*b3d0*/  STL [R1+0x8], R2 ;  /* 0x0000080201007387 */ /* 0x0001e20000100800 */
[----:B------:R-:W-:Y:S02]  /*b3e0*/  ISETP.GT.AND P0, PT, R2, RZ, PT ;  /* 0x000000ff0200720c */ /* 0x000fe40003f04270 */
[----:B------:R-:W-:-:S05]  /*b3f0*/  IMAD.HI R0, R0, 0x38e38e39, RZ ;  /* 0x38e38e3900007827 */ /* 0x000fca00078e02ff */
[----:B------:R-:W-:-:S04]  /*b400*/  SHF.R.U32.HI R29, RZ, 0x1f, R0 ;  /* 0x0000001fff1d7819 */ /* 0x000fc80000011600 */
[----:B------:R-:W-:Y:S02]  /*b410*/  LEA.HI.SX32 R29, R0, R29, 0x1b ;  /* 0x0000001d001d7211 */ /* 0x000fe400078fdaff */
[----:B0-----:R-:W-:Y:S05]  /*b420*/  @P0 BRA `(.L_x_169) ;  /* 0x00000000003c0947 */ /* 0x001fea0003800000 */
[----:B------:R-:W-:-:S13]  /*b430*/  ISETP.NE.AND P1, PT, R27, RZ, PT ;  /* 0x000000ff1b00720c */ /* 0x000fda0003f25270 */
[----:B------:R-:W-:Y:S05]  /*b440*/  @P1 BRA `(.L_x_170) ;  /* 0x0000002800a41947 */ /* 0x000fea0003800000 */
[----:B------:R-:W0:Y:S01]  /*b450*/  S2R R7, SR_LANEID ;  /* 0x0000000000077919 */ /* 0x000e220000000000 */
[----:B------:R-:W-:Y:S01]  /*b460*/  VOTEU.ANY UR4, UPT, PT ;  /* 0x0000000000047886 */ /* 0x000fe200038e0100 */
[----:B------:R-:W2:Y:S01]  /*b470*/  LDC.64 R2, c[0x0][0xc38] ;  /* 0x00030e00ff027b82 */ /* 0x000ea20000000a00 */
[----:B------:R-:W0:Y:S08]  /*b480*/  FLO.U32 R0, UR4 ;  /* 0x0000000400007d00 */ /* 0x000e3000080e0000 */
[----:B------:R-:W2:Y:S01]  /*b490*/  POPC R5, UR4 ;  /* 0x0000000400057d09 */ /* 0x000ea20008000000 */
[----:B0-----:R-:W-:-:S13]  /*b4a0*/  ISETP.EQ.U32.AND P0, PT, R0, R7, PT ;  /* 0x000000070000720c */ /* 0x001fda0003f02070 */
[----:B--2---:R-:W2:Y:S01]  /*b4b0*/  @P0 ATOMG.E.ADD.STRONG.GPU PT, R3, desc[UR58][R2.64], R5 ;  /* 0x00000005020309a8 */ /* 0x004ea200081ee1fa */
[----:B------:R-:W0:Y:S02]  /*b4c0*/  S2R R4, SR_LTMASK ;  /* 0x0000000000047919 */ /* 0x000e240000003900 */
[----:B0-----:R-:W-:-:S04]  /*b4d0*/  LOP3.LUT R4, R4, UR4, RZ, 0xc0, !PT ;  /* 0x0000000404047c12 */ /* 0x001fc8000f8ec0ff */
[----:B------:R-:W0:Y:S01]  /*b4e0*/  POPC R7, R4 ;  /* 0x0000000400077309 */ /* 0x000e220000000000 */
[----:B--2---:R-:W0:Y:S02]  /*b4f0*/  SHFL.IDX PT, R0, R3, R0, 0x1f ;  /* 0x00001f0003007589 */ /* 0x004e2400000e0000 */
[----:B0-----:R-:W-:Y:S01]  /*b500*/  IADD3 R16, R0, UR36, R7 ;  /* 0x0000002400107c10 */ /* 0x001fe2000fffe007 */
[----:B------:R-:W-:Y:S06]  /*b510*/  BRA `(.L_x_170) ;  /* 0x0000002800707947 */ /* 0x000fec0003800000 */
.L_x_169:
[----:B------:R-:W0:Y:S01]  /*b520*/  S2R R3, SR_CgaCtaId ;  /* 0x0000000000037919 */ /* 0x000e220000008800 */
[----:B------:R-:W-:-:S04]  /*b530*/  MOV R26, 0x400 ;  /* 0x00000400001a7802 */ /* 0x000fc80000000f00 */
[----:B0-----:R-:W-:-:S05]  /*b540*/  LEA R26, R3, R26, 0x18 ;  /* 0x0000001a031a7211 */ /* 0x001fca00078ec0ff */
[----:B------:R-:W-:-:S05]  /*b550*/  VIADD R0, R26, 0x16a00 ;  /* 0x00016a001a007836 */ /* 0x000fca0000000000 */
[----:B------:R-:W-:-:S13]  /*b560*/  LOP3.LUT P0, RZ, R0, 0x1bf, RZ, 0xc0, !PT ;  /* 0x000001bf00ff7812 */ /* 0x000fda000780c0ff */
[----:B------:R-:W-:Y:S05]  /*b570*/  @!P0 BRA `(.L_x_171) ;  /* 0x0000000000408947 */ /* 0x000fea0003800000 */
[----:B------:R-:W-:Y:S01]  /*b580*/  MOV R2, 0x0 ;  /* 0x0000000000027802 */ /* 0x000fe20000000f00 */
[----:B------:R-:W-:Y:S01]  /*b590*/  ULDC.64 UR6, c[0x4][0xa8] ;  /* 0x01002a0000067ab9 */ /* 0x000fe20000000a00 */
[----:B------:R-:W-:Y:S01]  /*b5a0*/  ULDC.64 UR8, c[0x4][0xb0] ;  /* 0x01002c0000087ab9 */ /* 0x000fe20000000a00 */
[----:B------:R-:W-:Y:S01]  /*b5b0*/  ULDC.64 UR4, c[0x4][0x8] ;  /* 0x0100020000047ab9 */ /* 0x000fe20000000a00 */
[----:B------:R-:W-:Y:S02]  /*b5c0*/  IMAD.U32 R4, RZ, RZ, UR6 ;  /* 0x00000006ff047e24 */ /* 0x000fe4000f8e00ff */
[----:B------:R-:W0:Y:S01]  /*b5d0*/  LDC.64 R2, c[0x4][R2] ;  /* 0x0100000002027b82 */ /* 0x000e220000000a00 */
        /* <DEDUP_REMOVED lines=9> */
[----:B01----:R-:W-:Y:S05]  /*b670*/  CALL.ABS.NOINC R2 ;  /* 0x0000000002007343 */ /* 0x003fea0003c00000 */
.L_x_171:
        /* <DEDUP_REMOVED lines=16> */
[----:B0-----:R-:W-:-:S07]  /*b780*/  IMAD.MOV.U32 R13, RZ, RZ, RZ ;  /* 0x000000ffff0d7224 */ /* 0x001fce00078e00ff */
[----:B------:R-:W-:-:S07]  /*b790*/  LEPC R20, `(.L_x_173) ;  /* 0x000000001014794e */ /* 0x000fce0000000000 */
[----:B-12---:R-:W-:Y:S05]  /*b7a0*/  CALL.ABS.NOINC R2 ;  /* 0x0000000002007343 */ /* 0x006fea0003c00000 */
.L_x_173:
        /* <DEDUP_REMOVED lines=15> */
[----:B0-----:R-:W-:Y:S05]  /*b8a0*/  CALL.ABS.NOINC R2 ;  /* 0x0000000002007343 */ /* 0x001fea0003c00000 */
.L_x_172:
[----:B------:R-:W2:Y:S01]  /*b8b0*/  LDL.LU R2, [R1] ;  /* 0x0000000001027983 */ /* 0x000ea20000300800 */
[----:B------:R-:W-:Y:S01]  /*b8c0*/  ULDC.64 UR4, c[0x0][0x9f8] ;  /* 0x00027e0000047ab9 */ /* 0x000fe20000000a00 */
[----:B------:R-:W0:Y:S02]  /*b8d0*/  LDC R0, c[0x0][0x428] ;  /* 0x00010a00ff007b82 */ /* 0x000e240000000800 */
[----:B------:R-:W3:Y:S04]  /*b8e0*/  LDL.LU R21, [R1+0x4] ;  /* 0x0000040001157983 */ /* 0x000ee80000300800 */
[----:B------:R-:W4:Y:S01]  /*b8f0*/  LDL.LU R20, [R1+0x10] ;  /* 0x0000100001147983 */ /* 0x000f220000300800 */
[----:B------:R-:W-:Y:S01]  /*b900*/  ISETP.NE.U32.AND P0, PT, RZ, UR4, PT ;  /* 0x00000004ff007c0c */ /* 0x000fe2000bf05070 */
[----:B------:R-:W-:-:S03]  /*b910*/  IMAD.MOV.U32 R6, RZ, RZ, R28 ;  /* 0x000000ffff067224 */ /* 0x000fc600078e001c */
[----:B------:R-:W-:Y:S02]  /*b920*/  ISETP.NE.AND.EX P0, PT, RZ, UR5, PT, P0 ;  /* 0x00000005ff007c0c */ /* 0x000fe4000bf05300 */
[----:B------:R-:W-:-:S13]  /*b930*/  ISETP.NE.AND P6, PT, R27, RZ, PT ;  /* 0x000000ff1b00720c */ /* 0x000fda0003fc5270 */
[----:B------:R-:W-:-:S05]  /*b940*/  VOTEU.ALL UP1, P6 ;  /* 0x00000000003f7886 */ /* 0x000fca0003020000 */
[----:B------:R-:W-:-:S04]  /*b950*/  @!UP1 UIADD3 UR8, UP0, UR38, 0x270, URZ ;  /* 0x0000027026089890 */ /* 0x000fc8000ff1e03f */
[----:B------:R-:W-:-:S03]  /*b960*/  @!UP1 UIADD3.X UR9, URZ, UR39, URZ, UP0, !UPT ;  /* 0x000000273f099290 */ /* 0x000fc600087fe43f */
[----:B------:R-:W-:Y:S01]  /*b970*/  VOTEU.ALL UP0, P6 ;  /* 0x00000000003f7886 */ /* 0x000fe20003000000 */
[----:B--2---:R-:W-:-:S04]  /*b980*/  @P0 IADD3 R2, P1, R2, UR4, RZ ;  /* 0x0000000402020c10 */ /* 0x004fc8000ff3e0ff */
[----:B---3--:R-:W-:Y:S01]  /*b990*/  @P0 IADD3.X R3, R21, UR5, RZ, P1, !PT ;  /* 0x0000000515030c10 */ /* 0x008fe20008ffe4ff */
[----:B------:R-:W-:-:S04]  /*b9a0*/  ULDC.64 UR4, c[0x0][0xa00] ;  /* 0x0002800000047ab9 */ /* 0x000fc80000000a00 */
[----:B------:R2:W5:Y:S01]  /*b9b0*/  @P0 LDG.E R6, desc[UR58][R2.64] ;  /* 0x0000003a02060981 */ /* 0x000562000c1e1900 */
[----:B0-----:R-:W-:Y:S01]  /*b9c0*/  ISETP.NE.AND P0, PT, R0, 0x1, PT ;  /* 0x000000010000780c */ /* 0x001fe20003f05270 */
[----:B------:R-:W-:Y:S01]  /*b9d0*/  IMAD.MOV.U32 R0, RZ, RZ, R18 ;  /* 0x000000ffff007224 */ /* 0x000fe200078e0012 */
[----:B------:R-:W-:Y:S01]  /*b9e0*/  PLOP3.LUT P1, PT, P6, PT, PT, 0x8, 0x0 ;  /* 0x000000000000781c */ /* 0x000fe2000372e170 */
[----:B----4-:R-:W-:-:S10]  /*b9f0*/  IMAD R17, R17, 0xc0, R20 ;  /* 0x000000c011117824 */ /* 0x010fd400078e0214 */
[----:B------:R-:W0:Y:S08]  /*ba00*/  @P0 LDC R5, c[0x0][0x42c] ;  /* 0x00010b00ff050b82 */ /* 0x000e300000000800 */
[----:B------:R-:W3:Y:S01]  /*ba10*/  @P0 LDC R7, c[0x0][0x430] ;  /* 0x00010c00ff070b82 */ /* 0x000ee20000000800 */
[----:B0-----:R-:W-:-:S05]  /*ba20*/  @P0 IMAD.HI.U32 R4, R18, R5, RZ ;  /* 0x0000000512040227 */ /* 0x001fca00078e00ff */
[----:B---3--:R-:W-:Y:S02]  /*ba30*/  @P0 SHF.R.U32.HI R0, RZ, R7, R4 ;  /* 0x00000007ff000219 */ /* 0x008fe40000011604 */
[----:B------:R-:W-:-:S04]  /*ba40*/  ISETP.NE.U32.AND P0, PT, RZ, UR4, PT ;  /* 0x00000004ff007c0c */ /* 0x000fc8000bf05070 */
[----:B------:R-:W-:-:S04]  /*ba50*/  ISETP.NE.AND.EX P0, PT, RZ, UR5, PT, P0 ;  /* 0x00000005ff007c0c */ /* 0x000fc8000bf05300 */
[----:B--2---:R-:W-:-:S09]  /*ba60*/  SEL R9, R28, RZ, !P0 ;  /* 0x000000ff1c097207 */ /* 0x004fd20004000000 */
.L_x_174:
        /* <DEDUP_REMOVED lines=9> */
[----:B0-----:R-:W-:Y:S05]  /*bb00*/  @P1 BRA.U.ANY `(.L_x_174) ;  /* 0xfffffffd00d81947 */ /* 0x001fea000393ffff */
[----:B------:R-:W-:Y:S01]  /*bb10*/  ISETP.NE.AND P2, PT, R27, RZ, PT ;  /* 0x000000ff1b00720c */ /* 0x000fe20003f45270 */
[----:B------:R-:W-:-:S03]  /*bb20*/  UMOV UR4, 0x20 ;  /* 0x0000002000047882 */ /* 0x000fc60000000000 */
[----:B------:R-:W-:-:S09]  /*bb30*/  PLOP3.LUT P1, PT, P2, PT, PT, 0x8, 0x0 ;  /* 0x000000000000781c */ /* 0x000fd2000172e170 */
[----:B------:R-:W-:-:S05]  /*bb40*/  VOTEU.ALL UP0, P2 ;  /* 0x00000000003f7886 */ /* 0x000fca0001000000 */
.L_x_175:
        /* <DEDUP_REMOVED lines=13> */
.L_x_176:
        /* <DEDUP_REMOVED lines=9> */
[----:B------:R-:W0:Y:S01]  /*bcb0*/  LDC.64 R2, c[0x0][0x3f8] ;  /* 0x0000fe00ff027b82 */ /* 0x000e220000000a00 */
[----:B------:R-:W-:Y:S02]  /*bcc0*/  ULDC.64 UR4, c[0x0][0xa08] ;  /* 0x0002820000047ab9 */ /* 0x000fe40000000a00 */
[----:B0-----:R-:W-:Y:S01]  /*bcd0*/  LOP3.LUT P0, RZ, R2, UR4, RZ, 0xfc, !PT ;  /* 0x0000000402ff7c12 */ /* 0x001fe2000f80fcff */
[----:B------:R-:W-:-:S03]  /*bce0*/  UMOV UR4, 0xffffffff ;  /* 0xffffffff00047882 */ /* 0x000fc60000000000 */
[----:B------:R-:W-:-:S04]  /*bcf0*/  LOP3.LUT P0, RZ, R3, UR5, RZ, 0xfc, P0 ;  /* 0x0000000503ff7c12 */ /* 0x000fc8000800fcff */
[----:B-----5:R-:W-:Y:S01]  /*bd00*/  SEL R7, R6, RZ, !P0 ;  /* 0x000000ff06077207 */ /* 0x020fe20004000000 */
[----:B------:R-:W-:Y:S08]  /*bd10*/  BRA.DIV UR4, `(.L_x_177) ;  /* 0x00000032042c7947 */ /* 0x000ff0000b800000 */
.L_x_247:
[----:B------:R-:W-:Y:S01]  /*bd20*/  UMOV UR4, 0xffffffff ;  /* 0xffffffff00047882 */ /* 0x000fe20000000000 */
[----:B------:R-:W-:Y:S01]  /*bd30*/  SHF.R.S32.HI R8, RZ, 0x1f, R6 ;  /* 0x0000001fff087819 */ /* 0x000fe20000011406 */
[----:B------:R-:W-:Y:S01]  /*bd40*/  VIADD R10, R29, 0xffffffff ;  /* 0xffffffff1d0a7836 */ /* 0x000fe20000000000 */
[----:B------:R-:W-:Y:S06]  /*bd50*/  BRA.DIV UR4, `(.L_x_178) ;  /* 0x0000003204507947 */ /* 0x000fec000b800000 */
[----:B------:R-:W-:-:S13]  /*bd60*/  ELECT P6, URZ, PT ;  /* 0x00000000003f782f */ /* 0x000fda00038c0000 */
.L_x_250:
[----:B------:R-:W-:Y:S05]  /*bd70*/  @!P6 BRA `(.L_x_179) ;  /* 0x0000000000fce947 */ /* 0x000fea0003800000 */
[----:B------:R-:W-:Y:S01]  /*bd80*/  ISETP.NE.U32.AND P0, PT, R2, RZ, PT ;  /* 0x000000ff0200720c */ /* 0x000fe20003f05070 */
[----:B------:R-:W-:-:S03]  /*bd90*/  IMAD.MOV.U32 R25, RZ, RZ, R10 ;  /* 0x000000ffff197224 */ /* 0x000fc600078e000a */
[----:B------:R-:W-:-:S13]  /*bda0*/  ISETP.NE.AND.EX P0, PT, R3, RZ, PT, P0 ;  /* 0x000000ff0300720c */ /* 0x000fda0003f05300 */
[----:B------:R-:W-:Y:S05]  /*bdb0*/  @!P0 BRA `(.L_x_180) ;  /* 0x0000000000488947 */ /* 0x000fea0003800000 */
[----:B------:R-:W0:Y:S01]  /*bdc0*/  LDC R25, c[0x0][0x41c] ;  /* 0x00010700ff197b82 */ /* 0x000e220000000800 */
[----:B------:R-:W-:Y:S01]  /*bdd0*/  IMAD.MOV.U32 R7, RZ, RZ, R10 ;  /* 0x000000ffff077224 */ /* 0x000fe200078e000a */
[----:B------:R-:W-:Y:S02]  /*bde0*/  ULDC.64 UR4, c[0x0][0x408] ;  /* 0x0001020000047ab9 */ /* 0x000fe40000000a00 */
[----:B------:R-:W-:-:S04]  /*bdf0*/  IMAD R11, R8, UR4, RZ ;  /* 0x00000004080b7c24 */ /* 0x000fc8000f8e02ff */
[----:B------:R-:W-:Y:S01]  /*be00*/  IMAD R11, R6, UR5, R11 ;  /* 0x00000005060b7c24 */ /* 0x000fe2000f8e020b */
[----:B0-----:R-:W-:-:S13]  /*be10*/  ISETP.NE.AND P0, PT, R25, 0x1, PT ;  /* 0x000000011900780c */ /* 0x001fda0003f05270 */
[----:B------:R-:W0:Y:S02]  /*be20*/  @P0 LDC.64 R4, c[0x0][0x420] ;  /* 0x00010800ff040b82 */ /* 0x000e240000000a00 */
[----:B0-----:R-:W-:-:S05]  /*be30*/  @P0 IMAD.HI.U32 R4, R10, R4, RZ ;  /* 0x000000040a040227 */ /* 0x001fca00078e00ff */
[----:B------:R-:W-:-:S04]  /*be40*/  @P0 SHF.R.U32.HI R7, RZ, R5, R4 ;  /* 0x00000005ff070219 */ /* 0x000fc80000011604 */
[--C-:B------:R-:W-:Y:S01]  /*be50*/  SHF.R.S32.HI R5, RZ, 0x1f, R7.reuse ;  /* 0x0000001fff057819 */ /* 0x100fe20000011407 */
[----:B------:R-:W-:-:S04]  /*be60*/  IMAD.MOV.U32 R4, RZ, RZ, R7 ;  /* 0x000000ffff047224 */ /* 0x000fc800078e0007 */
[----:B------:R-:W-:-:S04]  /*be70*/  IMAD.WIDE.U32 R4, R6, UR4, R4 ;  /* 0x0000000406047c25 */ /* 0x000fc8000f8e0004 */
[----:B------:R-:W-:Y:S01]  /*be80*/  IMAD.IADD R5, R5, 0x1, R11 ;  /* 0x0000000105057824 */ /* 0x000fe200078e020b */
[----:B------:R-:W-:-:S04]  /*be90*/  LEA R12, P0, R4, R2, 0x2 ;  /* 0x00000002040c7211 */ /* 0x000fc800078010ff */
[----:B------:R-:W-:Y:S01]  /*bea0*/  LEA.HI.X R13, R4, R3, R5, 0x2, P0 ;  /* 0x00000003040d7211 */ /* 0x000fe200000f1405 */
[----:B------:R-:W-:-:S04]  /*beb0*/  IMAD.MOV R4, RZ, RZ, -R7 ;  /* 0x000000ffff047224 */ /* 0x000fc800078e0a07 */
[----:B------:R0:W5:Y:S01]  /*bec0*/  LDG.E R7, desc[UR58][R12.64] ;  /* 0x0000003a0c077981 */ /* 0x000162000c1e1900 */
[----:B------:R-:W-:-:S07]  /*bed0*/  IMAD R25, R25, R4, R10 ;  /* 0x0000000419197224 */ /* 0x000fce00078e020a */
.L_x_180:
[----:B------:R-:W-:Y:S01]  /*bee0*/  IMAD R5, R22, 0x8, R26 ;  /* 0x0000000816057824 */ /* 0x000fe200078e021a */
[----:B------:R-:W-:-:S04]  /*bef0*/  SHF.L.U32 R4, R24, 0x1f, RZ ;  /* 0x0000001f18047819 */ /* 0x000fc800000006ff */
[----:B------:R-:W2:Y:S02]  /*bf00*/  SYNCS.PHASECHK.TRANS64.TRYWAIT P0, [R5+URZ+0x31c40], R4 ;  /* 0x031c4004050075a7 */ /* 0x000ea4000800017f */
[----:B--2---:R-:W-:Y:S05]  /*bf10*/  @!P0 BRA `(.L_x_181) ;  /* 0x0000003000008947 */ /* 0x004fea0003800000 */
.L_x_251:
[----:B------:R-:W3:Y:S02]  /*bf20*/  S2R R11, SR_TID.X ;  /* 0x00000000000b7919 */ /* 0x000ee40000002100 */
[----:B---3--:R-:W-:-:S04]  /*bf30*/  LOP3.LUT R11, R11, 0x7f, RZ, 0xc0, !PT ;  /* 0x0000007f0b0b7812 */ /* 0x008fc800078ec0ff */
[----:B------:R-:W-:-:S13]  /*bf40*/  ISETP.NE.AND P0, PT, R11, RZ, PT ;  /* 0x000000ff0b00720c */ /* 0x000fda0003f05270 */
[----:B------:R-:W-:Y:S05]  /*bf50*/  @P0 BRA `(.L_x_182) ;  /* 0x0000000000140947 */ /* 0x000fea0003800000 */
[----:B------:R-:W-:Y:S01]  /*bf60*/  ISETP.NE.AND P1, PT, R27, RZ, PT ;  /* 0x000000ff1b00720c */ /* 0x000fe20003f25270 */
[----:B--2---:R-:W-:-:S04]  /*bf70*/  IMAD.MOV.U32 R4, RZ, RZ, 0x6c00 ;  /* 0x00006c00ff047424 */ /* 0x004fc800078e00ff */
[----:B------:R3:W-:Y:S08]  /*bf80*/  SYNCS.ARRIVE.TRANS64 RZ, [R5+URZ+0x31c30], R4 ;  /* 0x031c300405ff79a7 */ /* 0x0007f0000800003f */
[----:B------:R-:W-:Y:S05]  /*bf90*/  @!P1 BRA `(.L_x_182) ;  /* 0x0000000000049947 */ /* 0x000fea0003800000 */
[----:B------:R-:W-:Y:S01]  /*bfa0*/  BPT.TRAP 0x1 ;  /* 0x000000040000795c */ /* 0x000fe20000300000 */
.L_x_182:
[----:B--23--:R-:W-:Y:S01]  /*bfb0*/  IMAD R4, R22, 0x6c00, R26 ;  /* 0x00006c0016047824 */ /* 0x00cfe200078e021a */
[----:B------:R-:W-:Y:S01]  /*bfc0*/  R2UR UR11, R25 ;  /* 0x00000000190b72ca */ /* 0x000fe200000e0000 */
[----:B------:R-:W-:Y:S01]  /*bfd0*/  UIADD3 UR4, UP0, UR38, 0x370, URZ ;  /* 0x0000037026047890 */ /* 0x000fe2000ff1e03f */
[----:B------:R-:W-:Y:S01]  /*bfe0*/  R2UR UR5, R23 ;  /* 0x00000000170572ca */ /* 0x000fe200000e0000 */
[----:B------:R-:W-:Y:S01]  /*bff0*/  UMOV UR10, URZ ;  /* 0x0000003f000a7c82 */ /* 0x000fe20008000000 */
[----:B------:R-:W-:Y:S01]  /*c000*/  R2UR UR9, R5 ;  /* 0x00000000050972ca */ /* 0x000fe200000e0000 */
[----:B------:R-:W-:Y:S01]  /*c010*/  UMOV UR6, 0x0 ;  /* 0x0000000000067882 */ /* 0x000fe20000000000 */
[----:B------:R-:W-:Y:S01]  /*c020*/  R2UR UR8, R4 ;  /* 0x00000000040872ca */ /* 0x000fe200000e0000 */
[----:B------:R-:W-:Y:S01]  /*c030*/  UMOV UR7, 0x14f00000 ;  /* 0x14f0000000077882 */ /* 0x000fe20000000000 */
[----:B------:R-:W-:Y:S01]  /*c040*/  R2UR UR12, R0 ;  /* 0x00000000000c72ca */ /* 0x000fe200000e0000 */
[----:B------:R-:W-:Y:S01]  /*c050*/  UMOV UR16, 0x20 ;  /* 0x0000002000107882 */ /* 0x000fe20000000000 */
[----:B-----5:R-:W-:-:S05]  /*c060*/  R2UR UR13, R7 ;  /* 0x00000000070d72ca */ /* 0x020fca00000e0000 */
[----:B------:R-:W-:Y:S02]  /*c070*/  UIMAD UR11, UR11, 0x90, UR5 ;  /* 0x000000900b0b78a4 */ /* 0x000fe4000f8e0205 */
[----:B------:R-:W-:Y:S02]  /*c080*/  UIADD3 UR9, UR9, 0x31c30, URZ ;  /* 0x00031c3009097890 */ /* 0x000fe4000fffe03f */
[----:B------:R-:W-:Y:S02]  /*c090*/  UIADD3 UR14, UR8, 0x16a00, URZ ;  /* 0x00016a00080e7890 */ /* 0x000fe4000fffe03f */
[----:B------:R-:W-:Y:S02]  /*c0a0*/  UIADD3.X UR5, URZ, UR39, URZ, UP0, !UPT ;  /* 0x000000273f057290 */ /* 0x000fe400087fe43f */
        /* <DEDUP_REMOVED lines=12> */
.L_x_179:
[----:B------:R-:W2:Y:S01]  /*c170*/  LDL.LU R11, [R1+0xc] ;  /* 0x00000c00010b7983 */ /* 0x000ea20000300800 */
[----:B------:R-:W-:Y:S05]  /*c180*/  WARPSYNC.ALL ;  /* 0x0000000000007948 */ /* 0x000fea0003800000 */
        /* <DEDUP_REMOVED lines=15> */
[----:B------:R-:W-:Y:S01]  /*c280*/  BAR.SYNC.DEFER_BLOCKING 0x8, 0x1a0 ;  /* 0x0206800000007b1d */ /* 0x000fe20000010000 */
[----:B------:R-:W-:Y:S01]  /*c290*/  UIADD3 UR9, UR24, 0x31c00, URZ ;  /* 0x00031c0018097890 */ /* 0x000fe2000fffe03f */
[----:B------:R-:W-:Y:S01]  /*c2a0*/  @P0 R2UR UR19, R17 ;  /* 0x00000000111302ca */ /* 0x000fe200000e0000 */
[----:B------:R-:W-:-:S03]  /*c2b0*/  UIADD3 UR16, UR24, 0x10a00, URZ ;  /* 0x00010a0018107890 */ /* 0x000fc6000fffe03f */
[----:B------:R-:W-:Y:S01]  /*c2c0*/  UMOV UR15, 0x12f00000 ;  /* 0x12f00000000f7882 */ /* 0x000fe20000000000 */
[----:B------:R-:W-:Y:S01]  /*c2d0*/  UMOV UR18, 0x20 ;  /* 0x0000002000127882 */ /* 0x000fe20000000000 */
[----:B------:R-:W-:Y:S01]  /*c2e0*/  UMOV UR17, UR9 ;  /* 0x0000000900117c82 */ /* 0x000fe20008000000 */
[----:B------:R-:W-:Y:S01]  /*c2f0*/  UMOV UR22, 0x0 ;  /* 0x0000000000167882 */ /* 0x000fe20000000000 */
[----:B------:R-:W-:Y:S01]  /*c300*/  UMOV UR23, 0x12f00000 ;  /* 0x12f0000000177882 */ /* 0x000fe20000000000 */
[----:B------:R-:W-:Y:S01]  /*c310*/  BSSY B0, `(.L_x_183) ;  /* 0x0000012000007945 */ /* 0x000fe20003800000 */
[----:B------:R3:W-:Y:S01]  /*c320*/  @P0 SYNCS.ARRIVE.TRANS64 RZ, [R26+URZ+0x31c00], R5 ;  /* 0x031c00051aff09a7 */ /* 0x0007e2000800003f */
[----:B------:R4:W-:Y:S02]  /*c330*/  UTMALDG.4D [UR8], [UR4], desc[UR6] ;  /* 0x00000608040075b4 */ /* 0x0009e40008019000 */
[----:B------:R0:W-:Y:S01]  /*c340*/  UTMALDG.4D [UR16], [UR4], desc[UR14] ;  /* 0x00000e10040075b4 */ /* 0x0001e20008019000 */
[----:B----4-:R-:W-:Y:S01]  /*c350*/  @P0 R2UR UR13, R9 ;  /* 0x00000000090d02ca */ /* 0x010fe200000e0000 */
[----:B------:R-:W-:Y:S01]  /*c360*/  UIADD3 UR8, UR24, 0x13a00, URZ ;  /* 0x00013a0018087890 */ /* 0x000fe2000fffe03f */
[----:B------:R-:W-:Y:S01]  /*c370*/  @P0 R2UR UR12, R18 ;  /* 0x00000000120c02ca */ /* 0x000fe200000e0000 */
[----:B------:R-:W-:Y:S01]  /*c380*/  UMOV UR10, 0x40 ;  /* 0x00000040000a7882 */ /* 0x000fe20000000000 */
[----:B------:R-:W-:-:S13]  /*c390*/  @P0 R2UR UR11, R17 ;  /* 0x00000000110b02ca */ /* 0x000fda00000e0000 */
[----:B------:R0:W-:Y:S01]  /*c3a0*/  UTMALDG.4D [UR8], [UR4], desc[UR22] ;  /* 0x00001608040075b4 */ /* 0x0001e20008019000 */
[----:B--2---:R-:W-:-:S05]  /*c3b0*/  VIADD R11, R11, 0x1 ;  /* 0x000000010b0b7836 */ /* 0x004fca0000000000 */
[----:B------:R-:W-:Y:S01]  /*c3c0*/  LEA.HI R4, R11, R11, RZ, 0x1 ;  /* 0x0000000b0b047211 */ /* 0x000fe200078f08ff */
[----:B------:R0:W-:Y:S03]  /*c3d0*/  STL [R1+0xc], R11 ;  /* 0x00000c0b01007387 */ /* 0x0001e60000100800 */
[----:B------:R-:W-:-:S05]  /*c3e0*/  LOP3.LUT R4, R4, 0xfffffffe, RZ, 0xc0, !PT ;  /* 0xfffffffe04047812 */ /* 0x000fca00078ec0ff */
[----:B------:R-:W-:-:S05]  /*c3f0*/  IMAD.IADD R4, R11, 0x1, -R4 ;  /* 0x000000010b047824 */ /* 0x000fca00078e0a04 */
[----:B---3--:R-:W-:-:S04]  /*c400*/  SHF.L.U32 R5, R4, 0x1f, RZ ;  /* 0x0000001f04057819 */ /* 0x008fc800000006ff */
[----:B------:R-:W2:Y:S02]  /*c410*/  SYNCS.PHASECHK.TRANS64.TRYWAIT P0, [R26+URZ+0x31c20], R5 ;  /* 0x031c20051a0075a7 */ /* 0x000ea4000800017f */
[----:B0-2---:R-:W-:Y:S05]  /*c420*/  @!P0 BRA `(.L_x_184) ;  /* 0x0000002800d08947 */ /* 0x005fea0003800000 */
.L_x_252:
[----:B------:R-:W-:Y:S05]  /*c430*/  BSYNC B0 ;  /* 0x0000000000007941 */ /* 0x000fea0003800000 */
.L_x_183:
[----:B------:R-:W2:Y:S01]  /*c440*/  LDL.LU R4, [R1+0x8] ;  /* 0x0000080001047983 */ /* 0x000ea20000300800 */
[----:B------:R-:W-:Y:S01]  /*c450*/  BSSY B0, `(.L_x_185) ;  /* 0x0000167000007945 */ /* 0x000fe20003800000 */
[----:B--2---:R-:W-:-:S13]  /*c460*/  ISETP.GE.AND P0, PT, R4, 0x91, PT ;  /* 0x000000910400780c */ /* 0x004fda0003f06270 */
[----:B------:R-:W-:Y:S05]  /*c470*/  @!P0 BRA `(.L_x_186) ;  /* 0x0000001400908947 */ /* 0x000fea0003800000 */
[----:B------:R-:W-:Y:S01]  /*c480*/  IMAD.MOV R11, RZ, RZ, -R29 ;  /* 0x000000ffff0b7224 */ /* 0x000fe200078e0a1d */
[----:B------:R-:W-:Y:S01]  /*c490*/  BSSY B1, `(.L_x_187) ;  /* 0x000007a000017945 */ /* 0x000fe20003800000 */
[----:B------:R-:W-:Y:S02]  /*c4a0*/  IMAD.MOV.U32 R4, RZ, RZ, 0x1 ;  /* 0x00000001ff047424 */ /* 0x000fe400078e00ff */
[----:B------:R-:W-:-:S03]  /*c4b0*/  VIADD R9, R29, 0xfffffffe ;  /* 0xfffffffe1d097836 */ /* 0x000fc60000000000 */
[----:B------:R-:W-:-:S05]  /*c4c0*/  VIADDMNMX R11, R11, R4, 0xffffffff, !PT ;  /* 0xffffffff0b0b7446 */ /* 0x000fca0007800104 */
[----:B------:R-:W-:-:S05]  /*c4d0*/  IMAD.IADD R4, R29, 0x1, R11 ;  /* 0x000000011d047824 */ /* 0x000fca00078e020b */
[----:B------:R-:W-:-:S04]  /*c4e0*/  LOP3.LUT R4, R4, 0x1, RZ, 0xc0, !PT ;  /* 0x0000000104047812 */ /* 0x000fc800078ec0ff */
[----:B------:R-:W-:-:S13]  /*c4f0*/  ISETP.NE.U32.AND P0, PT, R4, 0x1, PT ;  /* 0x000000010400780c */ /* 0x000fda0003f05070 */
[----:B------:R-:W-:Y:S05]  /*c500*/  @P0 BRA `(.L_x_188) ;  /* 0x0000000400c80947 */ /* 0x000fea0003800000 */
[----:B------:R-:W-:Y:S01]  /*c510*/  VIADD R12, R22, 0x1 ;  /* 0x00000001160c7836 */ /* 0x000fe20000000000 */
[----:B------:R-:W-:Y:S04]  /*c520*/  BSSY B2, `(.L_x_189) ;  /* 0x000006d000027945 */ /* 0x000fe80003800000 */
[----:B------:R-:W-:-:S04]  /*c530*/  ISETP.NE.AND P0, PT, R12, 0x2, PT ;  /* 0x000000020c00780c */ /* 0x000fc80003f05270 */
[----:B------:R-:W-:Y:S02]  /*c540*/  SEL R13, RZ, 0x1, P0 ;  /* 0x00000001ff0d7807 */ /* 0x000fe40000000000 */
[----:B------:R-:W-:Y:S02]  /*c550*/  SEL R12, R12, RZ, P0 ;  /* 0x000000ff0c0c7207 */ /* 0x000fe40000000000 */
[----:B------:R-:W-:Y:S01]  /*c560*/  LOP3.LUT R13, R24, R13, RZ, 0x3c, !PT ;  /* 0x0000000d180d7212 */ /* 0x000fe200078e3cff */
[----:B------:R-:W-:Y:S06]  /*c570*/  @!P6 BRA `(.L_x_190) ;  /* 0x00000004009ce947 */ /* 0x000fec0003800000 */
[----:B------:R-:W-:Y:S01]  /*c580*/  ISETP.NE.U32.AND P0, PT, R2, RZ, PT ;  /* 0x000000ff0200720c */ /* 0x000fe20003f05070 */
[----:B------:R-:W-:-:S03]  /*c590*/  IMAD.MOV.U32 R4, RZ, RZ, R7 ;  /* 0x000000ffff047224 */ /* 0x000fc600078e0007 */
[----:B------:R-:W-:-:S13]  /*c5a0*/  ISETP.NE.AND.EX P0, PT, R3, RZ, PT, P0 ;  /* 0x000000ff0300720c */ /* 0x000fda0003f05300 */
[----:B------:R-:W-:Y:S05]  /*c5b0*/  @!P0 BRA `(.L_x_191) ;  /* 0x0000000000488947 */ /* 0x000fea0003800000 */
[----:B------:R-:W2:Y:S01]  /*c5c0*/  LDC R17, c[0x0][0x41c] ;  /* 0x00010700ff117b82 */ /* 0x000ea20000000800 */
[----:B------:R-:W-:Y:S01]  /*c5d0*/  IMAD.MOV.U32 R14, RZ, RZ, R9 ;  /* 0x000000ffff0e7224 */ /* 0x000fe200078e0009 */
[----:B------:R-:W-:Y:S02]  /*c5e0*/  ULDC.64 UR4, c[0x0][0x408] ;  /* 0x0001020000047ab9 */ /* 0x000fe40000000a00 */
[----:B------:R-:W-:-:S04]  /*c5f0*/  IMAD R15, R8, UR4, RZ ;  /* 0x00000004080f7c24 */ /* 0x000fc8000f8e02ff */
[----:B------:R-:W-:Y:S01]  /*c600*/  IMAD R15, R6, UR5, R15 ;  /* 0x00000005060f7c24 */ /* 0x000fe2000f8e020f */
[----:B--2---:R-:W-:-:S13]  /*c610*/  ISETP.NE.AND P0, PT, R17, 0x1, PT ;  /* 0x000000011100780c */ /* 0x004fda0003f05270 */
[----:B0-----:R-:W0:Y:S02]  /*c620*/  @P0 LDC.64 R4, c[0x0][0x420] ;  /* 0x00010800ff040b82 */ /* 0x001e240000000a00 */
        /* <DEDUP_REMOVED lines=9> */
[----:B------:R-:W-:Y:S02]  /*c6c0*/  IMAD R9, R17, R4, R9 ;  /* 0x0000000411097224 */ /* 0x000fe400078e0209 */
[----:B------:R2:W5:Y:S05]  /*c6d0*/  LDG.E R4, desc[UR58][R2.64] ;  /* 0x0000003a02047981 */ /* 0x00056a000c1e1900 */
.L_x_191:
[----:B--2---:R-:W-:Y:S01]  /*c6e0*/  IMAD R3, R12, 0x8, R26 ;  /* 0x000000080c037824 */ /* 0x004fe200078e021a */
[----:B------:R-:W-:-:S04]  /*c6f0*/  SHF.L.U32 R2, R13, 0x1f, RZ ;  /* 0x0000001f0d027819 */ /* 0x000fc800000006ff */
[----:B------:R-:W2:Y:S02]  /*c700*/  SYNCS.PHASECHK.TRANS64.TRYWAIT P0, [R3+URZ+0x31c40], R2 ;  /* 0x031c4002030075a7 */ /* 0x000ea4000800017f */
[----:B--2---:R-:W-:Y:S05]  /*c710*/  @!P0 BRA `(.L_x_192) ;  /* 0x0000002800288947 */ /* 0x004fea0003800000 */
.L_x_253:
[----:B0-----:R-:W0:Y:S02]  /*c720*/  S2R R5, SR_TID.X ;  /* 0x0000000000057919 */ /* 0x001e240000002100 */
[----:B0-----:R-:W-:-:S04]  /*c730*/  LOP3.LUT R5, R5, 0x7f, RZ, 0xc0, !PT ;  /* 0x0000007f05057812 */ /* 0x001fc800078ec0ff */
[----:B------:R-:W-:-:S13]  /*c740*/  ISETP.NE.AND P1, PT, R5, RZ, PT ;  /* 0x000000ff0500720c */ /* 0x000fda0003f25270 */
[----:B------:R-:W-:Y:S05]  /*c750*/  @P1 BRA `(.L_x_193) ;  /* 0x0000000000141947 */ /* 0x000fea0003800000 */
[----:B------:R-:W-:Y:S01]  /*c760*/  ISETP.NE.AND P0, PT, R27, RZ, PT ;  /* 0x000000ff1b00720c */ /* 0x000fe20003f05270 */
[----:B--2---:R-:W-:-:S04]  /*c770*/  IMAD.MOV.U32 R2, RZ, RZ, 0x6c00 ;  /* 0x00006c00ff027424 */ /* 0x004fc800078e00ff */
[----:B------:R0:W-:Y:S08]  /*c780*/  SYNCS.ARRIVE.TRANS64 RZ, [R3+URZ+0x31c30], R2 ;  /* 0x031c300203ff79a7 */ /* 0x0001f0000800003f */
[----:B------:R-:W-:Y:S05]  /*c790*/  @!P0 BRA `(.L_x_193) ;  /* 0x0000000000048947 */ /* 0x000fea0003800000 */
[----:B------:R-:W-:Y:S01]  /*c7a0*/  BPT.TRAP 0x1 ;  /* 0x000000040000795c */ /* 0x000fe20000300000 */
.L_x_193:
[----:B0-2---:R-:W-:Y:S01]  /*c7b0*/  IMAD R2, R12, 0x6c00, R26 ;  /* 0x00006c000c027824 */ /* 0x005fe200078e021a */
        /* <DEDUP_REMOVED lines=10> */
[----:B-----5:R-:W-:Y:S01]  /*c860*/  R2UR UR13, R4 ;  /* 0x00000000040d72ca */ /* 0x020fe200000e0000 */
[----:B------:R-:W-:Y:S01]  /*c870*/  VIADD R3, R26, 0x31c00 ;  /* 0x00031c001a037836 */ /* 0x000fe20000000000 */
[----:B------:R-:W-:Y:S01]  /*c880*/  UMOV UR17, 0x40 ;  /* 0x0000004000117882 */ /* 0x000fe20000000000 */
[----:B------:R-:W-:-:S02]  /*c890*/  SHF.L.U32 R5, R24, 0x1f, RZ ;  /* 0x0000001f18057819 */ /* 0x000fc400000006ff */
[----:B------:R-:W-:Y:S01]  /*c8a0*/  UIMAD UR11, UR11, 0x90, UR5 ;  /* 0x000000900b0b78a4 */ /* 0x000fe2000f8e0205 */
[----:B------:R-:W-:Y:S01]  /*c8b0*/  IMAD R2, R22, 0x8, R3 ;  /* 0x0000000816027824 */ /* 0x000fe200078e0203 */
[----:B------:R-:W-:Y:S02]  /*c8c0*/  UIADD3 UR9, UR9, 0x31c30, URZ ;  /* 0x00031c3009097890 */ /* 0x000fe4000fffe03f */
[----:B------:R-:W-:Y:S02]  /*c8d0*/  UIADD3 UR8, UR14, 0x16a00, URZ ;  /* 0x00016a000e087890 */ /* 0x000fe4000fffe03f */
[----:B------:R-:W-:Y:S02]  /*c8e0*/  UIADD3.X UR5, URZ, UR39, URZ, UP0, !UPT ;  /* 0x000000273f057290 */ /* 0x000fe400087fe43f */
[----:B------:R-:W-:Y:S02]  /*c8f0*/  UIADD3 UR15, UR14, 0x18e00, URZ ;  /* 0x00018e000e0f7890 */ /* 0x000fe4000fffe03f */
[----:B------:R-:W-:-:S05]  /*c900*/  UIADD3 UR14, UR14, 0x1b200, URZ ;  /* 0x0001b2000e0e7890 */ /* 0x000fca000fffe03f */
[----:B------:R0:W-:Y:S02]  /*c910*/  UTMALDG.4D [UR8], [UR4], desc[UR6] ;  /* 0x00000608040075b4 */ /* 0x0001e40008019000 */
[----:B0-----:R-:W-:Y:S01]  /*c920*/  UMOV UR8, UR15 ;  /* 0x0000000f00087c82 */ /* 0x001fe20008000000 */
[----:B------:R-:W-:Y:S02]  /*c930*/  UMOV UR10, UR16 ;  /* 0x00000010000a7c82 */ /* 0x000fe40008000000 */
[----:B------:R0:W-:Y:S02]  /*c940*/  UTMALDG.4D [UR8], [UR4], desc[UR6] ;  /* 0x00000608040075b4 */ /* 0x0001e40008019000 */
[----:B0-----:R-:W-:Y:S01]  /*c950*/  UMOV UR8, UR14 ;  /* 0x0000000e00087c82 */ /* 0x001fe20008000000 */
[----:B------:R-:W-:Y:S02]  /*c960*/  UMOV UR10, UR17 ;  /* 0x00000011000a7c82 */ /* 0x000fe40008000000 */
[----:B------:R0:W-:Y:S01]  /*c970*/  UTMALDG.4D [UR8], [UR4], desc[UR6] ;  /* 0x00000608040075b4 */ /* 0x0001e20008019000 */
[----:B------:R-:W2:Y:S02]  /*c980*/  SYNCS.PHASECHK.TRANS64.TRYWAIT P0, [R2+URZ+0x60], R5 ;  /* 0x00006005020075a7 */ /* 0x000ea4000800017f */
[----:B0-2---:R-:W-:Y:S05]  /*c990*/  @!P0 BRA `(.L_x_194) ;  /* 0x00000024009c8947 */ /* 0x005fea0003800000 */
.L_x_254:
[----:B------:R-:W-:Y:S05]  /*c9a0*/  @P1 BRA `(.L_x_195) ;  /* 0x0000000000181947 */ /* 0x000fea0003800000 */
[----:B------:R-:W-:Y:S01]  /*c9b0*/  ISETP.NE.AND P0, PT, R27, RZ, PT ;  /* 0x000000ff1b00720c */ /* 0x000fe20003f05270 */
[----:B0-----:R-:W-:Y:S02]  /*c9c0*/  IMAD R2, R22, 0x8, R26 ;  /* 0x0000000816027824 */ /* 0x001fe400078e021a */
[----:B------:R-:W-:-:S04]  /*c9d0*/  IMAD.MOV.U32 R3, RZ, RZ, 0x6c00 ;  /* 0x00006c00ff037424 */ /* 0x000fc800078e00ff */
[----:B------:R2:W-:Y:S06]  /*c9e0*/  SYNCS.ARRIVE.TRANS64 RZ, [R2+URZ+0x31c50], R3 ;  /* 0x031c500302ff79a7 */ /* 0x0005ec000800003f */
[----:B------:R-:W-:Y:S05]  /*c9f0*/  @!P0 BRA `(.L_x_195) ;  /* 0x0000000000048947 */ /* 0x000fea0003800000 */
[----:B------:R-:W-:Y:S01]  /*ca00*/  BPT.TRAP 0x1 ;  /* 0x000000040000795c */ /* 0x000fe20000300000 */
.L_x_195:
[C-C-:B0-2---:R-:W-:Y:S01]  /*ca10*/  IMAD R2, R22.reuse, 0x8, R26.reuse ;  /* 0x0000000816027824 */ /* 0x145fe200078e021a */
[----:B------:R-:W-:Y:S01]  /*ca20*/  R2UR UR11, R25 ;  /* 0x00000000190b72ca */ /* 0x000fe200000e0000 */
[----:B------:R-:W-:Y:S01]  /*ca30*/  IMAD R3, R22, 0x6c00, R26 ;  /* 0x00006c0016037824 */ /* 0x000fe200078e021a */
        /* <DEDUP_REMOVED lines=10> */
[----:B------:R-:W-:-:S02]  /*cae0*/  IMAD.MOV.U32 R7, RZ, RZ, R4 ;  /* 0x000000ffff077224 */ /* 0x000fc400078e0004 */
[----:B------:R-:W-:Y:S01]  /*caf0*/  IMAD.MOV.U32 R25, RZ, RZ, R9 ;  /* 0x000000ffff197224 */ /* 0x000fe200078e0009 */
[----:B------:R-:W-:Y:S02]  /*cb00*/  UIMAD UR11, UR11, 0x90, UR5 ;  /* 0x000000900b0b78a4 */ /* 0x000fe4000f8e0205 */
[----:B------:R-:W-:Y:S02]  /*cb10*/  UIADD3 UR9, UR9, 0x31c50, URZ ;  /* 0x00031c5009097890 */ /* 0x000fe4000fffe03f */
[----:B------:R-:W-:Y:S02]  /*cb20*/  UIADD3 UR8, UR15, 0x200, URZ ;  /* 0x000002000f087890 */ /* 0x000fe4000fffe03f */
[----:B------:R-:W-:Y:S02]  /*cb30*/  UIADD3.X UR5, URZ, UR39, URZ, UP0, !UPT ;  /* 0x000000273f057290 */ /* 0x000fe400087fe43f */
[----:B------:R-:W-:Y:S02]  /*cb40*/  UIADD3 UR14, UR15, 0x2600, URZ ;  /* 0x000026000f0e7890 */ /* 0x000fe4000fffe03f */
[----:B------:R-:W-:-:S05]  /*cb50*/  UIADD3 UR15, UR15, 0x4a00, URZ ;  /* 0x00004a000f0f7890 */ /* 0x000fca000fffe03f */
[----:B------:R0:W-:Y:S02]  /*cb60*/  UTMALDG.4D [UR8], [UR4], desc[UR6] ;  /* 0x00000608040075b4 */ /* 0x0001e40008019000 */
[----:B0-----:R-:W-:Y:S01]  /*cb70*/  UMOV UR8, UR14 ;  /* 0x0000000e00087c82 */ /* 0x001fe20008000000 */
[----:B------:R-:W-:Y:S01]  /*cb80*/  UMOV UR10, UR16 ;  /* 0x00000010000a7c82 */ /* 0x000fe20008000000 */
[----:B------:R-:W-:Y:S01]  /*cb90*/  UMOV UR14, 0x40 ;  /* 0x00000040000e7882 */ /* 0x000fe20000000000 */
[----:B------:R0:W-:Y:S02]  /*cba0*/  UTMALDG.4D [UR8], [UR4], desc[UR6] ;  /* 0x00000608040075b4 */ /* 0x0001e40008019000 */
[----:B0-----:R-:W-:Y:S01]  /*cbb0*/  UMOV UR8, UR15 ;  /* 0x0000000f00087c82 */ /* 0x001fe20008000000 */
[----:B------:R-:W-:Y:S02]  /*cbc0*/  UMOV UR10, UR14 ;  /* 0x0000000e000a7c82 */ /* 0x000fe40008000000 */
[----:B------:R2:W-:Y:S02]  /*cbd0*/  UTMALDG.4D [UR8], [UR4], desc[UR6] ;  /* 0x00000608040075b4 */ /* 0x0005e40008019000 */
[----:B--2---:R-:W-:Y:S01]  /*cbe0*/  NOP ;  /* 0x0000000000007918 */ /* 0x004fe20000000000 */
.L_x_190:
[----:B------:R-:W-:Y:S05]  /*cbf0*/  BSYNC B2 ;  /* 0x0000000000027941 */ /* 0x000fea0003800000 */
.L_x_189:
[----:B------:R-:W-:Y:S02]  /*cc00*/  VIADD R9, R29, 0xfffffffd ;  /* 0xfffffffd1d097836 */ /* 0x000fe40000000000 */
[----:B------:R-:W-:Y:S02]  /*cc10*/  IMAD.MOV.U32 R22, RZ, RZ, R12 ;  /* 0x000000ffff167224 */ /* 0x000fe400078e000c */
[----:B------:R-:W-:-:S07]  /*cc20*/  IMAD.MOV.U32 R24, RZ, RZ, R13 ;  /* 0x000000ffff187224 */ /* 0x000fce00078e000d */
.L_x_188:
[----:B------:R-:W-:Y:S05]  /*cc30*/  BSYNC B1 ;  /* 0x0000000000017941 */ /* 0x000fea0003800000 */
.L_x_187:
[----:B------:R-:W-:-:S05]  /*cc40*/  IMAD.MOV R11, RZ, RZ, -R11 ;  /* 0x000000ffff0b7224 */ /* 0x000fca00078e0a0b */
[----:B------:R-:W-:-:S13]  /*cc50*/  ISETP.NE.AND P0, PT, R10, R11, PT ;  /* 0x0000000b0a00720c */ /* 0x000fda0003f05270 */
[----:B------:R-:W-:Y:S05]  /*cc60*/  @!P0 BRA `(.L_x_186) ;  /* 0x0000000c00948947 */ /* 0x000fea0003800000 */
[----:B------:R-:W-:-:S07]  /*cc70*/  IMAD.MOV.U32 R4, RZ, RZ, R7 ;  /* 0x000000ffff047224 */ /* 0x000fce00078e0007 */
.L_x_210:
[----:B------:R-:W-:Y:S01]  /*cc80*/  VIADD R10, R22, 0x1 ;  /* 0x00000001160a7836 */ /* 0x000fe20000000000 */
[----:B------:R-:W-:Y:S05]  /*cc90*/  YIELD ;  /* 0x0000000000007946 */ /* 0x000fea0003800000 */
[----:B------:R-:W-:Y:S01]  /*cca0*/  ISETP.NE.AND P0, PT, R10, 0x2, PT ;  /* 0x000000020a00780c */ /* 0x000fe20003f05270 */
[----:B------:R-:W-:Y:S03]  /*ccb0*/  BSSY B1, `(.L_x_196) ;  /* 0x000006c000017945 */ /* 0x000fe60003800000 */
[----:B------:R-:W-:-:S02]  /*ccc0*/  SEL R11, RZ, 0x1, P0 ;  /* 0x00000001ff0b7807 */ /* 0x000fc40000000000 */
[----:B------:R-:W-:Y:S02]  /*ccd0*/  SEL R10, R10, RZ, P0 ;  /* 0x000000ff0a0a7207 */ /* 0x000fe40000000000 */
[----:B------:R-:W-:Y:S01]  /*cce0*/  LOP3.LUT R11, R24, R11, RZ, 0x3c, !PT ;  /* 0x0000000b180b7212 */ /* 0x000fe200078e3cff */
[----:B------:R-:W-:Y:S06]  /*ccf0*/  @!P6 BRA `(.L_x_197) ;  /* 0x00000004009ce947 */ /* 0x000fec0003800000 */
[----:B------:R-:W-:Y:S01]  /*cd00*/  ULDC.64 UR4, c[0x0][0x3f8] ;  /* 0x0000fe0000047ab9 */ /* 0x000fe20000000a00 */
[----:B------:R-:W-:Y:S01]  /*cd10*/  IMAD.MOV.U32 R12, RZ, RZ, R9 ;  /* 0x000000ffff0c7224 */ /* 0x000fe200078e0009 */
[----:B------:R-:W-:-:S04]  /*cd20*/  ISETP.NE.U32.AND P0, PT, RZ, UR4, PT ;  /* 0x00000004ff007c0c */ /* 0x000fc8000bf05070 */
[----:B------:R-:W-:-:S13]  /*cd30*/  ISETP.NE.AND.EX P0, PT, RZ, UR5, PT, P0 ;  /* 0x00000005ff007c0c */ /* 0x000fda000bf05300 */
[----:B------:R-:W-:Y:S05]  /*cd40*/  @!P0 BRA `(.L_x_198) ;  /* 0x0000000000488947 */ /* 0x000fea0003800000 */
[----:B------:R-:W2:Y:S01]  /*cd50*/  LDC R12, c[0x0][0x41c] ;  /* 0x00010700ff0c7b82 */ /* 0x000ea20000000800 */
[----:B------:R-:W-:Y:S01]  /*cd60*/  IMAD.MOV.U32 R13, RZ, RZ, R9 ;  /* 0x000000ffff0d7224 */ /* 0x000fe200078e0009 */
[----:B------:R-:W-:Y:S02]  /*cd70*/  ULDC.64 UR6, c[0x0][0x408] ;  /* 0x0001020000067ab9 */ /* 0x000fe40000000a00 */
[----:B0-----:R-:W-:-:S04]  /*cd80*/  IMAD R5, R8, UR6, RZ ;  /* 0x0000000608057c24 */ /* 0x001fc8000f8e02ff */
[----:B------:R-:W-:Y:S01]  /*cd90*/  IMAD R5, R6, UR7, R5 ;  /* 0x0000000706057c24 */ /* 0x000fe2000f8e0205 */
[----:B--2---:R-:W-:-:S13]  /*cda0*/  ISETP.NE.AND P0, PT, R12, 0x1, PT ;  /* 0x000000010c00780c */ /* 0x004fda0003f05270 */
[----:B------:R-:W0:Y:S02]  /*cdb0*/  @P0 LDC.64 R2, c[0x0][0x420] ;  /* 0x00010800ff020b82 */ /* 0x000e240000000a00 */
[----:B0-----:R-:W-:-:S05]  /*cdc0*/  @P0 IMAD.HI.U32 R2, R9, R2, RZ ;  /* 0x0000000209020227 */ /* 0x001fca00078e00ff */
[----:B------:R-:W-:-:S04]  /*cdd0*/  @P0 SHF.R.U32.HI R13, RZ, R3, R2 ;  /* 0x00000003ff0d0219 */ /* 0x000fc80000011602 */
[--C-:B------:R-:W-:Y:S01]  /*cde0*/  SHF.R.S32.HI R3, RZ, 0x1f, R13.reuse ;  /* 0x0000001fff037819 */ /* 0x100fe2000001140d */
[----:B------:R-:W-:-:S04]  /*cdf0*/  IMAD.MOV.U32 R2, RZ, RZ, R13 ;  /* 0x000000ffff027224 */ /* 0x000fc800078e000d */
[----:B------:R-:W-:-:S04]  /*ce00*/  IMAD.WIDE.U32 R2, R6, UR6, R2 ;  /* 0x0000000606027c25 */ /* 0x000fc8000f8e0002 */
[----:B------:R-:W-:Y:S01]  /*ce10*/  IMAD.IADD R3, R5, 0x1, R3 ;  /* 0x0000000105037824 */ /* 0x000fe200078e0203 */
[----:B------:R-:W-:-:S04]  /*ce20*/  LEA R4, P0, R2, UR4, 0x2 ;  /* 0x0000000402047c11 */ /* 0x000fc8000f8010ff */
[----:B------:R-:W-:-:S05]  /*ce30*/  LEA.HI.X R5, R2, UR5, R3, 0x2, P0 ;  /* 0x0000000502057c11 */ /* 0x000fca00080f1403 */
[----:B------:R2:W5:Y:S01]  /*ce40*/  LDG.E R4, desc[UR58][R4.64] ;  /* 0x0000003a04047981 */ /* 0x000562000c1e1900 */
[----:B------:R-:W-:-:S04]  /*ce50*/  IMAD.MOV R2, RZ, RZ, -R13 ;  /* 0x000000ffff027224 */ /* 0x000fc800078e0a0d */
[----:B------:R-:W-:-:S07]  /*ce60*/  IMAD R12, R12, R2, R9 ;  /* 0x000000020c0c7224 */ /* 0x000fce00078e0209 */
.L_x_198:
[----:B------:R-:W-:Y:S01]  /*ce70*/  IMAD R3, R10, 0x8, R26 ;  /* 0x000000080a037824 */ /* 0x000fe200078e021a */
[----:B------:R-:W-:-:S04]  /*ce80*/  SHF.L.U32 R2, R11, 0x1f, RZ ;  /* 0x0000001f0b027819 */ /* 0x000fc800000006ff */
[----:B------:R-:W3:Y:S02]  /*ce90*/  SYNCS.PHASECHK.TRANS64.TRYWAIT P0, [R3+URZ+0x31c40], R2 ;  /* 0x031c4002030075a7 */ /* 0x000ee4000800017f */
[----:B---3--:R-:W-:Y:S05]  /*cea0*/  @!P0 BRA `(.L_x_199) ;  /* 0x00000020006c8947 */ /* 0x008fea0003800000 */
.L_x_255:
[----:B0-2---:R-:W0:Y:S02]  /*ceb0*/  S2R R5, SR_TID.X ;  /* 0x0000000000057919 */ /* 0x005e240000002100 */
[----:B0-----:R-:W-:-:S04]  /*cec0*/  LOP3.LUT R5, R5, 0x7f, RZ, 0xc0, !PT ;  /* 0x0000007f05057812 */ /* 0x001fc800078ec0ff */
[----:B------:R-:W-:-:S13]  /*ced0*/  ISETP.NE.AND P0, PT, R5, RZ, PT ;  /* 0x000000ff0500720c */ /* 0x000fda0003f05270 */
[----:B------:R-:W-:Y:S05]  /*cee0*/  @P0 BRA `(.L_x_200) ;  /* 0x0000000000140947 */ /* 0x000fea0003800000 */
[----:B------:R-:W-:Y:S01]  /*cef0*/  ISETP.NE.AND P1, PT, R27, RZ, PT ;  /* 0x000000ff1b00720c */ /* 0x000fe20003f25270 */
[----:B---3--:R-:W-:-:S04]  /*cf00*/  IMAD.MOV.U32 R2, RZ, RZ, 0x6c00 ;  /* 0x00006c00ff027424 */ /* 0x008fc800078e00ff */
[----:B------:R0:W-:Y:S08]  /*cf10*/  SYNCS.ARRIVE.TRANS64 RZ, [R3+URZ+0x31c30], R2 ;  /* 0x031c300203ff79a7 */ /* 0x0001f0000800003f */
[----:B------:R-:W-:Y:S05]  /*cf20*/  @!P1 BRA `(.L_x_200) ;  /* 0x0000000000049947 */ /* 0x000fea0003800000 */
[----:B------:R-:W-:Y:S01]  /*cf30*/  BPT.TRAP 0x1 ;  /* 0x000000040000795c */ /* 0x000fe20000300000 */
.L_x_200:
[----:B0--3--:R-:W-:Y:S01]  /*cf40*/  IMAD R2, R10, 0x6c00, R26 ;  /* 0x00006c000a027824 */ /* 0x009fe200078e021a */
        /* <DEDUP_REMOVED lines=30> */
.L_x_256:
[----:B------:R-:W-:Y:S05]  /*d130*/  @P0 BRA `(.L_x_202) ;  /* 0x0000000000140947 */ /* 0x000fea0003800000 */
[----:B------:R-:W-:Y:S01]  /*d140*/  ISETP.NE.AND P1, PT, R27, RZ, PT ;  /* 0x000000ff1b00720c */ /* 0x000fe20003f25270 */
[----:B------:R-:W-:-:S04]  /*d150*/  IMAD.MOV.U32 R2, RZ, RZ, 0x6c00 ;  /* 0x00006c00ff027424 */ /* 0x000fc800078e00ff */
[----:B------:R2:W-:Y:S08]  /*d160*/  SYNCS.ARRIVE.TRANS64 RZ, [R3+URZ+0x50], R2 ;  /* 0x0000500203ff79a7 */ /* 0x0005f0000800003f */
[----:B------:R-:W-:Y:S05]  /*d170*/  @!P1 BRA `(.L_x_202) ;  /* 0x0000000000049947 */ /* 0x000fea0003800000 */
[----:B------:R-:W-:Y:S01]  /*d180*/  BPT.TRAP 0x1 ;  /* 0x000000040000795c */ /* 0x000fe20000300000 */
.L_x_202:
        /* <DEDUP_REMOVED lines=11> */
[----:B------:R-:W-:Y:S01]  /*d240*/  R2UR UR12, R0 ;  /* 0x00000000000c72ca */ /* 0x000fe200000e0000 */
[----:B------:R-:W-:-:S02]  /*d250*/  IMAD.MOV.U32 R25, RZ, RZ, R12 ;  /* 0x000000ffff197224 */ /* 0x000fc400078e000c */
[----:B------:R-:W-:Y:S02]  /*d260*/  IMAD.MOV.U32 R7, RZ, RZ, R4 ;  /* 0x000000ffff077224 */ /* 0x000fe400078e0004 */
[----:B------:R-:W-:Y:S02]  /*d270*/  UIMAD UR11, UR11, 0x90, UR5 ;  /* 0x000000900b0b78a4 */ /* 0x000fe4000f8e0205 */
[----:B------:R-:W-:Y:S02]  /*d280*/  UIADD3 UR9, UR9, 0x50, URZ ;  /* 0x0000005009097890 */ /* 0x000fe4000fffe03f */
[----:B------:R-:W-:Y:S02]  /*d290*/  UIADD3 UR14, UR8, 0x200, URZ ;  /* 0x00000200080e7890 */ /* 0x000fe4000fffe03f */
[----:B------:R-:W-:Y:S02]  /*d2a0*/  UIADD3.X UR5, URZ, UR39, URZ, UP0, !UPT ;  /* 0x000000273f057290 */ /* 0x000fe400087fe43f */
[----:B------:R-:W-:-:S02]  /*d2b0*/  UIADD3 UR15, UR8, 0x2600, URZ ;  /* 0x00002600080f7890 */ /* 0x000fc4000fffe03f */
        /* <DEDUP_REMOVED lines=11> */
.L_x_197:
[----:B------:R-:W-:Y:S05]  /*d370*/  BSYNC B1 ;  /* 0x0000000000017941 */ /* 0x000fea0003800000 */
.L_x_196:
[----:B------:R-:W-:Y:S01]  /*d380*/  VIADD R22, R10, 0x1 ;  /* 0x000000010a167836 */ /* 0x000fe20000000000 */
[----:B------:R-:W-:Y:S04]  /*d390*/  BSSY B1, `(.L_x_203) ;  /* 0x000006e000017945 */ /* 0x000fe80003800000 */
[----:B------:R-:W-:-:S04]  /*d3a0*/  ISETP.NE.AND P0, PT, R22, 0x2, PT ;  /* 0x000000021600780c */ /* 0x000fc80003f05270 */
[----:B0-----:R-:W-:Y:S02]  /*d3b0*/  SEL R24, RZ, 0x1, P0 ;  /* 0x00000001ff187807 */ /* 0x001fe40000000000 */
[----:B------:R-:W-:Y:S02]  /*d3c0*/  SEL R22, R22, RZ, P0 ;  /* 0x000000ff16167207 */ /* 0x000fe40000000000 */
[----:B------:R-:W-:Y:S01]  /*d3d0*/  LOP3.LUT R24, R11, R24, RZ, 0x3c, !PT ;  /* 0x000000180b187212 */ /* 0x000fe200078e3cff */
[----:B------:R-:W-:Y:S06]  /*d3e0*/  @!P6 BRA `(.L_x_204) ;  /* 0x0000000400a0e947 */ /* 0x000fec0003800000 */
[----:B------:R-:W-:Y:S01]  /*d3f0*/  ULDC.64 UR4, c[0x0][0x3f8] ;  /* 0x0000fe0000047ab9 */ /* 0x000fe20000000a00 */
[----:B------:R-:W-:Y:S01]  /*d400*/  VIADD R13, R9, 0xffffffff ;  /* 0xffffffff090d7836 */ /* 0x000fe20000000000 */
[----:B------:R-:W-:-:S04]  /*d410*/  ISETP.NE.U32.AND P0, PT, RZ, UR4, PT ;  /* 0x00000004ff007c0c */ /* 0x000fc8000bf05070 */
[----:B------:R-:W-:-:S13]  /*d420*/  ISETP.NE.AND.EX P0, PT, RZ, UR5, PT, P0 ;  /* 0x00000005ff007c0c */ /* 0x000fda000bf05300 */
[----:B------:R-:W-:Y:S05]  /*d430*/  @!P0 BRA `(.L_x_205) ;  /* 0x0000000000488947 */ /* 0x000fea0003800000 */
[----:B------:R-:W0:Y:S01]  /*d440*/  LDC R12, c[0x0][0x41c] ;  /* 0x00010700ff0c7b82 */ /* 0x000e220000000800 */
[----:B------:R-:W-:Y:S01]  /*d450*/  IMAD.MOV.U32 R15, RZ, RZ, R13 ;  /* 0x000000ffff0f7224 */ /* 0x000fe200078e000d */
[----:B------:R-:W-:Y:S02]  /*d460*/  ULDC.64 UR6, c[0x0][0x408] ;  /* 0x0001020000067ab9 */ /* 0x000fe40000000a00 */
[----:B------:R-:W-:-:S04]  /*d470*/  IMAD R5, R8, UR6, RZ ;  /* 0x0000000608057c24 */ /* 0x000fc8000f8e02ff */
[----:B------:R-:W-:Y:S01]  /*d480*/  IMAD R5, R6, UR7, R5 ;  /* 0x0000000706057c24 */ /* 0x000fe2000f8e0205 */
[----:B0-----:R-:W-:-:S13]  /*d490*/  ISETP.NE.AND P0, PT, R12, 0x1, PT ;  /* 0x000000010c00780c */ /* 0x001fda0003f05270 */
[----:B--2---:R-:W0:Y:S02]  /*d4a0*/  @P0 LDC.64 R2, c[0x0][0x420] ;  /* 0x00010800ff020b82 */ /* 0x004e240000000a00 */
        /* <DEDUP_REMOVED lines=11> */
.L_x_205:
[----:B--2---:R-:W-:Y:S01]  /*d560*/  IMAD R2, R22, 0x8, R26 ;  /* 0x0000000816027824 */ /* 0x004fe200078e021a */
[----:B------:R-:W-:-:S04]  /*d570*/  SHF.L.U32 R3, R24, 0x1f, RZ ;  /* 0x0000001f18037819 */ /* 0x000fc800000006ff */
[----:B------:R-:W2:Y:S02]  /*d580*/  SYNCS.PHASECHK.TRANS64.TRYWAIT P0, [R2+URZ+0x31c40], R3 ;  /* 0x031c4003020075a7 */ /* 0x000ea4000800017f */
[----:B--2---:R-:W-:Y:S05]  /*d590*/  @!P0 BRA `(.L_x_206) ;  /* 0x0000001800d88947 */ /* 0x004fea0003800000 */
.L_x_257:
        /* <DEDUP_REMOVED lines=9> */
.L_x_207:
[----:B0-2---:R-:W-:Y:S01]  /*d630*/  IMAD R2, R22, 0x6c00, R26 ;  /* 0x00006c0016027824 */ /* 0x005fe200078e021a */
[----:B------:R-:W-:Y:S01]  /*d640*/  R2UR UR11, R13 ;  /* 0x000000000d0b72ca */ /* 0x000fe200000e0000 */
[----:B------:R-:W-:Y:S01]  /*d650*/  VIADD R3, R26, 0x31c00 ;  /* 0x00031c001a037836 */ /* 0x000fe20000000000 */
[----:B------:R-:W-:Y:S01]  /*d660*/  R2UR UR5, R23 ;  /* 0x00000000170572ca */ /* 0x000fe200000e0000 */
[----:B------:R-:W-:Y:S01]  /*d670*/  UIADD3 UR4, UP0, UR38, 0x370, URZ ;  /* 0x0000037026047890 */ /* 0x000fe2000ff1e03f */
[----:B------:R-:W-:Y:S01]  /*d680*/  R2UR UR8, R2 ;  /* 0x00000000020872ca */ /* 0x000fe200000e0000 */
[--C-:B------:R-:W-:Y:S01]  /*d690*/  IMAD R2, R22, 0x8, R3.reuse ;  /* 0x0000000816027824 */ /* 0x100fe200078e0203 */
[----:B------:R-:W-:Y:S01]  /*d6a0*/  R2UR UR12, R0 ;  /* 0x00000000000c72ca */ /* 0x000fe200000e0000 */
[----:B------:R-:W-:Y:S01]  /*d6b0*/  UMOV UR10, URZ ;  /* 0x0000003f000a7c82 */ /* 0x000fe20008000000 */
[----:B-----5:R-:W-:Y:S01]  /*d6c0*/  R2UR UR13, R4 ;  /* 0x00000000040d72ca */ /* 0x020fe200000e0000 */
[----:B------:R-:W-:Y:S01]  /*d6d0*/  UMOV UR6, 0x0 ;  /* 0x0000000000067882 */ /* 0x000fe20000000000 */
[----:B------:R-:W-:Y:S01]  /*d6e0*/  R2UR UR9, R2 ;  /* 0x00000000020972ca */ /* 0x000fe200000e0000 */
[----:B------:R-:W-:Y:S01]  /*d6f0*/  UMOV UR7, 0x14f00000 ;  /* 0x14f0000000077882 */ /* 0x000fe20000000000 */
[----:B------:R-:W-:Y:S01]  /*d700*/  UMOV UR17, 0x20 ;  /* 0x0000002000117882 */ /* 0x000fe20000000000 */
[----:B------:R-:W-:Y:S01]  /*d710*/  UMOV UR18, 0x40 ;  /* 0x0000004000127882 */ /* 0x000fe20000000000 */
[----:B------:R-:W-:Y:S01]  /*d720*/  SHF.L.U32 R11, R11, 0x1f, RZ ;  /* 0x0000001f0b0b7819 */ /* 0x000fe200000006ff */
[----:B------:R-:W-:Y:S01]  /*d730*/  UIMAD UR11, UR11, 0x90, UR5 ;  /* 0x000000900b0b78a4 */ /* 0x000fe2000f8e0205 */
[----:B------:R-:W-:Y:S01]  /*d740*/  IMAD R2, R10, 0x8, R3 ;  /* 0x000000080a027824 */ /* 0x000fe200078e0203 */
[----:B------:R-:W-:-:S02]  /*d750*/  UIADD3 UR14, UR8, 0x16a00, URZ ;  /* 0x00016a00080e7890 */ /* 0x000fc4000fffe03f */
[----:B------:R-:W-:Y:S02]  /*d760*/  UIADD3.X UR5, URZ, UR39, URZ, UP0, !UPT ;  /* 0x000000273f057290 */ /* 0x000fe400087fe43f */
[----:B------:R-:W-:Y:S02]  /*d770*/  UIADD3 UR15, UR8, 0x18e00, URZ ;  /* 0x00018e00080f7890 */ /* 0x000fe4000fffe03f */
[----:B------:R-:W-:Y:S02]  /*d780*/  UIADD3 UR9, UR9, 0x30, URZ ;  /* 0x0000003009097890 */ /* 0x000fe4000fffe03f */
[----:B------:R-:W-:-:S03]  /*d790*/  UIADD3 UR16, UR8, 0x1b200, URZ ;  /* 0x0001b20008107890 */ /* 0x000fc6000fffe03f */
[----:B------:R-:W-:-:S04]  /*d7a0*/  UMOV UR8, UR14 ;  /* 0x0000000e00087c82 */ /* 0x000fc80008000000 */
        /* <DEDUP_REMOVED lines=9> */
.L_x_258:
[----:B------:R-:W-:Y:S05]  /*d840*/  @P0 BRA `(.L_x_209) ;  /* 0x0000000000140947 */ /* 0x000fea0003800000 */
[----:B------:R-:W-:Y:S01]  /*d850*/  ISETP.NE.AND P1, PT, R27, RZ, PT ;  /* 0x000000ff1b00720c */ /* 0x000fe20003f25270 */
[----:B------:R-:W-:-:S04]  /*d860*/  IMAD.MOV.U32 R3, RZ, RZ, 0x6c00 ;  /* 0x00006c00ff037424 */ /* 0x000fc800078e00ff */
[----:B------:R2:W-:Y:S08]  /*d870*/  SYNCS.ARRIVE.TRANS64 RZ, [R2+URZ+0x50], R3 ;  /* 0x0000500302ff79a7 */ /* 0x0005f0000800003f */
[----:B------:R-:W-:Y:S05]  /*d880*/  @!P1 BRA `(.L_x_209) ;  /* 0x0000000000049947 */ /* 0x000fea0003800000 */
[----:B------:R-:W-:Y:S01]  /*d890*/  BPT.TRAP 0x1 ;  /* 0x000000040000795c */ /* 0x000fe20000300000 */
.L_x_209:
        /* <DEDUP_REMOVED lines=29> */
.L_x_204:
[----:B------:R-:W-:Y:S05]  /*da70*/  BSYNC B1 ;  /* 0x0000000000017941 */ /* 0x000fea0003800000 */
.L_x_203:
[C---:B------:R-:W-:Y:S01]  /*da80*/  ISETP.GT.AND P0, PT, R9.reuse, 0x1, PT ;  /* 0x000000010900780c */ /* 0x040fe20003f04270 */
[----:B0-2---:R-:W-:-:S04]  /*da90*/  VIADD R2, R9, 0xfffffffe ;  /* 0xfffffffe09027836 */ /* 0x005fc80000000000 */
[----:B------:R-:W-:-:S08]  /*daa0*/  IMAD.MOV.U32 R9, RZ, RZ, R2 ;  /* 0x000000ffff097224 */ /* 0x000fd000078e0002 */
[----:B------:R-:W-:Y:S05]  /*dab0*/  @P0 BRA `(.L_x_210) ;  /* 0xfffffff000700947 */ /* 0x000fea000383ffff */
.L_x_186:
[----:B------:R-:W-:Y:S05]  /*dac0*/  BSYNC B0 ;  /* 0x0000000000007941 */ /* 0x000fea0003800000 */
.L_x_185:
[----:B------:R-:W-:Y:S01]  /*dad0*/  ISETP.NE.AND P0, PT, R27, RZ, PT ;  /* 0x000000ff1b00720c */ /* 0x000fe20003f05270 */
[----:B------:R-:W-:-:S12]  /*dae0*/  BSSY B0, `(.L_x_211) ;  /* 0x000000e000007945 */ /* 0x000fd80003800000 */
[----:B------:R-:W-:Y:S05]  /*daf0*/  @P0 BRA `(.L_x_212) ;  /* 0x0000000000300947 */ /* 0x000fea0003800000 */
[----:B------:R-:W2:Y:S01]  /*db00*/  S2R R9, SR_LANEID ;  /* 0x0000000000097919 */ /* 0x000ea20000000000 */
[----:B------:R-:W-:Y:S01]  /*db10*/  VOTEU.ANY UR4, UPT, PT ;  /* 0x0000000000047886 */ /* 0x000fe200038e0100 */
[----:B------:R-:W3:Y:S01]  /*db20*/  LDC.64 R2, c[0x0][0xc38] ;  /* 0x00030e00ff027b82 */ /* 0x000ee20000000a00 */
[----:B------:R-:W2:Y:S08]  /*db30*/  FLO.U32 R4, UR4 ;  /* 0x0000000400047d00 */ /* 0x000eb000080e0000 */
[----:B0-----:R-:W3:Y:S01]  /*db40*/  POPC R5, UR4 ;  /* 0x0000000400057d09 */ /* 0x001ee20008000000 */
[----:B--2---:R-:W-:-:S13]  /*db50*/  ISETP.EQ.U32.AND P0, PT, R4, R9, PT ;  /* 0x000000090400720c */ /* 0x004fda0003f02070 */
[----:B---3--:R-:W2:Y:S01]  /*db60*/  @P0 ATOMG.E.ADD.STRONG.GPU PT, R3, desc[UR58][R2.64], R5 ;  /* 0x00000005020309a8 */ /* 0x008ea200081ee1fa */
[----:B------:R-:W0:Y:S02]  /*db70*/  S2R R6, SR_LTMASK ;  /* 0x0000000000067919 */ /* 0x000e240000003900 */
[----:B0-----:R-:W-:-:S04]  /*db80*/  LOP3.LUT R6, R6, UR4, RZ, 0xc0, !PT ;  /* 0x0000000406067c12 */ /* 0x001fc8000f8ec0ff */
[----:B------:R-:W0:Y:S01]  /*db90*/  POPC R9, R6 ;  /* 0x0000000600097309 */ /* 0x000e220000000000 */
[----:B--2---:R-:W0:Y:S02]  /*dba0*/  SHFL.IDX PT, R4, R3, R4, 0x1f ;  /* 0x00001f0403047589 */ /* 0x004e2400000e0000 */
[----:B0-----:R-:W-:-:S07]  /*dbb0*/  IADD3 R16, R4, UR36, R9 ;  /* 0x0000002404107c10 */ /* 0x001fce000fffe009 */
.L_x_212:
[----:B------:R-:W-:Y:S05]  /*dbc0*/  BSYNC B0 ;  /* 0x0000000000007941 */ /* 0x000fea0003800000 */
.L_x_211:
[----:B------:R-:W-:Y:S04]  /*dbd0*/  BSSY B0, `(.L_x_213) ;  /* 0x000002b000007945 */ /* 0x000fe80003800000 */
[----:B------:R-:W-:Y:S05]  /*dbe0*/  @!P6 BRA `(.L_x_214) ;  /* 0x0000000000a4e947 */ /* 0x000fea0003800000 */
[----:B------:R-:W-:Y:S01]  /*dbf0*/  IMAD R3, R22, 0x8, R26 ;  /* 0x0000000816037824 */ /* 0x000fe200078e021a */
[----:B------:R-:W-:-:S04]  /*dc00*/  SHF.L.U32 R2, R24, 0x1f, RZ ;  /* 0x0000001f18027819 */ /* 0x000fc800000006ff */
[----:B------:R-:W2:Y:S02]  /*dc10*/  SYNCS.PHASECHK.TRANS64.TRYWAIT P0, [R3+URZ+0x31c60], R2 ;  /* 0x031c6002030075a7 */ /* 0x000ea4000800017f */
[----:B--2---:R-:W-:Y:S05]  /*dc20*/  @!P0 BRA `(.L_x_215) ;  /* 0x00000014005c8947 */ /* 0x004fea0003800000 */
.L_x_259:
        /* <DEDUP_REMOVED lines=9> */
.L_x_216:
[----:B0-----:R-:W-:Y:S01]  /*dcc0*/  IMAD R26, R22, 0x6c00, R26 ;  /* 0x00006c00161a7824 */ /* 0x001fe200078e021a */
        /* <DEDUP_REMOVED lines=10> */
[----:B------:R-:W-:-:S05]  /*dd70*/  R2UR UR13, R7 ;  /* 0x00000000070d72ca */ /* 0x000fca00000e0000 */
        /* <DEDUP_REMOVED lines=9> */
[----:B0-----:R-:W-:Y:S01]  /*de10*/  UMOV UR8, UR15 ;  /* 0x0000000f00087c82 */ /* 0x001fe20008000000 */
[----:B------:R-:W-:Y:S02]  /*de20*/  UMOV UR10, UR17 ;  /* 0x00000011000a7c82 */ /* 0x000fe40008000000 */
[----:B------:R0:W-:Y:S02]  /*de30*/  UTMALDG.4D [UR8], [UR4], desc[UR6] ;  /* 0x00000608040075b4 */ /* 0x0001e40008019000 */
[----:B0-----:R-:W-:Y:S01]  /*de40*/  UMOV UR8, UR16 ;  /* 0x0000001000087c82 */ /* 0x001fe20008000000 */
[----:B------:R-:W-:-:S02]  /*de50*/  UMOV UR10, UR14 ;  /* 0x0000000e000a7c82 */ /* 0x000fc40008000000 */
[----:B------:R4:W-:Y:S02]  /*de60*/  UTMALDG.4D [UR8], [UR4], desc[UR6] ;  /* 0x00000608040075b4 */ /* 0x0009e40008019000 */
[----:B----4-:R-:W-:Y:S01]  /*de70*/  NOP ;  /* 0x0000000000007918 */ /* 0x010fe20000000000 */
.L_x_214:
[----:B------:R-:W-:Y:S05]  /*de80*/  BSYNC B0 ;  /* 0x0000000000007941 */ /* 0x000fea0003800000 */
.L_x_213:
[----:B------:R-:W-:-:S05]  /*de90*/  VIADD R22, R22, 0x1 ;  /* 0x0000000116167836 */ /* 0x000fca0000000000 */
[----:B------:R-:W-:-:S04]  /*dea0*/  ISETP.NE.AND P0, PT, R22, 0x2, PT ;  /* 0x000000021600780c */ /* 0x000fc80003f05270 */
[----:B--23--:R-:W-:Y:S02]  /*deb0*/  SEL R3, RZ, 0x1, P0 ;  /* 0x00000001ff037807 */ /* 0x00cfe40000000000 */
[----:B------:R-:W-:Y:S02]  /*dec0*/  SEL R22, R22, RZ, P0 ;  /* 0x000000ff16167207 */ /* 0x000fe40000000000 */
[----:B------:R-:W-:-:S07]  /*ded0*/  LOP3.LUT R24, R24, R3, RZ, 0x3c, !PT ;  /* 0x0000000318187212 */ /* 0x000fce00078e3cff */
.L_x_170:
[----:B------:R-:W-:Y:S05]  /*dee0*/  BSYNC B6 ;  /* 0x0000000000067941 */ /* 0x000fea0003800000 */
.L_x_168:
[----:B------:R-:W-:-:S03]  /*def0*/  UMOV UR4, 0xffffffff ;  /* 0xffffffff00047882 */ /* 0x000fc60000000000 */
[----:B------:R-:W-:Y:S05]  /*df00*/  BRA.DIV UR4, `(.L_x_217) ;  /* 0x0000001204b87947 */ /* 0x000fea000b800000 */
[----:B0-----:R0:W2:Y:S04]  /*df10*/  SHFL.IDX PT, R5, R16, RZ, 0x1f ;  /* 0x00001fff10057589 */ /* 0x0010a800000e0000 */
[----:B------:R0:W3:Y:S02]  /*df20*/  SHFL.IDX PT, R4, R16, 0x1, 0x1f ;  /* 0x00201f0010047f89 */ /* 0x0000e400000e0000 */
.L_x_263:
[----:B------:R-:W-:Y:S01]  /*df30*/  ULDC UR4, c[0x0][0xc14] ;  /* 0x0003050000047ab9 */ /* 0x000fe20000000800 */
[C---:B------:R-:W-:Y:S01]  /*df40*/  IMAD.IADD R7, R27.reuse, 0x1, R19 ;  /* 0x000000011b077824 */ /* 0x040fe200078e0213 */
[----:B------:R-:W-:Y:S01]  /*df50*/  ISETP.NE.AND P0, PT, R27, 0x1f, PT ;  /* 0x0000001f1b00780c */ /* 0x000fe20003f05270 */
[----:B------:R-:W-:Y:S01]  /*df60*/  IMAD.U32 R0, RZ, RZ, UR4 ;  /* 0x00000004ff007e24 */ /* 0x000fe2000f8e00ff */
[----:B------:R-:W-:Y:S01]  /*df70*/  BSSY B0, `(.L_x_218) ;  /* 0x0000007000007945 */ /* 0x000fe20003800000 */
[----:B------:R-:W-:-:S03]  /*df80*/  IMAD.MOV.U32 R2, RZ, RZ, RZ ;  /* 0x000000ffff027224 */ /* 0x000fc600078e00ff */
[----:B------:R-:W-:-:S13]  /*df90*/  ISETP.GE.OR P0, PT, R7, R0, !P0 ;  /* 0x000000000700720c */ /* 0x000fda0004706670 */
[----:B------:R-:W-:Y:S05]  /*dfa0*/  @P0 BRA `(.L_x_219) ;  /* 0x00000000000c0947 */ /* 0x000fea0003800000 */
[----:B------:R-:W4:Y:S02]  /*dfb0*/  LDC.64 R2, c[0x0][0xc58] ;  /* 0x00031600ff027b82 */ /* 0x000f240000000a00 */
[----:B----4-:R-:W-:-:S06]  /*dfc0*/  IMAD.WIDE R2, R7, 0x4, R2 ;  /* 0x0000000407027825 */ /* 0x010fcc00078e0202 */
[----:B------:R4:W5:Y:S02]  /*dfd0*/  LDG.E R2, desc[UR58][R2.64] ;  /* 0x0000003a02027981 */ /* 0x000964000c1e1900 */
.L_x_219:
[----:B------:R-:W-:Y:S05]  /*dfe0*/  BSYNC B0 ;  /* 0x0000000000007941 */ /* 0x000fea0003800000 */
.L_x_218:
[----:B------:R-:W-:-:S03]  /*dff0*/  UMOV UR4, 0xffffffff ;  /* 0xffffffff00047882 */ /* 0x000fc60000000000 */
[----:B------:R-:W-:Y:S05]  /*e000*/  BRA.DIV UR4, `(.L_x_220) ;  /* 0x0000001204c47947 */ /* 0x000fea000b800000 */
[----:B-----5:R-:W0:Y:S01]  /*e010*/  SHFL.UP PT, R14, R2, 0x1, RZ ;  /* 0x04200000020e7989 */ /* 0x020e2200000e00ff */
        /* <DEDUP_REMOVED lines=8> */
[----:B----4-:R-:W-:-:S05]  /*e0a0*/  IMAD.IADD R3, R13, 0x1, R14 ;  /* 0x000000010d037824 */ /* 0x010fca00078e020e */
        /* <DEDUP_REMOVED lines=10> */
[----:B------:R0:W4:Y:S02]  /*e150*/  SHFL.IDX PT, R14, R8, 0x1f, 0x1f ;  /* 0x03e01f00080e7f89 */ /* 0x00012400000e0000 */
.L_x_271:
[----:B------:R-:W-:Y:S02]  /*e160*/  ULDC UR4, c[0x0][0xc10] ;  /* 0x0003040000047ab9 */ /* 0x000fe40000000800 */
[----:B------:R-:W-:-:S04]  /*e170*/  IMAD.U32 R7, RZ, RZ, UR4 ;  /* 0x00000004ff077e24 */ /* 0x000fc8000f8e00ff */
[----:B----4-:R-:W-:-:S04]  /*e180*/  IMAD R3, R14, R7, RZ ;  /* 0x000000070e037224 */ /* 0x010fc800078e02ff */
[----:B---3--:R-:W-:-:S05]  /*e190*/  IMAD.IADD R4, R4, 0x1, R3 ;  /* 0x0000000104047824 */ /* 0x008fca00078e0203 */
[----:B--2---:R-:W-:-:S13]  /*e1a0*/  ISETP.GT.AND P0, PT, R4, R5, PT ;  /* 0x000000050400720c */ /* 0x004fda0003f04270 */
[----:B------:R-:W-:Y:S05]  /*e1b0*/  @P0 BRA `(.L_x_221) ;  /* 0x0000000000ac0947 */ /* 0x000fea0003800000 */
[----:B------:R-:W2:Y:S02]  /*e1c0*/  LDC R0, c[0x0][0xc14] ;  /* 0x00030500ff007b82 */ /* 0x000ea40000000800 */
.L_x_226:
[----:B------:R-:W-:-:S05]  /*e1d0*/  VIADD R19, R19, 0x1f ;  /* 0x0000001f13137836 */ /* 0x000fca0000000000 */
[----:B--2---:R-:W-:-:S13]  /*e1e0*/  ISETP.GE.AND P0, PT, R19, R0, PT ;  /* 0x000000001300720c */ /* 0x004fda0003f06270 */
[----:B------:R-:W-:Y:S05]  /*e1f0*/  @P0 BRA `(.L_x_222) ;  /* 0x0000000400540947 */ /* 0x000fea0003800000 */
[C---:B------:R-:W-:Y:S01]  /*e200*/  IMAD.IADD R7, R27.reuse, 0x1, R19 ;  /* 0x000000011b077824 */ /* 0x040fe200078e0213 */
[----:B------:R-:W-:Y:S01]  /*e210*/  ISETP.NE.AND P1, PT, R27, 0x1f, PT ;  /* 0x0000001f1b00780c */ /* 0x000fe20003f25270 */
[----:B------:R-:W-:Y:S01]  /*e220*/  BSSY B0, `(.L_x_223) ;  /* 0x0000007000007945 */ /* 0x000fe20003800000 */
[----:B------:R-:W-:Y:S02]  /*e230*/  IMAD.MOV.U32 R2, RZ, RZ, RZ ;  /* 0x000000ffff027224 */ /* 0x000fe400078e00ff */
[----:B------:R-:W-:-:S13]  /*e240*/  ISETP.GE.OR P0, PT, R7, R0, !P1 ;  /* 0x000000000700720c */ /* 0x000fda0004f06670 */
[----:B------:R-:W-:Y:S05]  /*e250*/  @P0 BRA `(.L_x_224) ;  /* 0x00000000000c0947 */ /* 0x000fea0003800000 */
[----:B------:R-:W2:Y:S02]  /*e260*/  LDC.64 R2, c[0x0][0xc58] ;  /* 0x00031600ff027b82 */ /* 0x000ea40000000a00 */
[----:B--2---:R-:W-:-:S06]  /*e270*/  IMAD.WIDE R2, R7, 0x4, R2 ;  /* 0x0000000407027825 */ /* 0x004fcc00078e0202 */
[----:B------:R2:W5:Y:S02]  /*e280*/  LDG.E R2, desc[UR58][R2.64] ;  /* 0x0000003a02027981 */ /* 0x000564000c1e1900 */
.L_x_224:
[----:B------:R-:W-:Y:S05]  /*e290*/  BSYNC B0 ;  /* 0x0000000000007941 */ /* 0x000fea0003800000 */
.L_x_223:
[----:B------:R-:W-:-:S03]  /*e2a0*/  UMOV UR4, 0xffffffff ;  /* 0xffffffff00047882 */ /* 0x000fc60000000000 */
[----:B------:R-:W-:Y:S05]  /*e2b0*/  BRA.DIV UR4, `(.L_x_225) ;  /* 0x0000001204e87947 */ /* 0x000fea000b800000 */
[----:B-----5:R-:W3:Y:S01]  /*e2c0*/  SHFL.UP PT, R14, R2, 0x1, RZ ;  /* 0x04200000020e7989 */ /* 0x020ee200000e00ff */
[C---:B------:R-:W-:Y:S02]  /*e2d0*/  ISETP.NE.AND P0, PT, R27.reuse, RZ, PT ;  /* 0x000000ff1b00720c */ /* 0x040fe40003f05270 */
[C---:B------:R-:W-:Y:S02]  /*e2e0*/  ISETP.GE.U32.AND P1, PT, R27.reuse, 0x2, PT ;  /* 0x000000021b00780c */ /* 0x040fe40003f26070 */
[----:B---3--:R-:W-:Y:S02]  /*e2f0*/  SEL R13, R14, RZ, P0 ;  /* 0x000000ff0e0d7207 */ /* 0x008fe40000000000 */
[----:B------:R-:W-:-:S03]  /*e300*/  ISETP.GE.U32.AND P0, PT, R27, 0x4, PT ;  /* 0x000000041b00780c */ /* 0x000fc60003f06070 */
[----:B------:R-:W-:-:S05]  /*e310*/  IMAD.IADD R13, R2, 0x1, R13 ;  /* 0x00000001020d7824 */ /* 0x000fca00078e020d */
[----:B------:R-:W3:Y:S02]  /*e320*/  SHFL.UP PT, R14, R13, 0x2, RZ ;  /* 0x044000000d0e7989 */ /* 0x000ee400000e00ff */
[----:B---3--:R-:W-:Y:S02]  /*e330*/  SEL R14, R14, RZ, P1 ;  /* 0x000000ff0e0e7207 */ /* 0x008fe40000800000 */
[----:B------:R-:W-:-:S03]  /*e340*/  ISETP.GE.U32.AND P1, PT, R27, 0x8, PT ;  /* 0x000000081b00780c */ /* 0x000fc60003f26070 */
[----:B--2---:R-:W-:-:S05]  /*e350*/  IMAD.IADD R3, R13, 0x1, R14 ;  /* 0x000000010d037824 */ /* 0x004fca00078e020e */
[----:B------:R-:W2:Y:S02]  /*e360*/  SHFL.UP PT, R14, R3, 0x4, RZ ;  /* 0x04800000030e7989 */ /* 0x000ea400000e00ff */
[----:B--2---:R-:W-:Y:S02]  /*e370*/  SEL R6, R14, RZ, P0 ;  /* 0x000000ff0e067207 */ /* 0x004fe40000000000 */
[----:B------:R-:W-:-:S03]  /*e380*/  ISETP.GE.U32.AND P0, PT, R27, 0x10, PT ;  /* 0x000000101b00780c */ /* 0x000fc60003f06070 */
[----:B------:R-:W-:-:S05]  /*e390*/  IMAD.IADD R6, R3, 0x1, R6 ;  /* 0x0000000103067824 */ /* 0x000fca00078e0206 */
[----:B------:R-:W2:Y:S02]  /*e3a0*/  SHFL.UP PT, R14, R6, 0x8, RZ ;  /* 0x05000000060e7989 */ /* 0x000ea400000e00ff */
[----:B--2---:R-:W-:-:S05]  /*e3b0*/  SEL R7, R14, RZ, P1 ;  /* 0x000000ff0e077207 */ /* 0x004fca0000800000 */
[----:B------:R-:W-:-:S05]  /*e3c0*/  IMAD.IADD R7, R6, 0x1, R7 ;  /* 0x0000000106077824 */ /* 0x000fca00078e0207 */
[----:B------:R-:W0:Y:S02]  /*e3d0*/  SHFL.UP PT, R14, R7, 0x10, RZ ;  /* 0x06000000070e7989 */ /* 0x000e2400000e00ff */
[----:B0-----:R-:W-:-:S05]  /*e3e0*/  SEL R8, R14, RZ, P0 ;  /* 0x000000ff0e087207 */ /* 0x001fca0000000000 */
[----:B------:R-:W-:-:S05]  /*e3f0*/  IMAD.IADD R8, R7, 0x1, R8 ;  /* 0x0000000107087824 */ /* 0x000fca00078e0208 */
[----:B------:R0:W2:Y:S02]  /*e400*/  SHFL.IDX PT, R14, R8, 0x1f, 0x1f ;  /* 0x03e01f00080e7f89 */ /* 0x0000a400000e0000 */
.L_x_279:
[----:B------:R-:W-:Y:S02]  /*e410*/  ULDC UR4, c[0x0][0xc10] ;  /* 0x0003040000047ab9 */ /* 0x000fe40000000800 */
[----:B------:R-:W-:-:S04]  /*e420*/  IMAD.U32 R7, RZ, RZ, UR4 ;  /* 0x00000004ff077e24 */ /* 0x000fc8000f8e00ff */
[----:B--2---:R-:W-:-:S04]  /*e430*/  IMAD R3, R14, R7, RZ ;  /* 0x000000070e037224 */ /* 0x004fc800078e02ff */
[----:B------:R-:W-:-:S05]  /*e440*/  IMAD.IADD R4, R3, 0x1, R4 ;  /* 0x0000000103047824 */ /* 0x000fca00078e0204 */
[----:B------:R-:W-:-:S13]  /*e450*/  ISETP.GT.AND P0, PT, R4, R5, PT ;  /* 0x000000050400720c */ /* 0x000fda0003f04270 */
[----:B------:R-:W-:Y:S05]  /*e460*/  @!P0 BRA `(.L_x_226) ;  /* 0xfffffffc00588947 */ /* 0x000fea000383ffff */
.L_x_221:
[----:B------:R-:W-:Y:S01]  /*e470*/  IMAD.IADD R16, R4, 0x1, -R3 ;  /* 0x0000000104107824 */ /* 0x000fe200078e0a03 */
[----:B------:R-:W-:-:S03]  /*e480*/  UMOV UR4, 0xffffffff ;  /* 0xffffffff00047882 */ /* 0x000fc60000000000 */
[----:B------:R-:W-:-:S05]  /*e490*/  IMAD R4, R8, R7, R16 ;  /* 0x0000000708047224 */ /* 0x000fca00078e0210 */
[----:B------:R-:W-:Y:S01]  /*e4a0*/  ISETP.GT.AND P6, PT, R4, R5, PT ;  /* 0x000000050400720c */ /* 0x000fe20003fc4270 */
[----:B------:R-:W-:-:S12]  /*e4b0*/  BRA.DIV UR4, `(.L_x_227) ;  /* 0x0000001604387947 */ /* 0x000fd8000b800000 */
[----:B------:R-:W-:-:S04]  /*e4c0*/  VOTE.ANY R3, PT, !P6 ;  /* 0x0000000000037806 */ /* 0x000fc800070e0100 */
[----:B------:R-:W2:Y:S02]  /*e4d0*/  POPC R4, R3 ;  /* 0x0000000300047309 */ /* 0x000ea40000000000 */
[----:B--2---:R2:W3:Y:S02]  /*e4e0*/  SHFL.IDX PT, R17, R2, R4, 0x1f ;  /* 0x00001f0402117589 */ /* 0x0044e400000e0000 */
.L_x_283:
[----:B------:R-:W-:Y:S01]  /*e4f0*/  ISETP.NE.AND P0, PT, R3, RZ, PT ;  /* 0x000000ff0300720c */ /* 0x000fe20003f05270 */
[----:B------:R-:W-:-:S12]  /*e500*/  IMAD.MOV.U32 R14, RZ, RZ, RZ ;  /* 0x000000ffff0e7224 */ /* 0x000fd800078e00ff */
[----:B------:R-:W-:Y:S05]  /*e510*/  @!P0 BRA `(.L_x_228) ;  /* 0x0000000000108947 */ /* 0x000fea0003800000 */
[----:B------:R-:W-:Y:S01]  /*e520*/  UMOV UR4, 0xffffffff ;  /* 0xffffffff00047882 */ /* 0x000fe20000000000 */
[----:B------:R-:W-:Y:S02]  /*e530*/  VIADD R12, R4, 0xffffffff ;  /* 0xffffffff040c7836 */ /* 0x000fe40000000000 */
[----:B------:R-:W-:Y:S05]  /*e540*/  BRA.DIV UR4, `(.L_x_229) ;  /* 0x00000016045c7947 */ /* 0x000fea000b800000 */
[----:B------:R4:W0:Y:S02]  /*e550*/  SHFL.IDX PT, R14, R8, R12, 0x1f ;  /* 0x00001f0c080e7589 */ /* 0x00082400000e0000 */
.L_x_228:
[----:B---3--:R-:W-:Y:S01]  /*e560*/  IABS R6, R17 ;  /* 0x0000001100067213 */ /* 0x008fe20000000000 */
[----:B0-----:R-:W-:Y:S02]  /*e570*/  IMAD R16, R14, R7, R16 ;  /* 0x000000070e107224 */ /* 0x001fe400078e0210 */
[----:B------:R-:W-:Y:S01]  /*e580*/  IMAD.IADD R19, R4, 0x1, R19 ;  /* 0x0000000104137824 */ /* 0x000fe200078e0213 */
[----:B----4-:R-:W0:Y:S01]  /*e590*/  I2F.RP R8, R6 ;  /* 0x0000000600087306 */ /* 0x010e220000209400 */
[----:B------:R-:W-:Y:S01]  /*e5a0*/  IMAD.IADD R10, R5, 0x1, -R16 ;  /* 0x00000001050a7824 */ /* 0x000fe200078e0a10 */
[----:B------:R-:W-:-:S05]  /*e5b0*/  IABS R5, R17 ;  /* 0x0000001100057213 */ /* 0x000fca0000000000 */
[----:B------:R-:W-:Y:S01]  /*e5c0*/  IMAD.MOV R5, RZ, RZ, -R5 ;  /* 0x000000ffff057224 */ /* 0x000fe200078e0a05 */
[----:B0-----:R-:W2:Y:S02]  /*e5d0*/  MUFU.RCP R8, R8 ;  /* 0x0000000800087308 */ /* 0x001ea40000001000 */
[----:B--2---:R-:W-:-:S06]  /*e5e0*/  VIADD R2, R8, 0xffffffe ;  /* 0x0ffffffe08027836 */ /* 0x004fcc0000000000 */
[----:B------:R0:W2:Y:S02]  /*e5f0*/  F2I.FTZ.U32.TRUNC.NTZ R3, R2 ;  /* 0x0000000200037305 */ /* 0x0000a4000021f000 */
[----:B0-----:R-:W-:Y:S02]  /*e600*/  IMAD.MOV.U32 R2, RZ, RZ, RZ ;  /* 0x000000ffff027224 */ /* 0x001fe400078e00ff */
[----:B--2---:R-:W-:-:S04]  /*e610*/  IMAD.MOV R7, RZ, RZ, -R3 ;  /* 0x000000ffff077224 */ /* 0x004fc800078e0a03 */
[----:B------:R-:W-:-:S04]  /*e620*/  IMAD R7, R7, R6, RZ ;  /* 0x0000000607077224 */ /* 0x000fc800078e02ff */
[----:B------:R-:W-:Y:S01]  /*e630*/  IMAD.HI.U32 R3, R3, R7, R2 ;  /* 0x0000000703037227 */ /* 0x000fe200078e0002 */
[----:B------:R-:W-:-:S05]  /*e640*/  IABS R2, R10 ;  /* 0x0000000a00027213 */ /* 0x000fca0000000000 */
        /* <DEDUP_REMOVED lines=16> */
.L_x_222:
[----:B------:R-:W-:Y:S01]  /*e750*/  UMOV UR4, URZ ;  /* 0x0000003f00047c82 */ /* 0x000fe20008000000 */
[----:B------:R-:W-:Y:S01]  /*e760*/  UMOV UR5, URZ ;  /* 0x0000003f00057c82 */ /* 0x000fe20008000000 */
[----:B------:R-:W-:Y:S01]  /*e770*/  ULDC UR6, c[0x0][0xc14] ;  /* 0x0003050000067ab9 */ /* 0x000fe20000000800 */
[----:B------:R-:W-:Y:S02]  /*e780*/  IMAD.MOV.U32 R16, RZ, RZ, R5 ;  /* 0x000000ffff107224 */ /* 0x000fe400078e0005 */
[----:B------:R-:W-:Y:S02]  /*e790*/  IMAD.U32 R17, RZ, RZ, UR4 ;  /* 0x00000004ff117e24 */ /* 0x000fe4000f8e00ff */
[----:B------:R-:W-:Y:S02]  /*e7a0*/  IMAD.U32 R18, RZ, RZ, UR5 ;  /* 0x00000005ff127e24 */ /* 0x000fe4000f8e00ff */
[----:B------:R-:W-:-:S07]  /*e7b0*/  IMAD.U32 R19, RZ, RZ, UR6 ;  /* 0x00000006ff137e24 */ /* 0x000fce000f8e00ff */
.L_x_230:
[----:B------:R-:W-:Y:S01]  /*e7c0*/  ISETP.NE.AND P0, PT, R27, RZ, PT ;  /* 0x000000ff1b00720c */ /* 0x000fe20003f05270 */
[----:B------:R-:W-:Y:S05]  /*e7d0*/  WARPSYNC.ALL ;  /* 0x0000000000007948 */ /* 0x000fea0003800000 */
[----:B------:R-:W-:Y:S07]  /*e7e0*/  BAR.SYNC.DEFER_BLOCKING 0x4, 0x1a0 ;  /* 0x0106800000007b1d */ /* 0x000fee0000010000 */
[----:B------:R-:W-:Y:S01]  /*e7f0*/  @!P0 MOV R2, 0x400 ;  /* 0x0000040000028802 */ /* 0x000fe20000000f00 */
[----:B------:R-:W2:Y:S03]  /*e800*/  @!P0 S2R R3, SR_CgaCtaId ;  /* 0x0000000000038919 */ /* 0x000ea60000008800 */
[----:B--2---:R-:W-:-:S05]  /*e810*/  @!P0 LEA R2, R3, R2, 0x18 ;  /* 0x0000000203028211 */ /* 0x004fca00078ec0ff */
[----:B------:R2:W-:Y:S01]  /*e820*/  @!P0 STS.128 [R2+0x31cd0], R16 ;  /* 0x031cd01002008388 */ /* 0x0005e20000000c00 */
[----:B------:R-:W-:Y:S06]  /*e830*/  BAR.ARV 0x5, 0x1a0 ;  /* 0x0146800000007b1d */ /* 0x000fec0000002000 */
[----:B------:R-:W-:-:S13]  /*e840*/  ISETP.GE.AND P0, PT, R19, R0, PT ;  /* 0x000000001300720c */ /* 0x000fda0003f06270 */
[----:B------:R-:W-:Y:S05]  /*e850*/  @!P0 BRA `(.L_x_231) ;  /* 0xffffffc800048947 */ /* 0x000fea000383ffff */
.L_x_166:
[----:B0-----:R-:W3:Y:S01]  /*e860*/  LDL.LU R0, [R1+0xc] ;  /* 0x00000c0001007983 */ /* 0x001ee20000300800 */
[----:B------:R-:W-:Y:S01]  /*e870*/  BSSY B0, `(.L_x_232) ;  /* 0x000000b000007945 */ /* 0x000fe20003800000 */
[----:B------:R-:W0:Y:S01]  /*e880*/  S2R R5, SR_CgaCtaId ;  /* 0x0000000000057919 */ /* 0x000e220000008800 */
[----:B---3--:R-:W-:-:S05]  /*e890*/  VIADD R0, R0, 0x1 ;  /* 0x0000000100007836 */ /* 0x008fca0000000000 */
[----:B--2---:R-:W-:-:S04]  /*e8a0*/  LEA.HI R2, R0, R0, RZ, 0x1 ;  /* 0x0000000000027211 */ /* 0x004fc800078f08ff */
[----:B------:R-:W-:Y:S02]  /*e8b0*/  LOP3.LUT R3, R2, 0xfffffffe, RZ, 0xc0, !PT ;  /* 0xfffffffe02037812 */ /* 0x000fe400078ec0ff */
[----:B------:R-:W-:-:S03]  /*e8c0*/  MOV R2, 0x400 ;  /* 0x0000040000027802 */ /* 0x000fc60000000f00 */
[----:B------:R-:W-:Y:S01]  /*e8d0*/  IMAD.IADD R0, R0, 0x1, -R3 ;  /* 0x0000000100007824 */ /* 0x000fe200078e0a03 */
[----:B0-----:R-:W-:-:S04]  /*e8e0*/  LEA R9, R5, R2, 0x18 ;  /* 0x0000000205097211 */ /* 0x001fc800078ec0ff */
[----:B------:R-:W-:-:S04]  /*e8f0*/  SHF.L.U32 R0, R0, 0x1f, RZ ;  /* 0x0000001f00007819 */ /* 0x000fc800000006ff */
[----:B------:R-:W0:Y:S02]  /*e900*/  SYNCS.PHASECHK.TRANS64.TRYWAIT P0, [R9+URZ+0x31c20], R0 ;  /* 0x031c2000090075a7 */ /* 0x000e24000800017f */
[----:B0-----:R-:W-:Y:S05]  /*e910*/  @!P0 BRA `(.L_x_233) ;  /* 0x00000010008c8947 */ /* 0x001fea0003800000 */
.L_x_286:
[----:B------:R-:W-:Y:S05]  /*e920*/  BSYNC B0 ;  /* 0x0000000000007941 */ /* 0x000fea0003800000 */
.L_x_232:
[----:B------:R-:W-:-:S03]  /*e930*/  UMOV UR4, 0xffffffff ;  /* 0xffffffff00047882 */ /* 0x000fc60000000000 */
[----:B------:R-:W-:Y:S05]  /*e940*/  BRA.DIV UR4, `(.L_x_234) ;  /* 0x0000001204947947 */ /* 0x000fea000b800000 */
[----:B0-----:R-:W0:Y:S02]  /*e950*/  S2R R0, SR_TID.X ;  /* 0x0000000000007919 */ /* 0x001e240000002100 */
[----:B0-----:R-:W-:-:S04]  /*e960*/  SHF.R.U32.HI R0, RZ, 0x5, R0 ;  /* 0x00000005ff007819 */ /* 0x001fc80000011600 */
[----:B------:R-:W-:-:S05]  /*e970*/  LOP3.LUT R0, R0, 0x3, RZ, 0xc0, !PT ;  /* 0x0000000300007812 */ /* 0x000fca00078ec0ff */
[----:B------:R0:W2:Y:S02]  /*e980*/  SHFL.IDX PT, R14, R0, RZ, 0x1f ;  /* 0x00001fff000e7589 */ /* 0x0000a400000e0000 */
.L_x_289:
[----:B--2---:R-:W-:Y:S01]  /*e990*/  ISETP.NE.AND P0, PT, R14, RZ, PT ;  /* 0x000000ff0e00720c */ /* 0x004fe20003f05270 */
[----:B------:R-:W-:-:S12]  /*e9a0*/  BSSY B0, `(.L_x_235) ;  /* 0x0000024000007945 */ /* 0x000fd80003800000 */
[----:B------:R-:W-:Y:S05]  /*e9b0*/  @P0 BRA `(.L_x_236) ;  /* 0x0000000000880947 */ /* 0x000fea0003800000 */
[----:B------:R-:W-:-:S03]  /*e9c0*/  UMOV UR4, 0xffffffff ;  /* 0xffffffff00047882 */ /* 0x000fc60000000000 */
[----:B------:R-:W-:Y:S05]  /*e9d0*/  BRA.DIV UR4, `(.L_x_237) ;  /* 0x0000001204a47947 */ /* 0x000fea000b800000 */
[----:B------:R-:W-:-:S13]  /*e9e0*/  ELECT P6, URZ, PT ;  /* 0x00000000003f782f */ /* 0x000fda00038c0000 */
.L_x_292:
[----:B------:R-:W-:Y:S05]  /*e9f0*/  @!P6 BRA `(.L_x_236) ;  /* 0x000000000078e947 */ /* 0x000fea0003800000 */
[----:B0-----:R-:W2:Y:S02]  /*ea00*/  LDL.LU R0, [R1+0x14] ;  /* 0x0000140001007983 */ /* 0x001ea40000300800 */
[----:B--2---:R-:W-:-:S04]  /*ea10*/  LOP3.LUT R0, R0, 0x2, RZ, 0xfc, !PT ;  /* 0x0000000200007812 */ /* 0x004fc800078efcff */
[----:B------:R-:W-:-:S13]  /*ea20*/  ISETP.NE.AND P2, PT, R0, 0x3, PT ;  /* 0x000000030000780c */ /* 0x000fda0003f45270 */
[----:B------:R-:W-:Y:S05]  /*ea30*/  @!P2 BRA `(.L_x_238) ;  /* 0x000000000004a947 */ /* 0x000fea0003800000 */
[----:B------:R-:W-:Y:S01]  /*ea40*/  BPT.TRAP 0x1 ;  /* 0x000000040000795c */ /* 0x000fe20000300000 */
.L_x_238:
[----:B------:R-:W-:Y:S01]  /*ea50*/  VIADD R3, R9, 0x31c40 ;  /* 0x00031c4009037836 */ /* 0x000fe20000000000 */
[----:B------:R-:W-:Y:S01]  /*ea60*/  SHF.L.U32 R2, R24, 0x1f, RZ ;  /* 0x0000001f18027819 */ /* 0x000fe200000006ff */
[C---:B------:R-:W-:Y:S02]  /*ea70*/  VIADD R0, R22.reuse, 0x1 ;  /* 0x0000000116007836 */ /* 0x040fe40000000000 */
[----:B------:R-:W-:-:S03]  /*ea80*/  IMAD R7, R22, 0x8, R3 ;  /* 0x0000000816077824 */ /* 0x000fc600078e0203 */
[C---:B------:R-:W-:Y:S01]  /*ea90*/  ISETP.NE.AND P1, PT, R0.reuse, 0x2, PT ;  /* 0x000000020000780c */ /* 0x040fe20003f25270 */
[----:B------:R-:W0:Y:S03]  /*eaa0*/  SYNCS.PHASECHK.TRANS64.TRYWAIT P0, [R7+URZ], R2 ;  /* 0x00000002070075a7 */ /* 0x000e26000800017f */
[----:B------:R-:W-:Y:S02]  /*eab0*/  SEL R5, RZ, 0x1, P1 ;  /* 0x00000001ff057807 */ /* 0x000fe40000800000 */
[----:B------:R-:W-:Y:S02]  /*eac0*/  SEL R4, R0, RZ, P1 ;  /* 0x000000ff00047207 */ /* 0x000fe40000800000 */
[----:B------:R-:W-:-:S03]  /*ead0*/  LOP3.LUT R0, R24, R5, RZ, 0x3c, !PT ;  /* 0x0000000518007212 */ /* 0x000fc600078e3cff */
[----:B------:R-:W-:Y:S01]  /*eae0*/  IMAD R3, R4, 0x8, R3 ;  /* 0x0000000804037824 */ /* 0x000fe200078e0203 */
[----:B------:R-:W-:Y:S01]  /*eaf0*/  SHF.L.U32 R0, R0, 0x1f, RZ ;  /* 0x0000001f00007819 */ /* 0x000fe200000006ff */
[----:B0-----:R-:W-:Y:S06]  /*eb00*/  @!P0 BRA `(.L_x_239) ;  /* 0x0000001000788947 */ /* 0x001fec0003800000 */
.L_x_293:
[----:B------:R-:W2:Y:S02]  /*eb10*/  SYNCS.PHASECHK.TRANS64.TRYWAIT P0, [R3+URZ], R0 ;  /* 0x00000000030075a7 */ /* 0x000ea4000800017f */
[----:B--2---:R-:W-:Y:S05]  /*eb20*/  @!P0 BRA `(.L_x_240) ;  /* 0x0000001000848947 */ /* 0x004fea0003800000 */
.L_x_294:
[----:B------:R-:W-:Y:S05]  /*eb30*/  @!P2 BRA `(.L_x_241) ;  /* 0x000000000004a947 */ /* 0x000fea0003800000 */
[----:B------:R-:W-:Y:S01]  /*eb40*/  BPT.TRAP 0x1 ;  /* 0x000000040000795c */ /* 0x000fe20000300000 */
.L_x_241:
[----:B--2---:R-:W-:-:S04]  /*eb50*/  VIADD R3, R9, 0x31c60 ;  /* 0x00031c6009037836 */ /* 0x004fc80000000000 */
[----:B------:R-:W-:-:S04]  /*eb60*/  IMAD R5, R22, 0x8, R3 ;  /* 0x0000000816057824 */ /* 0x000fc800078e0203 */
[----:B------:R-:W2:Y:S02]  /*eb70*/  SYNCS.PHASECHK.TRANS64.TRYWAIT P0, [R5+URZ], R2 ;  /* 0x00000002050075a7 */ /* 0x000ea4000800017f */
[----:B--2---:R-:W-:Y:S05]  /*eb80*/  @!P0 BRA `(.L_x_242) ;  /* 0x0000001000808947 */ /* 0x004fea0003800000 */
.L_x_295:
[----:B------:R-:W-:-:S07]  /*eb90*/  IMAD R3, R4, 0x8, R3 ;  /* 0x0000000804037824 */ /* 0x000fce00078e0203 */
.L_x_243:
[----:B---3--:R3:W4:Y:S02]  /*eba0*/  SYNCS.PHASECHK.TRANS64.TRYWAIT P0, [R3+URZ], R0 ;  /* 0x00000000030075a7 */ /* 0x008724000800017f */
[----:B----4-:R-:W-:Y:S05]  /*ebb0*/  @!P0 NANOSLEEP.SYNCS 0x989680 ;  /* 0x009896800000895d */ /* 0x010fea0003900000 */
[----:B------:R-:W4:Y:S02]  /*ebc0*/  @!P0 SYNCS.PHASECHK.TRANS64 P0, [R3+URZ], R0 ;  /* 0x00000000030085a7 */ /* 0x000f24000800007f */
[----:B----4-:R-:W-:Y:S05]  /*ebd0*/  @!P0 BRA `(.L_x_243) ;  /* 0xfffffffc00f08947 */ /* 0x010fea000383ffff */
.L_x_236:
[----:B------:R-:W-:Y:S05]  /*ebe0*/  BSYNC B0 ;  /* 0x0000000000007941 */ /* 0x000fea0003800000 */
.L_x_235:
[----:B------:R-:W-:Y:S05]  /*ebf0*/  EXIT ;  /* 0x000000000000794d */ /* 0x000fea0003800000 */
.L_x_128:
[----:B0-----:R-:W-:-:S04]  /*ec00*/  IMAD.U32 R3, RZ, RZ, UR36 ;  /* 0x00000024ff037e24 */ /* 0x001fc8000f8e00ff */
[----:B------:R0:W1:Y:S03]  /*ec10*/  SYNCS.PHASECHK.TRANS64.TRYWAIT P1, [R3+URZ+0x31c00], R0 ;  /* 0x031c0000030075a7 */ /* 0x000066000802017f */
[----:B-1----:R-:W-:Y:S05]  /*ec20*/  @!P1 NANOSLEEP.SYNCS 0x989680 ;  /* 0x009896800000995d */ /* 0x002fea0003900000 */
[----:B------:R-:W1:Y:S02]  /*ec30*/  @!P1 SYNCS.PHASECHK.TRANS64 P1, [R3+URZ+0x31c00], R0 ;  /* 0x031c0000030095a7 */ /* 0x000e64000802007f */
[----:B-1----:R-:W-:Y:S05]  /*ec40*/  @!P1 BRA `(.L_x_128) ;  /* 0xfffffffc00ec9947 */ /* 0x002fea000383ffff */
[----:B------:R-:W-:Y:S05]  /*ec50*/  BRA `(.L_x_244) ;  /* 0xffffff2800447947 */ /* 0x000fea000383ffff */
.L_x_132:
[----:B-1----:R1:W2:Y:S02]  /*ec60*/  SYNCS.PHASECHK.TRANS64.TRYWAIT P2, [R4+URZ+0x31c30], R3 ;  /* 0x031c3003040075a7 */ /* 0x0022a4000804017f */
[----:B--2---:R-:W-:Y:S05]  /*ec70*/  @!P2 NANOSLEEP.SYNCS 0x989680 ;  /* 0x009896800000a95d */ /* 0x004fea0003900000 */
[----:B------:R-:W2:Y:S02]  /*ec80*/  @!P2 SYNCS.PHASECHK.TRANS64 P2, [R4+URZ+0x31c30], R3 ;  /* 0x031c30030400a5a7 */ /* 0x000ea4000804007f */
[----:B--2---:R-:W-:Y:S05]  /*ec90*/  @!P2 BRA `(.L_x_132) ;  /* 0xfffffffc00f0a947 */ /* 0x004fea000383ffff */
[----:B------:R-:W-:Y:S05]  /*eca0*/  BRA `(.L_x_131) ;  /* 0xffffff2800687947 */ /* 0x000fea000383ffff */
.L_x_137:
[----:B--2---:R-:W-:-:S04]  /*ecb0*/  IMAD.U32 R3, RZ, RZ, UR6 ;  /* 0x00000006ff037e24 */ /* 0x004fc8000f8e00ff */
[----:B------:R2:W3:Y:S03]  /*ecc0*/  SYNCS.PHASECHK.TRANS64.TRYWAIT P2, [R3+URZ+0x31c30], R0 ;  /* 0x031c3000030075a7 */ /* 0x0004e6000804017f */
[----:B---3--:R-:W-:Y:S05]  /*ecd0*/  @!P2 NANOSLEEP.SYNCS 0x989680 ;  /* 0x009896800000a95d */ /* 0x008fea0003900000 */
[----:B------:R-:W3:Y:S02]  /*ece0*/  @!P2 SYNCS.PHASECHK.TRANS64 P2, [R3+URZ+0x31c30], R0 ;  /* 0x031c30000300a5a7 */ /* 0x000ee4000804007f */
[----:B---3--:R-:W-:Y:S05]  /*ecf0*/  @!P2 BRA `(.L_x_137) ;  /* 0xfffffffc00eca947 */ /* 0x008fea000383ffff */
[----:B------:R-:W-:Y:S05]  /*ed00*/  BRA `(.L_x_134) ;  /* 0xffffff60008c7947 */ /* 0x000fea000383ffff */
.L_x_141:
[----:B-1----:R-:W-:-:S04]  /*ed10*/  IMAD.U32 R3, RZ, RZ, UR6 ;  /* 0x00000006ff037e24 */ /* 0x002fc8000f8e00ff */
[----:B------:R1:W2:Y:S03]  /*ed20*/  SYNCS.PHASECHK.TRANS64.TRYWAIT P2, [R3+URZ+0x31c50], R0 ;  /* 0x031c5000030075a7 */ /* 0x0002a6000804017f */
[----:B--2---:R-:W-:Y:S05]  /*ed30*/  @!P2 NANOSLEEP.SYNCS 0x989680 ;  /* 0x009896800000a95d */ /* 0x004fea0003900000 */
[----:B------:R-:W2:Y:S02]  /*ed40*/  @!P2 SYNCS.PHASECHK.TRANS64 P2, [R3+URZ+0x31c50], R0 ;  /* 0x031c50000300a5a7 */ /* 0x000ea4000804007f */
[----:B--2---:R-:W-:Y:S05]  /*ed50*/  @!P2 BRA `(.L_x_141) ;  /* 0xfffffffc00eca947 */ /* 0x004fea000383ffff */
[----:B------:R-:W-:Y:S05]  /*ed60*/  BRA `(.L_x_138) ;  /* 0xffffff7800307947 */ /* 0x000fea000383ffff */
.L_x_146:
[----:B--2---:R-:W-:-:S04]  /*ed70*/  IMAD.U32 R5, RZ, RZ, UR9 ;  /* 0x00000009ff057e24 */ /* 0x004fc8000f8e00ff */
[----:B------:R2:W3:Y:S03]  /*ed80*/  SYNCS.PHASECHK.TRANS64.TRYWAIT P0, [R5+URZ+0x31c50], R4 ;  /* 0x031c5004050075a7 */ /* 0x0004e6000800017f */
[----:B---3--:R-:W-:Y:S05]  /*ed90*/  @!P0 NANOSLEEP.SYNCS 0x989680 ;  /* 0x009896800000895d */ /* 0x008fea0003900000 */
[----:B------:R-:W3:Y:S02]  /*eda0*/  @!P0 SYNCS.PHASECHK.TRANS64 P0, [R5+URZ+0x31c50], R4 ;  /* 0x031c5004050085a7 */ /* 0x000ee4000800007f */
[----:B---3--:R-:W-:Y:S05]  /*edb0*/  @!P0 BRA `(.L_x_146) ;  /* 0xfffffffc00ec8947 */ /* 0x008fea000383ffff */
[----:B------:R-:W-:Y:S05]  /*edc0*/  BRA `(.L_x_145) ;  /* 0xffffff9800087947 */ /* 0x000fea000383ffff */
.L_x_177:
[----:B------:R-:W0:Y:S01]  /*edd0*/  S2R R4, SR_TID.X ;  /* 0x0000000000047919 */ /* 0x000e220000002100 */
[----:B------:R-:W-:Y:S01]  /*ede0*/  BSSY B0, `(.L_x_245) ;  /* 0x000000a000007945 */ /* 0x000fe20003800000 */
[----:B------:R-:W-:Y:S02]  /*edf0*/  IMAD.MOV.U32 R12, RZ, RZ, RZ ;  /* 0x000000ffff0c7224 */ /* 0x000fe400078e00ff */
[----:B------:R-:W-:Y:S02]  /*ee00*/  IMAD.MOV.U32 R11, RZ, RZ, 0x1f ;  /* 0x0000001fff0b7424 */ /* 0x000fe400078e00ff */
[----:B------:R-:W-:Y:S01]  /*ee10*/  IMAD.MOV.U32 R15, RZ, RZ, -0x1 ;  /* 0xffffffffff0f7424 */ /* 0x000fe200078e00ff */
[----:B0-----:R-:W-:-:S04]  /*ee20*/  SHF.R.U32.HI R4, RZ, 0x5, R4 ;  /* 0x00000005ff047819 */ /* 0x001fc80000011604 */
[----:B------:R-:W-:-:S05]  /*ee30*/  LOP3.LUT R4, R4, 0x3, RZ, 0xc0, !PT ;  /* 0x0000000304047812 */ /* 0x000fca00078ec0ff */
[----:B------:R-:W-:-:S07]  /*ee40*/  IMAD.MOV.U32 R13, RZ, RZ, R4 ;  /* 0x000000ffff0d7224 */ /* 0x000fce00078e0004 */
[----:B-1----:R-:W-:Y:S05]  /*ee50*/  WARPSYNC.COLLECTIVE R15, `(.L_x_246) ;  /* 0x000000000f087348 */ /* 0x002fea0003c00000 */
[----:B------:R0:W2:Y:S02]  /*ee60*/  SHFL.IDX P6, R14, R13, R12, R11 ;  /* 0x0000000c0d0e7389 */ /* 0x0000a400000c000b */
[----:B012---:R-:W-:Y:S01]  /*ee70*/  ENDCOLLECTIVE ;  /* 0x000000000000791b */ /* 0x007fe20003800000 */
.L_x_246:
[----:B------:R-:W-:Y:S05]  /*ee80*/  BSYNC B0 ;  /* 0x0000000000007941 */ /* 0x000fea0003800000 */
.L_x_245:
[----:B------:R-:W-:Y:S05]  /*ee90*/  BRA `(.L_x_247) ;  /* 0xffffffcc00a07947 */ /* 0x000fea000383ffff */
.L_x_178:
[----:B------:R-:W-:Y:S01]  /*eea0*/  BSSY B0, `(.L_x_248) ;  /* 0x0000006000007945 */ /* 0x000fe20003800000 */
[----:B------:R-:W-:-:S07]  /*eeb0*/  IMAD.MOV.U32 R15, RZ, RZ, -0x1 ;  /* 0xffffffffff0f7424 */ /* 0x000fce00078e00ff */
[----:B-1----:R-:W-:Y:S05]  /*eec0*/  WARPSYNC.COLLECTIVE R15, `(.L_x_249) ;  /* 0x000000000f0c7348 */ /* 0x002fea0003c00000 */
[----:B------:R-:W-:Y:S02]  /*eed0*/  ELECT P6, UR62, PT ;  /* 0x00000000003e782f */ /* 0x000fe400038c0000 */
[----:B------:R-:W-:Y:S01]  /*eee0*/  MOV R14, UR62 ;  /* 0x0000003e000e7c02 */ /* 0x000fe20008000f00 */
[----:B-1----:R-:W-:Y:S10]  /*eef0*/  ENDCOLLECTIVE ;  /* 0x000000000000791b */ /* 0x002ff40003800000 */
.L_x_249:
[----:B------:R-:W-:Y:S05]  /*ef00*/  BSYNC B0 ;  /* 0x0000000000007941 */ /* 0x000fea0003800000 */
.L_x_248:
[----:B------:R-:W-:Y:S05]  /*ef10*/  BRA `(.L_x_250) ;  /* 0xffffffcc00947947 */ /* 0x000fea000383ffff */
.L_x_181:
[----:B--2---:R2:W3:Y:S02]  /*ef20*/  SYNCS.PHASECHK.TRANS64.TRYWAIT P0, [R5+URZ+0x31c40], R4 ;  /* 0x031c4004050075a7 */ /* 0x0044e4000800017f */
[----:B---3--:R-:W-:Y:S05]  /*ef30*/  @!P0 NANOSLEEP.SYNCS 0x989680 ;  /* 0x009896800000895d */ /* 0x008fea0003900000 */
[----:B------:R-:W3:Y:S02]  /*ef40*/  @!P0 SYNCS.PHASECHK.TRANS64 P0, [R5+URZ+0x31c40], R4 ;  /* 0x031c4004050085a7 */ /* 0x000ee4000800007f */
[----:B---3--:R-:W-:Y:S05]  /*ef50*/  @!P0 BRA `(.L_x_181) ;  /* 0xfffffffc00f08947 */ /* 0x008fea000383ffff */
[----:B------:R-:W-:Y:S05]  /*ef60*/  BRA `(.L_x_251) ;  /* 0xffffffcc00ec7947 */ /* 0x000fea000383ffff */
.L_x_184:
[----:B0-----:R0:W2:Y:S02]  /*ef70*/  SYNCS.PHASECHK.TRANS64.TRYWAIT P0, [R26+URZ+0x31c20], R5 ;  /* 0x031c20051a0075a7 */ /* 0x0010a4000800017f */
[----:B--2---:R-:W-:Y:S05]  /*ef80*/  @!P0 NANOSLEEP.SYNCS 0x989680 ;  /* 0x009896800000895d */ /* 0x004fea0003900000 */
[----:B------:R-:W2:Y:S02]  /*ef90*/  @!P0 SYNCS.PHASECHK.TRANS64 P0, [R26+URZ+0x31c20], R5 ;  /* 0x031c20051a0085a7 */ /* 0x000ea4000800007f */
[----:B--2---:R-:W-:Y:S05]  /*efa0*/  @!P0 BRA `(.L_x_184) ;  /* 0xfffffffc00f08947 */ /* 0x004fea000383ffff */
[----:B------:R-:W-:Y:S05]  /*efb0*/  BRA `(.L_x_252) ;  /* 0xffffffd4001c7947 */ /* 0x000fea000383ffff */
.L_x_192:
[----:B--2---:R2:W3:Y:S02]  /*efc0*/  SYNCS.PHASECHK.TRANS64.TRYWAIT P0, [R3+URZ+0x31c40], R2 ;  /* 0x031c4002030075a7 */ /* 0x0044e4000800017f */
[----:B---3--:R-:W-:Y:S05]  /*efd0*/  @!P0 NANOSLEEP.SYNCS 0x989680 ;  /* 0x009896800000895d */ /* 0x008fea0003900000 */
[----:B------:R-:W3:Y:S02]  /*efe0*/  @!P0 SYNCS.PHASECHK.TRANS64 P0, [R3+URZ+0x31c40], R2 ;  /* 0x031c4002030085a7 */ /* 0x000ee4000800007f */
[----:B---3--:R-:W-:Y:S05]  /*eff0*/  @!P0 BRA `(.L_x_192) ;  /* 0xfffffffc00f08947 */ /* 0x008fea000383ffff */
[----:B------:R-:W-:Y:S05]  /*f000*/  BRA `(.L_x_253) ;  /* 0xffffffd400c47947 */ /* 0x000fea000383ffff */
.L_x_194:
[----:B0-----:R0:W2:Y:S02]  /*f010*/  SYNCS.PHASECHK.TRANS64.TRYWAIT P0, [R2+URZ+0x60], R5 ;  /* 0x00006005020075a7 */ /* 0x0010a4000800017f */
[----:B--2---:R-:W-:Y:S05]  /*f020*/  @!P0 NANOSLEEP.SYNCS 0x989680 ;  /* 0x009896800000895d */ /* 0x004fea0003900000 */
[----:B------:R-:W2:Y:S02]  /*f030*/  @!P0 SYNCS.PHASECHK.TRANS64 P0, [R2+URZ+0x60], R5 ;  /* 0x00006005020085a7 */ /* 0x000ea4000800007f */
[----:B--2---:R-:W-:Y:S05]  /*f040*/  @!P0 BRA `(.L_x_194) ;  /* 0xfffffffc00f08947 */ /* 0x004fea000383ffff */
[----:B------:R-:W-:Y:S05]  /*f050*/  BRA `(.L_x_254) ;  /* 0xffffffd800507947 */ /* 0x000fea000383ffff */
.L_x_199:
[----:B---3--:R3:W4:Y:S02]  /*f060*/  SYNCS.PHASECHK.TRANS64.TRYWAIT P0, [R3+URZ+0x31c40], R2 ;  /* 0x031c4002030075a7 */ /* 0x008724000800017f */
[----:B----4-:R-:W-:Y:S05]  /*f070*/  @!P0 NANOSLEEP.SYNCS 0x989680 ;  /* 0x009896800000895d */ /* 0x010fea0003900000 */
[----:B------:R-:W4:Y:S02]  /*f080*/  @!P0 SYNCS.PHASECHK.TRANS64 P0, [R3+URZ+0x31c40], R2 ;  /* 0x031c4002030085a7 */ /* 0x000f24000800007f */
[----:B----4-:R-:W-:Y:S05]  /*f090*/  @!P0 BRA `(.L_x_199) ;  /* 0xfffffffc00f08947 */ /* 0x010fea000383ffff */
[----:B------:R-:W-:Y:S05]  /*f0a0*/  BRA `(.L_x_255) ;  /* 0xffffffdc00807947 */ /* 0x000fea000383ffff */
.L_x_201:
[----:B0-----:R0:W2:Y:S02]  /*f0b0*/  SYNCS.PHASECHK.TRANS64.TRYWAIT P1, [R3+URZ+0x60], R24 ;  /* 0x00006018030075a7 */ /* 0x0010a4000802017f */
[----:B--2---:R-:W-:Y:S05]  /*f0c0*/  @!P1 NANOSLEEP.SYNCS 0x989680 ;  /* 0x009896800000995d */ /* 0x004fea0003900000 */
[----:B------:R-:W2:Y:S02]  /*f0d0*/  @!P1 SYNCS.PHASECHK.TRANS64 P1, [R3+URZ+0x60], R24 ;  /* 0x00006018030095a7 */ /* 0x000ea4000802007f */
[----:B--2---:R-:W-:Y:S05]  /*f0e0*/  @!P1 BRA `(.L_x_201) ;  /* 0xfffffffc00f09947 */ /* 0x004fea000383ffff */
[----:B------:R-:W-:Y:S05]  /*f0f0*/  BRA `(.L_x_256) ;  /* 0xffffffe0000c7947 */ /* 0x000fea000383ffff */
.L_x_206:
[----:B--2---:R2:W3:Y:S02]  /*f100*/  SYNCS.PHASECHK.TRANS64.TRYWAIT P0, [R2+URZ+0x31c40], R3 ;  /* 0x031c4003020075a7 */ /* 0x0044e4000800017f */
[----:B---3--:R-:W-:Y:S05]  /*f110*/  @!P0 NANOSLEEP.SYNCS 0x989680 ;  /* 0x009896800000895d */ /* 0x008fea0003900000 */
[----:B------:R-:W3:Y:S02]  /*f120*/  @!P0 SYNCS.PHASECHK.TRANS64 P0, [R2+URZ+0x31c40], R3 ;  /* 0x031c4003020085a7 */ /* 0x000ee4000800007f */
[----:B---3--:R-:W-:Y:S05]  /*f130*/  @!P0 BRA `(.L_x_206) ;  /* 0xfffffffc00f08947 */ /* 0x008fea000383ffff */
[----:B------:R-:W-:Y:S05]  /*f140*/  BRA `(.L_x_257) ;  /* 0xffffffe400147947 */ /* 0x000fea000383ffff */
.L_x_208:
[----:B0-----:R0:W2:Y:S02]  /*f150*/  SYNCS.PHASECHK.TRANS64.TRYWAIT P1, [R2+URZ+0x60], R11 ;  /* 0x0000600b020075a7 */ /* 0x0010a4000802017f */
[----:B--2---:R-:W-:Y:S05]  /*f160*/  @!P1 NANOSLEEP.SYNCS 0x989680 ;  /* 0x009896800000995d */ /* 0x004fea0003900000 */
[----:B------:R-:W2:Y:S02]  /*f170*/  @!P1 SYNCS.PHASECHK.TRANS64 P1, [R2+URZ+0x60], R11 ;  /* 0x0000600b020095a7 */ /* 0x000ea4000802007f */
[----:B--2---:R-:W-:Y:S05]  /*f180*/  @!P1 BRA `(.L_x_208) ;  /* 0xfffffffc00f09947 */ /* 0x004fea000383ffff */
[----:B------:R-:W-:Y:S05]  /*f190*/  BRA `(.L_x_258) ;  /* 0xffffffe400a87947 */ /* 0x000fea000383ffff */
.L_x_215:
[----:B--2---:R2:W3:Y:S02]  /*f1a0*/  SYNCS.PHASECHK.TRANS64.TRYWAIT P0, [R3+URZ+0x31c60], R2 ;  /* 0x031c6002030075a7 */ /* 0x0044e4000800017f */
[----:B---3--:R-:W-:Y:S05]  /*f1b0*/  @!P0 NANOSLEEP.SYNCS 0x989680 ;  /* 0x009896800000895d */ /* 0x008fea0003900000 */
[----:B------:R-:W3:Y:S02]  /*f1c0*/  @!P0 SYNCS.PHASECHK.TRANS64 P0, [R3+URZ+0x31c60], R2 ;  /* 0x031c6002030085a7 */ /* 0x000ee4000800007f */
[----:B---3--:R-:W-:Y:S05]  /*f1d0*/  @!P0 BRA `(.L_x_215) ;  /* 0xfffffffc00f08947 */ /* 0x008fea000383ffff */
[----:B------:R-:W-:Y:S05]  /*f1e0*/  BRA `(.L_x_259) ;  /* 0xffffffe800907947 */ /* 0x000fea000383ffff */
.L_x_217:
[----:B------:R-:W-:Y:S01]  /*f1f0*/  BSSY B0, `(.L_x_260) ;  /* 0x0000008000007945 */ /* 0x000fe20003800000 */
[----:B------:R-:W-:Y:S02]  /*f200*/  IMAD.MOV.U32 R13, RZ, RZ, R16 ;  /* 0x000000ffff0d7224 */ /* 0x000fe400078e0010 */
[----:B------:R-:W-:Y:S02]  /*f210*/  IMAD.MOV.U32 R12, RZ, RZ, RZ ;  /* 0x000000ffff0c7224 */ /* 0x000fe400078e00ff */
[----:B------:R-:W-:Y:S02]  /*f220*/  IMAD.MOV.U32 R11, RZ, RZ, 0x1f ;  /* 0x0000001fff0b7424 */ /* 0x000fe400078e00ff */
[----:B------:R-:W-:-:S07]  /*f230*/  IMAD.MOV.U32 R15, RZ, RZ, -0x1 ;  /* 0xffffffffff0f7424 */ /* 0x000fce00078e00ff */
[----:B01----:R-:W-:Y:S05]  /*f240*/  WARPSYNC.COLLECTIVE R15, `(.L_x_261) ;  /* 0x000000000f087348 */ /* 0x003fea0003c00000 */
[----:B------:R2:W3:Y:S02]  /*f250*/  SHFL.IDX P6, R14, R13, R12, R11 ;  /* 0x0000000c0d0e7389 */ /* 0x0004e400000c000b */
[----:B0123--:R-:W-:Y:S01]  /*f260*/  ENDCOLLECTIVE ;  /* 0x000000000000791b */ /* 0x00ffe20003800000 */
.L_x_261:
[----:B------:R-:W-:Y:S05]  /*f270*/  BSYNC B0 ;  /* 0x0000000000007941 */ /* 0x000fea0003800000 */
.L_x_260:
[----:B------:R-:W-:Y:S02]  /*f280*/  IMAD.MOV.U32 R13, RZ, RZ, R16 ;  /* 0x000000ffff0d7224 */ /* 0x000fe400078e0010 */
[----:B------:R-:W-:Y:S02]  /*f290*/  IMAD.MOV.U32 R12, RZ, RZ, 0x1 ;  /* 0x00000001ff0c7424 */ /* 0x000fe400078e00ff */
[----:B------:R-:W-:Y:S02]  /*f2a0*/  IMAD.MOV.U32 R11, RZ, RZ, 0x1f ;  /* 0x0000001fff0b7424 */ /* 0x000fe400078e00ff */
[----:B------:R-:W-:Y:S02]  /*f2b0*/  IMAD.MOV.U32 R15, RZ, RZ, -0x1 ;  /* 0xffffffffff0f7424 */ /* 0x000fe400078e00ff */
[----:B------:R-:W-:-:S07]  /*f2c0*/  IMAD.MOV.U32 R5, RZ, RZ, R14 ;  /* 0x000000ffff057224 */ /* 0x000fce00078e000e */
[----:B------:R-:W-:Y:S05]  /*f2d0*/  WARPSYNC.COLLECTIVE R15, `(.L_x_262) ;  /* 0x000000000f087348 */ /* 0x000fea0003c00000 */
[----:B------:R0:W1:Y:S02]  /*f2e0*/  SHFL.IDX P6, R14, R13, R12, R11 ;  /* 0x0000000c0d0e7389 */ /* 0x00006400000c000b */
[----:B01----:R-:W-:Y:S01]  /*f2f0*/  ENDCOLLECTIVE ;  /* 0x000000000000791b */ /* 0x003fe20003800000 */
.L_x_262:
[----:B------:R-:W-:Y:S01]  /*f300*/  IMAD.MOV.U32 R4, RZ, RZ, R14 ;  /* 0x000000ffff047224 */ /* 0x000fe200078e000e */
[----:B------:R-:W-:Y:S06]  /*f310*/  BRA `(.L_x_263) ;  /* 0xffffffec00047947 */ /* 0x000fec000383ffff */
.L_x_220:
[----:B------:R-:W-:Y:S01]  /*f320*/  BSSY B0, `(.L_x_264) ;  /* 0x0000008000007945 */ /* 0x000fe20003800000 */
[----:B-----5:R-:W-:Y:S02]  /*f330*/  IMAD.MOV.U32 R13, RZ, RZ, R2 ;  /* 0x000000ffff0d7224 */ /* 0x020fe400078e0002 */
[----:B------:R-:W-:Y:S02]  /*f340*/  IMAD.MOV.U32 R12, RZ, RZ, 0x1 ;  /* 0x00000001ff0c7424 */ /* 0x000fe400078e00ff */
[----:B------:R-:W-:Y:S02]  /*f350*/  IMAD.MOV.U32 R11, RZ, RZ, RZ ;  /* 0x000000ffff0b7224 */ /* 0x000fe400078e00ff */
[----:B------:R-:W-:-:S07]  /*f360*/  IMAD.MOV.U32 R15, RZ, RZ, -0x1 ;  /* 0xffffffffff0f7424 */ /* 0x000fce00078e00ff */
[----:B01234-:R-:W-:Y:S05]  /*f370*/  WARPSYNC.COLLECTIVE R15, `(.L_x_265) ;  /* 0x000000000f087348 */ /* 0x01ffea0003c00000 */
[----:B------:R0:W0:Y:S02]  /*f380*/  SHFL.UP P6, R14, R13, R12, R11 ;  /* 0x0400000c0d0e7389 */ /* 0x00002400000c000b */
[----:B01234-:R-:W-:Y:S01]  /*f390*/  ENDCOLLECTIVE ;  /* 0x000000000000791b */ /* 0x01ffe20003800000 */
.L_x_265:
[----:B------:R-:W-:Y:S05]  /*f3a0*/  BSYNC B0 ;  /* 0x0000000000007941 */ /* 0x000fea0003800000 */
.L_x_264:
[C---:B------:R-:W-:Y:S01]  /*f3b0*/  ISETP.NE.AND P0, PT, R27.reuse, RZ, PT ;  /* 0x000000ff1b00720c */ /* 0x040fe20003f05270 */
[----:B------:R-:W-:Y:S02]  /*f3c0*/  IMAD.MOV.U32 R12, RZ, RZ, 0x2 ;  /* 0x00000002ff0c7424 */ /* 0x000fe400078e00ff */
[----:B------:R-:W-:Y:S01]  /*f3d0*/  IMAD.MOV.U32 R11, RZ, RZ, RZ ;  /* 0x000000ffff0b7224 */ /* 0x000fe200078e00ff */
[----:B------:R-:W-:Y:S01]  /*f3e0*/  SEL R13, R14, RZ, P0 ;  /* 0x000000ff0e0d7207 */ /* 0x000fe20000000000 */
[----:B------:R-:W-:Y:S01]  /*f3f0*/  IMAD.MOV.U32 R15, RZ, RZ, -0x1 ;  /* 0xffffffffff0f7424 */ /* 0x000fe200078e00ff */
[----:B------:R-:W-:-:S03]  /*f400*/  ISETP.GE.U32.AND P0, PT, R27, 0x2, PT ;  /* 0x000000021b00780c */ /* 0x000fc60003f06070 */
[----:B------:R-:W-:-:S10]  /*f410*/  IMAD.IADD R13, R2, 0x1, R13 ;  /* 0x00000001020d7824 */ /* 0x000fd400078e020d */
[----:B------:R-:W-:Y:S05]  /*f420*/  WARPSYNC.COLLECTIVE R15, `(.L_x_266) ;  /* 0x000000000f087348 */ /* 0x000fea0003c00000 */
[----:B------:R0:W1:Y:S02]  /*f430*/  SHFL.UP P6, R14, R13, R12, R11 ;  /* 0x0400000c0d0e7389 */ /* 0x00006400000c000b */
[----:B01----:R-:W-:Y:S01]  /*f440*/  ENDCOLLECTIVE ;  /* 0x000000000000791b */ /* 0x003fe20003800000 */
.L_x_266:
[----:B------:R-:W-:Y:S01]  /*f450*/  IMAD.MOV.U32 R12, RZ, RZ, 0x4 ;  /* 0x00000004ff0c7424 */ /* 0x000fe200078e00ff */
[----:B------:R-:W-:Y:S02]  /*f460*/  SEL R14, R14, RZ, P0 ;  /* 0x000000ff0e0e7207 */ /* 0x000fe40000000000 */
[----:B------:R-:W-:-:S03]  /*f470*/  ISETP.GE.U32.AND P0, PT, R27, 0x4, PT ;  /* 0x000000041b00780c */ /* 0x000fc60003f06070 */
[----:B------:R-:W-:-:S04]  /*f480*/  IMAD.IADD R3, R13, 0x1, R14 ;  /* 0x000000010d037824 */ /* 0x000fc800078e020e */
[----:B------:R-:W-:-:S07]  /*f490*/  IMAD.MOV.U32 R13, RZ, RZ, R3 ;  /* 0x000000ffff0d7224 */ /* 0x000fce00078e0003 */
[----:B------:R-:W-:Y:S05]  /*f4a0*/  WARPSYNC.COLLECTIVE R15, `(.L_x_267) ;  /* 0x000000000f087348 */ /* 0x000fea0003c00000 */
[----:B------:R0:W1:Y:S02]  /*f4b0*/  SHFL.UP P6, R14, R13, R12, R11 ;  /* 0x0400000c0d0e7389 */ /* 0x00006400000c000b */
[----:B01----:R-:W-:Y:S01]  /*f4c0*/  ENDCOLLECTIVE ;  /* 0x000000000000791b */ /* 0x003fe20003800000 */
.L_x_267:
        /* <DEDUP_REMOVED lines=8> */
.L_x_268:
        /* <DEDUP_REMOVED lines=8> */
.L_x_269:
[----:B------:R-:W-:Y:S02]  /*f5d0*/  IMAD.MOV.U32 R12, RZ, RZ, 0x1f ;  /* 0x0000001fff0c7424 */ /* 0x000fe400078e00ff */
[----:B------:R-:W-:Y:S01]  /*f5e0*/  IMAD.MOV.U32 R11, RZ, RZ, 0x1f ;  /* 0x0000001fff0b7424 */ /* 0x000fe200078e00ff */
[----:B------:R-:W-:-:S05]  /*f5f0*/  SEL R8, R14, RZ, P0 ;  /* 0x000000ff0e087207 */ /* 0x000fca0000000000 */
[----:B------:R-:W-:-:S04]  /*f600*/  IMAD.IADD R8, R7, 0x1, R8 ;  /* 0x0000000107087824 */ /* 0x000fc800078e0208 */
[----:B------:R-:W-:-:S07]  /*f610*/  IMAD.MOV.U32 R13, RZ, RZ, R8 ;  /* 0x000000ffff0d7224 */ /* 0x000fce00078e0008 */
[----:B------:R-:W-:Y:S05]  /*f620*/  WARPSYNC.COLLECTIVE R15, `(.L_x_270) ;  /* 0x000000000f087348 */ /* 0x000fea0003c00000 */
[----:B------:R0:W1:Y:S02]  /*f630*/  SHFL.IDX P6, R14, R13, R12, R11 ;  /* 0x0000000c0d0e7389 */ /* 0x00006400000c000b */
[----:B01----:R-:W-:Y:S01]  /*f640*/  ENDCOLLECTIVE ;  /* 0x000000000000791b */ /* 0x003fe20003800000 */
.L_x_270:
[----:B------:R-:W-:Y:S05]  /*f650*/  BRA `(.L_x_271) ;  /* 0xffffffe800c07947 */ /* 0x000fea000383ffff */
.L_x_225:
[----:B------:R-:W-:Y:S01]  /*f660*/  BSSY B0, `(.L_x_272) ;  /* 0x0000008000007945 */ /* 0x000fe20003800000 */
[----:B-----5:R-:W-:Y:S02]  /*f670*/  IMAD.MOV.U32 R13, RZ, RZ, R2 ;  /* 0x000000ffff0d7224 */ /* 0x020fe400078e0002 */
[----:B------:R-:W-:Y:S02]  /*f680*/  IMAD.MOV.U32 R12, RZ, RZ, 0x1 ;  /* 0x00000001ff0c7424 */ /* 0x000fe400078e00ff */
[----:B------:R-:W-:Y:S02]  /*f690*/  IMAD.MOV.U32 R11, RZ, RZ, RZ ;  /* 0x000000ffff0b7224 */ /* 0x000fe400078e00ff */
[----:B------:R-:W-:-:S07]  /*f6a0*/  IMAD.MOV.U32 R15, RZ, RZ, -0x1 ;  /* 0xffffffffff0f7424 */ /* 0x000fce00078e00ff */
[----:B012---:R-:W-:Y:S05]  /*f6b0*/  WARPSYNC.COLLECTIVE R15, `(.L_x_273) ;  /* 0x000000000f087348 */ /* 0x007fea0003c00000 */
[----:B------:R3:W4:Y:S02]  /*f6c0*/  SHFL.UP P6, R14, R13, R12, R11 ;  /* 0x0400000c0d0e7389 */ /* 0x00072400000c000b */
[----:B01234-:R-:W-:Y:S01]  /*f6d0*/  ENDCOLLECTIVE ;  /* 0x000000000000791b */ /* 0x01ffe20003800000 */
.L_x_273:
[----:B------:R-:W-:Y:S05]  /*f6e0*/  BSYNC B0 ;  /* 0x0000000000007941 */ /* 0x000fea0003800000 */
.L_x_272:
        /* <DEDUP_REMOVED lines=10> */
.L_x_274:
        /* <DEDUP_REMOVED lines=8> */
.L_x_275:
        /* <DEDUP_REMOVED lines=8> */
.L_x_276:
        /* <DEDUP_REMOVED lines=8> */
.L_x_277:
        /* <DEDUP_REMOVED lines=8> */
.L_x_278:
[----:B------:R-:W-:Y:S05]  /*f990*/  BRA `(.L_x_279) ;  /* 0xffffffe8009c7947 */ /* 0x000fea000383ffff */
.L_x_227:
[----:B------:R-:W-:Y:S01]  /*f9a0*/  BSSY B0, `(.L_x_280) ;  /* 0x0000006000007945 */ /* 0x000fe20003800000 */
[----:B------:R-:W-:Y:S01]  /*f9b0*/  PLOP3.LUT P6, PT, P6, PT, PT, 0x8, 0x0 ;  /* 0x000000000000781c */ /* 0x000fe200037ce170 */
[----:B------:R-:W-:-:S12]  /*f9c0*/  IMAD.MOV.U32 R15, RZ, RZ, -0x1 ;  /* 0xffffffffff0f7424 */ /* 0x000fd800078e00ff */
[----:B01----:R-:W-:Y:S05]  /*f9d0*/  WARPSYNC.COLLECTIVE R15, `(.L_x_281) ;  /* 0x000000000f087348 */ /* 0x003fea0003c00000 */
[----:B------:R-:W-:Y:S01]  /*f9e0*/  VOTE.ANY R14, PT, P6 ;  /* 0x00000000000e7806 */ /* 0x000fe200030e0100 */
[----:B01----:R-:W-:Y:S06]  /*f9f0*/  ENDCOLLECTIVE ;  /* 0x000000000000791b */ /* 0x003fec0003800000 */
.L_x_281:
[----:B------:R-:W-:Y:S05]  /*fa00*/  BSYNC B0 ;  /* 0x0000000000007941 */ /* 0x000fea0003800000 */
.L_x_280:
[----:B------:R-:W-:Y:S02]  /*fa10*/  IMAD.MOV.U32 R3, RZ, RZ, R14 ;  /* 0x000000ffff037224 */ /* 0x000fe400078e000e */
[----:B------:R-:W-:Y:S02]  /*fa20*/  IMAD.MOV.U32 R13, RZ, RZ, R2 ;  /* 0x000000ffff0d7224 */ /* 0x000fe400078e0002 */
[----:B------:R-:W0:Y:S01]  /*fa30*/  POPC R4, R3 ;  /* 0x0000000300047309 */ /* 0x000e220000000000 */
[----:B------:R-:W-:Y:S02]  /*fa40*/  IMAD.MOV.U32 R11, RZ, RZ, 0x1f ;  /* 0x0000001fff0b7424 */ /* 0x000fe400078e00ff */
[----:B------:R-:W-:Y:S02]  /*fa50*/  IMAD.MOV.U32 R15, RZ, RZ, -0x1 ;  /* 0xffffffffff0f7424 */ /* 0x000fe400078e00ff */
[----:B0-----:R-:W-:-:S07]  /*fa60*/  IMAD.MOV.U32 R12, RZ, RZ, R4 ;  /* 0x000000ffff0c7224 */ /* 0x001fce00078e0004 */
[----:B------:R-:W-:Y:S05]  /*fa70*/  WARPSYNC.COLLECTIVE R15, `(.L_x_282) ;  /* 0x000000000f087348 */ /* 0x000fea0003c00000 */
[----:B------:R0:W1:Y:S02]  /*fa80*/  SHFL.IDX P6, R14, R13, R12, R11 ;  /* 0x0000000c0d0e7389 */ /* 0x00006400000c000b */
[----:B01----:R-:W-:Y:S01]  /*fa90*/  ENDCOLLECTIVE ;  /* 0x000000000000791b */ /* 0x003fe20003800000 */
.L_x_282:
[----:B------:R-:W-:Y:S01]  /*faa0*/  IMAD.MOV.U32 R17, RZ, RZ, R14 ;  /* 0x000000ffff117224 */ /* 0x000fe200078e000e */
[----:B------:R-:W-:Y:S06]  /*fab0*/  BRA `(.L_x_283) ;  /* 0xffffffe8008c7947 */ /* 0x000fec000383ffff */
.L_x_229:
[----:B------:R-:W-:Y:S01]  /*fac0*/  BSSY B0, `(.L_x_284) ;  /* 0x0000007000007945 */ /* 0x000fe20003800000 */
[----:B------:R-:W-:Y:S02]  /*fad0*/  IMAD.MOV.U32 R13, RZ, RZ, R8 ;  /* 0x000000ffff0d7224 */ /* 0x000fe400078e0008 */
[----:B------:R-:W-:Y:S02]  /*fae0*/  IMAD.MOV.U32 R11, RZ, RZ, 0x1f ;  /* 0x0000001fff0b7424 */ /* 0x000fe400078e00ff */
[----:B------:R-:W-:-:S07]  /*faf0*/  IMAD.MOV.U32 R15, RZ, RZ, -0x1 ;  /* 0xffffffffff0f7424 */ /* 0x000fce00078e00ff */
[----:B0123--:R-:W-:Y:S05]  /*fb00*/  WARPSYNC.COLLECTIVE R15, `(.L_x_285) ;  /* 0x000000000f087348 */ /* 0x00ffea0003c00000 */
[----:B------:R4:W0:Y:S02]  /*fb10*/  SHFL.IDX P6, R14, R13, R12, R11 ;  /* 0x0000000c0d0e7389 */ /* 0x00082400000c000b */
[----:B01234-:R-:W-:Y:S01]  /*fb20*/  ENDCOLLECTIVE ;  /* 0x000000000000791b */ /* 0x01ffe20003800000 */
.L_x_285:
[----:B------:R-:W-:Y:S05]  /*fb30*/  BSYNC B0 ;  /* 0x0000000000007941 */ /* 0x000fea0003800000 */
.L_x_284:
[----:B------:R-:W-:Y:S05]  /*fb40*/  BRA `(.L_x_228) ;  /* 0xffffffe800847947 */ /* 0x000fea000383ffff */
.L_x_233:
[----:B0-----:R0:W2:Y:S02]  /*fb50*/  SYNCS.PHASECHK.TRANS64.TRYWAIT P0, [R9+URZ+0x31c20], R0 ;  /* 0x031c2000090075a7 */ /* 0x0010a4000800017f */
[----:B--2---:R-:W-:Y:S05]  /*fb60*/  @!P0 NANOSLEEP.SYNCS 0x989680 ;  /* 0x009896800000895d */ /* 0x004fea0003900000 */
[----:B------:R-:W2:Y:S02]  /*fb70*/  @!P0 SYNCS.PHASECHK.TRANS64 P0, [R9+URZ+0x31c20], R0 ;  /* 0x031c2000090085a7 */ /* 0x000ea4000800007f */
[----:B--2---:R-:W-:Y:S05]  /*fb80*/  @!P0 BRA `(.L_x_233) ;  /* 0xfffffffc00f08947 */ /* 0x004fea000383ffff */
[----:B------:R-:W-:Y:S05]  /*fb90*/  BRA `(.L_x_286) ;  /* 0xffffffec00607947 */ /* 0x000fea000383ffff */
.L_x_234:
        /* <DEDUP_REMOVED lines=8> */
[----:B01----:R-:W-:Y:S05]  /*fc20*/  WARPSYNC.COLLECTIVE R15, `(.L_x_288) ;  /* 0x000000000f087348 */ /* 0x003fea0003c00000 */
[----:B------:R2:W3:Y:S02]  /*fc30*/  SHFL.IDX P6, R14, R13, R12, R11 ;  /* 0x0000000c0d0e7389 */ /* 0x0004e400000c000b */
[----:B0123--:R-:W-:Y:S01]  /*fc40*/  ENDCOLLECTIVE ;  /* 0x000000000000791b */ /* 0x00ffe20003800000 */
.L_x_288:
[----:B------:R-:W-:Y:S05]  /*fc50*/  BSYNC B0 ;  /* 0x0000000000007941 */ /* 0x000fea0003800000 */
.L_x_287:
[----:B------:R-:W-:Y:S05]  /*fc60*/  BRA `(.L_x_289) ;  /* 0xffffffec00487947 */ /* 0x000fea000383ffff */
.L_x_237:
[----:B------:R-:W-:Y:S01]  /*fc70*/  BSSY B1, `(.L_x_290) ;  /* 0x0000006000017945 */ /* 0x000fe20003800000 */
[----:B------:R-:W-:-:S07]  /*fc80*/  IMAD.MOV.U32 R15, RZ, RZ, -0x1 ;  /* 0xffffffffff0f7424 */ /* 0x000fce00078e00ff */
[----:B01----:R-:W-:Y:S05]  /*fc90*/  WARPSYNC.COLLECTIVE R15, `(.L_x_291) ;  /* 0x000000000f0c7348 */ /* 0x003fea0003c00000 */
[----:B------:R-:W-:Y:S02]  /*fca0*/  ELECT P6, UR62, PT ;  /* 0x00000000003e782f */ /* 0x000fe400038c0000 */
[----:B------:R-:W-:Y:S01]  /*fcb0*/  MOV R14, UR62 ;  /* 0x0000003e000e7c02 */ /* 0x000fe20008000f00 */
[----:B01----:R-:W-:Y:S10]  /*fcc0*/  ENDCOLLECTIVE ;  /* 0x000000000000791b */ /* 0x003ff40003800000 */
.L_x_291:
[----:B------:R-:W-:Y:S05]  /*fcd0*/  BSYNC B1 ;  /* 0x0000000000017941 */ /* 0x000fea0003800000 */
.L_x_290:
[----:B------:R-:W-:Y:S05]  /*fce0*/  BRA `(.L_x_292) ;  /* 0xffffffec00407947 */ /* 0x000fea000383ffff */
.L_x_239:
[----:B0-----:R0:W2:Y:S02]  /*fcf0*/  SYNCS.PHASECHK.TRANS64.TRYWAIT P0, [R7+URZ], R2 ;  /* 0x00000002070075a7 */ /* 0x0010a4000800017f */
[----:B--2---:R-:W-:Y:S05]  /*fd00*/  @!P0 NANOSLEEP.SYNCS 0x989680 ;  /* 0x009896800000895d */ /* 0x004fea0003900000 */
[----:B------:R-:W2:Y:S02]  /*fd10*/  @!P0 SYNCS.PHASECHK.TRANS64 P0, [R7+URZ], R2 ;  /* 0x00000002070085a7 */ /* 0x000ea4000800007f */
[----:B--2---:R-:W-:Y:S05]  /*fd20*/  @!P0 BRA `(.L_x_239) ;  /* 0xfffffffc00f08947 */ /* 0x004fea000383ffff */
[----:B------:R-:W-:Y:S05]  /*fd30*/  BRA `(.L_x_293) ;  /* 0xffffffec00747947 */ /* 0x000fea000383ffff */
.L_x_240:
[----:B--2---:R2:W3:Y:S02]  /*fd40*/  SYNCS.PHASECHK.TRANS64.TRYWAIT P0, [R3+URZ], R0 ;  /* 0x00000000030075a7 */ /* 0x0044e4000800017f */
[----:B---3--:R-:W-:Y:S05]  /*fd50*/  @!P0 NANOSLEEP.SYNCS 0x989680 ;  /* 0x009896800000895d */ /* 0x008fea0003900000 */
[----:B------:R-:W3:Y:S02]  /*fd60*/  @!P0 SYNCS.PHASECHK.TRANS64 P0, [R3+URZ], R0 ;  /* 0x00000000030085a7 */ /* 0x000ee4000800007f */
[----:B---3--:R-:W-:Y:S05]  /*fd70*/  @!P0 BRA `(.L_x_240) ;  /* 0xfffffffc00f08947 */ /* 0x008fea000383ffff */
[----:B------:R-:W-:Y:S05]  /*fd80*/  BRA `(.L_x_294) ;  /* 0xffffffec00687947 */ /* 0x000fea000383ffff */
.L_x_242:
[----:B--2---:R2:W3:Y:S02]  /*fd90*/  SYNCS.PHASECHK.TRANS64.TRYWAIT P0, [R5+URZ], R2 ;  /* 0x00000002050075a7 */ /* 0x0044e4000800017f */
[----:B---3--:R-:W-:Y:S05]  /*fda0*/  @!P0 NANOSLEEP.SYNCS 0x989680 ;  /* 0x009896800000895d */ /* 0x008fea0003900000 */
[----:B------:R-:W3:Y:S02]  /*fdb0*/  @!P0 SYNCS.PHASECHK.TRANS64 P0, [R5+URZ], R2 ;  /* 0x00000002050085a7 */ /* 0x000ee4000800007f */
[----:B---3--:R-:W-:Y:S05]  /*fdc0*/  @!P0 BRA `(.L_x_242) ;  /* 0xfffffffc00f08947 */ /* 0x008fea000383ffff */
[----:B------:R-:W-:Y:S05]  /*fdd0*/  BRA `(.L_x_295) ;  /* 0xffffffec006c7947 */ /* 0x000fea000383ffff */
.L_x_296:
        /* <DEDUP_REMOVED lines=10> */
.L_x_2208:


//--------------------- .text._ZN7cutlass13device_kernelIN5flash11enable_sm90INS1_16FlashAttnFwdSm90INS1_25CollectiveMainloopFwdSm90ILi2EN4cute5tupleIJNS5_1CILi1EEES8_S8_EEENS6_IJNS7_ILi192EEENS7_ILi144EEENS7_ILi96EEEEEELi96ENS_10bfloat16_tEfNS_4arch4Sm90ELb0ELb0ELb0ELb1ELb0ELb1ELb0ELb0ELb1ELb0ELb0ELb0EEENS1_21CollectiveEpilogueFwdINS6_IJSA_SC_SB_EEES9_SE_SG_Li384ELb1ELb0ELb0ELb0EEENS1_36VarlenDynamicPersistentTileSchedulerILi192ELi144ELi384ELi32ELb0ELb0ELb1ELb0ELb1ELb1EEEEEEEEEvNT_6ParamsE --------------------------
	.section	.text._ZN7cutlass13device_kernelIN5flash11enable_sm90INS1_16FlashAttnFwdSm90INS1_25CollectiveMainloopFwdSm90ILi2EN4cute5tupleIJNS5_1CILi1EEES8_S8_EEENS6_IJNS7_ILi192EEENS7_ILi144EEENS7_ILi96EEEEEELi96ENS_10bfloat16_tEfNS_4arch4Sm90ELb0ELb0ELb0ELb1ELb0ELb1ELb0ELb0ELb1ELb0ELb0ELb0EEENS1_21CollectiveEpilogueFwdINS6_IJSA_SC_SB_EEES9_SE_SG_Li384ELb1ELb0ELb0ELb0EEENS1_36VarlenDynamicPersistentTileSchedulerILi192ELi144ELi384ELi32ELb0ELb0ELb1ELb0ELb1ELb1EEEEEEEEEvNT_6ParamsE,"ax",@progbits
	.align	128
.text._ZN7cutlass13device_kernelIN5flash11enable_sm90INS1_16FlashAttnFwdSm90INS1_25CollectiveMainloopFwdSm90ILi2EN4cute5tupleIJNS5_1CILi1EEES8_S8_EEENS6_IJNS7_ILi192EEENS7_ILi144EEENS7_ILi96EEEEEELi96ENS_10bfloat16_tEfNS_4arch4Sm90ELb0ELb0ELb0ELb1ELb0ELb1ELb0ELb0ELb1ELb0ELb0ELb0EEENS1_21CollectiveEpilogueFwdINS6_IJSA_SC_SB_EEES9_SE_SG_Li384ELb1ELb0ELb0ELb0EEENS1_36VarlenDynamicPersistentTileSchedulerILi192ELi144ELi384ELi32ELb0ELb0ELb1ELb0ELb1ELb1EEEEEEEEEvNT_6ParamsE:
        .type           _ZN7cutlass13device_kernelIN5flash11enable_sm90INS1_16FlashAttnFwdSm90INS1_25CollectiveMainloopFwdSm90ILi2EN4cute5tupleIJNS5_1CILi1EEES8_S8_EEENS6_IJNS7_ILi192EEENS7_ILi144EEENS7_ILi96EEEEEELi96ENS_10bfloat16_tEfNS_4arch4Sm90ELb0ELb0ELb0ELb1ELb0ELb1ELb0ELb0ELb1ELb0ELb0ELb0EEENS1_21CollectiveEpilogueFwdINS6_IJSA_SC_SB_EEES9_SE_SG_Li384ELb1ELb0ELb0ELb0EEENS1_36VarlenDynamicPersistentTileSchedulerILi192ELi144ELi384ELi32ELb0ELb0ELb1ELb0ELb1ELb1EEEEEEEEEvNT_6ParamsE,@function
        .size           _ZN7cutlass13device_kernelIN5flash11enable_sm90INS1_16FlashAttnFwdSm90INS1_25CollectiveMainloopFwdSm90ILi2EN4cute5tupleIJNS5_1CILi1EEES8_S8_EEENS6_IJNS7_ILi192EEENS7_ILi144EEENS7_ILi96EEEEEELi96ENS_10bfloat16_tEfNS_4arch4Sm90ELb0ELb0ELb0ELb1ELb0ELb1ELb0ELb0ELb1ELb0ELb0ELb0EEENS1_21CollectiveEpilogueFwdINS6_IJSA_SC_SB_EEES9_SE_SG_Li384ELb1ELb0ELb0ELb0EEENS1_36VarlenDynamicPersistentTileSchedulerILi192ELi144ELi384ELi32ELb0ELb0ELb1ELb0ELb1ELb1EEEEEEEEEvNT_6ParamsE,(.L_x_2209 - _ZN7cutlass13device_kernelIN5flash11enable_sm90INS1_16FlashAttnFwdSm90INS1_25CollectiveMainloopFwdSm90ILi2EN4cute5tupleIJNS5_1CILi1EEES8_S8_EEENS6_IJNS7_ILi192EEENS7_ILi144EEENS7_ILi96EEEEEELi96ENS_10bfloat16_tEfNS_4arch4Sm90ELb0ELb0ELb0ELb1ELb0ELb1ELb0ELb0ELb1ELb0ELb0ELb0EEENS1_21CollectiveEpilogueFwdINS6_IJSA_SC_SB_EEES9_SE_SG_Li384ELb1ELb0ELb0ELb0EEENS1_36VarlenDynamicPersistentTileSchedulerILi192ELi144ELi384ELi32ELb0ELb0ELb1ELb0ELb1ELb1EEEEEEEEEvNT_6ParamsE)
        .other          _ZN7cutlass13device_kernelIN5flash11enable_sm90INS1_16FlashAttnFwdSm90INS1_25CollectiveMainloopFwdSm90ILi2EN4cute5tupleIJNS5_1CILi1EEES8_S8_EEENS6_IJNS7_ILi192EEENS7_ILi144EEENS7_ILi96EEEEEELi96ENS_10bfloat16_tEfNS_4arch4Sm90ELb0ELb0ELb0ELb1ELb0ELb1ELb0ELb0ELb1ELb0ELb0ELb0EEENS1_21CollectiveEpilogueFwdINS6_IJSA_SC_SB_EEES9_SE_SG_Li384ELb1ELb0ELb0ELb0EEENS1_36VarlenDynamicPersistentTileSchedulerILi192ELi144ELi384ELi32ELb0ELb0ELb1ELb0ELb1ELb1EEEEEEEEEvNT_6ParamsE,@"STO_CUDA_ENTRY STV_DEFAULT"
_ZN7cutlass13device_kernelIN5flash11enable_sm90INS1_16FlashAttnFwdSm90INS1_25CollectiveMainloopFwdSm90ILi2EN4cute5tupleIJNS5_1CILi1EEES8_S8_EEENS6_IJNS7_ILi192EEENS7_ILi144EEENS7_ILi96EEEEEELi96ENS_10bfloat16_tEfNS_4arch4Sm90ELb0ELb0ELb0ELb1ELb0ELb1ELb0ELb0ELb1ELb0ELb0ELb0EEENS1_21CollectiveEpilogueFwdINS6_IJSA_SC_SB_EEES9_SE_SG_Li384ELb1ELb0ELb0ELb0EEENS1_36VarlenDynamicPersistentTileSchedulerILi192ELi144ELi384ELi32ELb0ELb0ELb1ELb0ELb1ELb1EEEEEEEEEvNT_6ParamsE:
[----:B------:R-:W0:Y:S02]  /*0000*/  LDC R1, c[0x0][0x28] ;  /* 0x00000a00ff017b82 */ /* 0x000e240000000800 */
[----:B0-----:R-:W-:Y:S01]  /*0010*/  VIADD R1, R1, 0xffffff48 ;  /* 0xffffff4801017836 */ /* 0x001fe20000000000 */
[----:B------:R-:W0:Y:S01]  /*0020*/  S2R R3, SR_TID.X ;  /* 0x0000000000037919 */ /* 0x000e220000002100 */
[----:B------:R-:W-:Y:S01]  /*0030*/  ELECT P0, URZ, PT ;  /* 0x00000000003f782f */ /* 0x000fe20003800000 */
[----:B------:R-:W-:Y:S01]  /*0040*/  BSSY B0, `(.L_x_297) ;  /* 0x0000017000007945 */ /* 0x000fe20003800000 */
[--C-:B0-----:R-:W-:Y:S02]  /*0050*/  SHF.R.U32.HI R0, RZ, 0x5, R3.reuse ;  /* 0x00000005ff007819 */ /* 0x101fe40000011603 */
[----:B------:R-:W-:-:S03]  /*0060*/  SHF.R.U32.HI R3, RZ, 0x7, R3 ;  /* 0x00000007ff037819 */ /* 0x000fc60000011603 */
[----:B------:R-:W0:Y:S02]  /*0070*/  SHFL.IDX PT, R2, R0, RZ, 0x1f ;  /* 0x00001fff00027589 */ /* 0x000e2400000e0000 */
[----:B0-----:R-:W-:-:S13]  /*0080*/  ISETP.EQ.AND P0, PT, R2, RZ, P0 ;  /* 0x000000ff0200720c */ /* 0x001fda0000702270 */
[----:B------:R-:W-:Y:S05]  /*0090*/  @!P0 BRA `(.L_x_298) ;  /* 0x0000000000448947 */ /* 0x000fea0003800000 */
[----:B------:R-:W-:Y:S02]  /*00a0*/  ULDC.64 UR4, c[0x0][0x198] ;  /* 0x0000660000047ab9 */ /* 0x000fe40000000a00 */
[----:B------:R-:W-:Y:S02]  /*00b0*/  UIADD3 UR6, UP0, UR4, 0x270, URZ ;  /* 0x0000027004067890 */ /* 0x000fe4000ff1e03f */
[----:B------:R-:W-:Y:S02]  /*00c0*/  UIADD3 UR8, UP1, UR4, 0x370, URZ ;  /* 0x0000037004087890 */ /* 0x000fe4000ff3e03f */
[----:B------:R-:W-:Y:S02]  /*00d0*/  UIADD3 UR10, UP2, UR4, 0x470, URZ ;  /* 0x00000470040a7890 */ /* 0x000fe4000ff5e03f */
[----:B------:R-:W-:Y:S02]  /*00e0*/  UIADD3 UR12, UP3, UR4, 0x570, URZ ;  /* 0x00000570040c7890 */ /* 0x000fe4000ff7e03f */
[----:B------:R-:W-:-:S02]  /*00f0*/  UIADD3 UR4, UP4, UR4, 0x670, URZ ;  /* 0x0000067004047890 */ /* 0x000fc4000ff9e03f */
[----:B------:R-:W-:Y:S02]  /*0100*/  UIADD3.X UR7, URZ, UR5, URZ, UP0, !UPT ;  /* 0x000000053f077290 */ /* 0x000fe400087fe43f */
[----:B------:R-:W-:Y:S02]  /*0110*/  UIADD3.X UR9, URZ, UR5, URZ, UP1, !UPT ;  /* 0x000000053f097290 */ /* 0x000fe40008ffe43f */
[----:B------:R-:W-:Y:S02]  /*0120*/  UIADD3.X UR11, URZ, UR5, URZ, UP2, !UPT ;  /* 0x000000053f0b7290 */ /* 0x000fe400097fe43f */
[----:B------:R-:W-:Y:S02]  /*0130*/  UIADD3.X UR13, URZ, UR5, URZ, UP3, !UPT ;  /* 0x000000053f0d7290 */ /* 0x000fe40009ffe43f */
[----:B------:R-:W-:Y:S01]  /*0140*/  UIADD3.X UR5, URZ, UR5, URZ, UP4, !UPT ;  /* 0x000000053f057290 */ /* 0x000fe2000a7fe43f */
[----:B------:R0:W-:Y:S02]  /*0150*/  UTMACCTL.PF [UR6] ;  /* 0x00000000060079b9 */ /* 0x0001e40008040000 */
[----:B------:R0:W-:Y:S02]  /*0160*/  UTMACCTL.PF [UR8] ;  /* 0x00000000080079b9 */ /* 0x0001e40008040000 */
[----:B------:R0:W-:Y:S02]  /*0170*/  UTMACCTL.PF [UR10] ;  /* 0x000000000a0079b9 */ /* 0x0001e40008040000 */
[----:B------:R0:W-:Y:S02]  /*0180*/  UTMACCTL.PF [UR12] ;  /* 0x000000000c0079b9 */ /* 0x0001e40008040000 */
[----:B------:R0:W-:Y:S02]  /*0190*/  UTMACCTL.PF [UR4] ;  /* 0x00000000040079b9 */ /* 0x0001e40008040000 */
[----:B0-----:R-:W-:Y:S01]  /*01a0*/  NOP ;  /* 0x0000000000007918 */ /* 0x001fe20000000000 */
.L_x_298:
[----:B------:R-:W-:Y:S05]  /*01b0*/  BSYNC B0 ;  /* 0x0000000000007941 */ /* 0x000fea0003800000 */
.L_x_297:
[----:B------:R-:W-:Y:S01]  /*01c0*/  VOTEU.ANY UP0, P0 ;  /* 0x00000000003f7886 */ /* 0x000fe20000000100 */
[----:B------:R-:W0:Y:S01]  /*01d0*/  SHFL.IDX PT, R3, R3, RZ, 0x1f ;  /* 0x00001fff03037589 */ /* 0x000e2200000e0000 */
[----:B------:R-:W-:Y:S01]  /*01e0*/  UMOV UR4, 0x1 ;  /* 0x0000000100047882 */ /* 0x000fe20000000000 */
[----:B------:R-:W-:Y:S01]  /*01f0*/  UMOV UR7, 0x180 ;  /* 0x0000018000077882 */ /* 0x000fe20000000000 */
[----:B------:R-:W-:Y:S01]  /*0200*/  VOTEU.ANY UP1, P0 ;  /* 0x00000000003f7886 */ /* 0x000fe20000020100 */
[----:B------:R-:W1:Y:S01]  /*0210*/  @UP0 S2UR UR8, SR_CgaCtaId ;  /* 0x00000000000809c3 */ /* 0x000e620000008800 */
[----:B------:R-:W2:Y:S01]  /*0220*/  SHFL.IDX PT, R2, R0, RZ, 0x1f ;  /* 0x00001fff00027589 */ /* 0x000ea200000e0000 */
[----:B------:R-:W-:Y:S01]  /*0230*/  @UP0 UMOV UR6, 0x400 ;  /* 0x0000040000060882 */ /* 0x000fe20000000000 */
[----:B------:R-:W-:-:S04]  /*0240*/  @UP0 UIADD3 UR4, -UR4, 0x100000, URZ ;  /* 0x0010000004040890 */ /* 0x000fc8000fffe13f */
[----:B------:R-:W-:Y:S02]  /*0250*/  @UP0 USHF.L.U32 UR5, UR4, 0xb, URZ ;  /* 0x0000000b04050899 */ /* 0x000fe4000800063f */
[----:B------:R-:W-:Y:S01]  /*0260*/  @UP0 USHF.L.U32 UR4, UR4, 0x1, URZ ;  /* 0x0000000104040899 */ /* 0x000fe2000800063f */
[----:B------:R-:W-:Y:S01]  /*0270*/  VOTEU.ANY UP2, P0 ;  /* 0x00000000003f7886 */ /* 0x000fe20000040100 */
[----:B0-----:R-:W-:Y:S01]  /*0280*/  R2UR UR9, R3 ;  /* 0x00000000030972ca */ /* 0x001fe200000e0000 */
[----:B-1----:R-:W-:Y:S01]  /*0290*/  @UP0 ULEA UR8, UR8, UR6, 0x18 ;  /* 0x0000000608080291 */ /* 0x002fe2000f8ec03f */
[----:B--2---:R-:W-:Y:S01]  /*02a0*/  ISETP.NE.AND P1, PT, R2, RZ, PT ;  /* 0x000000ff0200720c */ /* 0x004fe20003f25270 */
[----:B------:R-:W-:-:S04]  /*02b0*/  @UP0 UIADD3 UR6, -UR7, 0x100000, URZ ;  /* 0x0010000007060890 */ /* 0x000fc8000fffe13f */
[----:B------:R-:W-:Y:S02]  /*02c0*/  @UP0 USHF.L.U32 UR7, UR6, 0xb, URZ ;  /* 0x0000000b06070899 */ /* 0x000fe4000800063f */
[----:B------:R-:W-:-:S04]  /*02d0*/  @UP0 USHF.L.U32 UR6, UR6, 0x1, URZ ;  /* 0x0000000106060899 */ /* 0x000fc8000800063f */
[----:B------:R-:W-:Y:S01]  /*02e0*/  UISETP.NE.AND UP0, UPT, UR9, URZ, UPT ;  /* 0x0000003f0900728c */ /* 0x000fe2000bf05270 */
[----:B------:R-:W0:Y:S02]  /*02f0*/  FENCE.VIEW.ASYNC.S ;  /* 0x00000000000073c6 */ /* 0x000e240000000000 */
[----:B0-----:R0:W1:Y:S05]  /*0300*/  @UP1 SYNCS.EXCH.64 URZ, [UR8+0x31c00], UR4 ;  /* 0x031c0004083f15b2 */ /* 0x00106a0008000100 */
[----:B------:R0:W2:Y:S01]  /*0310*/  @UP2 SYNCS.EXCH.64 URZ, [UR8+0x31c20], UR6 ;  /* 0x031c2006083f25b2 */ /* 0x0000a20008000100 */
[----:B------:R-:W-:Y:S05]  /*0320*/  @P1 BRA `(.L_x_299) ;  /* 0x0000000000481947 */ /* 0x000fea0003800000 */
[----:B0-----:R-:W0:Y:S01]  /*0330*/  S2UR UR5, SR_CgaCtaId ;  /* 0x00000000000579c3 */ /* 0x001e220000008800 */
        /* <DEDUP_REMOVED lines=15> */
[----:B------:R3:W0:Y:S02]  /*0430*/  SYNCS.EXCH.64 URZ, [UR8+0x31c48], UR4 ;  /* 0x031c4804083f75b2 */ /* 0x0006240008000100 */
[----:B---3--:R-:W-:Y:S01]  /*0440*/  NOP ;  /* 0x0000000000007918 */ /* 0x008fe20000000000 */
.L_x_299:
[----:B------:R-:W3:Y:S01]  /*0450*/  SHFL.IDX PT, R2, R0, RZ, 0x1f ;  /* 0x00001fff00027589 */ /* 0x000ee200000e0000 */
[----:B------:R-:W-:Y:S01]  /*0460*/  NOP ;  /* 0x0000000000007918 */ /* 0x000fe20000000000 */
[----:B---3--:R-:W-:-:S13]  /*0470*/  ISETP.NE.AND P0, PT, R2, RZ, PT ;  /* 0x000000ff0200720c */ /* 0x008fda0003f05270 */
        /* <DEDUP_REMOVED lines=17> */
[----:B------:R3:W0:Y:S02]  /*0590*/  SYNCS.EXCH.64 URZ, [UR8+0x31c68], UR6 ;  /* 0x031c6806083f75b2 */ /* 0x0006240008000100 */
[----:B---3--:R-:W-:Y:S01]  /*05a0*/  NOP ;  /* 0x0000000000007918 */ /* 0x008fe20000000000 */
.L_x_300:
[----:B------:R-:W3:Y:S01]  /*05b0*/  SHFL.IDX PT, R2, R0, RZ, 0x1f ;  /* 0x00001fff00027589 */ /* 0x000ee200000e0000 */
[----:B------:R-:W-:Y:S01]  /*05c0*/  NOP ;  /* 0x0000000000007918 */ /* 0x000fe20000000000 */
[----:B---3--:R-:W-:-:S13]  /*05d0*/  ISETP.NE.AND P0, PT, R2, RZ, PT ;  /* 0x000000ff0200720c */ /* 0x008fda0003f05270 */
        /* <DEDUP_REMOVED lines=13> */
[----:B------:R3:W0:Y:S02]  /*06b0*/  SYNCS.EXCH.64 URZ, [UR6+0x31c88], UR4 ;  /* 0x031c8804063f75b2 */ /* 0x0006240008000100 */
[----:B---3--:R-:W-:Y:S01]  /*06c0*/  NOP ;  /* 0x0000000000007918 */ /* 0x008fe20000000000 */
.L_x_301:
        /* <DEDUP_REMOVED lines=22> */
.L_x_302:
        /* <DEDUP_REMOVED lines=22> */
.L_x_303:
[----:B0-----:R-:W-:Y:S01]  /*0990*/  UMOV UR4, 0x1 ;  /* 0x0000000100047882 */ /* 0x001fe20000000000 */
[----:B------:R-:W-:Y:S01]  /*09a0*/  PLOP3.LUT P0, PT, PT, PT, UP0, 0x80, 0x0 ;  /* 0x000000000000781c */ /* 0x000fe20003f0f008 */
[----:B------:R-:W-:Y:S01]  /*09b0*/  USEL UR4, UR4, 0x2, !UP0 ;  /* 0x0000000204047887 */ /* 0x000fe2000c000000 */
[----:B------:R-:W-:Y:S01]  /*09c0*/  NOP ;  /* 0x0000000000007918 */ /* 0x000fe20000000000 */
[----:B------:R-:W-:Y:S01]  /*09d0*/  ULDC.64 UR60, c[0x0][0x208] ;  /* 0x00008200003c7ab9 */ /* 0x000fe20000000a00 */
[----:B------:R-:W-:Y:S03]  /*09e0*/  BSSY B7, `(.L_x_304) ;  /* 0x0001aa6000077945 */ /* 0x000fe60003800000 */
[----:B------:R-:W-:-:S05]  /*09f0*/  IMAD.U32 R2, RZ, RZ, UR4 ;  /* 0x00000004ff027e24 */ /* 0x000fca000f8e00ff */
[----:B------:R0:W-:Y:S01]  /*0a00*/  STL [R1+0x98], R2 ;  /* 0x0000980201007387 */ /* 0x0001e20000100800 */
[----:B-12-4-:R-:W-:Y:S06]  /*0a10*/  BAR.SYNC.DEFER_BLOCKING 0x0 ;  /* 0x0000000000007b1d */ /* 0x016fec0000010000 */
[----:B------:R-:W-:Y:S05]  /*0a20*/  @!P0 BRA `(.L_x_305) ;  /* 0x0000015400788947 */ /* 0x000fea0003800000 */
.L_x_306:
[----:B------:R-:W-:-:S08]  /*0a30*/  NOP ;  /* 0x0000000000007918 */ /* 0x000fd00000000000 */
[----:B------:R-:W1:Y:S02]  /*0a40*/  USETMAXREG.TRY_ALLOC.CTAPOOL UP0, 0xa0 ;  /* 0x000000a0000079c8 */ /* 0x000e640008000600 */
[----:B-1----:R-:W-:-:S13]  /*0a50*/  PLOP3.LUT P0, PT, PT, PT, UP0, 0x80, 0x0 ;  /* 0x000000000000781c */ /* 0x002fda0003f0f008 */
[----:B------:R-:W-:Y:S05]  /*0a60*/  @!P0 BRA `(.L_x_306) ;  /* 0xfffffffc00f08947 */ /* 0x000fea000383ffff */
[----:B------:R-:W2:Y:S01]  /*0a70*/  LDL.LU R0, [R1+0x44] ;  /* 0x0000440001007983 */ /* 0x000ea20000300800 */
[----:B0-----:R-:W0:Y:S01]  /*0a80*/  S2R R2, SR_TID.X ;  /* 0x0000000000027919 */ /* 0x001e220000002100 */
[----:B------:R-:W1:Y:S01]  /*0a90*/  S2UR UR5, SR_CgaCtaId ;  /* 0x00000000000579c3 */ /* 0x000e620000008800 */
[----:B------:R-:W-:Y:S01]  /*0aa0*/  UMOV UR4, 0x400 ;  /* 0x0000040000047882 */ /* 0x000fe20000000000 */
[----:B0-----:R-:W-:-:S06]  /*0ab0*/  SHF.R.U32.HI R2, RZ, 0x7, R2 ;  /* 0x00000007ff027819 */ /* 0x001fcc0000011602 */
[----:B------:R-:W-:Y:S06]  /*0ac0*/  BAR.ARV 0x8, 0x1a0 ;  /* 0x0206800000007b1d */ /* 0x000fec0000002000 */
[----:B------:R-:W-:-:S13]  /*0ad0*/  ISETP.NE.AND P0, PT, R2, 0x1, PT ;  /* 0x000000010200780c */ /* 0x000fda0003f05270 */
[----:B------:R-:W-:Y:S08]  /*0ae0*/  @!P0 BAR.ARV 0x9, 0x100 ;  /* 0x0244000000008b1d */ /* 0x000ff00000002000 */
[----:B------:R-:W-:Y:S01]  /*0af0*/  BAR.SYNC.DEFER_BLOCKING 0x5, 0x1a0 ;  /* 0x0146800000007b1d */ /* 0x000fe20000010000 */
[----:B-1----:R-:W-:-:S06]  /*0b00*/  ULEA UR4, UR5, UR4, 0x18 ;  /* 0x0000000405047291 */ /* 0x002fcc000f8ec03f */
[----:B------:R-:W-:Y:S01]  /*0b10*/  IMAD.U32 R18, RZ, RZ, UR4 ;  /* 0x00000004ff127e24 */ /* 0x000fe2000f8e00ff */
[----:B------:R-:W-:-:S04]  /*0b20*/  ULDC UR4, c[0x0][0xc14] ;  /* 0x0003050000047ab9 */ /* 0x000fc80000000800 */
[----:B------:R-:W0:Y:S01]  /*0b30*/  LDS.128 R104, [R18+0x31cd0] ;  /* 0x031cd00012687984 */ /* 0x000e220000000c00 */
[----:B------:R-:W-:Y:S06]  /*0b40*/  BAR.ARV 0x4, 0x1a0 ;  /* 0x0106800000007b1d */ /* 0x000fec0000002000 */
[----:B--2---:R-:W-:-:S04]  /*0b50*/  LOP3.LUT R0, R0, 0xffffffef, RZ, 0xc0, !PT ;  /* 0xffffffef00007812 */ /* 0x004fc800078ec0ff */
[----:B------:R-:W-:-:S05]  /*0b60*/  @P0 LOP3.LUT R0, R0, 0x10, RZ, 0xfc, !PT ;  /* 0x0000001000000812 */ /* 0x000fca00078efcff */
[----:B------:R4:W-:Y:S01]  /*0b70*/  STL [R1+0x44], R0 ;  /* 0x0000440001007387 */ /* 0x0009e20000100800 */
[----:B0-----:R-:W-:-:S13]  /*0b80*/  ISETP.GE.AND P0, PT, R107, UR4, PT ;  /* 0x000000046b007c0c */ /* 0x001fda000bf06270 */
[----:B----4-:R-:W-:Y:S05]  /*0b90*/  @P0 BRA `(.L_x_307) ;  /* 0x000001a800280947 */ /* 0x010fea0003800000 */
[----:B------:R-:W2:Y:S01]  /*0ba0*/  LDL R2, [R1+0x98] ;  /* 0x0000980001027983 */ /* 0x000ea20000100800 */
[----:B------:R-:W-:Y:S01]  /*0bb0*/  IMAD.MOV.U32 R15, RZ, RZ, -0x2 ;  /* 0xfffffffeff0f7424 */ /* 0x000fe200078e00ff */
[----:B------:R-:W-:Y:S02]  /*0bc0*/  R2UR UR4, R18 ;  /* 0x00000000120472ca */ /* 0x000fe400000e0000 */
[----:B------:R-:W-:Y:S01]  /*0bd0*/  CS2R R148, SRZ ;  /* 0x0000000000947805 */ /* 0x000fe2000001ff00 */
[----:B------:R-:W0:Y:S10]  /*0be0*/  S2R R0, SR_TID.X ;  /* 0x0000000000007919 */ /* 0x000e340000002100 */
[----:B------:R-:W-:Y:S01]  /*0bf0*/  UIADD3 UR4, UR4, 0xda00, URZ ;  /* 0x0000da0004047890 */ /* 0x000fe2000fffe03f */
[----:B0-----:R-:W-:-:S05]  /*0c00*/  VIADD R20, R0, 0xffffff80 ;  /* 0xffffff8000147836 */ /* 0x001fca0000000000 */
[-C--:B------:R-:W-:Y:S02]  /*0c10*/  LEA.HI R14, R20, R20.reuse, RZ, 0x1 ;  /* 0x00000014140e7211 */ /* 0x080fe400078f08ff */
[----:B------:R-:W-:Y:S02]  /*0c20*/  SHF.R.S32.HI R0, RZ, 0x1f, R20 ;  /* 0x0000001fff007819 */ /* 0x000fe40000011414 */
[----:B------:R-:W-:Y:S02]  /*0c30*/  SHF.R.S32.HI R145, RZ, 0x1, R14 ;  /* 0x00000001ff917819 */ /* 0x000fe4000001140e */
[----:B------:R-:W-:Y:S02]  /*0c40*/  LEA.HI R3, R0, R20, RZ, 0x4 ;  /* 0x0000001400037211 */ /* 0x000fe400078f20ff */
[----:B------:R-:W-:Y:S02]  /*0c50*/  LEA.HI R6, R14, R145, RZ, 0x1 ;  /* 0x000000910e067211 */ /* 0x000fe400078f08ff */
[----:B------:R-:W-:-:S02]  /*0c60*/  SHF.R.S32.HI R4, RZ, 0x4, R3 ;  /* 0x00000004ff047819 */ /* 0x000fc40000011403 */
[----:B------:R-:W-:Y:S02]  /*0c70*/  LOP3.LUT R8, R6, 0x7fffffe, RZ, 0xc0, !PT ;  /* 0x07fffffe06087812 */ /* 0x000fe400078ec0ff */
[C---:B------:R-:W-:Y:S02]  /*0c80*/  LEA.HI R5, R3.reuse, R4, RZ, 0x1 ;  /* 0x0000000403057211 */ /* 0x040fe400078f08ff */
[----:B------:R-:W-:Y:S01]  /*0c90*/  LOP3.LUT R3, R3, 0xfffffff0, RZ, 0xc0, !PT ;  /* 0xfffffff003037812 */ /* 0x000fe200078ec0ff */
[----:B------:R-:W-:Y:S01]  /*0ca0*/  IMAD.IADD R7, R145, 0x1, -R8 ;  /* 0x0000000191077824 */ /* 0x000fe200078e0a08 */
[----:B------:R-:W-:Y:S02]  /*0cb0*/  LOP3.LUT R5, R5, 0x1ffffffe, RZ, 0xc0, !PT ;  /* 0x1ffffffe05057812 */ /* 0x000fe400078ec0ff */
[----:B------:R-:W-:Y:S01]  /*0cc0*/  LOP3.LUT R14, R14, 0xfffffffe, RZ, 0xc0, !PT ;  /* 0xfffffffe0e0e7812 */ /* 0x000fe200078ec0ff */
[----:B------:R-:W-:Y:S02]  /*0cd0*/  IMAD.IADD R3, R20, 0x1, -R3 ;  /* 0x0000000114037824 */ /* 0x000fe400078e0a03 */
[----:B------:R-:W-:-:S02]  /*0ce0*/  IMAD.IADD R5, R4, 0x1, -R5 ;  /* 0x0000000104057824 */ /* 0x000fc400078e0a05 */
[----:B------:R-:W-:Y:S01]  /*0cf0*/  IMAD R13, R4, 0x8, R7 ;  /* 0x00000008040d7824 */ /* 0x000fe200078e0207 */
[----:B------:R-:W-:Y:S01]  /*0d00*/  SHF.R.S32.HI R4, RZ, 0x1f, R3 ;  /* 0x0000001fff047819 */ /* 0x000fe20000011403 */
[----:B------:R-:W-:Y:S01]  /*0d10*/  IMAD.SHL.U32 R5, R5, 0x8, RZ ;  /* 0x0000000805057824 */ /* 0x000fe200078e00ff */
[----:B------:R-:W-:Y:S01]  /*0d20*/  LEA.HI R7, R0, R20, RZ, 0x5 ;  /* 0x0000001400077211 */ /* 0x000fe200078f28ff */
[----:B------:R-:W-:-:S03]  /*0d30*/  IMAD.IADD R14, R20, 0x1, -R14 ;  /* 0x00000001140e7824 */ /* 0x000fc600078e0a0e */
[----:B------:R-:W-:Y:S01]  /*0d40*/  SHF.R.S32.HI R8, RZ, 0x5, R7 ;  /* 0x00000005ff087819 */ /* 0x000fe20000011407 */
[----:B------:R-:W-:-:S04]  /*0d50*/  IMAD.SHL.U32 R146, R14, 0x8, RZ ;  /* 0x000000080e927824 */ /* 0x000fc800078e00ff */
[----:B------:R-:W-:Y:S01]  /*0d60*/  IMAD R16, R8, 0x10, R3 ;  /* 0x0000001008107824 */ /* 0x000fe200078e0203 */
[----:B--2---:R-:W-:Y:S02]  /*0d70*/  R2UR UR5, R2 ;  /* 0x00000000020572ca */ /* 0x004fe400000e0000 */
[CC--:B------:R-:W-:Y:S02]  /*0d80*/  LEA.HI R2, R0.reuse, R20.reuse, RZ, 0x7 ;  /* 0x0000001400027211 */ /* 0x0c0fe400078f38ff */
[----:B------:R-:W-:Y:S02]  /*0d90*/  LEA.HI R0, R0, R20, RZ, 0x2 ;  /* 0x0000001400007211 */ /* 0x000fe400078f10ff */
[----:B------:R-:W-:Y:S02]  /*0da0*/  LOP3.LUT R6, R2, 0xffffff80, RZ, 0xc0, !PT ;  /* 0xffffff8002067812 */ /* 0x000fe400078ec0ff */
[----:B------:R-:W-:-:S03]  /*0db0*/  SHF.R.S32.HI R22, RZ, 0x2, R0 ;  /* 0x00000002ff167819 */ /* 0x000fc60000011400 */
[----:B------:R-:W-:Y:S01]  /*0dc0*/  IMAD.IADD R19, R20, 0x1, -R6 ;  /* 0x0000000114137824 */ /* 0x000fe200078e0a06 */
[CC--:B------:R-:W-:Y:S01]  /*0dd0*/  LEA.HI R6, R4.reuse, R3.reuse, RZ, 0x3 ;  /* 0x0000000304067211 */ /* 0x0c0fe200078f18ff */
[----:B------:R-:W-:Y:S01]  /*0de0*/  ULOP3.LUT UR5, UR5, 0x1, URZ, 0xfc, !UPT ;  /* 0x0000000105057892 */ /* 0x000fe2000f8efc3f */
[----:B------:R-:W-:Y:S02]  /*0df0*/  LEA.HI R4, R4, R3, RZ, 0x2 ;  /* 0x0000000304047211 */ /* 0x000fe400078f10ff */
[----:B------:R-:W-:Y:S01]  /*0e00*/  SHF.R.S32.HI R9, RZ, 0x1f, R19 ;  /* 0x0000001fff097819 */ /* 0x000fe20000011413 */
[----:B------:R-:W-:Y:S01]  /*0e10*/  IMAD.SHL.U32 R7, R6, 0x10, RZ ;  /* 0x0000001006077824 */ /* 0x000fe200078e00ff */
[----:B------:R-:W-:Y:S02]  /*0e20*/  LOP3.LUT R6, R4, 0x7fffffc, RZ, 0xc0, !PT ;  /* 0x07fffffc04067812 */ /* 0x000fe400078ec0ff */
[----:B------:R-:W-:Y:S02]  /*0e30*/  LEA.HI R10, R9, R19, RZ, 0x2 ;  /* 0x00000013090a7211 */ /* 0x000fe400078f10ff */
[----:B------:R-:W-:Y:S01]  /*0e40*/  SHF.R.S32.HI R4, RZ, 0x2, R4 ;  /* 0x00000002ff047819 */ /* 0x000fe20000011404 */
[----:B------:R-:W-:Y:S01]  /*0e50*/  IMAD.IADD R6, R3, 0x1, -R6 ;  /* 0x0000000103067824 */ /* 0x000fe200078e0a06 */
[----:B------:R-:W-:-:S02]  /*0e60*/  SHF.R.S32.HI R11, RZ, 0x2, R10 ;  /* 0x00000002ff0b7819 */ /* 0x000fc4000001140a */
[----:B------:R-:W-:Y:S01]  /*0e70*/  SHF.R.S32.HI R12, RZ, 0x1f, R10 ;  /* 0x0000001fff0c7819 */ /* 0x000fe2000001140a */
[----:B------:R-:W-:Y:S01]  /*0e80*/  IMAD.SHL.U32 R4, R4, 0x40, RZ ;  /* 0x0000004004047824 */ /* 0x000fe200078e00ff */
[----:B------:R-:W-:Y:S02]  /*0e90*/  LOP3.LUT R10, R10, 0x7ffffffc, RZ, 0xc0, !PT ;  /* 0x7ffffffc0a0a7812 */ /* 0x000fe400078ec0ff */
[----:B------:R-:W-:Y:S02]  /*0ea0*/  LOP3.LUT R7, R7, 0x7fffff80, RZ, 0xc0, !PT ;  /* 0x7fffff8007077812 */ /* 0x000fe400078ec0ff */
[----:B------:R-:W-:Y:S01]  /*0eb0*/  LOP3.LUT R4, R4, 0x40, RZ, 0xc0, !PT ;  /* 0x0000004004047812 */ /* 0x000fe200078ec0ff */
[----:B------:R-:W-:Y:S01]  /*0ec0*/  IMAD.IADD R10, R19, 0x1, -R10 ;  /* 0x00000001130a7824 */ /* 0x000fe200078e0a0a */
[----:B------:R-:W-:Y:S01]  /*0ed0*/  LEA.HI R12, R12, R11, RZ, 0x3 ;  /* 0x0000000b0c0c7211 */ /* 0x000fe200078f18ff */
[----:B------:R-:W-:Y:S01]  /*0ee0*/  IMAD R7, R8, 0x100, R7 ;  /* 0x0000010008077824 */ /* 0x000fe200078e0207 */
[----:B------:R-:W-:Y:S01]  /*0ef0*/  LEA.HI R9, R9, R19, RZ, 0x5 ;  /* 0x0000001309097211 */ /* 0x000fe200078f28ff */
[----:B------:R-:W-:Y:S01]  /*0f00*/  IMAD R3, R10, R15, 0x90 ;  /* 0x000000900a037424 */ /* 0x000fe200078e020f */
[----:B------:R-:W-:Y:S01]  /*0f10*/  SHF.R.S32.HI R15, RZ, 0x7, R2 ;  /* 0x00000007ff0f7819 */ /* 0x000fe20000011402 */
[----:B------:R-:W-:Y:S01]  /*0f20*/  IMAD R7, R6, 0x10, R7 ;  /* 0x0000001006077824 */ /* 0x000fe200078e0207 */
[----:B------:R-:W-:Y:S01]  /*0f30*/  LOP3.LUT R12, R12, 0xfffffff8, RZ, 0xc0, !PT ;  /* 0xfffffff80c0c7812 */ /* 0x000fe200078ec0ff */
[----:B------:R-:W-:Y:S01]  /*0f40*/  VIADD R10, R146, 0x10 ;  /* 0x00000010920a7836 */ /* 0x000fe20000000000 */
[----:B------:R0:W-:Y:S01]  /*0f50*/  STL [R1+0x88], R3 ;  /* 0x0000880301007387 */ /* 0x0001e20000100800 */
[----:B------:R-:W-:Y:S01]  /*0f60*/  IMAD.HI R2, R15, 0x55555556, RZ ;  /* 0x555555560f027827 */ /* 0x000fe200078e02ff */
[----:B------:R-:W-:-:S03]  /*0f70*/  SHF.R.S32.HI R9, RZ, 0x5, R9 ;  /* 0x00000005ff097819 */ /* 0x000fc60000011409 */
[----:B------:R-:W-:Y:S01]  /*0f80*/  IMAD.IADD R12, R11, 0x1, -R12 ;  /* 0x000000010b0c7824 */ /* 0x000fe200078e0a0c */
[----:B------:R-:W-:Y:S01]  /*0f90*/  LEA.HI R2, R2, R2, RZ, 0x1 ;  /* 0x0000000202027211 */ /* 0x000fe200078f08ff */
[----:B------:R-:W-:Y:S02]  /*0fa0*/  IMAD.SHL.U32 R11, R13, 0x20, RZ ;  /* 0x000000200d0b7824 */ /* 0x000fe400078e00ff */
[----:B------:R-:W-:Y:S02]  /*0fb0*/  IMAD R9, R9, 0x10, R12 ;  /* 0x0000001009097824 */ /* 0x000fe400078e020c */
[--C-:B0-----:R-:W-:Y:S01]  /*0fc0*/  IMAD.U32 R3, R16, 0x20, R5.reuse ;  /* 0x0000002010037824 */ /* 0x101fe200078e0005 */
[----:B------:R-:W-:Y:S01]  /*0fd0*/  LOP3.LUT R5, R4, 0x8, R5, 0xf8, !PT ;  /* 0x0000000804057812 */ /* 0x000fe200078ef805 */
[----:B------:R-:W-:Y:S01]  /*0fe0*/  VIADD R16, R146, 0x20 ;  /* 0x0000002092107836 */ /* 0x000fe20000000000 */
[----:B------:R-:W-:Y:S01]  /*0ff0*/  SHF.R.U32.HI R4, RZ, 0x3, R4 ;  /* 0x00000003ff047819 */ /* 0x000fe20000011604 */
[----:B------:R-:W-:Y:S01]  /*1000*/  IMAD R2, R2, -0x3, R15 ;  /* 0xfffffffd02027824 */ /* 0x000fe200078e020f */
[----:B------:R0:W-:Y:S01]  /*1010*/  STL [R1+0x90], R3 ;  /* 0x0000900301007387 */ /* 0x0001e20000100800 */
[----:B------:R-:W-:Y:S01]  /*1020*/  IMAD.MOV.U32 R19, RZ, RZ, RZ ;  /* 0x000000ffff137224 */ /* 0x000fe200078e00ff */
[----:B------:R-:W-:Y:S01]  /*1030*/  LOP3.LUT R4, R5, R4, RZ, 0x3c, !PT ;  /* 0x0000000405047212 */ /* 0x000fe200078e3cff */
[----:B------:R-:W-:Y:S01]  /*1040*/  IMAD R2, R2, 0x40, R9 ;  /* 0x0000004002027824 */ /* 0x000fe200078e0209 */
[----:B------:R-:W-:Y:S01]  /*1050*/  STL [R1+0x60], R22 ;  /* 0x0000601601007387 */ /* 0x000fe20000100800 */
[----:B------:R-:W-:-:S02]  /*1060*/  SHF.R.S32.HI R5, RZ, 0x1f, R10 ;  /* 0x0000001fff057819 */ /* 0x000fc4000001140a */
[----:B------:R-:W-:Y:S01]  /*1070*/  SHF.R.S32.HI R8, RZ, 0x1f, R16 ;  /* 0x0000001fff087819 */ /* 0x000fe20000011410 */
[----:B------:R-:W-:Y:S01]  /*1080*/  STL [R1+0x28], R10 ;  /* 0x0000280a01007387 */ /* 0x000fe20000100800 */
[----:B------:R-:W-:Y:S01]  /*1090*/  IMAD.IADD R7, R4, 0x1, R7 ;  /* 0x0000000104077824 */ /* 0x000fe200078e0207 */
[----:B0-----:R-:W-:Y:S02]  /*10a0*/  SHF.R.S32.HI R3, RZ, 0x1f, R0 ;  /* 0x0000001fff037819 */ /* 0x001fe40000011400 */
[----:B------:R-:W-:Y:S01]  /*10b0*/  STL [R1+0x2c], R16 ;  /* 0x00002c1001007387 */ /* 0x000fe20000100800 */
[----:B------:R-:W-:Y:S01]  /*10c0*/  LOP3.LUT R0, R0, 0x1ffffffc, RZ, 0xc0, !PT ;  /* 0x1ffffffc00007812 */ /* 0x000fe200078ec0ff */
[----:B------:R-:W-:Y:S01]  /*10d0*/  IMAD R144, R7, 0x2, R18 ;  /* 0x0000000207907824 */ /* 0x000fe200078e0212 */
[----:B------:R-:W-:Y:S02]  /*10e0*/  LEA.HI R3, R3, R22, RZ, 0x2 ;  /* 0x0000001603037211 */ /* 0x000fe400078f10ff */
[----:B------:R-:W-:Y:S01]  /*10f0*/  SHF.R.S32.HI R4, RZ, 0x1f, R145 ;  /* 0x0000001fff047819 */ /* 0x000fe20000011491 */
[----:B------:R-:W-:Y:S01]  /*1100*/  IMAD.IADD R0, R20, 0x1, -R0 ;  /* 0x0000000114007824 */ /* 0x000fe200078e0a00 */
[----:B------:R-:W-:-:S03]  /*1110*/  LOP3.LUT R3, R3, 0xfffffffc, RZ, 0xc0, !PT ;  /* 0xfffffffc03037812 */ /* 0x000fc600078ec0ff */
[----:B------:R-:W-:Y:S02]  /*1120*/  IMAD.SHL.U32 R4, R0, 0x8, RZ ;  /* 0x0000000800047824 */ /* 0x000fe400078e00ff */
[----:B------:R-:W-:-:S04]  /*1130*/  IMAD.IADD R6, R22, 0x1, -R3 ;  /* 0x0000000116067824 */ /* 0x000fc800078e0a03 */
[----:B------:R-:W-:Y:S01]  /*1140*/  IMAD.SHL.U32 R3, R6, 0x40, RZ ;  /* 0x0000004006037824 */ /* 0x000fe200078e00ff */
[----:B------:R0:W-:Y:S04]  /*1150*/  STL [R1+0x78], R6 ;  /* 0x0000780601007387 */ /* 0x0001e80000100800 */
[----:B------:R-:W-:Y:S01]  /*1160*/  LOP3.LUT R13, R3, 0xc0, RZ, 0xc0, !PT ;  /* 0x000000c0030d7812 */ /* 0x000fe200078ec0ff */
[----:B------:R-:W-:Y:S03]  /*1170*/  STL [R1+0x38], R11 ;  /* 0x0000380b01007387 */ /* 0x000fe60000100800 */
[----:B------:R-:W-:Y:S01]  /*1180*/  SHF.R.U32.HI R12, RZ, 0x3, R13 ;  /* 0x00000003ff0c7819 */ /* 0x000fe2000001160d */
[----:B------:R-:W-:Y:S01]  /*1190*/  STL [R1+0x30], R13 ;  /* 0x0000300d01007387 */ /* 0x000fe20000100800 */
[----:B0-----:R-:W-:-:S02]  /*11a0*/  LEA.HI R6, R5, R10, RZ, 0x3 ;  /* 0x0000000a05067211 */ /* 0x001fc400078f18ff */
[----:B------:R-:W-:Y:S01]  /*11b0*/  LEA.HI R5, R5, R10, RZ, 0x5 ;  /* 0x0000000a05057211 */ /* 0x000fe200078f28ff */
[----:B------:R-:W-:Y:S01]  /*11c0*/  STL [R1+0x34], R12 ;  /* 0x0000340c01007387 */ /* 0x000fe20000100800 */
[CC--:B------:R-:W-:Y:S02]  /*11d0*/  LEA.HI R10, R8.reuse, R16.reuse, RZ, 0x5 ;  /* 0x00000010080a7211 */ /* 0x0c0fe400078f28ff */
[----:B------:R-:W-:Y:S01]  /*11e0*/  LEA.HI R8, R8, R16, RZ, 0x3 ;  /* 0x0000001008087211 */ /* 0x000fe200078f18ff */
[----:B------:R0:W-:Y:S01]  /*11f0*/  STL [R1+0x8c], R2 ;  /* 0x00008c0201007387 */ /* 0x0001e20000100800 */
[----:B------:R-:W-:Y:S01]  /*1200*/  SHF.R.S32.HI R10, RZ, 0x5, R10 ;  /* 0x00000005ff0a7819 */ /* 0x000fe2000001140a */
[----:B------:R-:W-:Y:S01]  /*1210*/  IMAD.SHL.U32 R16, R14, 0x4, RZ ;  /* 0x000000040e107824 */ /* 0x000fe200078e00ff */
[C---:B------:R-:W-:Y:S01]  /*1220*/  LOP3.LUT R8, R13.reuse, 0x18, R8, 0xf8, !PT ;  /* 0x000000180d087812 */ /* 0x040fe200078ef808 */
[----:B------:R-:W-:Y:S01]  /*1230*/  STL [R1+0x70], RZ ;  /* 0x000070ff01007387 */ /* 0x000fe20000100800 */
[----:B------:R-:W-:Y:S01]  /*1240*/  SHF.R.S32.HI R5, RZ, 0x5, R5 ;  /* 0x00000005ff057819 */ /* 0x000fe20000011405 */
[----:B------:R-:W-:Y:S01]  /*1250*/  IMAD R10, R10, 0x1800, R11 ;  /* 0x000018000a0a7824 */ /* 0x000fe200078e020b */
[----:B------:R-:W-:Y:S01]  /*1260*/  LOP3.LUT R3, R8, R12, RZ, 0x3c, !PT ;  /* 0x0000000c08037212 */ /* 0x000fe200078e3cff */
[----:B------:R-:W-:Y:S01]  /*1270*/  STL [R1+0x3c], RZ ;  /* 0x00003cff01007387 */ /* 0x000fe20000100800 */
[----:B------:R-:W-:Y:S01]  /*1280*/  LOP3.LUT R6, R13, 0x18, R6, 0xf8, !PT ;  /* 0x000000180d067812 */ /* 0x000fe200078ef806 */
[----:B0-----:R-:W-:-:S02]  /*1290*/  IMAD.U32 R2, RZ, RZ, UR5 ;  /* 0x00000005ff027e24 */ /* 0x001fc4000f8e00ff */
[----:B------:R-:W-:Y:S01]  /*12a0*/  IMAD.IADD R10, R10, 0x1, R3 ;  /* 0x000000010a0a7824 */ /* 0x000fe200078e0203 */
[-C--:B------:R-:W-:Y:S01]  /*12b0*/  LOP3.LUT R6, R6, R12.reuse, RZ, 0x3c, !PT ;  /* 0x0000000c06067212 */ /* 0x080fe200078e3cff */
[----:B------:R-:W-:Y:S01]  /*12c0*/  IMAD R5, R5, 0x1800, R11 ;  /* 0x0000180005057824 */ /* 0x000fe200078e020b */
[----:B------:R0:W-:Y:S01]  /*12d0*/  STL [R1+0x40], R2 ;  /* 0x0000400201007387 */ /* 0x0001e20000100800 */
[----:B------:R-:W-:Y:S02]  /*12e0*/  LOP3.LUT R3, R13, 0x18, R146, 0xf8, !PT ;  /* 0x000000180d037812 */ /* 0x000fe400078ef892 */
[----:B------:R-:W-:Y:S02]  /*12f0*/  IMAD.IADD R5, R5, 0x1, R6 ;  /* 0x0000000105057824 */ /* 0x000fe400078e0206 */
[----:B------:R-:W-:Y:S01]  /*1300*/  LOP3.LUT R3, R3, R12, RZ, 0x3c, !PT ;  /* 0x0000000c03037212 */ /* 0x000fe200078e3cff */
[----:B------:R-:W-:Y:S01]  /*1310*/  IMAD.U32 R6, RZ, RZ, UR4 ;  /* 0x00000004ff067e24 */ /* 0x000fe2000f8e00ff */
[----:B0-----:R-:W-:-:S03]  /*1320*/  LOP3.LUT R2, R13, 0x8, R146, 0xf8, !PT ;  /* 0x000000080d027812 */ /* 0x001fc600078ef892 */
[----:B------:R-:W-:Y:S01]  /*1330*/  IMAD.IADD R3, R11, 0x1, R3 ;  /* 0x000000010b037824 */ /* 0x000fe200078e0203 */
[----:B------:R-:W-:Y:S01]  /*1340*/  STL [R1+0x94], R6 ;  /* 0x0000940601007387 */ /* 0x000fe20000100800 */
[----:B------:R-:W-:-:S03]  /*1350*/  LOP3.LUT R2, R2, R12, RZ, 0x3c, !PT ;  /* 0x0000000c02027212 */ /* 0x000fc600078e3cff */
[----:B------:R0:W-:Y:S02]  /*1360*/  STL [R1+0x54], R4 ;  /* 0x0000540401007387 */ /* 0x0001e40000100800 */
[----:B------:R-:W-:Y:S01]  /*1370*/  IMAD.IADD R0, R11, 0x1, R2 ;  /* 0x000000010b007824 */ /* 0x000fe200078e0202 */
[----:B------:R-:W-:-:S04]  /*1380*/  LEA R2, R10, UR4, 0x1 ;  /* 0x000000040a027c11 */ /* 0x000fc8000f8e08ff */
[----:B------:R1:W-:Y:S01]  /*1390*/  STL [R1+0x58], R0 ;  /* 0x0000580001007387 */ /* 0x0003e20000100800 */
[----:B0-----:R-:W-:-:S05]  /*13a0*/  LEA R4, R5, UR4, 0x1 ;  /* 0x0000000405047c11 */ /* 0x001fca000f8e08ff */
[----:B------:R0:W-:Y:S01]  /*13b0*/  STL [R1+0x80], R4 ;  /* 0x0000800401007387 */ /* 0x0001e20000100800 */
[----:B-1----:R-:W-:-:S03]  /*13c0*/  LEA R0, R3, UR4, 0x1 ;  /* 0x0000000403007c11 */ /* 0x002fc6000f8e08ff */
[----:B------:R0:W-:Y:S04]  /*13d0*/  STL [R1+0x7c], R2 ;  /* 0x00007c0201007387 */ /* 0x0001e80000100800 */
[----:B------:R0:W-:Y:S02]  /*13e0*/  STL [R1+0x84], R0 ;  /* 0x0000840001007387 */ /* 0x0001e40000100800 */
.L_x_447:
[----:B0-----:R-:W0:Y:S02]  /*13f0*/  LDC.64 R2, c[0x0][0xc60] ;  /* 0x00031800ff027b82 */ /* 0x001e240000000a00 */
[----:B0-----:R-:W-:-:S05]  /*1400*/  IMAD.WIDE R2, R107, 0x4, R2 ;  /* 0x000000046b027825 */ /* 0x001fca00078e0202 */
[----:B-12--5:R0:W2:Y:S01]  /*1410*/  LDG.E R10, desc[UR60][R2.64] ;  /* 0x0000003c020a7981 */ /* 0x0260a2000c1e1900 */
[----:B------:R-:W-:Y:S05]  /*1420*/  YIELD ;  /* 0x0000000000007946 */ /* 0x000fea0003800000 */
[----:B------:R-:W-:Y:S01]  /*1430*/  ULDC.64 UR4, c[0x0][0xa28] ;  /* 0x00028a0000047ab9 */ /* 0x000fe20000000a00 */
[----:B------:R-:W-:Y:S01]  /*1440*/  ULDC.64 UR8, c[0x0][0xa18] ;  /* 0x0002860000087ab9 */ /* 0x000fe20000000a00 */
[----:B------:R-:W-:Y:S01]  /*1450*/  ISETP.NE.U32.AND P1, PT, RZ, UR4, PT ;  /* 0x00000004ff007c0c */ /* 0x000fe2000bf25070 */
[----:B------:R-:W-:Y:S01]  /*1460*/  ULDC.64 UR6, c[0x0][0xa08] ;  /* 0x0002820000067ab9 */ /* 0x000fe20000000a00 */
[----:B0-----:R-:W-:Y:S01]  /*1470*/  IMAD.MOV.U32 R3, RZ, RZ, RZ ;  /* 0x000000ffff037224 */ /* 0x001fe200078e00ff */
[----:B------:R-:W-:Y:S01]  /*1480*/  ISETP.NE.U32.AND P0, PT, RZ, UR6, PT ;  /* 0x00000006ff007c0c */ /* 0x000fe2000bf05070 */
[----:B------:R-:W-:Y:S01]  /*1490*/  IMAD.MOV.U32 R27, RZ, RZ, RZ ;  /* 0x000000ffff1b7224 */ /* 0x000fe200078e00ff */
[----:B------:R-:W-:-:S02]  /*14a0*/  ISETP.NE.AND.EX P1, PT, RZ, UR5, PT, P1 ;  /* 0x00000005ff007c0c */ /* 0x000fc4000bf25310 */
[----:B------:R-:W-:Y:S02]  /*14b0*/  ISETP.NE.AND.EX P0, PT, RZ, UR7, PT, P0 ;  /* 0x00000007ff007c0c */ /* 0x000fe4000bf05300 */
[----:B--2---:R-:W-:Y:S01]  /*14c0*/  SHF.R.S32.HI R0, RZ, 0x1f, R10 ;  /* 0x0000001fff007819 */ /* 0x004fe2000001140a */
[----:B------:R-:W-:-:S08]  /*14d0*/  IMAD.SHL.U32 R26, R10, 0x4, RZ ;  /* 0x000000040a1a7824 */ /* 0x000fd000078e00ff */
[C---:B---3--:R-:W-:Y:S01]  /*14e0*/  @P1 LEA R4, P2, R10.reuse, UR4, 0x2 ;  /* 0x000000040a041c11 */ /* 0x048fe2000f8410ff */
[----:B------:R0:W-:Y:S01]  /*14f0*/  STL [R1+0x68], R10 ;  /* 0x0000680a01007387 */ /* 0x0001e20000100800 */
[C-C-:B------:R-:W-:Y:S02]  /*1500*/  SHF.L.U64.HI R28, R10.reuse, 0x2, R0.reuse ;  /* 0x000000020a1c7819 */ /* 0x140fe40000010200 */
[----:B------:R-:W-:Y:S02]  /*1510*/  @P1 LEA.HI.X R5, R10, UR5, R0, 0x2, P2 ;  /* 0x000000050a051c11 */ /* 0x000fe400090f1400 */
[----:B------:R-:W-:Y:S01]  /*1520*/  ISETP.NE.U32.AND P2, PT, RZ, UR8, PT ;  /* 0x00000008ff007c0c */ /* 0x000fe2000bf45070 */
[----:B------:R-:W-:Y:S01]  /*1530*/  ULDC UR4, c[0x0][0x288] ;  /* 0x0000a20000047ab9 */ /* 0x000fe20000000800 */
[----:B------:R-:W-:Y:S01]  /*1540*/  IADD3 R8, P3, R26, UR6, RZ ;  /* 0x000000061a087c10 */ /* 0x000fe2000ff7e0ff */
[----:B------:R0:W5:Y:S01]  /*1550*/  @P1 LDG.E R3, desc[UR60][R4.64] ;  /* 0x0000003c04031981 */ /* 0x000162000c1e1900 */
[----:B------:R-:W-:Y:S01]  /*1560*/  ISETP.NE.AND.EX P2, PT, RZ, UR9, PT, P2 ;  /* 0x00000009ff007c0c */ /* 0x000fe2000bf45320 */
[----:B------:R-:W-:Y:S01]  /*1570*/  IMAD.U32 R107, RZ, RZ, UR4 ;  /* 0x00000004ff6b7e24 */ /* 0x000fe2000f8e00ff */
[----:B------:R-:W-:Y:S01]  /*1580*/  IADD3.X R9, R28, UR7, RZ, P3, !PT ;  /* 0x000000071c097c10 */ /* 0x000fe20009ffe4ff */
[----:B------:R-:W-:-:S04]  /*1590*/  ULDC.64 UR4, c[0x0][0x3f8] ;  /* 0x0000fe0000047ab9 */ /* 0x000fc80000000a00 */
[----:B------:R0:W5:Y:S06]  /*15a0*/  @P0 LDG.E R27, desc[UR60][R8.64] ;  /* 0x0000003c081b0981 */ /* 0x00016c000c1e1900 */
[----:B------:R-:W-:-:S04]  /*15b0*/  @P2 IADD3 R6, P1, R26, UR8, RZ ;  /* 0x000000081a062c10 */ /* 0x000fc8000ff3e0ff */
[----:B------:R-:W-:-:S05]  /*15c0*/  @P2 IADD3.X R7, R28, UR9, RZ, P1, !PT ;  /* 0x000000091c072c10 */ /* 0x000fca0008ffe4ff */
[----:B------:R0:W5:Y:S01]  /*15d0*/  @P2 LDG.E R107, desc[UR60][R6.64] ;  /* 0x0000003c066b2981 */ /* 0x000162000c1e1900 */
[----:B------:R-:W-:-:S03]  /*15e0*/  UISETP.NE.U32.AND UP0, UPT, UR4, URZ, UPT ;  /* 0x0000003f0400728c */ /* 0x000fc6000bf05070 */
[----:B------:R-:W-:Y:S01]  /*15f0*/  ULDC UR4, c[0x0][0x404] ;  /* 0x0001010000047ab9 */ /* 0x000fe20000000800 */
[----:B------:R-:W-:-:S03]  /*1600*/  UISETP.NE.AND.EX UP0, UPT, UR5, URZ, UPT, UP0 ;  /* 0x0000003f0500728c */ /* 0x000fc6000bf05300 */
[----:B------:R-:W-:Y:S01]  /*1610*/  ULDC UR5, c[0x0][0x2e0] ;  /* 0x0000b80000057ab9 */ /* 0x000fe20000000800 */
[----:B------:R-:W-:-:S04]  /*1620*/  USEL UR4, UR4, 0x1, UP0 ;  /* 0x0000000104047887 */ /* 0x000fc80008000000 */
[----:B------:R-:W-:-:S03]  /*1630*/  UIMAD UR4, UR4, UR5, URZ ;  /* 0x00000005040472a4 */ /* 0x000fc6000f8e023f */
[----:B------:R-:W-:Y:S02]  /*1640*/  ULDC UR5, c[0x0][0x338] ;  /* 0x0000ce0000057ab9 */ /* 0x000fe40000000800 */
[----:B------:R-:W-:Y:S02]  /*1650*/  IMAD.U32 R2, RZ, RZ, UR5 ;  /* 0x00000005ff027e24 */ /* 0x000fe4000f8e00ff */
[----:B------:R-:W-:Y:S02]  /*1660*/  IMAD.U32 R24, RZ, RZ, UR4 ;  /* 0x00000004ff187e24 */ /* 0x000fe4000f8e00ff */
[----:B------:R-:W-:Y:S01]  /*1670*/  IMAD.MOV.U32 R25, RZ, RZ, R10 ;  /* 0x000000ffff197224 */ /* 0x000fe200078e000a */
[----:B0-----:R-:W-:Y:S06]  /*1680*/  @P2 BRA `(.L_x_308) ;  /* 0x0000000000242947 */ /* 0x001fec0003800000 */
[----:B------:R-:W-:Y:S02]  /*1690*/  ULDC.64 UR4, c[0x0][0xa00] ;  /* 0x0002800000047ab9 */ /* 0x000fe40000000a00 */
[----:B------:R-:W-:-:S04]  /*16a0*/  ISETP.NE.U32.AND P1, PT, RZ, UR4, PT ;  /* 0x00000004ff007c0c */ /* 0x000fc8000bf25070 */
[----:B------:R-:W-:-:S13]  /*16b0*/  ISETP.NE.AND.EX P1, PT, RZ, UR5, PT, P1 ;  /* 0x00000005ff007c0c */ /* 0x000fda000bf25310 */
[----:B------:R-:W-:Y:S05]  /*16c0*/  @!P1 BRA `(.L_x_308) ;  /* 0x0000000000149947 */ /* 0x000fea0003800000 */
[----:B------:R-:W0:Y:S02]  /*16d0*/  LDC.64 R4, c[0x0][0xa00] ;  /* 0x00028000ff047b82 */ /* 0x000e240000000a00 */
[----:B0-----:R-:W-:-:S05]  /*16e0*/  IMAD.WIDE R4, R25, 0x4, R4 ;  /* 0x0000000419047825 */ /* 0x001fca00078e0204 */
[----:B-----5:R-:W2:Y:S04]  /*16f0*/  LDG.E R107, desc[UR60][R4.64] ;  /* 0x0000003c046b7981 */ /* 0x020ea8000c1e1900 */
[----:B------:R-:W2:Y:S02]  /*1700*/  LDG.E R0, desc[UR60][R4.64+0x4] ;  /* 0x0000043c04007981 */ /* 0x000ea4000c1e1900 */
[----:B--2---:R-:W-:-:S07]  /*1710*/  IMAD.IADD R107, R0, 0x1, -R107 ;  /* 0x00000001006b7824 */ /* 0x004fce00078e0a6b */
.L_x_308:
[----:B------:R-:W-:Y:S01]  /*1720*/  ULDC.64 UR4, c[0x0][0xa20] ;  /* 0x0002880000047ab9 */ /* 0x000fe20000000a00 */
[----:B------:R0:W-:Y:S01]  /*1730*/  STL [R1+0x74], R105 ;  /* 0x0000746901007387 */ /* 0x0001e20000100800 */
[----:B------:R-:W-:-:S03]  /*1740*/  ISETP.NE.U32.AND P1, PT, RZ, UR4, PT ;  /* 0x00000004ff007c0c */ /* 0x000fc6000bf25070 */
[----:B------:R0:W-:Y:S01]  /*1750*/  STL [R1+0x6c], R106 ;  /* 0x00006c6a01007387 */ /* 0x0001e20000100800 */
[----:B------:R-:W-:-:S13]  /*1760*/  ISETP.NE.AND.EX P1, PT, RZ, UR5, PT, P1 ;  /* 0x00000005ff007c0c */ /* 0x000fda000bf25310 */
[----:B0-----:R-:W-:Y:S05]  /*1770*/  @!P1 BRA `(.L_x_309) ;  /* 0x0000000000109947 */ /* 0x001fea0003800000 */
[----:B------:R-:W-:-:S04]  /*1780*/  IADD3 R4, P0, R26, UR4, RZ ;  /* 0x000000041a047c10 */ /* 0x000fc8000ff1e0ff */
[----:B------:R-:W-:-:S05]  /*1790*/  IADD3.X R5, R28, UR5, RZ, P0, !PT ;  /* 0x000000051c057c10 */ /* 0x000fca00087fe4ff */
[----:B------:R0:W5:Y:S01]  /*17a0*/  LDG.E R24, desc[UR60][R4.64] ;  /* 0x0000003c04187981 */ /* 0x000162000c1e1900 */
[----:B------:R-:W-:Y:S05]  /*17b0*/  BRA `(.L_x_310) ;  /* 0x0000000000107947 */ /* 0x000fea0003800000 */
.L_x_309:
[----:B------:R-:W-:Y:S05]  /*17c0*/  @!P0 BRA `(.L_x_310) ;  /* 0x00000000000c8947 */ /* 0x000fea0003800000 */
[----:B------:R-:W2:Y:S04]  /*17d0*/  LDG.E R5, desc[UR60][R8.64] ;  /* 0x0000003c08057981 */ /* 0x000ea8000c1e1900 */
[----:B------:R-:W2:Y:S02]  /*17e0*/  LDG.E R24, desc[UR60][R8.64+0x4] ;  /* 0x0000043c08187981 */ /* 0x000ea4000c1e1900 */
[----:B--2---:R-:W-:-:S07]  /*17f0*/  IMAD.IADD R24, R24, 0x1, -R5 ;  /* 0x0000000118187824 */ /* 0x004fce00078e0a05 */
.L_x_310:
[----:B------:R-:W-:Y:S02]  /*1800*/  ULDC.64 UR4, c[0x0][0xa10] ;  /* 0x0002840000047ab9 */ /* 0x000fe40000000a00 */
[----:B------:R-:W-:-:S04]  /*1810*/  ISETP.NE.U32.AND P0, PT, RZ, UR4, PT ;  /* 0x00000004ff007c0c */ /* 0x000fc8000bf05070 */
[----:B------:R-:W-:Y:S01]  /*1820*/  ISETP.NE.AND.EX P0, PT, RZ, UR5, PT, P0 ;  /* 0x00000005ff007c0c */ /* 0x000fe2000bf05300 */
[----:B-----5:R-:W-:Y:S01]  /*1830*/  IMAD.IADD R11, R24, 0x1, -R3 ;  /* 0x00000001180b7824 */ /* 0x020fe200078e0a03 */
[----:B------:R-:W-:-:S11]  /*1840*/  ULDC.64 UR4, c[0x0][0xa30] ;  /* 0x00028c0000047ab9 */ /* 0x000fd60000000a00 */
[----:B0-----:R-:W0:Y:S02]  /*1850*/  @P0 LDC.64 R4, c[0x0][0xa10] ;  /* 0x00028400ff040b82 */ /* 0x001e240000000a00 */
[----:B0-----:R-:W-:-:S05]  /*1860*/  @P0 IMAD.WIDE R4, R25, 0x4, R4 ;  /* 0x0000000419040825 */ /* 0x001fca00078e0204 */
[----:B------:R-:W2:Y:S04]  /*1870*/  @P0 LDG.E R0, desc[UR60][R4.64] ;  /* 0x0000003c04000981 */ /* 0x000ea8000c1e1900 */
[----:B------:R-:W2:Y:S01]  /*1880*/  @P0 LDG.E R9, desc[UR60][R4.64+0x4] ;  /* 0x0000043c04090981 */ /* 0x000ea2000c1e1900 */
[----:B------:R-:W-:Y:S01]  /*1890*/  IMAD.MOV R78, RZ, RZ, -R11 ;  /* 0x000000ffff4e7224 */ /* 0x000fe200078e0a0b */
[----:B------:R-:W-:Y:S01]  /*18a0*/  ISETP.NE.U32.AND P1, PT, RZ, UR4, PT ;  /* 0x00000004ff007c0c */ /* 0x000fe2000bf25070 */
[----:B------:R-:W-:-:S03]  /*18b0*/  IMAD.MOV.U32 R102, RZ, RZ, R24 ;  /* 0x000000ffff667224 */ /* 0x000fc600078e0018 */
[----:B------:R-:W-:Y:S02]  /*18c0*/  VIMNMX R78, RZ, R78, !PT ;  /* 0x0000004eff4e7248 */ /* 0x000fe40007fe0100 */
[----:B------:R-:W-:-:S13]  /*18d0*/  ISETP.NE.AND.EX P1, PT, RZ, UR5, PT, P1 ;  /* 0x00000005ff007c0c */ /* 0x000fda000bf25310 */
[----:B------:R-:W-:-:S04]  /*18e0*/  @P1 IADD3 R6, P2, R26, UR4, RZ ;  /* 0x000000041a061c10 */ /* 0x000fc8000ff5e0ff */
[----:B------:R-:W-:-:S05]  /*18f0*/  @P1 IADD3.X R7, R28, UR5, RZ, P2, !PT ;  /* 0x000000051c071c10 */ /* 0x000fca00097fe4ff */
[----:B------:R0:W5:Y:S01]  /*1900*/  @P1 LDG.E R102, desc[UR60][R6.64] ;  /* 0x0000003c06661981 */ /* 0x000162000c1e1900 */
[----:B--2---:R-:W-:-:S04]  /*1910*/  @P0 IMAD.IADD R2, R9, 0x1, -R0 ;  /* 0x0000000109020824 */ /* 0x004fc800078e0a00 */
[----:B------:R-:W-:-:S04]  /*1920*/  IMAD.IADD R108, R11, 0x1, R2 ;  /* 0x000000010b6c7824 */ /* 0x000fc800078e0202 */
[----:B------:R-:W-:-:S04]  /*1930*/  VIADD R0, R108, 0x8f ;  /* 0x0000008f6c007836 */ /* 0x000fc80000000000 */
[----:B------:R-:W-:-:S05]  /*1940*/  IMAD.HI R0, R0, 0x38e38e39, RZ ;  /* 0x38e38e3900007827 */ /* 0x000fca00078e02ff */
[----:B------:R-:W-:-:S04]  /*1950*/  SHF.R.U32.HI R3, RZ, 0x1f, R0 ;  /* 0x0000001fff037819 */ /* 0x000fc80000011600 */
[----:B------:R-:W-:-:S05]  /*1960*/  LEA.HI.SX32 R110, R0, R3, 0x1b ;  /* 0x00000003006e7211 */ /* 0x000fca00078fdaff */
[----:B------:R-:W-:-:S05]  /*1970*/  IMAD R3, R110, 0x90, -R11 ;  /* 0x000000906e037824 */ /* 0x000fca00078e0a0b */
[----:B------:R-:W-:-:S04]  /*1980*/  VIMNMX R3, R3, R2, PT ;  /* 0x0000000203037248 */ /* 0x000fc80003fe0100 */
[----:B------:R-:W-:Y:S01]  /*1990*/  ISETP.GT.AND P0, PT, R3, R78, PT ;  /* 0x0000004e0300720c */ /* 0x000fe20003f04270 */
[----:B------:R-:W-:-:S05]  /*19a0*/  IMAD.WIDE.U32 R78, R78, 0x38e38e39, RZ ;  /* 0x38e38e394e4e7825 */ /* 0x000fca00078e00ff */
[----:B------:R-:W-:-:S05]  /*19b0*/  SHF.R.U32.HI R78, RZ, 0x5, R79 ;  /* 0x00000005ff4e7819 */ /* 0x000fca000001164f */
[----:B------:R-:W-:Y:S02]  /*19c0*/  IMAD.MOV.U32 R22, RZ, RZ, R78 ;  /* 0x000000ffff167224 */ /* 0x000fe400078e004e */
[----:B------:R-:W-:-:S04]  /*19d0*/  @P0 VIADD R0, R3, 0x8f ;  /* 0x0000008f03000836 */ /* 0x000fc80000000000 */
[----:B------:R-:W-:-:S05]  /*19e0*/  @P0 IMAD.HI R0, R0, 0x38e38e39, RZ ;  /* 0x38e38e3900000827 */ /* 0x000fca00078e02ff */
[----:B------:R-:W-:-:S04]  /*19f0*/  @P0 SHF.R.U32.HI R3, RZ, 0x1f, R0 ;  /* 0x0000001fff030819 */ /* 0x000fc80000011600 */
[----:B------:R-:W-:Y:S02]  /*1a00*/  @P0 LEA.HI.SX32 R22, R0, R3, 0x1b ;  /* 0x0000000300160211 */ /* 0x000fe400078fdaff */
[----:B------:R-:W-:Y:S02]  /*1a10*/  PLOP3.LUT P0, PT, PT, PT, PT, 0x80, 0x0 ;  /* 0x000000000000781c */ /* 0x000fe40003f0f070 */
[----:B------:R-:W-:-:S13]  /*1a20*/  ISETP.GT.AND P1, PT, R22, R78, PT ;  /* 0x0000004e1600720c */ /* 0x000fda0003f24270 */
[----:B0-----:R-:W-:Y:S05]  /*1a30*/  @!P1 BRA `(.L_x_311) ;  /* 0x0000005400389947 */ /* 0x001fea0003800000 */
[----:B------:R-:W-:Y:S01]  /*1a40*/  VIADD R0, R18, 0x16a00 ;  /* 0x00016a0012007836 */ /* 0x000fe20000000000 */
[----:B------:R-:W-:Y:S04]  /*1a50*/  BSSY B6, `(.L_x_312) ;  /* 0x0000013000067945 */ /* 0x000fe80003800000 */
[----:B------:R-:W-:-:S13]  /*1a60*/  LOP3.LUT P0, RZ, R0, 0x1bf, RZ, 0xc0, !PT ;  /* 0x000001bf00ff7812 */ /* 0x000fda000780c0ff */
[----:B------:R-:W-:Y:S05]  /*1a70*/  @!P0 BRA `(.L_x_313) ;  /* 0x0000000000408947 */ /* 0x000fea0003800000 */
        /* <DEDUP_REMOVED lines=15> */
[----:B-1---5:R-:W-:Y:S05]  /*1b70*/  CALL.ABS.NOINC R14 ;  /* 0x000000000e007343 */ /* 0x022fea0003c00000 */
.L_x_313:
[----:B------:R-:W-:Y:S05]  /*1b80*/  BSYNC B6 ;  /* 0x0000000000067941 */ /* 0x000fea0003800000 */
.L_x_312:
        /* <DEDUP_REMOVED lines=20> */
.L_x_315:
[----:B------:R-:W-:Y:S05]  /*1cd0*/  BSYNC B6 ;  /* 0x0000000000067941 */ /* 0x000fea0003800000 */
.L_x_314:
[----:B------:R-:W-:Y:S01]  /*1ce0*/  ULDC.64 UR4, c[0x0][0x9f8] ;  /* 0x00027e0000047ab9 */ /* 0x000fe20000000a00 */
[----:B------:R-:W2:Y:S01]  /*1cf0*/  LDL R20, [R1+0x28] ;  /* 0x0000280001147983 */ /* 0x000ea20000100800 */
[----:B------:R-:W-:Y:S01]  /*1d00*/  ISETP.NE.U32.AND P0, PT, RZ, UR4, PT ;  /* 0x00000004ff007c0c */ /* 0x000fe2000bf05070 */
[----:B------:R-:W0:Y:S01]  /*1d10*/  LDC R0, c[0x0][0x428] ;  /* 0x00010a00ff007b82 */ /* 0x000e220000000800 */
[----:B------:R-:W-:Y:S01]  /*1d20*/  IMAD.IADD R74, R27, 0x1, R24 ;  /* 0x000000011b4a7824 */ /* 0x000fe200078e0218 */
[----:B------:R-:W3:Y:S01]  /*1d30*/  LDL R14, [R1+0x2c] ;  /* 0x00002c00010e7983 */ /* 0x000ee20000100800 */
[----:B------:R-:W-:Y:S01]  /*1d40*/  ISETP.NE.AND.EX P0, PT, RZ, UR5, PT, P0 ;  /* 0x00000005ff007c0c */ /* 0x000fe2000bf05300 */
[----:B------:R-:W-:Y:S02]  /*1d50*/  ULDC.64 UR6, c[0x0][0xa08] ;  /* 0x0002820000067ab9 */ /* 0x000fe40000000a00 */
[----:B------:R-:W4:Y:S04]  /*1d60*/  LDL R39, [R1+0x30] ;  /* 0x0000300001277983 */ /* 0x000f280000100800 */
[----:B------:R-:W4:Y:S04]  /*1d70*/  LDL R38, [R1+0x38] ;  /* 0x0000380001267983 */ /* 0x000f280000100800 */
[----:B------:R-:W4:Y:S01]  /*1d80*/  LDL R37, [R1+0x34] ;  /* 0x0000340001257983 */ /* 0x000f220000100800 */
[----:B------:R-:W1:Y:S01]  /*1d90*/  S2R R21, SR_TID.X ;  /* 0x0000000000157919 */ /* 0x000e620000002100 */
[----:B------:R-:W-:Y:S01]  /*1da0*/  @P0 IADD3 R4, P1, R26, UR4, RZ ;  /* 0x000000041a040c10 */ /* 0x000fe2000ff3e0ff */
[----:B------:R-:W1:Y:S01]  /*1db0*/  LDC.64 R66, c[0x0][0x3e8] ;  /* 0x0000fa00ff427b82 */ /* 0x000e620000000a00 */
[----:B------:R-:W4:Y:S02]  /*1dc0*/  LDL.LU R35, [R1+0x44] ;  /* 0x0000440001237983 */ /* 0x000f240000300800 */
[----:B------:R-:W-:Y:S01]  /*1dd0*/  @P0 IADD3.X R5, R28, UR5, RZ, P1, !PT ;  /* 0x000000051c050c10 */ /* 0x000fe20008ffe4ff */
[----:B------:R-:W-:Y:S01]  /*1de0*/  ULDC.64 UR4, c[0x0][0x2f8] ;  /* 0x0000be0000047ab9 */ /* 0x000fe20000000a00 */
[----:B------:R-:W4:Y:S03]  /*1df0*/  LDL R36, [R1+0x78] ;  /* 0x0000780001247983 */ /* 0x000f260000100800 */
[----:B------:R-:W1:Y:S01]  /*1e00*/  LDC.64 R28, c[0x0][0x2f0] ;  /* 0x0000bc00ff1c7b82 */ /* 0x000e620000000a00 */
[----:B------:R1:W2:Y:S01]  /*1e10*/  @P0 LDG.E R25, desc[UR60][R4.64] ;  /* 0x0000003c04190981 */ /* 0x0002a2000c1e1900 */
[----:B0-----:R-:W-:-:S02]  /*1e20*/  ISETP.NE.AND P0, PT, R0, 0x1, PT ;  /* 0x000000010000780c */ /* 0x001fc40003f05270 */
[----:B------:R-:W-:Y:S02]  /*1e30*/  SHF.R.S32.HI R9, RZ, 0x1f, R74 ;  /* 0x0000001fff097819 */ /* 0x000fe4000001144a */
[----:B------:R-:W-:Y:S02]  /*1e40*/  SHF.R.S32.HI R147, RZ, 0x1f, R146 ;  /* 0x0000001fff937819 */ /* 0x000fe40000011492 */
[----:B------:R-:W0:Y:S08]  /*1e50*/  LDC R33, c[0x0][0x3d4] ;  /* 0x0000f500ff217b82 */ /* 0x000e300000000800 */
[----:B------:R-:W0:Y:S01]  /*1e60*/  @P0 LDC R3, c[0x0][0x42c] ;  /* 0x00010b00ff030b82 */ /* 0x000e220000000800 */
[----:B-1----:R-:W-:-:S07]  /*1e70*/  SHF.R.U32.HI R34, RZ, 0x7, R21 ;  /* 0x00000007ff227819 */ /* 0x002fce0000011615 */
[----:B------:R-:W1:Y:S01]  /*1e80*/  @P0 LDC R7, c[0x0][0x430] ;  /* 0x00010c00ff070b82 */ /* 0x000e620000000800 */
[----:B------:R-:W-:Y:S01]  /*1e90*/  IMAD.WIDE.U32 R4, R74, R28, RZ ;  /* 0x0000001c4a047225 */ /* 0x000fe200078e00ff */
[----:B------:R-:W-:Y:S02]  /*1ea0*/  ISETP.NE.AND P6, PT, R34, 0x1, PT ;  /* 0x000000012200780c */ /* 0x000fe40003fc5270 */
[----:B------:R-:W-:-:S04]  /*1eb0*/  SHF.R.S32.HI R32, RZ, 0x1f, R145 ;  /* 0x0000001fff207819 */ /* 0x000fc80000011491 */
[----:B------:R-:W1:Y:S01]  /*1ec0*/  LDC.64 R72, c[0x0][0x3d8] ;  /* 0x0000f600ff487b82 */ /* 0x000e620000000a00 */
[----:B0-----:R-:W-:-:S04]  /*1ed0*/  @P0 IMAD.HI.U32 R0, R106, R3, RZ ;  /* 0x000000036a000227 */ /* 0x001fc800078e00ff */
[----:B------:R-:W-:Y:S01]  /*1ee0*/  IMAD R3, R9, R28, RZ ;  /* 0x0000001c09037224 */ /* 0x000fe200078e02ff */
[----:B-1----:R-:W-:-:S03]  /*1ef0*/  @P0 SHF.R.U32.HI R106, RZ, R7, R0 ;  /* 0x00000007ff6a0219 */ /* 0x002fc60000011600 */
[----:B------:R-:W-:Y:S01]  /*1f00*/  IMAD R3, R74, R29, R3 ;  /* 0x0000001d4a037224 */ /* 0x000fe200078e0203 */
[----:B------:R-:W-:Y:S02]  /*1f10*/  ISETP.NE.U32.AND P0, PT, RZ, UR6, PT ;  /* 0x00000006ff007c0c */ /* 0x000fe4000bf05070 */
[----:B------:R-:W-:Y:S01]  /*1f20*/  SHF.R.S32.HI R6, RZ, 0x1f, R106 ;  /* 0x0000001fff067819 */ /* 0x000fe2000001146a */
[----:B------:R-:W-:Y:S01]  /*1f30*/  IMAD.IADD R5, R5, 0x1, R3 ;  /* 0x0000000105057824 */ /* 0x000fe200078e0203 */
[----:B------:R-:W-:-:S03]  /*1f40*/  ISETP.NE.AND.EX P0, PT, RZ, UR7, PT, P0 ;  /* 0x00000007ff007c0c */ /* 0x000fc6000bf05300 */
[----:B------:R-:W-:Y:S02]  /*1f50*/  IMAD R3, R6, UR4, RZ ;  /* 0x0000000406037c24 */ /* 0x000fe4000f8e02ff */
[----:B------:R-:W-:-:S04]  /*1f60*/  IMAD.WIDE.U32 R4, R106, UR4, R4 ;  /* 0x000000046a047c25 */ /* 0x000fc8000f8e0004 */
[----:B------:R-:W-:Y:S01]  /*1f70*/  IMAD R3, R106, UR5, R3 ;  /* 0x000000056a037c24 */ /* 0x000fe2000f8e0203 */
[----:B------:R-:W-:-:S03]  /*1f80*/  ULDC.64 UR4, c[0x0][0x300] ;  /* 0x0000c00000047ab9 */ /* 0x000fc60000000a00 */
[----:B------:R-:W-:Y:S01]  /*1f90*/  IMAD.IADD R5, R5, 0x1, R3 ;  /* 0x0000000105057824 */ /* 0x000fe200078e0203 */
[----:B------:R-:W-:Y:S01]  /*1fa0*/  SHF.R.S32.HI R17, RZ, 0x1f, R16 ;  /* 0x0000001fff117819 */ /* 0x000fe20000011410 */
[----:B------:R-:W-:-:S04]  /*1fb0*/  IMAD.WIDE.U32 R30, R145, R66, R146 ;  /* 0x00000042911e7225 */ /* 0x000fc800078e0092 */
[----:B------:R-:W-:-:S04]  /*1fc0*/  IMAD.WIDE.U32 R64, R145, R66, R16 ;  /* 0x0000004291407225 */ /* 0x000fc800078e0010 */
[----:B------:R-:W-:-:S04]  /*1fd0*/  IMAD.WIDE.U32 R68, R145, R72, R146 ;  /* 0x0000004891447225 */ /* 0x000fc800078e0092 */
[----:B------:R-:W-:Y:S01]  /*1fe0*/  IMAD.WIDE.U32 R70, R145, R72, R16 ;  /* 0x0000004891467225 */ /* 0x000fe200078e0010 */
[----:B-----5:R-:W-:-:S03]  /*1ff0*/  SHF.R.S32.HI R21, RZ, 0x1f, R102 ;  /* 0x0000001fff157819 */ /* 0x020fc60000011466 */
[----:B------:R-:W-:Y:S02]  /*2000*/  VIADD R77, R146, 0x50 ;  /* 0x00000050924d7836 */ /* 0x000fe40000000000 */
[----:B------:R-:W-:Y:S02]  /*2010*/  IMAD R89, R29, 0x90, RZ ;  /* 0x000000901d597824 */ /* 0x000fe400078e02ff */
[----:B------:R-:W-:Y:S02]  /*2020*/  IMAD R91, R73, 0x90, RZ ;  /* 0x00000090495b7824 */ /* 0x000fe400078e02ff */
[----:B------:R-:W-:Y:S02]  /*2030*/  VIADD R109, R34, 0x8 ;  /* 0x00000008226d7836 */ /* 0x000fe40000000000 */
[----:B------:R-:W-:Y:S01]  /*2040*/  IMAD.SHL.U32 R104, R33, 0x2, RZ ;  /* 0x0000000221687824 */ /* 0x000fe200078e00ff */
[----:B--2---:R-:W-:-:S04]  /*2050*/  SHF.R.S32.HI R0, RZ, 0x1f, R25 ;  /* 0x0000001fff007819 */ /* 0x004fc80000011419 */
[----:B------:R-:W-:Y:S02]  /*2060*/  SEL R11, R0, RZ, !P0 ;  /* 0x000000ff000b7207 */ /* 0x000fe40004000000 */
[----:B------:R-:W-:-:S03]  /*2070*/  SEL R15, R25, RZ, !P0 ;  /* 0x000000ff190f7207 */ /* 0x000fc60004000000 */
[----:B------:R-:W-:Y:S02]  /*2080*/  IMAD R0, R11, UR4, RZ ;  /* 0x000000040b007c24 */ /* 0x000fe4000f8e02ff */
[----:B------:R-:W-:-:S04]  /*2090*/  IMAD.WIDE.U32 R24, R15, UR4, R4 ;  /* 0x000000040f187c25 */ /* 0x000fc8000f8e0004 */
[----:B------:R-:W-:Y:S01]  /*20a0*/  IMAD R3, R15, UR5, R0 ;  /* 0x000000050f037c24 */ /* 0x000fe2000f8e0200 */
[----:B------:R-:W-:Y:S05]  /*20b0*/  @!P6 WARPSYNC.ALL ;  /* 0x000000000000e948 */ /* 0x000fea0003800000 */
[----:B------:R-:W-:Y:S01]  /*20c0*/  ULDC.64 UR4, c[0x0][0x320] ;  /* 0x0000c80000047ab9 */ /* 0x000fe20000000a00 */
[----:B------:R-:W-:Y:S01]  /*20d0*/  IMAD R0, R32, R28, RZ ;  /* 0x0000001c20007224 */ /* 0x000fe200078e02ff */
[----:B------:R-:W-:Y:S01]  /*20e0*/  @!P6 BAR.SYNC.DEFER_BLOCKING 0x9, 0x100 ;  /* 0x024400000000eb1d */ /* 0x000fe20000010000 */
[----:B------:R-:W-:Y:S02]  /*20f0*/  IMAD R5, R6, UR4, RZ ;  /* 0x0000000406057c24 */ /* 0x000fe4000f8e02ff */
[----:B------:R-:W-:-:S03]  /*2100*/  IMAD.WIDE.U32 R26, R106, UR4, R146 ;  /* 0x000000046a1a7c25 */ /* 0x000fc6000f8e0092 */
[----:B------:R-:W-:Y:S01]  /*2110*/  ULDC UR4, c[0x0][0x2e4] ;  /* 0x0000b90000047ab9 */ /* 0x000fe20000000800 */
[----:B---3--:R-:W-:Y:S01]  /*2120*/  ISETP.GE.AND P2, PT, R14, R33, PT ;  /* 0x000000210e00720c */ /* 0x008fe20003f46270 */
[----:B------:R-:W-:Y:S01]  /*2130*/  ULDC.64 UR6, c[0x0][0x328] ;  /* 0x0000ca0000067ab9 */ /* 0x000fe20000000a00 */
[----:B------:R-:W-:Y:S01]  /*2140*/  ISETP.GE.AND P1, PT, R20, UR4, PT ;  /* 0x0000000414007c0c */ /* 0x000fe2000bf26270 */
[----:B------:R-:W-:Y:S02]  /*2150*/  IMAD R7, R106, UR5, R5 ;  /* 0x000000056a077c24 */ /* 0x000fe4000f8e0205 */
[C---:B------:R-:W-:Y:S01]  /*2160*/  IMAD.WIDE.U32 R4, R145.reuse, R28, R146 ;  /* 0x0000001c91047225 */ /* 0x040fe200078e0092 */
[----:B------:R-:W-:Y:S02]  /*2170*/  SEL R6, RZ, 0xffffffff, P1 ;  /* 0xffffffffff067807 */ /* 0x000fe40000800000 */
[----:B------:R-:W-:Y:S01]  /*2180*/  ISETP.GE.AND P0, PT, R146, UR4, PT ;  /* 0x0000000492007c0c */ /* 0x000fe2000bf06270 */
[----:B------:R-:W-:Y:S01]  /*2190*/  IMAD R85, R145, R29, R0 ;  /* 0x0000001d91557224 */ /* 0x000fe200078e0200 */
[----:B------:R-:W-:Y:S01]  /*21a0*/  IADD3 R88, P1, R24, R4, RZ ;  /* 0x0000000418587210 */ /* 0x000fe20007f3e0ff */
[----:B------:R-:W-:Y:S01]  /*21b0*/  IMAD.IADD R0, R25, 0x1, R3 ;  /* 0x0000000119007824 */ /* 0x000fe200078e0203 */
[----:B------:R-:W-:Y:S01]  /*21c0*/  SEL R3, RZ, 0x1, P0 ;  /* 0x00000001ff037807 */ /* 0x000fe20000000000 */
[----:B------:R-:W-:-:S03]  /*21d0*/  IMAD.SHL.U32 R6, R6, 0x2, RZ ;  /* 0x0000000206067824 */ /* 0x000fc600078e00ff */
[----:B------:R-:W-:Y:S02]  /*21e0*/  IADD3.X R85, R0, R5, R85, P1, !PT ;  /* 0x0000000500557210 */ /* 0x000fe40000ffe455 */
[----:B------:R-:W-:Y:S01]  /*21f0*/  LOP3.LUT R5, R6, 0x2, R3, 0xe2, !PT ;  /* 0x0000000206057812 */ /* 0x000fe200078ee203 */
[----:B------:R-:W-:Y:S01]  /*2200*/  VIADD R3, R146, 0x30 ;  /* 0x0000003092037836 */ /* 0x000fe20000000000 */
[----:B------:R-:W-:Y:S01]  /*2210*/  ISETP.GE.AND P0, PT, R14, UR4, PT ;  /* 0x000000040e007c0c */ /* 0x000fe2000bf06270 */
[----:B------:R-:W-:Y:S02]  /*2220*/  IMAD R6, R32, R66, RZ ;  /* 0x0000004220067224 */ /* 0x000fe400078e02ff */
[----:B------:R-:W-:Y:S01]  /*2230*/  VIADD R4, R146, 0x40 ;  /* 0x0000004092047836 */ /* 0x000fe20000000000 */
[----:B------:R-:W-:Y:S01]  /*2240*/  ISETP.GE.AND P1, PT, R3, UR4, PT ;  /* 0x0000000403007c0c */ /* 0x000fe2000bf26270 */
[----:B------:R-:W-:Y:S01]  /*2250*/  IMAD R13, R145, R67, R6 ;  /* 0x00000043910d7224 */ /* 0x000fe200078e0206 */
[----:B------:R-:W-:Y:S01]  /*2260*/  SEL R6, RZ, 0x4, P0 ;  /* 0x00000004ff067807 */ /* 0x000fe20000000000 */
[----:B------:R-:W-:Y:S01]  /*2270*/  IMAD.IADD R27, R27, 0x1, R7 ;  /* 0x000000011b1b7824 */ /* 0x000fe200078e0207 */
[----:B------:R-:W-:-:S02]  /*2280*/  SEL R7, RZ, 0x8, P1 ;  /* 0x00000008ff077807 */ /* 0x000fc40000800000 */
[----:B------:R-:W-:Y:S02]  /*2290*/  ISETP.GE.AND P0, PT, R4, UR4, PT ;  /* 0x0000000404007c0c */ /* 0x000fe4000bf06270 */
[----:B------:R-:W-:Y:S02]  /*22a0*/  LOP3.LUT R5, R7, R5, R6, 0xfe, !PT ;  /* 0x0000000507057212 */ /* 0x000fe400078efe06 */
[----:B------:R-:W-:Y:S02]  /*22b0*/  SEL R10, RZ, 0x10, P0 ;  /* 0x00000010ff0a7807 */ /* 0x000fe40000000000 */
[-C--:B------:R-:W-:Y:S02]  /*22c0*/  ISETP.GE.AND P0, PT, R146, R33.reuse, PT ;  /* 0x000000219200720c */ /* 0x080fe40003f06270 */
[----:B------:R-:W-:Y:S01]  /*22d0*/  ISETP.GE.AND P1, PT, R20, R33, PT ;  /* 0x000000211400720c */ /* 0x000fe20003f26270 */
[----:B------:R-:W-:Y:S01]  /*22e0*/  IMAD R6, R32, R72, RZ ;  /* 0x0000004820067224 */ /* 0x000fe200078e02ff */
[----:B------:R-:W-:-:S02]  /*22f0*/  LOP3.LUT R10, R5, R10, RZ, 0xfc, !PT ;  /* 0x0000000a050a7212 */ /* 0x000fc400078efcff */
[C---:B------:R-:W-:Y:S02]  /*2300*/  SEL R5, R33.reuse, RZ, P0 ;  /* 0x000000ff21057207 */ /* 0x040fe40000000000 */
[----:B------:R-:W-:Y:S01]  /*2310*/  SEL R7, R33, RZ, P1 ;  /* 0x000000ff21077207 */ /* 0x000fe20000800000 */
[----:B------:R-:W-:Y:S01]  /*2320*/  IMAD.IADD R31, R31, 0x1, R13 ;  /* 0x000000011f1f7824 */ /* 0x000fe200078e020d */
[----:B------:R-:W-:Y:S01]  /*2330*/  SEL R8, R33, RZ, P2 ;  /* 0x000000ff21087207 */ /* 0x000fe20001000000 */
[----:B------:R-:W-:Y:S02]  /*2340*/  IMAD.IADD R65, R13, 0x1, R65 ;  /* 0x000000010d417824 */ /* 0x000fe400078e0241 */
[----:B------:R-:W-:Y:S02]  /*2350*/  IMAD R13, R145, R73, R6 ;  /* 0x00000049910d7224 */ /* 0x000fe400078e0206 */
[----:B------:R-:W-:Y:S02]  /*2360*/  IMAD.IADD R6, R146, 0x1, R5 ;  /* 0x0000000192067824 */ /* 0x000fe400078e0205 */
[----:B------:R-:W-:Y:S01]  /*2370*/  IMAD.IADD R12, R20, 0x1, R7 ;  /* 0x00000001140c7824 */ /* 0x000fe200078e0207 */
[----:B----4-:R-:W-:Y:S01]  /*2380*/  LOP3.LUT P3, RZ, R36, 0x2, RZ, 0xc0, !PT ;  /* 0x0000000224ff7812 */ /* 0x010fe2000786c0ff */
[----:B------:R-:W-:Y:S01]  /*2390*/  IMAD R11, R11, UR6, RZ ;  /* 0x000000060b0b7c24 */ /* 0x000fe2000f8e02ff */
[----:B------:R-:W-:Y:S01]  /*23a0*/  LOP3.LUT R35, R35, 0xfffffffe, RZ, 0xc0, !PT ;  /* 0xfffffffe23237812 */ /* 0x000fe200078ec0ff */
[----:B------:R-:W-:Y:S01]  /*23b0*/  IMAD.IADD R14, R14, 0x1, R8 ;  /* 0x000000010e0e7824 */ /* 0x000fe200078e0208 */
[----:B------:R-:W-:Y:S01]  /*23c0*/  SHF.R.S32.HI R7, RZ, 0x1f, R6 ;  /* 0x0000001fff077819 */ /* 0x000fe20000011406 */
[----:B------:R-:W-:-:S02]  /*23d0*/  IMAD.IADD R69, R69, 0x1, R13 ;  /* 0x0000000145457824 */ /* 0x000fc400078e020d */
[----:B------:R-:W-:Y:S01]  /*23e0*/  IMAD.IADD R71, R13, 0x1, R71 ;  /* 0x000000010d477824 */ /* 0x000fe200078e0247 */
[----:B------:R-:W-:Y:S01]  /*23f0*/  SHF.R.S32.HI R13, RZ, 0x1f, R12 ;  /* 0x0000001fff0d7819 */ /* 0x000fe2000001140c */
[----:B------:R-:W-:Y:S01]  /*2400*/  IMAD R11, R15, UR7, R11 ;  /* 0x000000070f0b7c24 */ /* 0x000fe2000f8e020b */
[----:B------:R-:W-:Y:S01]  /*2410*/  @P2 LOP3.LUT R35, R35, 0x1, RZ, 0xfc, !PT ;  /* 0x0000000123232812 */ /* 0x000fe200078efcff */
[----:B------:R-:W-:Y:S01]  /*2420*/  IMAD.WIDE.U32 R26, R15, UR6, R26 ;  /* 0x000000060f1a7c25 */ /* 0x000fe2000f8e001a */
[----:B------:R-:W-:Y:S02]  /*2430*/  SHF.R.S32.HI R15, RZ, 0x1f, R14 ;  /* 0x0000001fff0f7819 */ /* 0x000fe4000001140e */
[CC--:B------:R-:W-:Y:S02]  /*2440*/  LEA.HI R5, R7.reuse, R6.reuse, RZ, 0x3 ;  /* 0x0000000607057211 */ /* 0x0c0fe400078f18ff */
[----:B------:R-:W-:Y:S02]  /*2450*/  LEA.HI R8, R7, R6, RZ, 0x5 ;  /* 0x0000000607087211 */ /* 0x000fe400078f28ff */
[----:B------:R-:W-:-:S02]  /*2460*/  LEA.HI R6, R13, R12, RZ, 0x3 ;  /* 0x0000000c0d067211 */ /* 0x000fc400078f18ff */
[----:B------:R-:W-:Y:S02]  /*2470*/  LEA.HI R13, R13, R12, RZ, 0x5 ;  /* 0x0000000c0d0d7211 */ /* 0x000fe400078f28ff */
[----:B------:R-:W-:Y:S02]  /*2480*/  LOP3.LUT R35, R35, 0xfffffffd, RZ, 0xc0, !PT ;  /* 0xfffffffd23237812 */ /* 0x000fe400078ec0ff */
[CC--:B------:R-:W-:Y:S02]  /*2490*/  LEA.HI R7, R15.reuse, R14.reuse, RZ, 0x3 ;  /* 0x0000000e0f077211 */ /* 0x0c0fe400078f18ff */
[----:B------:R-:W-:Y:S02]  /*24a0*/  LEA.HI R15, R15, R14, RZ, 0x5 ;  /* 0x0000000e0f0f7211 */ /* 0x000fe400078f28ff */
[----:B------:R-:W-:Y:S02]  /*24b0*/  SHF.R.S32.HI R14, RZ, 0x5, R13 ;  /* 0x00000005ff0e7819 */ /* 0x000fe4000001140d */
[----:B------:R-:W-:-:S02]  /*24c0*/  SHF.R.S32.HI R12, RZ, 0x5, R8 ;  /* 0x00000005ff0c7819 */ /* 0x000fc40000011408 */
[----:B------:R-:W-:Y:S02]  /*24d0*/  LOP3.LUT R13, R39, 0x18, R6, 0xf8, !PT ;  /* 0x00000018270d7812 */ /* 0x000fe400078ef806 */
[----:B------:R-:W-:Y:S02]  /*24e0*/  @P3 LOP3.LUT R35, R35, 0x2, RZ, 0xfc, !PT ;  /* 0x0000000223233812 */ /* 0x000fe400078efcff */
[----:B------:R-:W-:Y:S01]  /*24f0*/  LOP3.LUT R8, R39, 0x18, R5, 0xf8, !PT ;  /* 0x0000001827087812 */ /* 0x000fe200078ef805 */
[----:B------:R-:W-:Y:S01]  /*2500*/  IMAD R14, R14, 0x1200, R38 ;  /* 0x000012000e0e7824 */ /* 0x000fe200078e0226 */
[-C--:B------:R-:W-:Y:S01]  /*2510*/  LOP3.LUT R13, R13, R37.reuse, RZ, 0x3c, !PT ;  /* 0x000000250d0d7212 */ /* 0x080fe200078e3cff */
[----:B------:R0:W-:Y:S01]  /*2520*/  STL [R1+0x44], R35 ;  /* 0x0000442301007387 */ /* 0x0001e20000100800 */
[----:B------:R-:W-:Y:S01]  /*2530*/  LOP3.LUT R101, R8, R37, RZ, 0x3c, !PT ;  /* 0x0000002508657212 */ /* 0x000fe200078e3cff */
[----:B------:R-:W-:Y:S01]  /*2540*/  IMAD R8, R21, R66, RZ ;  /* 0x0000004215087224 */ /* 0x000fe200078e02ff */
[----:B------:R-:W-:Y:S01]  /*2550*/  IADD3 R74, P2, R145, R74, RZ ;  /* 0x0000004a914a7210 */ /* 0x000fe20007f5e0ff */
[----:B------:R-:W-:Y:S01]  /*2560*/  IMAD.IADD R100, R14, 0x1, R13 ;  /* 0x000000010e647824 */ /* 0x000fe200078e020d */
[----:B------:R-:W-:Y:S01]  /*2570*/  SHF.R.S32.HI R20, RZ, 0x5, R15 ;  /* 0x00000005ff147819 */ /* 0x000fe2000001140f */
[----:B------:R-:W-:Y:S01]  /*2580*/  IMAD R81, R102, R67, R8 ;  /* 0x0000004366517224 */ /* 0x000fe200078e0208 */
[----:B------:R-:W-:Y:S01]  /*2590*/  LOP3.LUT R15, R39, 0x18, R7, 0xf8, !PT ;  /* 0x00000018270f7812 */ /* 0x000fe200078ef807 */
[----:B------:R-:W-:-:S02]  /*25a0*/  IMAD R13, R67, 0x90, RZ ;  /* 0x00000090430d7824 */ /* 0x000fc400078e02ff */
[----:B------:R-:W-:-:S04]  /*25b0*/  IMAD.WIDE.U32 R30, R102, R66, R30 ;  /* 0x00000042661e7225 */ /* 0x000fc800078e001e */
[----:B------:R-:W-:Y:S01]  /*25c0*/  IMAD.WIDE.U32 R64, R102, R66, R64 ;  /* 0x0000004266407225 */ /* 0x000fe200078e0040 */
[----:B------:R-:W-:-:S03]  /*25d0*/  LOP3.LUT R15, R15, R37, RZ, 0x3c, !PT ;  /* 0x000000250f0f7212 */ /* 0x000fc600078e3cff */
[----:B------:R-:W-:-:S04]  /*25e0*/  IMAD.WIDE.U32 R66, R66, 0x90, RZ ;  /* 0x0000009042427825 */ /* 0x000fc800078e00ff */
[----:B------:R-:W-:Y:S01]  /*25f0*/  IMAD.X R75, R32, 0x1, R9, P2 ;  /* 0x00000001204b7824 */ /* 0x000fe200010e0609 */
[----:B------:R-:W-:Y:S01]  /*2600*/  ISETP.GE.AND P2, PT, R77, UR4, PT ;  /* 0x000000044d007c0c */ /* 0x000fe2000bf46270 */
[--C-:B------:R-:W-:Y:S02]  /*2610*/  IMAD R20, R20, 0x1200, R38.reuse ;  /* 0x0000120014147824 */ /* 0x100fe400078e0226 */
[----:B------:R-:W-:Y:S01]  /*2620*/  IMAD.IADD R90, R67, 0x1, R13 ;  /* 0x00000001435a7824 */ /* 0x000fe200078e020d */
[----:B------:R-:W-:Y:S01]  /*2630*/  SEL R13, RZ, 0x20, P2 ;  /* 0x00000020ff0d7807 */ /* 0x000fe20001000000 */
[-C--:B------:R-:W-:Y:S02]  /*2640*/  IMAD R21, R21, R72.reuse, RZ ;  /* 0x0000004815157224 */ /* 0x080fe400078e02ff */
[----:B------:R-:W-:Y:S02]  /*2650*/  IMAD R12, R12, 0x1200, R38 ;  /* 0x000012000c0c7824 */ /* 0x000fe400078e0226 */
[----:B------:R-:W-:Y:S01]  /*2660*/  IMAD.IADD R99, R20, 0x1, R15 ;  /* 0x0000000114637824 */ /* 0x000fe200078e020f */
[----:B------:R-:W-:Y:S01]  /*2670*/  LOP3.LUT R15, R10, R13, RZ, 0xfc, !PT ;  /* 0x0000000d0a0f7212 */ /* 0x000fe200078efcff */
[C---:B------:R-:W-:Y:S01]  /*2680*/  IMAD R21, R102.reuse, R73, R21 ;  /* 0x0000004966157224 */ /* 0x040fe200078e0215 */
[----:B------:R-:W-:Y:S01]  /*2690*/  LOP3.LUT R76, R5, 0xfffffff8, RZ, 0xc0, !PT ;  /* 0xfffffff8054c7812 */ /* 0x000fe200078ec0ff */
[----:B------:R-:W-:Y:S01]  /*26a0*/  IMAD.WIDE.U32 R68, R102, R72, R68 ;  /* 0x0000004866447225 */ /* 0x000fe200078e0044 */
[----:B------:R-:W-:-:S02]  /*26b0*/  LOP3.LUT R8, R6, 0xfffffff8, RZ, 0xc0, !PT ;  /* 0xfffffff806087812 */ /* 0x000fc400078ec0ff */
[----:B------:R-:W-:Y:S01]  /*26c0*/  LOP3.LUT R9, R7, 0xfffffff8, RZ, 0xc0, !PT ;  /* 0xfffffff807097812 */ /* 0x000fe200078ec0ff */
[----:B------:R-:W-:Y:S01]  /*26d0*/  IMAD.WIDE.U32 R70, R102, R72, R70 ;  /* 0x0000004866467225 */ /* 0x000fe200078e0046 */
[----:B------:R-:W-:-:S03]  /*26e0*/  LOP3.LUT R13, R15, 0x8, RZ, 0xc0, !PT ;  /* 0x000000080f0d7812 */ /* 0x000fc600078ec0ff */
[----:B------:R-:W-:Y:S01]  /*26f0*/  IMAD.WIDE.U32 R28, R28, 0x90, RZ ;  /* 0x000000901c1c7825 */ /* 0x000fe200078e00ff */
[----:B------:R-:W-:-:S03]  /*2700*/  LOP3.LUT R14, R15, 0x10, RZ, 0xc0, !PT ;  /* 0x000000100f0e7812 */ /* 0x000fc600078ec0ff */
[----:B------:R-:W-:Y:S01]  /*2710*/  IMAD.WIDE.U32 R72, R72, 0x90, RZ ;  /* 0x0000009048487825 */ /* 0x000fe200078e00ff */
[----:B------:R-:W-:-:S03]  /*2720*/  SHF.R.S32.HI R98, RZ, 0x1f, R76 ;  /* 0x0000001fff627819 */ /* 0x000fc6000001144c */
[----:B------:R-:W-:Y:S01]  /*2730*/  IMAD.IADD R101, R12, 0x1, R101 ;  /* 0x000000010c657824 */ /* 0x000fe200078e0265 */
[----:B------:R-:W-:Y:S01]  /*2740*/  LOP3.LUT R12, R15, 0x4, RZ, 0xc0, !PT ;  /* 0x000000040f0c7812 */ /* 0x000fe200078ec0ff */
[----:B------:R-:W-:Y:S01]  /*2750*/  IMAD.IADD R84, R27, 0x1, R11 ;  /* 0x000000011b547824 */ /* 0x000fe200078e020b */
[----:B------:R-:W-:Y:S01]  /*2760*/  LOP3.LUT R11, R15, 0x2, RZ, 0xc0, !PT ;  /* 0x000000020f0b7812 */ /* 0x000fe200078ec0ff */
[----:B------:R-:W-:Y:S01]  /*2770*/  IMAD.IADD R83, R31, 0x1, R81 ;  /* 0x000000011f537824 */ /* 0x000fe200078e0251 */
[----:B------:R-:W-:Y:S01]  /*2780*/  SHF.R.S32.HI R97, RZ, 0x1f, R8 ;  /* 0x0000001fff617819 */ /* 0x000fe20000011408 */
[----:B------:R-:W-:Y:S01]  /*2790*/  IMAD.IADD R89, R29, 0x1, R89 ;  /* 0x000000011d597824 */ /* 0x000fe200078e0259 */
[----:B------:R-:W-:Y:S01]  /*27a0*/  SHF.R.S32.HI R96, RZ, 0x1f, R9 ;  /* 0x0000001fff607819 */ /* 0x000fe20000011409 */
[----:B------:R-:W-:Y:S01]  /*27b0*/  IMAD.IADD R91, R73, 0x1, R91 ;  /* 0x00000001495b7824 */ /* 0x000fe200078e025b */
[----:B------:R-:W-:Y:S01]  /*27c0*/  LOP3.LUT R10, R10, 0x1, RZ, 0xc0, !PT ;  /* 0x000000010a0a7812 */ /* 0x000fe200078ec0ff */
[----:B------:R-:W-:Y:S01]  /*27d0*/  IMAD.IADD R81, R81, 0x1, R65 ;  /* 0x0000000151517824 */ /* 0x000fe200078e0241 */
[----:B------:R-:W-:Y:S01]  /*27e0*/  LOP3.LUT R15, R15, 0x20, RZ, 0xc0, !PT ;  /* 0x000000200f0f7812 */ /* 0x000fe200078ec0ff */
[----:B------:R-:W-:-:S02]  /*27f0*/  IMAD.IADD R82, R69, 0x1, R21 ;  /* 0x0000000145527824 */ /* 0x000fc400078e0215 */
[----:B0-----:R-:W-:-:S07]  /*2800*/  IMAD.IADD R80, R21, 0x1, R71 ;  /* 0x0000000115507824 */ /* 0x001fce00078e0247 */
.L_x_371:
[----:B------:R-:W2:Y:S01]  /*2810*/  LDL R21, [R1+0x44] ;  /* 0x0000440001157983 */ /* 0x000ea20000100800 */
[----:B------:R-:W0:Y:S03]  /*2820*/  LDC.64 R92, c[0x0][0x2d8] ;  /* 0x0000b600ff5c7b82 */ /* 0x000e260000000a00 */
[----:B---3--:R-:W3:Y:S01]  /*2830*/  LDL R20, [R1+0x58] ;  /* 0x0000580001147983 */ /* 0x008ee20000100800 */
[----:B------:R-:W-:Y:S01]  /*2840*/  VIADD R39, R22, 0xffffffff ;  /* 0xffffffff16277836 */ /* 0x000fe20000000000 */
[----:B------:R-:W-:Y:S05]  /*2850*/  YIELD ;  /* 0x0000000000007946 */ /* 0x000fea0003800000 */
[----:B-1----:R-:W1:Y:S01]  /*2860*/  LDC R103, c[0x0][0x3d4] ;  /* 0x0000f500ff677b82 */ /* 0x002e620000000800 */
[----:B------:R-:W-:Y:S01]  /*2870*/  SHF.R.S32.HI R34, RZ, 0x1f, R39 ;  /* 0x0000001fff227819 */ /* 0x000fe20000011427 */
[----:B------:R-:W-:Y:S01]  /*2880*/  IMAD.WIDE.U32 R60, R28, R39, RZ ;  /* 0x000000271c3c7225 */ /* 0x000fe200078e00ff */
[----:B------:R-:W-:Y:S01]  /*2890*/  BSSY B0, `(.L_x_316) ;  /* 0x0000419000007945 */ /* 0x000fe20003800000 */
[----:B--2---:R-:W-:-:S02]  /*28a0*/  LOP3.LUT P4, RZ, R21, 0x2, RZ, 0xc0, !PT ;  /* 0x0000000215ff7812 */ /* 0x004fc4000788c0ff */
[----:B------:R-:W-:Y:S02]  /*28b0*/  IMAD R21, R89, R39, RZ ;  /* 0x0000002759157224 */ /* 0x000fe400078e02ff */
[----:B---3--:R-:W-:Y:S02]  /*28c0*/  IMAD R20, R19, 0x3600, R20 ;  /* 0x0000360013147824 */ /* 0x008fe400078e0214 */
[----:B------:R-:W-:Y:S01]  /*28d0*/  IMAD R33, R34, R28, R21 ;  /* 0x0000001c22217224 */ /* 0x000fe200078e0215 */
[----:B------:R-:W-:Y:S01]  /*28e0*/  IADD3 R21, P2, R88, R60, RZ ;  /* 0x0000003c58157210 */ /* 0x000fe20007f5e0ff */
[C---:B------:R-:W-:Y:S02]  /*28f0*/  VIADD R32, R20.reuse, 0x10 ;  /* 0x0000001014207836 */ /* 0x040fe40000000000 */
[----:B------:R-:W-:Y:S01]  /*2900*/  IMAD.IADD R94, R61, 0x1, R33 ;  /* 0x000000013d5e7824 */ /* 0x000fe200078e0221 */
[----:B0-----:R-:W-:Y:S01]  /*2910*/  LEA R36, P3, R21, R92, 0x1 ;  /* 0x0000005c15247211 */ /* 0x001fe200078608ff */
[----:B------:R-:W-:-:S02]  /*2920*/  IMAD R79, R20, 0x2, R23 ;  /* 0x00000002144f7824 */ /* 0x000fc400078e0217 */
[----:B------:R-:W-:Y:S01]  /*2930*/  IMAD.X R22, R94, 0x1, R85, P2 ;  /* 0x000000015e167824 */ /* 0x000fe200010e0655 */
[----:B------:R-:W-:Y:S01]  /*2940*/  ISETP.GT.AND P2, PT, R39, R78, PT ;  /* 0x0000004e2700720c */ /* 0x000fe20003f44270 */
[----:B------:R-:W-:-:S03]  /*2950*/  @P4 VIADD R32, R20, 0xfffffff0 ;  /* 0xfffffff014204836 */ /* 0x000fc60000000000 */
[----:B------:R-:W-:Y:S01]  /*2960*/  LEA.HI.X R37, R21, R93, R22, 0x1, P3 ;  /* 0x0000005d15257211 */ /* 0x000fe200018f0c16 */
[----:B------:R-:W-:Y:S01]  /*2970*/  IMAD.MOV.U32 R22, RZ, RZ, R39 ;  /* 0x000000ffff167224 */ /* 0x000fe200078e0027 */
[----:B-1----:R-:W-:Y:S01]  /*2980*/  ISETP.GE.AND P3, PT, R103, 0x1, PT ;  /* 0x000000016700780c */ /* 0x002fe20003f66270 */
[----:B------:R-:W-:-:S12]  /*2990*/  IMAD R21, R32, 0x2, R23 ;  /* 0x0000000220157824 */ /* 0x000fd800078e0217 */
[----:B------:R-:W-:Y:S05]  /*29a0*/  @!P3 BRA `(.L_x_317) ;  /* 0x0000003c0094b947 */ /* 0x000fea0003800000 */
[----:B------:R-:W-:Y:S01]  /*29b0*/  ULDC.U8 UR4, c[0x0][0x3f0] ;  /* 0x0000fc0000047ab9 */ /* 0x000fe20000000000 */
[-C--:B------:R-:W-:Y:S01]  /*29c0*/  IMAD R33, R91, R39.reuse, RZ ;  /* 0x000000275b217224 */ /* 0x080fe200078e02ff */
[----:B------:R-:W-:Y:S01]  /*29d0*/  ISETP.NE.AND P3, PT, RZ, UR4, PT ;  /* 0x00000004ff007c0c */ /* 0x000fe2000bf65270 */
[-C--:B------:R-:W-:Y:S02]  /*29e0*/  IMAD R35, R90, R39.reuse, RZ ;  /* 0x000000275a237224 */ /* 0x080fe400078e02ff */
[----:B------:R-:W-:Y:S02]  /*29f0*/  IMAD R86, R22, -0x90, R2 ;  /* 0xffffff7016567824 */ /* 0x000fe400078e0202 */
[C---:B------:R-:W-:Y:S02]  /*2a00*/  IMAD R33, R34.reuse, R72, R33 ;  /* 0x0000004822217224 */ /* 0x040fe400078e0221 */
[----:B------:R-:W-:Y:S01]  /*2a10*/  IMAD R35, R34, R66, R35 ;  /* 0x0000004222237224 */ /* 0x000fe200078e0223 */
[----:B------:R-:W-:Y:S01]  /*2a20*/  VIMNMX R86, R86, 0x90, PT ;  /* 0x0000009056567848 */ /* 0x000fe20003fe0100 */
[----:B------:R-:W-:-:S04]  /*2a30*/  IMAD.WIDE.U32 R58, R72, R39, RZ ;  /* 0x00000027483a7225 */ /* 0x000fc800078e00ff */
[----:B------:R-:W-:-:S04]  /*2a40*/  IMAD.WIDE.U32 R56, R66, R39, RZ ;  /* 0x0000002742387225 */ /* 0x000fc800078e00ff */
[----:B------:R-:W-:Y:S02]  /*2a50*/  IMAD.IADD R20, R59, 0x1, R33 ;  /* 0x000000013b147824 */ /* 0x000fe400078e0221 */
[----:B------:R-:W-:Y:S01]  /*2a60*/  IMAD.IADD R87, R57, 0x1, R35 ;  /* 0x0000000139577824 */ /* 0x000fe200078e0223 */
[----:B------:R-:W-:Y:S06]  /*2a70*/  @!P3 BRA `(.L_x_318) ;  /* 0x0000001c0028b947 */ /* 0x000fec0003800000 */
[----:B------:R-:W-:Y:S01]  /*2a80*/  ISETP.GE.AND P4, PT, R145, R86, PT ;  /* 0x000000569100720c */ /* 0x000fe20003f86270 */
[----:B------:R-:W-:Y:S01]  /*2a90*/  BSSY B1, `(.L_x_319) ;  /* 0x000003b000017945 */ /* 0x000fe20003800000 */
        /* <DEDUP_REMOVED lines=11> */
[----:B------:R-:W-:Y:S01]  /*2b50*/  CS2R R92, SRZ ;  /* 0x00000000005c7805 */ /* 0x000fe2000001ff00 */
[----:B------:R-:W-:Y:S06]  /*2b60*/  @P4 BRA `(.L_x_320) ;  /* 0x0000000000b44947 */ /* 0x000fec0003800000 */
[----:B------:R-:W-:Y:S01]  /*2b70*/  IADD3 R58, P3, R70, R58, RZ ;  /* 0x0000003a463a7210 */ /* 0x000fe20007f7e0ff */
[----:B------:R-:W-:Y:S01]  /*2b80*/  ULDC.64 UR4, c[0x0][0x3c8] ;  /* 0x0000f20000047ab9 */ /* 0x000fe20000000a00 */
[----:B------:R-:W-:Y:S02]  /*2b90*/  CS2R R62, SRZ ;  /* 0x00000000003e7805 */ /* 0x000fe4000001ff00 */
[----:B------:R-:W-:Y:S01]  /*2ba0*/  CS2R R92, SRZ ;  /* 0x00000000005c7805 */ /* 0x000fe2000001ff00 */
[----:B------:R-:W-:Y:S01]  /*2bb0*/  IMAD.X R33, R20, 0x1, R80, P3 ;  /* 0x0000000114217824 */ /* 0x000fe200018e0650 */
[----:B------:R-:W-:-:S05]  /*2bc0*/  IADD3 R56, P3, R64, R56, RZ ;  /* 0x0000003840387210 */ /* 0x000fca0007f7e0ff */
[----:B------:R-:W-:Y:S01]  /*2bd0*/  IMAD.X R87, R87, 0x1, R81, P3 ;  /* 0x0000000157577824 */ /* 0x000fe200018e0651 */
[----:B------:R-:W-:-:S04]  /*2be0*/  LEA R32, P3, R58, UR4, 0x1 ;  /* 0x000000043a207c11 */ /* 0x000fc8000f8608ff */
[----:B------:R-:W-:Y:S01]  /*2bf0*/  LEA.HI.X R33, R58, UR5, R33, 0x1, P3 ;  /* 0x000000053a217c11 */ /* 0x000fe200098f0c21 */
[----:B------:R-:W-:Y:S02]  /*2c00*/  ULDC.64 UR4, c[0x0][0x3e0] ;  /* 0x0000f80000047ab9 */ /* 0x000fe40000000a00 */
[----:B------:R-:W-:-:S04]  /*2c10*/  LEA R34, P3, R56, UR4, 0x1 ;  /* 0x0000000438227c11 */ /* 0x000fc8000f8608ff */
[----:B------:R-:W-:Y:S02]  /*2c20*/  LEA.HI.X R35, R56, UR5, R87, 0x1, P3 ;  /* 0x0000000538237c11 */ /* 0x000fe400098f0c57 */
[C---:B------:R-:W-:Y:S01]  /*2c30*/  ISETP.GE.AND P3, PT, R16.reuse, R103, PT ;  /* 0x000000671000720c */ /* 0x040fe20003f66270 */
[----:B------:R-:W-:Y:S01]  /*2c40*/  VIADD R20, R16, 0x8 ;  /* 0x0000000810147836 */ /* 0x000fe20000000000 */
[----:B------:R-:W-:Y:S02]  /*2c50*/  CS2R R54, SRZ ;  /* 0x0000000000367805 */ /* 0x000fe4000001ff00 */
[----:B------:R-:W-:-:S09]  /*2c60*/  CS2R R60, SRZ ;  /* 0x00000000003c7805 */ /* 0x000fd2000001ff00 */
[----:B------:R0:W5:Y:S04]  /*2c70*/  @!P3 LDG.E.64 R62, desc[UR60][R32.64] ;  /* 0x0000003c203eb981 */ /* 0x000168000c1e1b00 */
[----:B------:R0:W5:Y:S01]  /*2c80*/  @!P3 LDG.E.64 R92, desc[UR60][R34.64] ;  /* 0x0000003c225cb981 */ /* 0x000162000c1e1b00 */
[----:B------:R-:W-:Y:S01]  /*2c90*/  ISETP.GE.AND P3, PT, R20, R103, PT ;  /* 0x000000671400720c */ /* 0x000fe20003f66270 */
        /* <DEDUP_REMOVED lines=23> */
[----:B------:R-:W-:-:S13]  /*2e10*/  ISETP.GE.AND P3, PT, R20, R103, PT ;  /* 0x000000671400720c */ /* 0x000fda0003f66270 */
[----:B------:R0:W5:Y:S04]  /*2e20*/  @!P3 LDG.E.64 R38, desc[UR60][R32.64+0x50] ;  /* 0x0000503c2026b981 */ /* 0x000168000c1e1b00 */
[----:B------:R0:W5:Y:S02]  /*2e30*/  @!P3 LDG.E.64 R40, desc[UR60][R34.64+0x50] ;  /* 0x0000503c2228b981 */ /* 0x000164000c1e1b00 */
.L_x_320:
[----:B------:R-:W-:Y:S05]  /*2e40*/  BSYNC B1 ;  /* 0x0000000000017941 */ /* 0x000fea0003800000 */
.L_x_319:
[----:B------:R-:W2:Y:S01]  /*2e50*/  LDL R20, [R1+0x40] ;  /* 0x0000400001147983 */ /* 0x000ea20000100800 */
[----:B0----5:R-:W-:Y:S02]  /*2e60*/  IMAD.MOV.U32 R32, RZ, RZ, R39 ;  /* 0x000000ffff207224 */ /* 0x021fe400078e0027 */
[----:B------:R-:W-:Y:S02]  /*2e70*/  IMAD.MOV.U32 R33, RZ, RZ, R42 ;  /* 0x000000ffff217224 */ /* 0x000fe400078e002a */
[----:B------:R-:W-:Y:S01]  /*2e80*/  IMAD.MOV.U32 R34, RZ, RZ, R43 ;  /* 0x000000ffff227224 */ /* 0x000fe200078e002b */
[----:B------:R-:W-:Y:S01]  /*2e90*/  PRMT R111, R32, 0x7610, R111 ;  /* 0x00007610206f7816 */ /* 0x000fe2000000006f */
        /* <DEDUP_REMOVED lines=29> */
[----:B------:R-:W-:-:S02]  /*3070*/  PRMT R95, R95, 0x5410, R32 ;  /* 0x000054105f5f7816 */ /* 0x000fc40000000020 */
[----:B------:R-:W-:Y:S02]  /*3080*/  PRMT R127, R33, 0x7610, R127 ;  /* 0x00007610217f7816 */ /* 0x000fe4000000007f */
[----:B------:R-:W-:Y:S02]  /*3090*/  PRMT R111, R111, 0x5410, R34 ;  /* 0x000054106f6f7816 */ /* 0x000fe40000000022 */
[----:B--2---:R-:W-:Y:S01]  /*30a0*/  R2UR UR4, R20 ;  /* 0x00000000140472ca */ /* 0x004fe200000e0000 */
[----:B------:R-:W-:-:S05]  /*30b0*/  IMAD.MOV.U32 R20, RZ, RZ, R38 ;  /* 0x000000ffff147224 */ /* 0x000fca00078e0026 */
[----:B------:R-:W-:Y:S01]  /*30c0*/  PRMT R106, R20, 0x7610, R106 ;  /* 0x00007610146a7816 */ /* 0x000fe2000000006a */
[----:B------:R-:W-:-:S05]  /*30d0*/  IMAD.MOV.U32 R20, RZ, RZ, R46 ;  /* 0x000000ffff147224 */ /* 0x000fca00078e002e */
[----:B------:R-:W-:Y:S01]  /*30e0*/  PRMT R118, R20, 0x7610, R118 ;  /* 0x0000761014767816 */ /* 0x000fe20000000076 */
[----:B------:R-:W-:Y:S01]  /*30f0*/  IMAD.MOV.U32 R20, RZ, RZ, R54 ;  /* 0x000000ffff147224 */ /* 0x000fe200078e0036 */
[----:B------:R-:W-:-:S04]  /*3100*/  UISETP.NE.AND UP0, UPT, UR4, 0x3, UPT ;  /* 0x000000030400788c */ /* 0x000fc8000bf05270 */
[----:B------:R-:W-:Y:S01]  /*3110*/  PRMT R106, R106, 0x5410, R20 ;  /* 0x000054106a6a7816 */ /* 0x000fe20000000014 */
[----:B------:R-:W-:Y:S01]  /*3120*/  IMAD.MOV.U32 R20, RZ, RZ, R40 ;  /* 0x000000ffff147224 */ /* 0x000fe200078e0028 */
[----:B------:R-:W-:-:S04]  /*3130*/  PLOP3.LUT P3, PT, PT, PT, UP0, 0x80, 0x0 ;  /* 0x000000000000781c */ /* 0x000fc80003f6f008 */
[----:B------:R-:W-:Y:S01]  /*3140*/  PRMT R112, R20, 0x7610, R112 ;  /* 0x0000761014707816 */ /* 0x000fe20000000070 */
[----:B------:R-:W-:-:S05]  /*3150*/  IMAD.MOV.U32 R20, RZ, RZ, R53 ;  /* 0x000000ffff147224 */ /* 0x000fca00078e0035 */
[----:B------:R-:W-:Y:S01]  /*3160*/  PRMT R126, R20, 0x7610, R126 ;  /* 0x00007610147e7816 */ /* 0x000fe2000000007e */
[----:B------:R-:W-:-:S05]  /*3170*/  IMAD.MOV.U32 R20, RZ, RZ, R92 ;  /* 0x000000ffff147224 */ /* 0x000fca00078e005c */
[----:B------:R-:W-:Y:S01]  /*3180*/  PRMT R58, R20, 0x7610, R58 ;  /* 0x00007610143a7816 */ /* 0x000fe2000000003a */
[----:B------:R-:W-:Y:S06]  /*3190*/  @!P3 BRA `(.L_x_321) ;  /* 0x000000000004b947 */ /* 0x000fec0003800000 */
[----:B------:R-:W-:Y:S01]  /*31a0*/  BPT.TRAP 0x1 ;  /* 0x000000040000795c */ /* 0x000fe20000300000 */
.L_x_321:
[----:B------:R-:W-:Y:S01]  /*31b0*/  IMAD R20, R19, 0x8, R18 ;  /* 0x0000000813147824 */ /* 0x000fe200078e0212 */
[----:B------:R-:W-:Y:S01]  /*31c0*/  SHF.L.U32 R87, R149, 0x1f, RZ ;  /* 0x0000001f95577819 */ /* 0x000fe200000006ff */
[----:B------:R-:W-:Y:S03]  /*31d0*/  BSSY B1, `(.L_x_322) ;  /* 0x0000003000017945 */ /* 0x000fe60003800000 */
[----:B------:R-:W0:Y:S02]  /*31e0*/  SYNCS.PHASECHK.TRANS64.TRYWAIT P5, [R20+URZ+0x31c90], R87 ;  /* 0x031c9057140075a7 */ /* 0x000e2400080a017f */
[----:B0-----:R-:W-:Y:S05]  /*31f0*/  @!P5 BRA `(.L_x_323) ;  /* 0x000001800098d947 */ /* 0x001fea0003800000 */
.L_x_550:
[----:B------:R-:W-:Y:S05]  /*3200*/  BSYNC B1 ;  /* 0x0000000000017941 */ /* 0x000fea0003800000 */
.L_x_322:
[----:B------:R-:W-:Y:S05]  /*3210*/  @P4 BRA `(.L_x_324) ;  /* 0x0000003800004947 */ /* 0x000fea0003800000 */
[----:B------:R-:W-:Y:S01]  /*3220*/  ISETP.NE.AND P4, PT, R10, RZ, PT ;  /* 0x000000ff0a00720c */ /* 0x000fe20003f85270 */
[----:B------:R-:W-:-:S12]  /*3230*/  BSSY B1, `(.L_x_325) ;  /* 0x0000035000017945 */ /* 0x000fd80003800000 */
[----:B------:R-:W-:Y:S05]  /*3240*/  @!P4 BRA `(.L_x_326) ;  /* 0x0000000000ccc947 */ /* 0x000fea0003800000 */
[----:B------:R1:W2:Y:S01]  /*3250*/  LDS.128 R32, [R79+0x16800] ;  /* 0x016800004f207984 */ /* 0x0002a20000000c00 */
[----:B------:R-:W-:Y:S01]  /*3260*/  ISETP.GE.AND P4, PT, R16, R103, PT ;  /* 0x000000671000720c */ /* 0x000fe20003f86270 */
[----:B------:R-:W-:-:S12]  /*3270*/  BSSY B2, `(.L_x_327) ;  /* 0x000002f000027945 */ /* 0x000fd80003800000 */
[----:B-1----:R-:W-:Y:S05]  /*3280*/  @P4 BRA `(.L_x_328) ;  /* 0x0000000000b44947 */ /* 0x002fea0003800000 */
[----:B------:R-:W-:Y:S02]  /*3290*/  SHF.R.U64 R57, R92, 0x10, R93 ;  /* 0x000000105c397819 */ /* 0x000fe4000000125d */
[----:B------:R-:W-:Y:S02]  /*32a0*/  SHF.R.U64 R56, R62, 0x10, R63 ;  /* 0x000000103e387819 */ /* 0x000fe4000000123f */
[C---:B------:R-:W-:Y:S02]  /*32b0*/  PRMT R57, R58.reuse, 0x5410, R57 ;  /* 0x000054103a397816 */ /* 0x040fe40000000039 */
[----:B------:R-:W-:Y:S02]  /*32c0*/  PRMT R56, R58, 0x5432, R56 ;  /* 0x000054323a387816 */ /* 0x000fe40000000038 */
[----:B------:R-:W-:Y:S02]  /*32d0*/  SHF.R.U32.HI R62, RZ, 0x10, R93 ;  /* 0x00000010ff3e7819 */ /* 0x000fe4000001165d */
[----:B--2---:R-:W-:-:S02]  /*32e0*/  LOP3.LUT R93, R33, 0xffff0000, RZ, 0xc0, !PT ;  /* 0xffff0000215d7812 */ /* 0x004fc400078ec0ff */
[----:B------:R-:W-:Y:S02]  /*32f0*/  LOP3.LUT R58, R57, 0xffff0000, RZ, 0xc0, !PT ;  /* 0xffff0000393a7812 */ /* 0x000fe400078ec0ff */
[C---:B------:R-:W-:Y:S01]  /*3300*/  LOP3.LUT R92, R56.reuse, 0xffff0000, RZ, 0xc0, !PT ;  /* 0xffff0000385c7812 */ /* 0x040fe200078ec0ff */
[----:B------:R-:W-:Y:S01]  /*3310*/  IMAD.U32 R56, R56, 0x10000, RZ ;  /* 0x0001000038387824 */ /* 0x000fe200078e00ff */
[----:B------:R-:W-:Y:S01]  /*3320*/  SHF.R.U32.HI R59, RZ, 0x10, R63 ;  /* 0x00000010ff3b7819 */ /* 0x000fe2000001163f */
[----:B------:R-:W-:Y:S02]  /*3330*/  IMAD.U32 R63, R33, 0x10000, RZ ;  /* 0x00010000213f7824 */ /* 0x000fe400078e00ff */
[C---:B------:R-:W-:Y:S01]  /*3340*/  FMUL.FTZ R94, R93.reuse, R58 ;  /* 0x0000003a5d5e7220 */ /* 0x040fe20000410000 */
[-C--:B------:R-:W-:Y:S01]  /*3350*/  FMUL.FTZ R93, R93, R92.reuse ;  /* 0x0000005c5d5d7220 */ /* 0x080fe20000410000 */
[C---:B------:R-:W-:Y:S02]  /*3360*/  PRMT R62, R95.reuse, 0x5432, R62 ;  /* 0x000054325f3e7816 */ /* 0x040fe4000000003e */
[----:B------:R-:W-:Y:S01]  /*3370*/  PRMT R59, R95, 0x5410, R59 ;  /* 0x000054105f3b7816 */ /* 0x000fe2000000003b */
[C---:B------:R-:W-:Y:S01]  /*3380*/  FFMA.FTZ R33, R63.reuse, R92, -R94 ;  /* 0x0000005c3f217223 */ /* 0x040fe2000001085e */
[----:B------:R-:W-:Y:S01]  /*3390*/  FFMA.FTZ R58, R63, R58, R93 ;  /* 0x0000003a3f3a7223 */ /* 0x000fe2000001005d */
[----:B------:R-:W-:Y:S01]  /*33a0*/  LOP3.LUT R94, R34, 0xffff0000, RZ, 0xc0, !PT ;  /* 0xffff0000225e7812 */ /* 0x000fe200078ec0ff */
[C---:B------:R-:W-:Y:S01]  /*33b0*/  IMAD.U32 R63, R62.reuse, 0x10000, RZ ;  /* 0x000100003e3f7824 */ /* 0x040fe200078e00ff */
[----:B------:R-:W-:Y:S01]  /*33c0*/  LOP3.LUT R62, R62, 0xffff0000, RZ, 0xc0, !PT ;  /* 0xffff00003e3e7812 */ /* 0x000fe200078ec0ff */
[C---:B------:R-:W-:Y:S01]  /*33d0*/  IMAD.U32 R93, R59.reuse, 0x10000, RZ ;  /* 0x000100003b5d7824 */ /* 0x040fe200078e00ff */
[----:B------:R-:W-:Y:S01]  /*33e0*/  LOP3.LUT R59, R59, 0xffff0000, RZ, 0xc0, !PT ;  /* 0xffff00003b3b7812 */ /* 0x000fe200078ec0ff */
[----:B------:R-:W-:Y:S01]  /*33f0*/  FMUL.FTZ R95, R94, R63 ;  /* 0x0000003f5e5f7220 */ /* 0x000fe20000410000 */
[----:B------:R-:W-:-:S02]  /*3400*/  IMAD.U32 R92, R34, 0x10000, RZ ;  /* 0x00010000225c7824 */ /* 0x000fc400078e00ff */
[----:B------:R-:W-:Y:S01]  /*3410*/  FMUL.FTZ R94, R94, R93 ;  /* 0x0000005d5e5e7220 */ /* 0x000fe20000410000 */
[----:B------:R-:W-:Y:S01]  /*3420*/  F2FP.BF16.F32.PACK_AB R33, R58, R33 ;  /* 0x000000213a21723e */ /* 0x000fe200000010ff */
[C---:B------:R-:W-:Y:S02]  /*3430*/  FFMA.FTZ R34, R92.reuse, R93, -R95 ;  /* 0x0000005d5c227223 */ /* 0x040fe4000001085f */
[----:B------:R-:W-:Y:S01]  /*3440*/  FFMA.FTZ R63, R92, R63, R94 ;  /* 0x0000003f5c3f7223 */ /* 0x000fe2000001005e */
[C---:B------:R-:W-:Y:S01]  /*3450*/  LOP3.LUT R92, R35.reuse, 0xffff0000, RZ, 0xc0, !PT ;  /* 0xffff0000235c7812 */ /* 0x040fe200078ec0ff */
[----:B------:R-:W-:-:S03]  /*3460*/  IMAD.U32 R35, R35, 0x10000, RZ ;  /* 0x0001000023237824 */ /* 0x000fc600078e00ff */
[----:B------:R-:W-:Y:S01]  /*3470*/  F2FP.BF16.F32.PACK_AB R34, R63, R34 ;  /* 0x000000223f22723e */ /* 0x000fe200000010ff */
[C---:B------:R-:W-:Y:S01]  /*3480*/  FMUL.FTZ R94, R92.reuse, R62 ;  /* 0x0000003e5c5e7220 */ /* 0x040fe20000410000 */
[----:B------:R-:W-:-:S03]  /*3490*/  FMUL.FTZ R93, R92, R59 ;  /* 0x0000003b5c5d7220 */ /* 0x000fc60000410000 */
[C---:B------:R-:W-:Y:S01]  /*34a0*/  FFMA.FTZ R94, R35.reuse, R59, -R94 ;  /* 0x0000003b235e7223 */ /* 0x040fe2000001085e */
[----:B------:R-:W-:Y:S01]  /*34b0*/  FFMA.FTZ R93, R35, R62, R93 ;  /* 0x0000003e235d7223 */ /* 0x000fe2000001005d */
[C---:B------:R-:W-:Y:S01]  /*34c0*/  LOP3.LUT R35, R32.reuse, 0xffff0000, RZ, 0xc0, !PT ;  /* 0xffff000020237812 */ /* 0x040fe200078ec0ff */
[----:B------:R-:W-:Y:S02]  /*34d0*/  IMAD.U32 R62, R57, 0x10000, RZ ;  /* 0x00010000393e7824 */ /* 0x000fe400078e00ff */
[----:B------:R-:W-:Y:S01]  /*34e0*/  IMAD.U32 R57, R32, 0x10000, RZ ;  /* 0x0001000020397824 */ /* 0x000fe200078e00ff */
[----:B------:R-:W-:Y:S01]  /*34f0*/  F2FP.BF16.F32.PACK_AB R93, R93, R94 ;  /* 0x0000005e5d5d723e */ /* 0x000fe200000010ff */
[C---:B------:R-:W-:Y:S01]  /*3500*/  FMUL.FTZ R32, R35.reuse, R62 ;  /* 0x0000003e23207220 */ /* 0x040fe20000410000 */
[----:B------:R-:W-:-:S03]  /*3510*/  FMUL.FTZ R35, R35, R56 ;  /* 0x0000003823237220 */ /* 0x000fc60000410000 */
[C---:B------:R-:W-:Y:S01]  /*3520*/  FFMA.FTZ R32, R57.reuse, R56, -R32 ;  /* 0x0000003839207223 */ /* 0x040fe20000010820 */
[----:B------:R-:W-:-:S05]  /*3530*/  FFMA.FTZ R35, R57, R62, R35 ;  /* 0x0000003e39237223 */ /* 0x000fca0000010023 */
[----:B------:R-:W-:Y:S01]  /*3540*/  F2FP.BF16.F32.PACK_AB R32, R35, R32 ;  /* 0x000000202320723e */ /* 0x000fe200000010ff */
[----:B------:R-:W-:-:S07]  /*3550*/  IMAD.MOV.U32 R35, RZ, RZ, R93 ;  /* 0x000000ffff237224 */ /* 0x000fce00078e005d */
.L_x_328:
[----:B------:R-:W-:Y:S05]  /*3560*/  BSYNC B2 ;  /* 0x0000000000027941 */ /* 0x000fea0003800000 */
.L_x_327:
[----:B--2---:R1:W-:Y:S02]  /*3570*/  STG.E.128 desc[UR60][R36.64], R32 ;  /* 0x0000002024007986 */ /* 0x0043e4000c101d3c */
.L_x_326:
[----:B------:R-:W-:Y:S05]  /*3580*/  BSYNC B1 ;  /* 0x0000000000017941 */ /* 0x000fea0003800000 */
.L_x_325:
[----:B------:R-:W-:Y:S01]  /*3590*/  ISETP.NE.AND P4, PT, R11, RZ, PT ;  /* 0x000000ff0b00720c */ /* 0x000fe20003f85270 */
[----:B------:R-:W-:-:S12]  /*35a0*/  BSSY B1, `(.L_x_329) ;  /* 0x0000036000017945 */ /* 0x000fd80003800000 */
[----:B------:R-:W-:Y:S05]  /*35b0*/  @!P4 BRA `(.L_x_330) ;  /* 0x0000000000d0c947 */ /* 0x000fea0003800000 */
[----:B-1----:R1:W2:Y:S01]  /*35c0*/  LDS.128 R32, [R21+0x16800] ;  /* 0x0168000015207984 */ /* 0x0022a20000000c00 */
[----:B------:R-:W-:Y:S01]  /*35d0*/  VIADD R56, R16, 0x8 ;  /* 0x0000000810387836 */ /* 0x000fe20000000000 */
[----:B------:R-:W-:Y:S04]  /*35e0*/  BSSY B2, `(.L_x_331) ;  /* 0x0000030000027945 */ /* 0x000fe80003800000 */
[----:B------:R-:W-:-:S13]  /*35f0*/  ISETP.GE.AND P4, PT, R56, R103, PT ;  /* 0x000000673800720c */ /* 0x000fda0003f86270 */
[----:B-1----:R-:W-:Y:S05]  /*3600*/  @P4 BRA `(.L_x_332) ;  /* 0x0000000000b44947 */ /* 0x002fea0003800000 */
[----:B------:R-:W-:Y:S02]  /*3610*/  SHF.R.U64 R57, R54, 0x10, R55 ;  /* 0x0000001036397819 */ /* 0x000fe40000001237 */
[----:B------:R-:W-:Y:S02]  /*3620*/  SHF.R.U64 R54, R60, 0x10, R61 ;  /* 0x000000103c367819 */ /* 0x000fe4000000123d */
[----:B------:R-:W-:Y:S02]  /*3630*/  PRMT R56, R106, 0x5432, R57 ;  /* 0x000054326a387816 */ /* 0x000fe40000000039 */
[----:B------:R-:W-:Y:S02]  /*3640*/  PRMT R54, R111, 0x5432, R54 ;  /* 0x000054326f367816 */ /* 0x000fe40000000036 */
[C---:B--2---:R-:W-:Y:S01]  /*3650*/  LOP3.LUT R59, R33.reuse, 0xffff0000, RZ, 0xc0, !PT ;  /* 0xffff0000213b7812 */ /* 0x044fe200078ec0ff */
[----:B------:R-:W-:Y:S01]  /*3660*/  IMAD.U32 R33, R33, 0x10000, RZ ;  /* 0x0001000021217824 */ /* 0x000fe200078e00ff */
[C---:B------:R-:W-:Y:S01]  /*3670*/  LOP3.LUT R57, R54.reuse, 0xffff0000, RZ, 0xc0, !PT ;  /* 0xffff000036397812 */ /* 0x040fe200078ec0ff */
[----:B------:R-:W-:Y:S01]  /*3680*/  IMAD.U32 R54, R54, 0x10000, RZ ;  /* 0x0001000036367824 */ /* 0x000fe200078e00ff */
[C---:B------:R-:W-:Y:S01]  /*3690*/  LOP3.LUT R58, R56.reuse, 0xffff0000, RZ, 0xc0, !PT ;  /* 0xffff0000383a7812 */ /* 0x040fe200078ec0ff */
[----:B------:R-:W-:Y:S01]  /*36a0*/  IMAD.U32 R56, R56, 0x10000, RZ ;  /* 0x0001000038387824 */ /* 0x000fe200078e00ff */
[----:B------:R-:W-:Y:S01]  /*36b0*/  SHF.R.U32.HI R61, RZ, 0x10, R61 ;  /* 0x00000010ff3d7819 */ /* 0x000fe2000001163d */
[CC--:B------:R-:W-:Y:S01]  /*36c0*/  FMUL.FTZ R60, R59.reuse, R57.reuse ;  /* 0x000000393b3c7220 */ /* 0x0c0fe20000410000 */
[----:B------:R-:W-:Y:S01]  /*36d0*/  SHF.R.U32.HI R55, RZ, 0x10, R55 ;  /* 0x00000010ff377819 */ /* 0x000fe20000011637 */
[-C--:B------:R-:W-:Y:S01]  /*36e0*/  FMUL.FTZ R62, R59, R58.reuse ;  /* 0x0000003a3b3e7220 */ /* 0x080fe20000410000 */
[----:B------:R-:W-:Y:S01]  /*36f0*/  PRMT R61, R127, 0x5410, R61 ;  /* 0x000054107f3d7816 */ /* 0x000fe2000000003d */
[C---:B------:R-:W-:Y:S01]  /*3700*/  FFMA.FTZ R60, R33.reuse, R58, -R60 ;  /* 0x0000003a213c7223 */ /* 0x040fe2000001083c */
[----:B------:R-:W-:Y:S01]  /*3710*/  PRMT R55, R124, 0x5410, R55 ;  /* 0x000054107c377816 */ /* 0x000fe20000000037 */
[----:B------:R-:W-:Y:S01]  /*3720*/  FFMA.FTZ R33, R33, R57, R62 ;  /* 0x0000003921217223 */ /* 0x000fe2000001003e */
[C---:B------:R-:W-:Y:S01]  /*3730*/  LOP3.LUT R57, R34.reuse, 0xffff0000, RZ, 0xc0, !PT ;  /* 0xffff000022397812 */ /* 0x040fe200078ec0ff */
[C---:B------:R-:W-:Y:S01]  /*3740*/  IMAD.U32 R62, R61.reuse, 0x10000, RZ ;  /* 0x000100003d3e7824 */ /* 0x040fe200078e00ff */
[----:B------:R-:W-:Y:S01]  /*3750*/  LOP3.LUT R61, R61, 0xffff0000, RZ, 0xc0, !PT ;  /* 0xffff00003d3d7812 */ /* 0x000fe200078ec0ff */
[C---:B------:R-:W-:Y:S01]  /*3760*/  IMAD.U32 R63, R55.reuse, 0x10000, RZ ;  /* 0x00010000373f7824 */ /* 0x040fe200078e00ff */
[----:B------:R-:W-:Y:S01]  /*3770*/  LOP3.LUT R55, R55, 0xffff0000, RZ, 0xc0, !PT ;  /* 0xffff000037377812 */ /* 0x000fe200078ec0ff */
[----:B------:R-:W-:Y:S01]  /*3780*/  IMAD.U32 R58, R34, 0x10000, RZ ;  /* 0x00010000223a7824 */ /* 0x000fe200078e00ff */
[C---:B------:R-:W-:Y:S01]  /*3790*/  LOP3.LUT R34, R35.reuse, 0xffff0000, RZ, 0xc0, !PT ;  /* 0xffff000023227812 */ /* 0x040fe200078ec0ff */
[----:B------:R-:W-:-:S02]  /*37a0*/  IMAD.U32 R59, R35, 0x10000, RZ ;  /* 0x00010000233b7824 */ /* 0x000fc400078e00ff */
[CC--:B------:R-:W-:Y:S01]  /*37b0*/  FMUL.FTZ R93, R57.reuse, R62.reuse ;  /* 0x0000003e395d7220 */ /* 0x0c0fe20000410000 */
[C---:B------:R-:W-:Y:S02]  /*37c0*/  IMAD.U32 R35, R32.reuse, 0x10000, RZ ;  /* 0x0001000020237824 */ /* 0x040fe400078e00ff */
[-C--:B------:R-:W-:Y:S01]  /*37d0*/  FMUL.FTZ R57, R57, R63.reuse ;  /* 0x0000003f39397220 */ /* 0x080fe20000410000 */
[----:B------:R-:W-:Y:S01]  /*37e0*/  LOP3.LUT R32, R32, 0xffff0000, RZ, 0xc0, !PT ;  /* 0xffff000020207812 */ /* 0x000fe200078ec0ff */
[----:B------:R-:W-:Y:S01]  /*37f0*/  FFMA.FTZ R93, R58, R63, -R93 ;  /* 0x0000003f3a5d7223 */ /* 0x000fe2000001085d */
[----:B------:R-:W-:Y:S01]  /*3800*/  FMUL.FTZ R92, R34, R55 ;  /* 0x00000037225c7220 */ /* 0x000fe20000410000 */
[----:B------:R-:W-:Y:S01]  /*3810*/  FFMA.FTZ R58, R58, R62, R57 ;  /* 0x0000003e3a3a7223 */ /* 0x000fe20000010039 */
[----:B------:R-:W-:Y:S01]  /*3820*/  FMUL.FTZ R62, R34, R61 ;  /* 0x0000003d223e7220 */ /* 0x000fe20000410000 */
[C---:B------:R-:W-:Y:S01]  /*3830*/  FMUL.FTZ R34, R32.reuse, R54 ;  /* 0x0000003620227220 */ /* 0x040fe20000410000 */
[----:B------:R-:W-:Y:S01]  /*3840*/  FMUL.FTZ R57, R32, R56 ;  /* 0x0000003820397220 */ /* 0x000fe20000410000 */
[----:B------:R-:W-:Y:S01]  /*3850*/  F2FP.BF16.F32.PACK_AB R33, R33, R60 ;  /* 0x0000003c2121723e */ /* 0x000fe200000010ff */
[----:B------:R-:W-:Y:S01]  /*3860*/  FFMA.FTZ R62, R59, R55, -R62 ;  /* 0x000000373b3e7223 */ /* 0x000fe2000001083e */
[C---:B------:R-:W-:Y:S01]  /*3870*/  FFMA.FTZ R34, R35.reuse, R56, -R34 ;  /* 0x0000003823227223 */ /* 0x040fe20000010822 */
[----:B------:R-:W-:Y:S01]  /*3880*/  FFMA.FTZ R57, R35, R54, R57 ;  /* 0x0000003623397223 */ /* 0x000fe20000010039 */
[----:B------:R-:W-:Y:S01]  /*3890*/  FFMA.FTZ R59, R59, R61, R92 ;  /* 0x0000003d3b3b7223 */ /* 0x000fe2000001005c */
[----:B------:R-:W-:-:S03]  /*38a0*/  F2FP.BF16.F32.PACK_AB R58, R58, R93 ;  /* 0x0000005d3a3a723e */ /* 0x000fc600000010ff */
[----:B------:R-:W-:Y:S02]  /*38b0*/  F2FP.BF16.F32.PACK_AB R32, R57, R34 ;  /* 0x000000223920723e */ /* 0x000fe400000010ff */
[----:B------:R-:W-:Y:S01]  /*38c0*/  F2FP.BF16.F32.PACK_AB R35, R59, R62 ;  /* 0x0000003e3b23723e */ /* 0x000fe200000010ff */
[----:B------:R-:W-:-:S07]  /*38d0*/  IMAD.MOV.U32 R34, RZ, RZ, R58 ;  /* 0x000000ffff227224 */ /* 0x000fce00078e003a */
.L_x_332:
[----:B------:R-:W-:Y:S05]  /*38e0*/  BSYNC B2 ;  /* 0x0000000000027941 */ /* 0x000fea0003800000 */
.L_x_331:
[----:B--2---:R2:W-:Y:S02]  /*38f0*/  STG.E.128 desc[UR60][R36.64+0x20], R32 ;  /* 0x0000202024007986 */ /* 0x0045e4000c101d3c */
.L_x_330:
[----:B------:R-:W-:Y:S05]  /*3900*/  BSYNC B1 ;  /* 0x0000000000017941 */ /* 0x000fea0003800000 */
.L_x_329:
[----:B------:R-:W-:Y:S01]  /*3910*/  ISETP.NE.AND P4, PT, R12, RZ, PT ;  /* 0x000000ff0c00720c */ /* 0x000fe20003f85270 */
[----:B------:R-:W-:-:S12]  /*3920*/  BSSY B1, `(.L_x_333) ;  /* 0x0000037000017945 */ /* 0x000fd80003800000 */
[----:B------:R-:W-:Y:S05]  /*3930*/  @!P4 BRA `(.L_x_334) ;  /* 0x0000000000d4c947 */ /* 0x000fea0003800000 */
[----:B-12---:R1:W2:Y:S01]  /*3940*/  LDS.128 R32, [R79+0x18c00] ;  /* 0x018c00004f207984 */ /* 0x0062a20000000c00 */
[----:B------:R-:W-:Y:S01]  /*3950*/  VIADD R54, R16, 0x10 ;  /* 0x0000001010367836 */ /* 0x000fe20000000000 */
[----:B------:R-:W-:Y:S04]  /*3960*/  BSSY B2, `(.L_x_335) ;  /* 0x0000031000027945 */ /* 0x000fe80003800000 */
[----:B------:R-:W-:-:S13]  /*3970*/  ISETP.GE.AND P4, PT, R54, R103, PT ;  /* 0x000000673600720c */ /* 0x000fda0003f86270 */
[----:B-1----:R-:W-:Y:S05]  /*3980*/  @P4 BRA `(.L_x_336) ;  /* 0x0000000000b84947 */ /* 0x002fea0003800000 */
[--C-:B------:R-:W-:Y:S02]  /*3990*/  SHF.R.U64 R52, R52, 0x10, R53.reuse ;  /* 0x0000001034347819 */ /* 0x100fe40000001235 */
[----:B------:R-:W-:Y:S02]  /*39a0*/  SHF.R.U32.HI R53, RZ, 0x10, R53 ;  /* 0x00000010ff357819 */ /* 0x000fe40000011635 */
[--C-:B------:R-:W-:Y:S02]  /*39b0*/  SHF.R.U32.HI R54, RZ, 0x10, R51.reuse ;  /* 0x00000010ff367819 */ /* 0x100fe40000011633 */
[----:B------:R-:W-:Y:S01]  /*39c0*/  SHF.R.U64 R55, R50, 0x10, R51 ;  /* 0x0000001032377819 */ /* 0x000fe20000001233 */
[----:B--2---:R-:W-:Y:S01]  /*39d0*/  IMAD.U32 R51, R34, 0x10000, RZ ;  /* 0x0001000022337824 */ /* 0x004fe200078e00ff */
[----:B------:R-:W-:Y:S02]  /*39e0*/  PRMT R126, R126, 0x5410, R53 ;  /* 0x000054107e7e7816 */ /* 0x000fe40000000035 */
[----:B------:R-:W-:-:S02]  /*39f0*/  PRMT R123, R123, 0x5410, R54 ;  /* 0x000054107b7b7816 */ /* 0x000fc40000000036 */
[----:B------:R-:W-:Y:S01]  /*3a00*/  PRMT R125, R125, 0x5410, R52 ;  /* 0x000054107d7d7816 */ /* 0x000fe20000000034 */
[----:B------:R-:W-:Y:S01]  /*3a10*/  IMAD.U32 R52, R126, 0x10000, RZ ;  /* 0x000100007e347824 */ /* 0x000fe200078e00ff */
[----:B------:R-:W-:Y:S01]  /*3a20*/  PRMT R122, R122, 0x5410, R55 ;  /* 0x000054107a7a7816 */ /* 0x000fe20000000037 */
[----:B------:R-:W-:Y:S01]  /*3a30*/  IMAD.U32 R53, R123, 0x10000, RZ ;  /* 0x000100007b357824 */ /* 0x000fe200078e00ff */
[----:B------:R-:W-:Y:S01]  /*3a40*/  LOP3.LUT R34, R34, 0xffff0000, RZ, 0xc0, !PT ;  /* 0xffff000022227812 */ /* 0x000fe200078ec0ff */
[C---:B------:R-:W-:Y:S01]  /*3a50*/  IMAD.U32 R55, R33.reuse, 0x10000, RZ ;  /* 0x0001000021377824 */ /* 0x040fe200078e00ff */
[----:B------:R-:W-:Y:S01]  /*3a60*/  LOP3.LUT R54, R33, 0xffff0000, RZ, 0xc0, !PT ;  /* 0xffff000021367812 */ /* 0x000fe200078ec0ff */
[----:B------:R-:W-:Y:S01]  /*3a70*/  IMAD.U32 R33, R32, 0x10000, RZ ;  /* 0x0001000020217824 */ /* 0x000fe200078e00ff */
[C---:B------:R-:W-:Y:S01]  /*3a80*/  LOP3.LUT R57, R125.reuse, 0xffff0000, RZ, 0xc0, !PT ;  /* 0xffff00007d397812 */ /* 0x040fe200078ec0ff */
[----:B------:R-:W-:Y:S01]  /*3a90*/  FMUL.FTZ R60, R34, R52 ;  /* 0x00000034223c7220 */ /* 0x000fe20000410000 */
[----:B------:R-:W-:Y:S01]  /*3aa0*/  LOP3.LUT R56, R122, 0xffff0000, RZ, 0xc0, !PT ;  /* 0xffff00007a387812 */ /* 0x000fe200078ec0ff */
[----:B------:R-:W-:Y:S01]  /*3ab0*/  FMUL.FTZ R34, R34, R53 ;  /* 0x0000003522227220 */ /* 0x000fe20000410000 */
[----:B------:R-:W-:Y:S01]  /*3ac0*/  LOP3.LUT R32, R32, 0xffff0000, RZ, 0xc0, !PT ;  /* 0xffff000020207812 */ /* 0x000fe200078ec0ff */
[C---:B------:R-:W-:Y:S01]  /*3ad0*/  FMUL.FTZ R58, R54.reuse, R57 ;  /* 0x00000039363a7220 */ /* 0x040fe20000410000 */
[----:B------:R-:W-:Y:S01]  /*3ae0*/  IMAD.U32 R125, R125, 0x10000, RZ ;  /* 0x000100007d7d7824 */ /* 0x000fe200078e00ff */
[----:B------:R-:W-:Y:S01]  /*3af0*/  LOP3.LUT R50, R35, 0xffff0000, RZ, 0xc0, !PT ;  /* 0xffff000023327812 */ /* 0x000fe200078ec0ff */
[----:B------:R-:W-:Y:S01]  /*3b00*/  FMUL.FTZ R54, R54, R56 ;  /* 0x0000003836367220 */ /* 0x000fe20000410000 */
[----:B------:R-:W-:Y:S01]  /*3b10*/  LOP3.LUT R126, R126, 0xffff0000, RZ, 0xc0, !PT ;  /* 0xffff00007e7e7812 */ /* 0x000fe200078ec0ff */
[----:B------:R-:W-:Y:S01]  /*3b20*/  IMAD.U32 R122, R122, 0x10000, RZ ;  /* 0x000100007a7a7824 */ /* 0x000fe200078e00ff */
[----:B------:R-:W-:Y:S01]  /*3b30*/  LOP3.LUT R123, R123, 0xffff0000, RZ, 0xc0, !PT ;  /* 0xffff00007b7b7812 */ /* 0x000fe200078ec0ff */
[----:B------:R-:W-:Y:S01]  /*3b40*/  FFMA.FTZ R52, R51, R52, R34 ;  /* 0x0000003433347223 */ /* 0x000fe20000010022 */
[C---:B------:R-:W-:Y:S01]  /*3b50*/  FFMA.FTZ R56, R55.reuse, R56, -R58 ;  /* 0x0000003837387223 */ /* 0x040fe2000001083a */
[C---:B------:R-:W-:Y:S01]  /*3b60*/  FMUL.FTZ R34, R32.reuse, R125 ;  /* 0x0000007d20227220 */ /* 0x040fe20000410000 */
[----:B------:R-:W-:Y:S01]  /*3b70*/  FFMA.FTZ R55, R55, R57, R54 ;  /* 0x0000003937377223 */ /* 0x000fe20000010036 */
[----:B------:R-:W-:Y:S01]  /*3b80*/  FFMA.FTZ R53, R51, R53, -R60 ;  /* 0x0000003533357223 */ /* 0x000fe2000001083c */
[----:B------:R-:W-:Y:S01]  /*3b90*/  FMUL.FTZ R32, R32, R122 ;  /* 0x0000007a20207220 */ /* 0x000fe20000410000 */
[----:B------:R-:W-:-:S02]  /*3ba0*/  IMAD.U32 R35, R35, 0x10000, RZ ;  /* 0x0001000023237824 */ /* 0x000fc400078e00ff */
[C---:B------:R-:W-:Y:S01]  /*3bb0*/  FMUL.FTZ R54, R50.reuse, R126 ;  /* 0x0000007e32367220 */ /* 0x040fe20000410000 */
[----:B------:R-:W-:Y:S01]  /*3bc0*/  FMUL.FTZ R51, R50, R123 ;  /* 0x0000007b32337220 */ /* 0x000fe20000410000 */
[C---:B------:R-:W-:Y:S01]  /*3bd0*/  FFMA.FTZ R34, R33.reuse, R122, -R34 ;  /* 0x0000007a21227223 */ /* 0x040fe20000010822 */
[----:B------:R-:W-:Y:S01]  /*3be0*/  FFMA.FTZ R33, R33, R125, R32 ;  /* 0x0000007d21217223 */ /* 0x000fe20000010020 */
[C---:B------:R-:W-:Y:S01]  /*3bf0*/  FFMA.FTZ R54, R35.reuse, R123, -R54 ;  /* 0x0000007b23367223 */ /* 0x040fe20000010836 */
[----:B------:R-:W-:Y:S01]  /*3c00*/  FFMA.FTZ R51, R35, R126, R51 ;  /* 0x0000007e23337223 */ /* 0x000fe20000010033 */
[----:B------:R-:W-:Y:S02]  /*3c10*/  F2FP.BF16.F32.PACK_AB R55, R55, R56 ;  /* 0x000000383737723e */ /* 0x000fe400000010ff */
[----:B------:R-:W-:Y:S02]  /*3c20*/  F2FP.BF16.F32.PACK_AB R52, R52, R53 ;  /* 0x000000353434723e */ /* 0x000fe400000010ff */
[----:B------:R-:W-:Y:S01]  /*3c30*/  F2FP.BF16.F32.PACK_AB R32, R33, R34 ;  /* 0x000000222120723e */ /* 0x000fe200000010ff */
[----:B------:R-:W-:Y:S01]  /*3c40*/  IMAD.MOV.U32 R33, RZ, RZ, R55 ;  /* 0x000000ffff217224 */ /* 0x000fe200078e0037 */
[----:B------:R-:W-:Y:S01]  /*3c50*/  F2FP.BF16.F32.PACK_AB R35, R51, R54 ;  /* 0x000000363323723e */ /* 0x000fe200000010ff */
[----:B------:R-:W-:-:S07]  /*3c60*/  IMAD.MOV.U32 R34, RZ, RZ, R52 ;  /* 0x000000ffff227224 */ /* 0x000fce00078e0034 */
.L_x_336:
[----:B------:R-:W-:Y:S05]  /*3c70*/  BSYNC B2 ;  /* 0x0000000000027941 */ /* 0x000fea0003800000 */
.L_x_335:
[----:B--2---:R3:W-:Y:S02]  /*3c80*/  STG.E.128 desc[UR60][R36.64+0x40], R32 ;  /* 0x0000402024007986 */ /* 0x0047e4000c101d3c */
.L_x_334:
[----:B------:R-:W-:Y:S05]  /*3c90*/  BSYNC B1 ;  /* 0x0000000000017941 */ /* 0x000fea0003800000 */
.L_x_333:
[----:B------:R-:W-:Y:S01]  /*3ca0*/  ISETP.NE.AND P4, PT, R13, RZ, PT ;  /* 0x000000ff0d00720c */ /* 0x000fe20003f85270 */
[----:B------:R-:W-:-:S12]  /*3cb0*/  BSSY B1, `(.L_x_337) ;  /* 0x0000036000017945 */ /* 0x000fd80003800000 */
[----:B------:R-:W-:Y:S05]  /*3cc0*/  @!P4 BRA `(.L_x_338) ;  /* 0x0000000000d0c947 */ /* 0x000fea0003800000 */
[----:B-123--:R1:W2:Y:S01]  /*3cd0*/  LDS.128 R32, [R21+0x18c00] ;  /* 0x018c000015207984 */ /* 0x00e2a20000000c00 */
[----:B------:R-:W-:Y:S01]  /*3ce0*/  VIADD R50, R16, 0x18 ;  /* 0x0000001810327836 */ /* 0x000fe20000000000 */
[----:B------:R-:W-:Y:S04]  /*3cf0*/  BSSY B2, `(.L_x_339) ;  /* 0x0000030000027945 */ /* 0x000fe80003800000 */
[----:B------:R-:W-:-:S13]  /*3d00*/  ISETP.GE.AND P4, PT, R50, R103, PT ;  /* 0x000000673200720c */ /* 0x000fda0003f86270 */
[----:B-1----:R-:W-:Y:S05]  /*3d10*/  @P4 BRA `(.L_x_340) ;  /* 0x0000000000b44947 */ /* 0x002fea0003800000 */
[----:B------:R-:W-:Y:S02]  /*3d20*/  SHF.R.U64 R51, R48, 0x10, R49 ;  /* 0x0000001030337819 */ /* 0x000fe40000001231 */
[--C-:B------:R-:W-:Y:S01]  /*3d30*/  SHF.R.U64 R53, R46, 0x10, R47.reuse ;  /* 0x000000102e357819 */ /* 0x100fe2000000122f */
[----:B--2---:R-:W-:Y:S01]  /*3d40*/  IMAD.U32 R46, R34, 0x10000, RZ ;  /* 0x00010000222e7824 */ /* 0x004fe200078e00ff */
[----:B------:R-:W-:Y:S02]  /*3d50*/  SHF.R.U32.HI R50, RZ, 0x10, R47 ;  /* 0x00000010ff327819 */ /* 0x000fe4000001162f */
[----:B------:R-:W-:Y:S01]  /*3d60*/  PRMT R120, R120, 0x5410, R51 ;  /* 0x0000541078787816 */ /* 0x000fe20000000033 */
[----:B------:R-:W-:Y:S01]  /*3d70*/  IMAD.U32 R51, R33, 0x10000, RZ ;  /* 0x0001000021337824 */ /* 0x000fe200078e00ff */
[----:B------:R-:W-:Y:S02]  /*3d80*/  SHF.R.U32.HI R48, RZ, 0x10, R49 ;  /* 0x00000010ff307819 */ /* 0x000fe40000011631 */
[----:B------:R-:W-:-:S02]  /*3d90*/  PRMT R118, R118, 0x5410, R53 ;  /* 0x0000541076767816 */ /* 0x000fc40000000035 */
[----:B------:R-:W-:Y:S02]  /*3da0*/  PRMT R119, R119, 0x5410, R50 ;  /* 0x0000541077777816 */ /* 0x000fe40000000032 */
[----:B------:R-:W-:Y:S01]  /*3db0*/  LOP3.LUT R49, R33, 0xffff0000, RZ, 0xc0, !PT ;  /* 0xffff000021317812 */ /* 0x000fe200078ec0ff */
[----:B------:R-:W-:Y:S01]  /*3dc0*/  IMAD.U32 R33, R32, 0x10000, RZ ;  /* 0x0001000020217824 */ /* 0x000fe200078e00ff */
[C---:B------:R-:W-:Y:S01]  /*3dd0*/  LOP3.LUT R54, R120.reuse, 0xffff0000, RZ, 0xc0, !PT ;  /* 0xffff000078367812 */ /* 0x040fe200078ec0ff */
[----:B------:R-:W-:Y:S01]  /*3de0*/  IMAD.U32 R52, R119, 0x10000, RZ ;  /* 0x0001000077347824 */ /* 0x000fe200078e00ff */
[----:B------:R-:W-:Y:S01]  /*3df0*/  PRMT R121, R121, 0x5410, R48 ;  /* 0x0000541079797816 */ /* 0x000fe20000000030 */
[----:B------:R-:W-:Y:S01]  /*3e00*/  IMAD.U32 R120, R120, 0x10000, RZ ;  /* 0x0001000078787824 */ /* 0x000fe200078e00ff */
[----:B------:R-:W-:Y:S01]  /*3e10*/  LOP3.LUT R50, R118, 0xffff0000, RZ, 0xc0, !PT ;  /* 0xffff000076327812 */ /* 0x000fe200078ec0ff */
[----:B------:R-:W-:Y:S01]  /*3e20*/  FMUL.FTZ R56, R49, R54 ;  /* 0x0000003631387220 */ /* 0x000fe20000410000 */
[----:B------:R-:W-:Y:S01]  /*3e30*/  LOP3.LUT R47, R34, 0xffff0000, RZ, 0xc0, !PT ;  /* 0xffff0000222f7812 */ /* 0x000fe200078ec0ff */
[----:B------:R-:W-:Y:S01]  /*3e40*/  IMAD.U32 R48, R121, 0x10000, RZ ;  /* 0x0001000079307824 */ /* 0x000fe200078e00ff */
[----:B------:R-:W-:Y:S01]  /*3e50*/  LOP3.LUT R34, R35, 0xffff0000, RZ, 0xc0, !PT ;  /* 0xffff000023227812 */ /* 0x000fe200078ec0ff */
[-C--:B------:R-:W-:Y:S01]  /*3e60*/  FMUL.FTZ R53, R49, R50.reuse ;  /* 0x0000003231357220 */ /* 0x080fe20000410000 */
[----:B------:R-:W-:Y:S01]  /*3e70*/  LOP3.LUT R49, R32, 0xffff0000, RZ, 0xc0, !PT ;  /* 0xffff000020317812 */ /* 0x000fe200078ec0ff */
[----:B------:R-:W-:Y:S01]  /*3e80*/  FFMA.FTZ R32, R51, R50, -R56 ;  /* 0x0000003233207223 */ /* 0x000fe20000010838 */
[----:B------:R-:W-:Y:S01]  /*3e90*/  FMUL.FTZ R55, R47, R48 ;  /* 0x000000302f377220 */ /* 0x000fe20000410000 */
[----:B------:R-:W-:Y:S01]  /*3ea0*/  FFMA.FTZ R51, R51, R54, R53 ;  /* 0x0000003633337223 */ /* 0x000fe20000010035 */
[-C--:B------:R-:W-:Y:S01]  /*3eb0*/  FMUL.FTZ R53, R47, R52.reuse ;  /* 0x000000342f357220 */ /* 0x080fe20000410000 */
[----:B------:R-:W-:Y:S01]  /*3ec0*/  LOP3.LUT R121, R121, 0xffff0000, RZ, 0xc0, !PT ;  /* 0xffff000079797812 */ /* 0x000fe200078ec0ff */
[----:B------:R-:W-:Y:S01]  /*3ed0*/  FFMA.FTZ R47, R46, R52, -R55 ;  /* 0x000000342e2f7223 */ /* 0x000fe20000010837 */
[----:B------:R-:W-:Y:S01]  /*3ee0*/  LOP3.LUT R119, R119, 0xffff0000, RZ, 0xc0, !PT ;  /* 0xffff000077777812 */ /* 0x000fe200078ec0ff */
[----:B------:R-:W-:-:S02]  /*3ef0*/  IMAD.U32 R118, R118, 0x10000, RZ ;  /* 0x0001000076767824 */ /* 0x000fc400078e00ff */
[----:B------:R-:W-:Y:S01]  /*3f00*/  FFMA.FTZ R46, R46, R48, R53 ;  /* 0x000000302e2e7223 */ /* 0x000fe20000010035 */
[C---:B------:R-:W-:Y:S01]  /*3f10*/  FMUL.FTZ R48, R34.reuse, R121 ;  /* 0x0000007922307220 */ /* 0x040fe20000410000 */
[----:B------:R-:W-:Y:S02]  /*3f20*/  IMAD.U32 R35, R35, 0x10000, RZ ;  /* 0x0001000023237824 */ /* 0x000fe400078e00ff */
[-C--:B------:R-:W-:Y:S01]  /*3f30*/  FMUL.FTZ R50, R34, R119.reuse ;  /* 0x0000007722327220 */ /* 0x080fe20000410000 */
[C---:B------:R-:W-:Y:S01]  /*3f40*/  FMUL.FTZ R34, R49.reuse, R120 ;  /* 0x0000007831227220 */ /* 0x040fe20000410000 */
[-C--:B------:R-:W-:Y:S01]  /*3f50*/  FMUL.FTZ R49, R49, R118.reuse ;  /* 0x0000007631317220 */ /* 0x080fe20000410000 */
[C---:B------:R-:W-:Y:S01]  /*3f60*/  FFMA.FTZ R48, R35.reuse, R119, -R48 ;  /* 0x0000007723307223 */ /* 0x040fe20000010830 */
[----:B------:R-:W-:Y:S01]  /*3f70*/  FFMA.FTZ R35, R35, R121, R50 ;  /* 0x0000007923237223 */ /* 0x000fe20000010032 */
[C---:B------:R-:W-:Y:S01]  /*3f80*/  FFMA.FTZ R34, R33.reuse, R118, -R34 ;  /* 0x0000007621227223 */ /* 0x040fe20000010822 */
[----:B------:R-:W-:Y:S01]  /*3f90*/  FFMA.FTZ R49, R33, R120, R49 ;  /* 0x0000007821317223 */ /* 0x000fe20000010031 */
[----:B------:R-:W-:-:S02]  /*3fa0*/  F2FP.BF16.F32.PACK_AB R46, R46, R47 ;  /* 0x0000002f2e2e723e */ /* 0x000fc400000010ff */
[----:B------:R-:W-:Y:S02]  /*3fb0*/  F2FP.BF16.F32.PACK_AB R33, R51, R32 ;  /* 0x000000203321723e */ /* 0x000fe400000010ff */
[----:B------:R-:W-:Y:S01]  /*3fc0*/  F2FP.BF16.F32.PACK_AB R32, R49, R34 ;  /* 0x000000223120723e */ /* 0x000fe200000010ff */
[----:B------:R-:W-:Y:S01]  /*3fd0*/  IMAD.MOV.U32 R34, RZ, RZ, R46 ;  /* 0x000000ffff227224 */ /* 0x000fe200078e002e */
[----:B------:R-:W-:-:S07]  /*3fe0*/  F2FP.BF16.F32.PACK_AB R35, R35, R48 ;  /* 0x000000302323723e */ /* 0x000fce00000010ff */
.L_x_340:
[----:B------:R-:W-:Y:S05]  /*3ff0*/  BSYNC B2 ;  /* 0x0000000000027941 */ /* 0x000fea0003800000 */
.L_x_339:
[----:B--2---:R4:W-:Y:S02]  /*4000*/  STG.E.128 desc[UR60][R36.64+0x60], R32 ;  /* 0x0000602024007986 */ /* 0x0049e4000c101d3c */
.L_x_338:
[----:B------:R-:W-:Y:S05]  /*4010*/  BSYNC B1 ;  /* 0x0000000000017941 */ /* 0x000fea0003800000 */
.L_x_337:
[----:B------:R-:W-:Y:S01]  /*4020*/  ISETP.NE.AND P4, PT, R14, RZ, PT ;  /* 0x000000ff0e00720c */ /* 0x000fe20003f85270 */
[----:B------:R-:W-:-:S12]  /*4030*/  BSSY B1, `(.L_x_341) ;  /* 0x0000036000017945 */ /* 0x000fd80003800000 */
[----:B------:R-:W-:Y:S05]  /*4040*/  @!P4 BRA `(.L_x_342) ;  /* 0x0000000000d0c947 */ /* 0x000fea0003800000 */
[----:B-1234-:R1:W2:Y:S01]  /*4050*/  LDS.128 R32, [R79+0x1b000] ;  /* 0x01b000004f207984 */ /* 0x01e2a20000000c00 */
[----:B------:R-:W-:Y:S01]  /*4060*/  VIADD R46, R16, 0x20 ;  /* 0x00000020102e7836 */ /* 0x000fe20000000000 */
[----:B------:R-:W-:Y:S04]  /*4070*/  BSSY B2, `(.L_x_343) ;  /* 0x0000030000027945 */ /* 0x000fe80003800000 */
[----:B------:R-:W-:-:S13]  /*4080*/  ISETP.GE.AND P4, PT, R46, R103, PT ;  /* 0x000000672e00720c */ /* 0x000fda0003f86270 */
[----:B-1----:R-:W-:Y:S05]  /*4090*/  @P4 BRA `(.L_x_344) ;  /* 0x0000000000b44947 */ /* 0x002fea0003800000 */
[----:B------:R-:W-:Y:S02]  /*40a0*/  SHF.R.U64 R47, R44, 0x10, R45 ;  /* 0x000000102c2f7819 */ /* 0x000fe4000000122d */
[----:B------:R-:W-:Y:S02]  /*40b0*/  SHF.R.U64 R49, R42, 0x10, R43 ;  /* 0x000000102a317819 */ /* 0x000fe4000000122b */
[----:B------:R-:W-:Y:S02]  /*40c0*/  SHF.R.U32.HI R44, RZ, 0x10, R45 ;  /* 0x00000010ff2c7819 */ /* 0x000fe4000001162d */
[----:B------:R-:W-:Y:S01]  /*40d0*/  SHF.R.U32.HI R46, RZ, 0x10, R43 ;  /* 0x00000010ff2e7819 */ /* 0x000fe2000001162b */
[----:B--2---:R-:W-:Y:S01]  /*40e0*/  IMAD.U32 R43, R34, 0x10000, RZ ;  /* 0x00010000222b7824 */ /* 0x004fe200078e00ff */
[----:B------:R-:W-:Y:S02]  /*40f0*/  PRMT R116, R116, 0x5410, R47 ;  /* 0x0000541074747816 */ /* 0x000fe4000000002f */
[----:B------:R-:W-:-:S02]  /*4100*/  PRMT R114, R114, 0x5410, R49 ;  /* 0x0000541072727816 */ /* 0x000fc40000000031 */
[----:B------:R-:W-:Y:S02]  /*4110*/  PRMT R117, R117, 0x5410, R44 ;  /* 0x0000541075757816 */ /* 0x000fe4000000002c */
[----:B------:R-:W-:Y:S02]  /*4120*/  PRMT R115, R115, 0x5410, R46 ;  /* 0x0000541073737816 */ /* 0x000fe4000000002e */
[----:B------:R-:W-:Y:S01]  /*4130*/  LOP3.LUT R44, R33, 0xffff0000, RZ, 0xc0, !PT ;  /* 0xffff0000212c7812 */ /* 0x000fe200078ec0ff */
[----:B------:R-:W-:Y:S01]  /*4140*/  IMAD.U32 R50, R117, 0x10000, RZ ;  /* 0x0001000075327824 */ /* 0x000fe200078e00ff */
[----:B------:R-:W-:Y:S01]  /*4150*/  LOP3.LUT R47, R116, 0xffff0000, RZ, 0xc0, !PT ;  /* 0xffff0000742f7812 */ /* 0x000fe200078ec0ff */
[----:B------:R-:W-:Y:S01]  /*4160*/  IMAD.U32 R48, R115, 0x10000, RZ ;  /* 0x0001000073307824 */ /* 0x000fe200078e00ff */
[----:B------:R-:W-:Y:S01]  /*4170*/  LOP3.LUT R46, R114, 0xffff0000, RZ, 0xc0, !PT ;  /* 0xffff0000722e7812 */ /* 0x000fe200078ec0ff */
[----:B------:R-:W-:Y:S01]  /*4180*/  IMAD.U32 R116, R116, 0x10000, RZ ;  /* 0x0001000074747824 */ /* 0x000fe200078e00ff */
[----:B------:R-:W-:Y:S01]  /*4190*/  LOP3.LUT R45, R34, 0xffff0000, RZ, 0xc0, !PT ;  /* 0xffff0000222d7812 */ /* 0x000fe200078ec0ff */
[C---:B------:R-:W-:Y:S01]  /*41a0*/  IMAD.U32 R34, R35.reuse, 0x10000, RZ ;  /* 0x0001000023227824 */ /* 0x040fe200078e00ff */
[----:B------:R-:W-:Y:S01]  /*41b0*/  LOP3.LUT R42, R35, 0xffff0000, RZ, 0xc0, !PT ;  /* 0xffff0000232a7812 */ /* 0x000fe200078ec0ff */
[----:B------:R-:W-:Y:S01]  /*41c0*/  FMUL.FTZ R52, R44, R47 ;  /* 0x0000002f2c347220 */ /* 0x000fe20000410000 */
[----:B------:R-:W-:-:S02]  /*41d0*/  IMAD.U32 R35, R33, 0x10000, RZ ;  /* 0x0001000021237824 */ /* 0x000fc400078e00ff */
[----:B------:R-:W-:Y:S01]  /*41e0*/  FMUL.FTZ R44, R44, R46 ;  /* 0x0000002e2c2c7220 */ /* 0x000fe20000410000 */
[----:B------:R-:W-:Y:S01]  /*41f0*/  FMUL.FTZ R54, R45, R50 ;  /* 0x000000322d367220 */ /* 0x000fe20000410000 */
[----:B------:R-:W-:Y:S01]  /*4200*/  LOP3.LUT R117, R117, 0xffff0000, RZ, 0xc0, !PT ;  /* 0xffff000075757812 */ /* 0x000fe200078ec0ff */
[C---:B------:R-:W-:Y:S02]  /*4210*/  IMAD.U32 R33, R32.reuse, 0x10000, RZ ;  /* 0x0001000020217824 */ /* 0x040fe400078e00ff */
[----:B------:R-:W-:Y:S01]  /*4220*/  FFMA.FTZ R47, R35, R47, R44 ;  /* 0x0000002f232f7223 */ /* 0x000fe2000001002c */
[-C--:B------:R-:W-:Y:S01]  /*4230*/  FMUL.FTZ R44, R45, R48.reuse ;  /* 0x000000302d2c7220 */ /* 0x080fe20000410000 */
[----:B------:R-:W-:Y:S01]  /*4240*/  LOP3.LUT R115, R115, 0xffff0000, RZ, 0xc0, !PT ;  /* 0xffff000073737812 */ /* 0x000fe200078ec0ff */
[C---:B------:R-:W-:Y:S01]  /*4250*/  FFMA.FTZ R54, R43.reuse, R48, -R54 ;  /* 0x000000302b367223 */ /* 0x040fe20000010836 */
[----:B------:R-:W-:Y:S01]  /*4260*/  LOP3.LUT R32, R32, 0xffff0000, RZ, 0xc0, !PT ;  /* 0xffff000020207812 */ /* 0x000fe200078ec0ff */
[----:B------:R-:W-:Y:S01]  /*4270*/  FFMA.FTZ R43, R43, R50, R44 ;  /* 0x000000322b2b7223 */ /* 0x000fe2000001002c */
[----:B------:R-:W-:-:S02]  /*4280*/  IMAD.U32 R114, R114, 0x10000, RZ ;  /* 0x0001000072727824 */ /* 0x000fc400078e00ff */
[C---:B------:R-:W-:Y:S01]  /*4290*/  FMUL.FTZ R45, R42.reuse, R117 ;  /* 0x000000752a2d7220 */ /* 0x040fe20000410000 */
[-C--:B------:R-:W-:Y:S01]  /*42a0*/  FMUL.FTZ R44, R42, R115.reuse ;  /* 0x000000732a2c7220 */ /* 0x080fe20000410000 */
[----:B------:R-:W-:Y:S01]  /*42b0*/  FFMA.FTZ R52, R35, R46, -R52 ;  /* 0x0000002e23347223 */ /* 0x000fe20000010834 */
[C---:B------:R-:W-:Y:S01]  /*42c0*/  FMUL.FTZ R42, R32.reuse, R116 ;  /* 0x00000074202a7220 */ /* 0x040fe20000410000 */
[-C--:B------:R-:W-:Y:S01]  /*42d0*/  FMUL.FTZ R35, R32, R114.reuse ;  /* 0x0000007220237220 */ /* 0x080fe20000410000 */
[C---:B------:R-:W-:Y:S01]  /*42e0*/  FFMA.FTZ R45, R34.reuse, R115, -R45 ;  /* 0x00000073222d7223 */ /* 0x040fe2000001082d */
[----:B------:R-:W-:Y:S01]  /*42f0*/  FFMA.FTZ R44, R34, R117, R44 ;  /* 0x00000075222c7223 */ /* 0x000fe2000001002c */
[C---:B------:R-:W-:Y:S01]  /*4300*/  FFMA.FTZ R42, R33.reuse, R114, -R42 ;  /* 0x00000072212a7223 */ /* 0x040fe2000001082a */
[----:B------:R-:W-:Y:S01]  /*4310*/  FFMA.FTZ R35, R33, R116, R35 ;  /* 0x0000007421237223 */ /* 0x000fe20000010023 */
[----:B------:R-:W-:Y:S02]  /*4320*/  F2FP.BF16.F32.PACK_AB R33, R47, R52 ;  /* 0x000000342f21723e */ /* 0x000fe400000010ff */
[----:B------:R-:W-:-:S02]  /*4330*/  F2FP.BF16.F32.PACK_AB R44, R44, R45 ;  /* 0x0000002d2c2c723e */ /* 0x000fc400000010ff */
[----:B------:R-:W-:Y:S02]  /*4340*/  F2FP.BF16.F32.PACK_AB R32, R35, R42 ;  /* 0x0000002a2320723e */ /* 0x000fe400000010ff */
[----:B------:R-:W-:Y:S01]  /*4350*/  F2FP.BF16.F32.PACK_AB R34, R43, R54 ;  /* 0x000000362b22723e */ /* 0x000fe200000010ff */
[----:B------:R-:W-:-:S07]  /*4360*/  IMAD.MOV.U32 R35, RZ, RZ, R44 ;  /* 0x000000ffff237224 */ /* 0x000fce00078e002c */
.L_x_344:
[----:B------:R-:W-:Y:S05]  /*4370*/  BSYNC B2 ;  /* 0x0000000000027941 */ /* 0x000fea0003800000 */
.L_x_343:
[----:B--2---:R1:W-:Y:S02]  /*4380*/  STG.E.128 desc[UR60][R36.64+0x80], R32 ;  /* 0x0000802024007986 */ /* 0x0043e4000c101d3c */
.L_x_342:
[----:B------:R-:W-:Y:S05]  /*4390*/  BSYNC B1 ;  /* 0x0000000000017941 */ /* 0x000fea0003800000 */
.L_x_341:
[----:B------:R-:W-:-:S13]  /*43a0*/  ISETP.NE.AND P4, PT, R15, RZ, PT ;  /* 0x000000ff0f00720c */ /* 0x000fda0003f85270 */
[----:B------:R-:W-:Y:S05]  /*43b0*/  @!P4 BRA `(.L_x_324) ;  /* 0x000000240098c947 */ /* 0x000fea0003800000 */
[----:B-1234-:R1:W2:Y:S01]  /*43c0*/  LDS.128 R32, [R21+0x1b000] ;  /* 0x01b0000015207984 */ /* 0x01e2a20000000c00 */
[----:B------:R-:W-:Y:S01]  /*43d0*/  VIADD R42, R16, 0x28 ;  /* 0x00000028102a7836 */ /* 0x000fe20000000000 */
[----:B------:R-:W-:Y:S04]  /*43e0*/  BSSY B1, `(.L_x_345) ;  /* 0x0000031000017945 */ /* 0x000fe80003800000 */
[----:B------:R-:W-:-:S13]  /*43f0*/  ISETP.GE.AND P4, PT, R42, R103, PT ;  /* 0x000000672a00720c */ /* 0x000fda0003f86270 */
[----:B-1----:R-:W-:Y:S05]  /*4400*/  @P4 BRA `(.L_x_346) ;  /* 0x0000000000b84947 */ /* 0x002fea0003800000 */
[----:B------:R-:W-:Y:S02]  /*4410*/  SHF.R.U32.HI R42, RZ, 0x10, R41 ;  /* 0x00000010ff2a7819 */ /* 0x000fe40000011629 */
[----:B------:R-:W-:Y:S02]  /*4420*/  SHF.R.U32.HI R44, RZ, 0x10, R39 ;  /* 0x00000010ff2c7819 */ /* 0x000fe40000011627 */
[----:B------:R-:W-:Y:S01]  /*4430*/  SHF.R.U64 R43, R40, 0x10, R41 ;  /* 0x00000010282b7819 */ /* 0x000fe20000001229 */
[----:B--2---:R-:W-:Y:S01]  /*4440*/  IMAD.U32 R40, R35, 0x10000, RZ ;  /* 0x0001000023287824 */ /* 0x004fe200078e00ff */
[----:B------:R-:W-:Y:S01]  /*4450*/  SHF.R.U64 R45, R38, 0x10, R39 ;  /* 0x00000010262d7819 */ /* 0x000fe20000001227 */
[----:B------:R-:W-:Y:S01]  /*4460*/  IMAD.U32 R38, R34, 0x10000, RZ ;  /* 0x0001000022267824 */ /* 0x000fe200078e00ff */
[----:B------:R-:W-:Y:S02]  /*4470*/  PRMT R113, R113, 0x5410, R42 ;  /* 0x0000541071717816 */ /* 0x000fe4000000002a */
[----:B------:R-:W-:-:S02]  /*4480*/  PRMT R111, R111, 0x5410, R44 ;  /* 0x000054106f6f7816 */ /* 0x000fc4000000002c */
[----:B------:R-:W-:Y:S02]  /*4490*/  PRMT R112, R112, 0x5410, R43 ;  /* 0x0000541070707816 */ /* 0x000fe4000000002b */
[----:B------:R-:W-:Y:S01]  /*44a0*/  LOP3.LUT R39, R34, 0xffff0000, RZ, 0xc0, !PT ;  /* 0xffff000022277812 */ /* 0x000fe200078ec0ff */
[----:B------:R-:W-:Y:S01]  /*44b0*/  IMAD.U32 R43, R111, 0x10000, RZ ;  /* 0x000100006f2b7824 */ /* 0x000fe200078e00ff */
[----:B------:R-:W-:Y:S01]  /*44c0*/  LOP3.LUT R41, R35, 0xffff0000, RZ, 0xc0, !PT ;  /* 0xffff000023297812 */ /* 0x000fe200078ec0ff */
[----:B------:R-:W-:Y:S01]  /*44d0*/  IMAD.U32 R34, R33, 0x10000, RZ ;  /* 0x0001000021227824 */ /* 0x000fe200078e00ff */
[----:B------:R-:W-:Y:S01]  /*44e0*/  PRMT R106, R106, 0x5410, R45 ;  /* 0x000054106a6a7816 */ /* 0x000fe2000000002d */
[----:B------:R-:W-:Y:S01]  /*44f0*/  IMAD.U32 R45, R113, 0x10000, RZ ;  /* 0x00010000712d7824 */ /* 0x000fe200078e00ff */
[----:B------:R-:W-:Y:S01]  /*4500*/  LOP3.LUT R35, R33, 0xffff0000, RZ, 0xc0, !PT ;  /* 0xffff000021237812 */ /* 0x000fe200078ec0ff */
[----:B------:R-:W-:Y:S01]  /*4510*/  IMAD.U32 R33, R32, 0x10000, RZ ;  /* 0x0001000020217824 */ /* 0x000fe200078e00ff */
[----:B------:R-:W-:Y:S01]  /*4520*/  LOP3.LUT R44, R112, 0xffff0000, RZ, 0xc0, !PT ;  /* 0xffff0000702c7812 */ /* 0x000fe200078ec0ff */
[C---:B------:R-:W-:Y:S01]  /*4530*/  FMUL.FTZ R49, R39.reuse, R45 ;  /* 0x0000002d27317220 */ /* 0x040fe20000410000 */
[----:B------:R-:W-:Y:S01]  /*4540*/  LOP3.LUT R42, R106, 0xffff0000, RZ, 0xc0, !PT ;  /* 0xffff00006a2a7812 */ /* 0x000fe200078ec0ff */
[-C--:B------:R-:W-:Y:S01]  /*4550*/  FMUL.FTZ R39, R39, R43.reuse ;  /* 0x0000002b27277220 */ /* 0x080fe20000410000 */
[----:B------:R-:W-:Y:S01]  /*4560*/  LOP3.LUT R113, R113, 0xffff0000, RZ, 0xc0, !PT ;  /* 0xffff000071717812 */ /* 0x000fe200078ec0ff */
[----:B------:R-:W-:Y:S01]  /*4570*/  FMUL.FTZ R47, R35, R44 ;  /* 0x0000002c232f7220 */ /* 0x000fe20000410000 */
[----:B------:R-:W-:Y:S01]  /*4580*/  LOP3.LUT R111, R111, 0xffff0000, RZ, 0xc0, !PT ;  /* 0xffff00006f6f7812 */ /* 0x000fe200078ec0ff */
[----:B------:R-:W-:Y:S01]  /*4590*/  FFMA.FTZ R49, R38, R43, -R49 ;  /* 0x0000002b26317223 */ /* 0x000fe20000010831 */
[-C--:B------:R-:W-:Y:S01]  /*45a0*/  FMUL.FTZ R35, R35, R42.reuse ;  /* 0x0000002a23237220 */ /* 0x080fe20000410000 */
[----:B------:R-:W-:Y:S01]  /*45b0*/  LOP3.LUT R32, R32, 0xffff0000, RZ, 0xc0, !PT ;  /* 0xffff000020207812 */ /* 0x000fe200078ec0ff */
[----:B------:R-:W-:Y:S01]  /*45c0*/  FFMA.FTZ R47, R34, R42, -R47 ;  /* 0x0000002a222f7223 */ /* 0x000fe2000001082f */
[----:B------:R-:W-:Y:S01]  /*45d0*/  FFMA.FTZ R38, R38, R45, R39 ;  /* 0x0000002d26267223 */ /* 0x000fe20000010027 */
[----:B------:R-:W-:-:S02]  /*45e0*/  IMAD.U32 R112, R112, 0x10000, RZ ;  /* 0x0001000070707824 */ /* 0x000fc400078e00ff */
[C---:B------:R-:W-:Y:S01]  /*45f0*/  FMUL.FTZ R39, R41.reuse, R113 ;  /* 0x0000007129277220 */ /* 0x040fe20000410000 */
[----:B------:R-:W-:Y:S02]  /*4600*/  IMAD.U32 R106, R106, 0x10000, RZ ;  /* 0x000100006a6a7824 */ /* 0x000fe400078e00ff */
[-C--:B------:R-:W-:Y:S01]  /*4610*/  FMUL.FTZ R42, R41, R111.reuse ;  /* 0x0000006f292a7220 */ /* 0x080fe20000410000 */
[----:B------:R-:W-:Y:S01]  /*4620*/  FFMA.FTZ R44, R34, R44, R35 ;  /* 0x0000002c222c7223 */ /* 0x000fe20000010023 */
        /* <DEDUP_REMOVED lines=10> */
[----:B------:R-:W-:Y:S01]  /*46d0*/  F2FP.BF16.F32.PACK_AB R33, R44, R47 ;  /* 0x0000002f2c21723e */ /* 0x000fe200000010ff */
[----:B------:R-:W-:-:S07]  /*46e0*/  IMAD.MOV.U32 R35, RZ, RZ, R39 ;  /* 0x000000ffff237224 */ /* 0x000fce00078e0027 */
.L_x_346:
[----:B------:R-:W-:Y:S05]  /*46f0*/  BSYNC B1 ;  /* 0x0000000000017941 */ /* 0x000fea0003800000 */
.L_x_345:
[----:B--2---:R1:W-:Y:S01]  /*4700*/  STG.E.128 desc[UR60][R36.64+0xa0], R32 ;  /* 0x0000a02024007986 */ /* 0x0043e2000c101d3c */
[----:B------:R-:W-:Y:S05]  /*4710*/  BRA `(.L_x_324) ;  /* 0x0000002000c07947 */ /* 0x000fea0003800000 */
.L_x_318:
        /* <DEDUP_REMOVED lines=15> */
[----:B------:R-:W2:Y:S04]  /*4810*/  LDL R63, [R1+0x28] ;  /* 0x00002800013f7983 */ /* 0x000ea80000100800 */
[----:B------:R-:W3:Y:S01]  /*4820*/  LDL R62, [R1+0x2c] ;  /* 0x00002c00013e7983 */ /* 0x000ee20000100800 */
[----:B------:R-:W-:Y:S01]  /*4830*/  IADD3 R58, P3, R68, R58, RZ ;  /* 0x0000003a443a7210 */ /* 0x000fe20007f7e0ff */
[----:B------:R-:W-:Y:S01]  /*4840*/  ULDC.64 UR4, c[0x0][0x3c8] ;  /* 0x0000f20000047ab9 */ /* 0x000fe20000000a00 */
[----:B------:R-:W-:Y:S02]  /*4850*/  CS2R R42, SRZ ;  /* 0x00000000002a7805 */ /* 0x000fe4000001ff00 */
[----:B------:R-:W-:Y:S02]  /*4860*/  CS2R R40, SRZ ;  /* 0x0000000000287805 */ /* 0x000fe4000001ff00 */
[----:B------:R-:W-:Y:S01]  /*4870*/  CS2R R54, SRZ ;  /* 0x0000000000367805 */ /* 0x000fe2000001ff00 */
[----:B------:R-:W-:Y:S01]  /*4880*/  IMAD.X R33, R20, 0x1, R82, P3 ;  /* 0x0000000114217824 */ /* 0x000fe200018e0652 */
[----:B------:R-:W-:-:S02]  /*4890*/  IADD3 R20, P3, R30, R56, RZ ;  /* 0x000000381e147210 */ /* 0x000fc40007f7e0ff */
[----:B------:R-:W-:-:S03]  /*48a0*/  CS2R R52, SRZ ;  /* 0x0000000000347805 */ /* 0x000fc6000001ff00 */
[----:B------:R-:W-:Y:S01]  /*48b0*/  IMAD.X R87, R87, 0x1, R83, P3 ;  /* 0x0000000157577824 */ /* 0x000fe200018e0653 */
[----:B------:R-:W-:-:S04]  /*48c0*/  LEA R56, P3, R58, UR4, 0x1 ;  /* 0x000000043a387c11 */ /* 0x000fc8000f8608ff */
[----:B------:R-:W-:Y:S01]  /*48d0*/  LEA.HI.X R57, R58, UR5, R33, 0x1, P3 ;  /* 0x000000053a397c11 */ /* 0x000fe200098f0c21 */
[----:B------:R-:W-:Y:S02]  /*48e0*/  ULDC.64 UR4, c[0x0][0x3e0] ;  /* 0x0000f80000047ab9 */ /* 0x000fe40000000a00 */
[----:B------:R-:W-:-:S04]  /*48f0*/  LEA R58, P3, R20, UR4, 0x1 ;  /* 0x00000004143a7c11 */ /* 0x000fc8000f8608ff */
[----:B------:R-:W-:Y:S02]  /*4900*/  LEA.HI.X R59, R20, UR5, R87, 0x1, P3 ;  /* 0x00000005143b7c11 */ /* 0x000fe400098f0c57 */
[----:B------:R-:W-:Y:S02]  /*4910*/  ISETP.GE.AND P3, PT, R146, R103, PT ;  /* 0x000000679200720c */ /* 0x000fe40003f66270 */
[----:B------:R-:W-:Y:S02]  /*4920*/  CS2R R38, SRZ ;  /* 0x0000000000267805 */ /* 0x000fe4000001ff00 */
[----:B------:R-:W-:Y:S02]  /*4930*/  CS2R R36, SRZ ;  /* 0x0000000000247805 */ /* 0x000fe4000001ff00 */
[----:B------:R-:W-:Y:S02]  /*4940*/  CS2R R50, SRZ ;  /* 0x0000000000327805 */ /* 0x000fe4000001ff00 */
[----:B------:R-:W-:-:S05]  /*4950*/  CS2R R48, SRZ ;  /* 0x0000000000307805 */ /* 0x000fca000001ff00 */
[----:B------:R0:W5:Y:S04]  /*4960*/  @!P3 LDG.E.128 R40, desc[UR60][R56.64] ;  /* 0x0000003c3828b981 */ /* 0x000168000c1e1d00 */
[----:B------:R0:W5:Y:S01]  /*4970*/  @!P3 LDG.E.128 R52, desc[UR60][R58.64] ;  /* 0x0000003c3a34b981 */ /* 0x000162000c1e1d00 */
[----:B------:R-:W-:Y:S02]  /*4980*/  CS2R R34, SRZ ;  /* 0x0000000000227805 */ /* 0x000fe4000001ff00 */
[----:B------:R-:W-:Y:S02]  /*4990*/  CS2R R32, SRZ ;  /* 0x0000000000207805 */ /* 0x000fe4000001ff00 */
[----:B------:R-:W-:Y:S02]  /*49a0*/  CS2R R46, SRZ ;  /* 0x00000000002e7805 */ /* 0x000fe4000001ff00 */
[----:B------:R-:W-:-:S02]  /*49b0*/  CS2R R44, SRZ ;  /* 0x00000000002c7805 */ /* 0x000fc4000001ff00 */
[----:B--2---:R-:W-:-:S13]  /*49c0*/  ISETP.GE.AND P3, PT, R63, R103, PT ;  /* 0x000000673f00720c */ /* 0x004fda0003f66270 */
[----:B------:R0:W5:Y:S04]  /*49d0*/  @!P3 LDG.E.128 R36, desc[UR60][R56.64+0x20] ;  /* 0x0000203c3824b981 */ /* 0x000168000c1e1d00 */
[----:B------:R0:W5:Y:S01]  /*49e0*/  @!P3 LDG.E.128 R48, desc[UR60][R58.64+0x20] ;  /* 0x0000203c3a30b981 */ /* 0x000162000c1e1d00 */
[----:B---3--:R-:W-:-:S13]  /*49f0*/  ISETP.GE.AND P3, PT, R62, R103, PT ;  /* 0x000000673e00720c */ /* 0x008fda0003f66270 */
[----:B------:R0:W5:Y:S04]  /*4a00*/  @!P3 LDG.E.128 R32, desc[UR60][R56.64+0x40] ;  /* 0x0000403c3820b981 */ /* 0x000168000c1e1d00 */
[----:B------:R0:W5:Y:S02]  /*4a10*/  @!P3 LDG.E.128 R44, desc[UR60][R58.64+0x40] ;  /* 0x0000403c3a2cb981 */ /* 0x000164000c1e1d00 */
.L_x_348:
[----:B------:R-:W-:Y:S05]  /*4a20*/  BSYNC B1 ;  /* 0x0000000000017941 */ /* 0x000fea0003800000 */
.L_x_347:
[----:B------:R-:W2:Y:S01]  /*4a30*/  LDL R20, [R1+0x40] ;  /* 0x0000400001147983 */ /* 0x000ea20000100800 */
[----:B0----5:R-:W-:Y:S02]  /*4a40*/  IMAD.MOV.U32 R56, RZ, RZ, R35 ;  /* 0x000000ffff387224 */ /* 0x021fe400078e0023 */
[----:B------:R-:W-:Y:S02]  /*4a50*/  IMAD.MOV.U32 R57, RZ, RZ, R32 ;  /* 0x000000ffff397224 */ /* 0x000fe400078e0020 */
[----:B------:R-:W-:-:S05]  /*4a60*/  IMAD.MOV.U32 R58, RZ, RZ, R33 ;  /* 0x000000ffff3a7224 */ /* 0x000fca00078e0021 */
[----:B------:R-:W-:Y:S01]  /*4a70*/  PRMT R120, R57, 0x5410, R58 ;  /* 0x0000541039787816 */ /* 0x000fe2000000003a */
[----:B------:R-:W-:Y:S02]  /*4a80*/  IMAD.MOV.U32 R57, RZ, RZ, R36 ;  /* 0x000000ffff397224 */ /* 0x000fe400078e0024 */
[----:B------:R-:W-:-:S03]  /*4a90*/  IMAD.MOV.U32 R58, RZ, RZ, R37 ;  /* 0x000000ffff3a7224 */ /* 0x000fc600078e0025 */
[----:B------:R-:W-:Y:S01]  /*4aa0*/  PRMT R124, R124, 0x5410, R57 ;  /* 0x000054107c7c7816 */ /* 0x000fe20000000039 */
[----:B------:R-:W-:Y:S01]  /*4ab0*/  IMAD.MOV.U32 R57, RZ, RZ, R40 ;  /* 0x000000ffff397224 */ /* 0x000fe200078e0028 */
[----:B------:R-:W-:Y:S01]  /*4ac0*/  PRMT R126, R126, 0x5410, R58 ;  /* 0x000054107e7e7816 */ /* 0x000fe2000000003a */
[----:B------:R-:W-:-:S03]  /*4ad0*/  IMAD.MOV.U32 R58, RZ, RZ, R41 ;  /* 0x000000ffff3a7224 */ /* 0x000fc600078e0029 */
[----:B------:R-:W-:Y:S01]  /*4ae0*/  PRMT R115, R115, 0x5410, R57 ;  /* 0x0000541073737816 */ /* 0x000fe20000000039 */
[----:B------:R-:W-:Y:S01]  /*4af0*/  IMAD.MOV.U32 R57, RZ, RZ, R44 ;  /* 0x000000ffff397224 */ /* 0x000fe200078e002c */
[----:B------:R-:W-:Y:S01]  /*4b00*/  PRMT R117, R117, 0x5410, R58 ;  /* 0x0000541075757816 */ /* 0x000fe2000000003a */
[----:B------:R-:W-:-:S05]  /*4b10*/  IMAD.MOV.U32 R58, RZ, RZ, R45 ;  /* 0x000000ffff3a7224 */ /* 0x000fca00078e002d */
[----:B------:R-:W-:Y:S01]  /*4b20*/  PRMT R122, R57, 0x5410, R58 ;  /* 0x00005410397a7816 */ /* 0x000fe2000000003a */
[----:B------:R-:W-:Y:S02]  /*4b30*/  IMAD.MOV.U32 R58, RZ, RZ, R50 ;  /* 0x000000ffff3a7224 */ /* 0x000fe400078e0032 */
[----:B------:R-:W-:Y:S01]  /*4b40*/  IMAD.MOV.U32 R57, RZ, RZ, R51 ;  /* 0x000000ffff397224 */ /* 0x000fe200078e0033 */
[----:B--2---:R-:W-:Y:S01]  /*4b50*/  R2UR UR4, R20 ;  /* 0x00000000140472ca */ /* 0x004fe200000e0000 */
[----:B------:R-:W-:-:S05]  /*4b60*/  IMAD.MOV.U32 R20, RZ, RZ, R34 ;  /* 0x000000ffff147224 */ /* 0x000fca00078e0022 */
[----:B------:R-:W-:Y:S01]  /*4b70*/  PRMT R119, R20, 0x5410, R56 ;  /* 0x0000541014777816 */ /* 0x000fe20000000038 */
[----:B------:R-:W-:Y:S02]  /*4b80*/  IMAD.MOV.U32 R20, RZ, RZ, R38 ;  /* 0x000000ffff147224 */ /* 0x000fe400078e0026 */
[----:B------:R-:W-:-:S03]  /*4b90*/  IMAD.MOV.U32 R56, RZ, RZ, R39 ;  /* 0x000000ffff387224 */ /* 0x000fc600078e0027 */
[----:B------:R-:W-:Y:S01]  /*4ba0*/  PRMT R123, R123, 0x5410, R20 ;  /* 0x000054107b7b7816 */ /* 0x000fe20000000014 */
[----:B------:R-:W-:Y:S01]  /*4bb0*/  IMAD.MOV.U32 R20, RZ, RZ, R42 ;  /* 0x000000ffff147224 */ /* 0x000fe200078e002a */
[----:B------:R-:W-:Y:S01]  /*4bc0*/  PRMT R125, R56, 0x7610, R125 ;  /* 0x00007610387d7816 */ /* 0x000fe2000000007d */
[----:B------:R-:W-:Y:S01]  /*4bd0*/  IMAD.MOV.U32 R56, RZ, RZ, R43 ;  /* 0x000000ffff387224 */ /* 0x000fe200078e002b */
[----:B------:R-:W-:Y:S01]  /*4be0*/  UISETP.NE.AND UP0, UPT, UR4, 0x3, UPT ;  /* 0x000000030400788c */ /* 0x000fe2000bf05270 */
[----:B------:R-:W-:Y:S01]  /*4bf0*/  PRMT R123, R58, 0x7610, R123 ;  /* 0x000076103a7b7816 */ /* 0x000fe2000000007b */
[----:B------:R-:W-:Y:S01]  /*4c00*/  IMAD.MOV.U32 R58, RZ, RZ, R53 ;  /* 0x000000ffff3a7224 */ /* 0x000fe200078e0035 */
[----:B------:R-:W-:Y:S01]  /*4c10*/  PRMT R125, R125, 0x5410, R57 ;  /* 0x000054107d7d7816 */ /* 0x000fe20000000039 */
[----:B------:R-:W-:Y:S01]  /*4c20*/  IMAD.MOV.U32 R57, RZ, RZ, R52 ;  /* 0x000000ffff397224 */ /* 0x000fe200078e0034 */
[----:B------:R-:W-:Y:S01]  /*4c30*/  PRMT R116, R20, 0x5410, R56 ;  /* 0x0000541014747816 */ /* 0x000fe20000000038 */
[----:B------:R-:W-:Y:S01]  /*4c40*/  IMAD.MOV.U32 R20, RZ, RZ, R46 ;  /* 0x000000ffff147224 */ /* 0x000fe200078e002e */
[----:B------:R-:W-:Y:S01]  /*4c50*/  PLOP3.LUT P3, PT, PT, PT, UP0, 0x80, 0x0 ;  /* 0x000000000000781c */ /* 0x000fe20003f6f008 */
[----:B------:R-:W-:Y:S01]  /*4c60*/  IMAD.MOV.U32 R56, RZ, RZ, R47 ;  /* 0x000000ffff387224 */ /* 0x000fe200078e002f */
[----:B------:R-:W-:-:S04]  /*4c70*/  PRMT R127, R58, 0x7610, R127 ;  /* 0x000076103a7f7816 */ /* 0x000fc8000000007f */
[----:B------:R-:W-:Y:S01]  /*4c80*/  PRMT R121, R20, 0x5410, R56 ;  /* 0x0000541014797816 */ /* 0x000fe20000000038 */
[----:B------:R-:W-:Y:S02]  /*4c90*/  IMAD.MOV.U32 R56, RZ, RZ, R48 ;  /* 0x000000ffff387224 */ /* 0x000fe400078e0030 */
[----:B------:R-:W-:-:S03]  /*4ca0*/  IMAD.MOV.U32 R20, RZ, RZ, R49 ;  /* 0x000000ffff147224 */ /* 0x000fc600078e0031 */
[----:B------:R-:W-:Y:S01]  /*4cb0*/  PRMT R124, R56, 0x7610, R124 ;  /* 0x00007610387c7816 */ /* 0x000fe2000000007c */
[----:B------:R-:W-:Y:S01]  /*4cc0*/  IMAD.MOV.U32 R56, RZ, RZ, R55 ;  /* 0x000000ffff387224 */ /* 0x000fe200078e0037 */
[----:B------:R-:W-:Y:S01]  /*4cd0*/  PRMT R126, R20, 0x7610, R126 ;  /* 0x00007610147e7816 */ /* 0x000fe2000000007e */
[----:B------:R-:W-:-:S03]  /*4ce0*/  IMAD.MOV.U32 R20, RZ, RZ, R54 ;  /* 0x000000ffff147224 */ /* 0x000fc600078e0036 */
[----:B------:R-:W-:Y:S02]  /*4cf0*/  PRMT R117, R56, 0x7610, R117 ;  /* 0x0000761038757816 */ /* 0x000fe40000000075 */
[----:B------:R-:W-:Y:S01]  /*4d00*/  PRMT R118, R57, 0x5410, R20 ;  /* 0x0000541039767816 */ /* 0x000fe20000000014 */
[----:B------:R-:W-:Y:S06]  /*4d10*/  @!P3 BRA `(.L_x_349) ;  /* 0x000000000004b947 */ /* 0x000fec0003800000 */
[----:B------:R-:W-:Y:S01]  /*4d20*/  BPT.TRAP 0x1 ;  /* 0x000000040000795c */ /* 0x000fe20000300000 */
.L_x_349:
[----:B------:R-:W-:Y:S01]  /*4d30*/  IMAD R20, R19, 0x8, R18 ;  /* 0x0000000813147824 */ /* 0x000fe200078e0212 */
[----:B------:R-:W-:Y:S01]  /*4d40*/  SHF.L.U32 R87, R149, 0x1f, RZ ;  /* 0x0000001f95577819 */ /* 0x000fe200000006ff */
[----:B------:R-:W-:Y:S03]  /*4d50*/  BSSY B1, `(.L_x_350) ;  /* 0x0000003000017945 */ /* 0x000fe60003800000 */
[----:B------:R-:W0:Y:S02]  /*4d60*/  SYNCS.PHASECHK.TRANS64.TRYWAIT P5, [R20+URZ+0x31c90], R87 ;  /* 0x031c9057140075a7 */ /* 0x000e2400080a017f */
[----:B0-----:R-:W-:Y:S05]  /*4d70*/  @!P5 BRA `(.L_x_351) ;  /* 0x0000016400ccd947 */ /* 0x001fea0003800000 */
.L_x_551:
[----:B------:R-:W-:Y:S05]  /*4d80*/  BSYNC B1 ;  /* 0x0000000000017941 */ /* 0x000fea0003800000 */
.L_x_350:
[----:B------:R-:W-:Y:S05]  /*4d90*/  @P4 BRA `(.L_x_324) ;  /* 0x0000001c00204947 */ /* 0x000fea0003800000 */
[----:B------:R-:W1:Y:S01]  /*4da0*/  LDC R106, c[0x0][0x2e4] ;  /* 0x0000b900ff6a7b82 */ /* 0x000e620000000800 */
[----:B------:R-:W-:Y:S01]  /*4db0*/  ISETP.NE.AND P4, PT, R10, RZ, PT ;  /* 0x000000ff0a00720c */ /* 0x000fe20003f85270 */
[----:B------:R-:W-:Y:S01]  /*4dc0*/  ULDC.64 UR4, c[0x0][0x2f0] ;  /* 0x0000bc0000047ab9 */ /* 0x000fe20000000a00 */
[----:B------:R-:W-:Y:S01]  /*4dd0*/  SHF.R.S32.HI R56, RZ, 0x1f, R145 ;  /* 0x0000001fff387819 */ /* 0x000fe20000011491 */
[----:B------:R-:W-:Y:S01]  /*4de0*/  IMAD.MOV.U32 R95, RZ, RZ, R94 ;  /* 0x000000ffff5f7224 */ /* 0x000fe200078e005e */
[----:B------:R-:W-:Y:S01]  /*4df0*/  BSSY B1, `(.L_x_352) ;  /* 0x000008a000017945 */ /* 0x000fe20003800000 */
[----:B------:R-:W-:Y:S02]  /*4e00*/  IMAD.MOV.U32 R94, RZ, RZ, R60 ;  /* 0x000000ffff5e7224 */ /* 0x000fe400078e003c */
[----:B------:R-:W-:Y:S02]  /*4e10*/  IMAD R56, R56, UR4, RZ ;  /* 0x0000000438387c24 */ /* 0x000fe4000f8e02ff */
[----:B------:R-:W-:-:S04]  /*4e20*/  IMAD.WIDE.U32 R94, R145, UR4, R94 ;  /* 0x00000004915e7c25 */ /* 0x000fc8000f8e005e */
[----:B------:R-:W-:-:S04]  /*4e30*/  IMAD R111, R145, UR5, R56 ;  /* 0x00000005916f7c24 */ /* 0x000fc8000f8e0238 */
[----:B------:R-:W-:Y:S02]  /*4e40*/  IMAD.IADD R111, R111, 0x1, R95 ;  /* 0x000000016f6f7824 */ /* 0x000fe400078e025f */
[----:B-1----:R-:W-:Y:S01]  /*4e50*/  IMAD.IADD R112, R106, 0x1, -R104 ;  /* 0x000000016a707824 */ /* 0x002fe200078e0a68 */
[----:B------:R-:W-:Y:S06]  /*4e60*/  @!P4 BRA `(.L_x_353) ;  /* 0x000000080008c947 */ /* 0x000fec0003800000 */
[----:B------:R-:W2:Y:S04]  /*4e70*/  LDL R62, [R1+0x30] ;  /* 0x00003000013e7983 */ /* 0x000ea80000100800 */
[----:B------:R-:W3:Y:S04]  /*4e80*/  LDL R58, [R1+0x34] ;  /* 0x00003400013a7983 */ /* 0x000ee80000100800 */
[----:B------:R-:W4:Y:S01]  /*4e90*/  LDL R59, [R1+0x38] ;  /* 0x00003800013b7983 */ /* 0x000f220000100800 */
[----:B------:R-:W-:-:S04]  /*4ea0*/  SEL R56, R104, R112, !P0 ;  /* 0x0000007068387207 */ /* 0x000fc80004000000 */
[----:B------:R-:W-:-:S04]  /*4eb0*/  SHF.R.S32.HI R57, RZ, 0x1f, R56 ;  /* 0x0000001fff397819 */ /* 0x000fc80000011438 */
[----:B------:R-:W-:-:S04]  /*4ec0*/  LEA.HI R57, R57, R56, RZ, 0x4 ;  /* 0x0000003839397211 */ /* 0x000fc800078f20ff */
[----:B------:R-:W-:-:S04]  /*4ed0*/  SHF.R.S32.HI R56, RZ, 0x4, R57 ;  /* 0x00000004ff387819 */ /* 0x000fc80000011439 */
[----:B------:R-:W-:-:S04]  /*4ee0*/  LEA.HI.SX32 R113, R5, R56, 0x1d ;  /* 0x0000003805717211 */ /* 0x000fc800078feaff */
[----:B------:R-:W-:-:S04]  /*4ef0*/  SHF.R.S32.HI R56, RZ, 0x1f, R113 ;  /* 0x0000001fff387819 */ /* 0x000fc80000011471 */
[----:B------:R-:W-:Y:S01]  /*4f00*/  LEA.HI R57, R56, R113, RZ, 0x2 ;  /* 0x0000007138397211 */ /* 0x000fe200078f10ff */
[----:B------:R-:W-:-:S03]  /*4f10*/  IMAD.SHL.U32 R113, R113, 0x8, RZ ;  /* 0x0000000871717824 */ /* 0x000fc600078e00ff */
[----:B------:R-:W-:Y:S02]  /*4f20*/  SHF.R.S32.HI R57, RZ, 0x2, R57 ;  /* 0x00000002ff397819 */ /* 0x000fe40000011439 */
[----:B------:R-:W-:Y:S01]  /*4f30*/  ISETP.GE.AND P4, PT, R146, R103, PT ;  /* 0x000000679200720c */ /* 0x000fe20003f86270 */
[----:B------:R-:W-:Y:S01]  /*4f40*/  BSSY B2, `(.L_x_354) ;  /* 0x0000068000027945 */ /* 0x000fe20003800000 */
[----:B--2---:R-:W-:-:S04]  /*4f50*/  LOP3.LUT R56, R62, 0x18, R113, 0xf8, !PT ;  /* 0x000000183e387812 */ /* 0x004fc800078ef871 */
[----:B---3--:R-:W-:Y:S01]  /*4f60*/  LOP3.LUT R56, R56, R58, RZ, 0x3c, !PT ;  /* 0x0000003a38387212 */ /* 0x008fe200078e3cff */
[----:B----4-:R-:W-:-:S04]  /*4f70*/  IMAD R57, R57, 0x1200, R59 ;  /* 0x0000120039397824 */ /* 0x010fc800078e023b */
[----:B------:R-:W-:Y:S02]  /*4f80*/  IMAD.IADD R56, R57, 0x1, R56 ;  /* 0x0000000139387824 */ /* 0x000fe400078e0238 */
[C---:B------:R-:W-:Y:S02]  /*4f90*/  IMAD R59, R19.reuse, 0x3600, R101 ;  /* 0x00003600133b7824 */ /* 0x040fe400078e0265 */
[----:B------:R-:W-:Y:S02]  /*4fa0*/  IMAD R57, R19, 0x3600, R56 ;  /* 0x0000360013397824 */ /* 0x000fe400078e0238 */
[--C-:B------:R-:W-:Y:S02]  /*4fb0*/  IMAD R56, R59, 0x2, R18.reuse ;  /* 0x000000023b387824 */ /* 0x100fe400078e0212 */
[----:B------:R-:W-:-:S04]  /*4fc0*/  IMAD R60, R57, 0x2, R18 ;  /* 0x00000002393c7824 */ /* 0x000fc800078e0212 */
[----:B------:R-:W1:Y:S04]  /*4fd0*/  LDS.128 R56, [R56+0x16a00] ;  /* 0x016a000038387984 */ /* 0x000e680000000c00 */
[----:B------:R-:W2:Y:S01]  /*4fe0*/  LDS.128 R60, [R60+0x16a00] ;  /* 0x016a00003c3c7984 */ /* 0x000ea20000000c00 */
[----:B------:R-:W-:Y:S05]  /*4ff0*/  @P4 BRA `(.L_x_355) ;  /* 0x0000000400704947 */ /* 0x000fea0003800000 */
[--C-:B------:R-:W-:Y:S02]  /*5000*/  SHF.R.U64 R40, R40, 0x10, R41.reuse ;  /* 0x0000001028287819 */ /* 0x100fe40000001229 */
[----:B------:R-:W-:Y:S02]  /*5010*/  SHF.R.U32.HI R114, RZ, 0x10, R41 ;  /* 0x00000010ff727819 */ /* 0x000fe40000011629 */
[----:B------:R-:W-:Y:S02]  /*5020*/  PRMT R40, R115, 0x5432, R40 ;  /* 0x0000543273287816 */ /* 0x000fe40000000028 */
[----:B------:R-:W-:Y:S02]  /*5030*/  SHF.R.U32.HI R115, RZ, 0x10, R53 ;  /* 0x00000010ff737819 */ /* 0x000fe40000011635 */
[--C-:B------:R-:W-:Y:S02]  /*5040*/  SHF.R.U64 R41, R42, 0x10, R43.reuse ;  /* 0x000000102a297819 */ /* 0x100fe4000000122b */
[----:B------:R-:W-:-:S02]  /*5050*/  SHF.R.U32.HI R42, RZ, 0x10, R43 ;  /* 0x00000010ff2a7819 */ /* 0x000fc4000001162b */
[----:B------:R-:W-:Y:S02]  /*5060*/  SHF.R.U64 R43, R52, 0x10, R53 ;  /* 0x00000010342b7819 */ /* 0x000fe40000001235 */
[--C-:B------:R-:W-:Y:S02]  /*5070*/  SHF.R.U64 R52, R54, 0x10, R55.reuse ;  /* 0x0000001036347819 */ /* 0x100fe40000001237 */
[----:B------:R-:W-:Y:S02]  /*5080*/  SHF.R.U32.HI R53, RZ, 0x10, R55 ;  /* 0x00000010ff357819 */ /* 0x000fe40000011637 */
[----:B------:R-:W-:Y:S02]  /*5090*/  PRMT R115, R127, 0x5410, R115 ;  /* 0x000054107f737816 */ /* 0x000fe40000000073 */
[----:B------:R-:W-:Y:S02]  /*50a0*/  PRMT R114, R117, 0x5432, R114 ;  /* 0x0000543275727816 */ /* 0x000fe40000000072 */
[----:B------:R-:W-:-:S02]  /*50b0*/  PRMT R43, R118, 0x5410, R43 ;  /* 0x00005410762b7816 */ /* 0x000fc4000000002b */
[----:B------:R-:W-:Y:S01]  /*50c0*/  PRMT R52, R118, 0x5432, R52 ;  /* 0x0000543276347816 */ /* 0x000fe20000000034 */
[----:B--2---:R-:W-:Y:S01]  /*50d0*/  IMAD.U32 R118, R61, 0x10000, RZ ;  /* 0x000100003d767824 */ /* 0x004fe200078e00ff */
[----:B------:R-:W-:Y:S01]  /*50e0*/  PRMT R53, R117, 0x5410, R53 ;  /* 0x0000541075357816 */ /* 0x000fe20000000035 */
[----:B------:R-:W-:Y:S01]  /*50f0*/  IMAD.U32 R117, R115, 0x10000, RZ ;  /* 0x0001000073757824 */ /* 0x000fe200078e00ff */
[----:B------:R-:W-:Y:S01]  /*5100*/  PRMT R41, R116, 0x5410, R41 ;  /* 0x0000541074297816 */ /* 0x000fe20000000029 */
[----:B------:R-:W-:Y:S01]  /*5110*/  IMAD.U32 R55, R114, 0x10000, RZ ;  /* 0x0001000072377824 */ /* 0x000fe200078e00ff */
[----:B------:R-:W-:Y:S01]  /*5120*/  PRMT R42, R116, 0x5432, R42 ;  /* 0x00005432742a7816 */ /* 0x000fe2000000002a */
[----:B-1----:R-:W-:Y:S02]  /*5130*/  IMAD.U32 R116, R57, 0x10000, RZ ;  /* 0x0001000039747824 */ /* 0x002fe400078e00ff */
[----:B------:R-:W-:Y:S01]  /*5140*/  FMUL.FTZ R54, R118, R117 ;  /* 0x0000007576367220 */ /* 0x000fe20000410000 */
[----:B------:R-:W-:-:S02]  /*5150*/  LOP3.LUT R115, R115, 0xffff0000, RZ, 0xc0, !PT ;  /* 0xffff000073737812 */ /* 0x000fc400078ec0ff */
[----:B------:R-:W-:Y:S01]  /*5160*/  LOP3.LUT R61, R61, 0xffff0000, RZ, 0xc0, !PT ;  /* 0xffff00003d3d7812 */ /* 0x000fe200078ec0ff */
[-C--:B------:R-:W-:Y:S01]  /*5170*/  FFMA.FTZ R54, R116, R55.reuse, -R54 ;  /* 0x0000003774367223 */ /* 0x080fe20000010836 */
[----:B------:R-:W-:Y:S01]  /*5180*/  FMUL.FTZ R55, R118, R55 ;  /* 0x0000003776377220 */ /* 0x000fe20000410000 */
[----:B------:R-:W-:Y:S01]  /*5190*/  LOP3.LUT R114, R114, 0xffff0000, RZ, 0xc0, !PT ;  /* 0xffff000072727812 */ /* 0x000fe200078ec0ff */
[C---:B------:R-:W-:Y:S01]  /*51a0*/  IMAD.U32 R118, R63.reuse, 0x10000, RZ ;  /* 0x000100003f767824 */ /* 0x040fe200078e00ff */
[----:B------:R-:W-:Y:S01]  /*51b0*/  LOP3.LUT R63, R63, 0xffff0000, RZ, 0xc0, !PT ;  /* 0xffff00003f3f7812 */ /* 0x000fe200078ec0ff */
[----:B------:R-:W-:Y:S01]  /*51c0*/  FFMA.FTZ R55, R116, R117, R55 ;  /* 0x0000007574377223 */ /* 0x000fe20000010037 */
[----:B------:R-:W-:Y:S01]  /*51d0*/  LOP3.LUT R116, R57, 0xffff0000, RZ, 0xc0, !PT ;  /* 0xffff000039747812 */ /* 0x000fe200078ec0ff */
[CC--:B------:R-:W-:Y:S01]  /*51e0*/  FMUL.FTZ R57, R61.reuse, R115.reuse ;  /* 0x000000733d397220 */ /* 0x0c0fe20000410000 */
[-C--:B------:R-:W-:Y:S01]  /*51f0*/  FMUL.FTZ R61, R61, R114.reuse ;  /* 0x000000723d3d7220 */ /* 0x080fe20000410000 */
[C---:B------:R-:W-:Y:S01]  /*5200*/  IMAD.U32 R117, R53.reuse, 0x10000, RZ ;  /* 0x0001000035757824 */ /* 0x040fe200078e00ff */
[----:B------:R-:W-:Y:S01]  /*5210*/  LOP3.LUT R53, R53, 0xffff0000, RZ, 0xc0, !PT ;  /* 0xffff000035357812 */ /* 0x000fe200078ec0ff */
[C---:B------:R-:W-:Y:S01]  /*5220*/  FFMA.FTZ R57, R116.reuse, R114, -R57 ;  /* 0x0000007274397223 */ /* 0x040fe20000010839 */
[----:B------:R-:W-:Y:S01]  /*5230*/  FFMA.FTZ R61, R116, R115, R61 ;  /* 0x00000073743d7223 */ /* 0x000fe2000001003d */
[----:B------:R-:W-:-:S02]  /*5240*/  IMAD.U32 R116, R59, 0x10000, RZ ;  /* 0x000100003b747824 */ /* 0x000fc400078e00ff */
[----:B------:R-:W-:Y:S01]  /*5250*/  FMUL.FTZ R114, R118, R117 ;  /* 0x0000007576727220 */ /* 0x000fe20000410000 */
[----:B------:R-:W-:Y:S01]  /*5260*/  IMAD.U32 R115, R42, 0x10000, RZ ;  /* 0x000100002a737824 */ /* 0x000fe200078e00ff */
[----:B------:R-:W-:Y:S01]  /*5270*/  F2FP.BF16.F32.PACK_AB R57, R57, R54 ;  /* 0x000000363939723e */ /* 0x000fe200000010ff */
[----:B------:R-:W-:Y:S01]  /*5280*/  IMAD.U32 R54, R60, 0x10000, RZ ;  /* 0x000100003c367824 */ /* 0x000fe200078e00ff */
[----:B------:R-:W-:Y:S01]  /*5290*/  F2FP.BF16.F32.PACK_AB R61, R61, R55 ;  /* 0x000000373d3d723e */ /* 0x000fe200000010ff */
[-C--:B------:R-:W-:Y:S01]  /*52a0*/  FFMA.FTZ R114, R116, R115.reuse, -R114 ;  /* 0x0000007374727223 */ /* 0x080fe20000010872 */
[----:B------:R-:W-:Y:S01]  /*52b0*/  FMUL.FTZ R115, R118, R115 ;  /* 0x0000007376737220 */ /* 0x000fe20000410000 */
[C---:B------:R-:W-:Y:S01]  /*52c0*/  IMAD.U32 R55, R40.reuse, 0x10000, RZ ;  /* 0x0001000028377824 */ /* 0x040fe200078e00ff */
[----:B------:R-:W-:Y:S02]  /*52d0*/  LOP3.LUT R40, R40, 0xffff0000, RZ, 0xc0, !PT ;  /* 0xffff000028287812 */ /* 0x000fe400078ec0ff */
[----:B------:R-:W-:Y:S01]  /*52e0*/  FFMA.FTZ R115, R116, R117, R115 ;  /* 0x0000007574737223 */ /* 0x000fe20000010073 */
[----:B------:R-:W-:-:S02]  /*52f0*/  LOP3.LUT R116, R42, 0xffff0000, RZ, 0xc0, !PT ;  /* 0xffff00002a747812 */ /* 0x000fc400078ec0ff */
[----:B------:R-:W-:Y:S01]  /*5300*/  LOP3.LUT R42, R59, 0xffff0000, RZ, 0xc0, !PT ;  /* 0xffff00003b2a7812 */ /* 0x000fe200078ec0ff */
[CC--:B------:R-:W-:Y:S02]  /*5310*/  FMUL.FTZ R59, R63.reuse, R53.reuse ;  /* 0x000000353f3b7220 */ /* 0x0c0fe40000410000 */
[-C--:B------:R-:W-:Y:S02]  /*5320*/  FMUL.FTZ R63, R63, R116.reuse ;  /* 0x000000743f3f7220 */ /* 0x080fe40000410000 */
[C---:B------:R-:W-:Y:S02]  /*5330*/  FFMA.FTZ R59, R42.reuse, R116, -R59 ;  /* 0x000000742a3b7223 */ /* 0x040fe4000001083b */
[----:B------:R-:W-:Y:S01]  /*5340*/  FFMA.FTZ R63, R42, R53, R63 ;  /* 0x000000352a3f7223 */ /* 0x000fe2000001003f */
[C---:B------:R-:W-:Y:S01]  /*5350*/  IMAD.U32 R53, R43.reuse, 0x10000, RZ ;  /* 0x000100002b357824 */ /* 0x040fe200078e00ff */
[----:B------:R-:W-:Y:S01]  /*5360*/  LOP3.LUT R43, R43, 0xffff0000, RZ, 0xc0, !PT ;  /* 0xffff00002b2b7812 */ /* 0x000fe200078ec0ff */
[----:B------:R-:W-:Y:S01]  /*5370*/  IMAD.U32 R42, R56, 0x10000, RZ ;  /* 0x00010000382a7824 */ /* 0x000fe200078e00ff */
[----:B------:R-:W-:Y:S01]  /*5380*/  F2FP.BF16.F32.PACK_AB R59, R59, R114 ;  /* 0x000000723b3b723e */ /* 0x000fe200000010ff */
[C---:B------:R-:W-:Y:S01]  /*5390*/  FMUL.FTZ R114, R54.reuse, R53 ;  /* 0x0000003536727220 */ /* 0x040fe20000410000 */
[----:B------:R-:W-:Y:S01]  /*53a0*/  FMUL.FTZ R54, R54, R55 ;  /* 0x0000003736367220 */ /* 0x000fe20000410000 */
[----:B------:R-:W-:-:S02]  /*53b0*/  F2FP.BF16.F32.PACK_AB R63, R63, R115 ;  /* 0x000000733f3f723e */ /* 0x000fc400000010ff */
[C---:B------:R-:W-:Y:S01]  /*53c0*/  FFMA.FTZ R114, R42.reuse, R55, -R114 ;  /* 0x000000372a727223 */ /* 0x040fe20000010872 */
[----:B------:R-:W-:Y:S01]  /*53d0*/  FFMA.FTZ R54, R42, R53, R54 ;  /* 0x000000352a367223 */ /* 0x000fe20000010036 */
[----:B------:R-:W-:Y:S01]  /*53e0*/  LOP3.LUT R42, R60, 0xffff0000, RZ, 0xc0, !PT ;  /* 0xffff00003c2a7812 */ /* 0x000fe200078ec0ff */
[----:B------:R-:W-:Y:S01]  /*53f0*/  IMAD.U32 R60, R62, 0x10000, RZ ;  /* 0x000100003e3c7824 */ /* 0x000fe200078e00ff */
[----:B------:R-:W-:-:S03]  /*5400*/  LOP3.LUT R53, R56, 0xffff0000, RZ, 0xc0, !PT ;  /* 0xffff000038357812 */ /* 0x000fc600078ec0ff */
[C---:B------:R-:W-:Y:S01]  /*5410*/  FMUL.FTZ R55, R42.reuse, R43 ;  /* 0x0000002b2a377220 */ /* 0x040fe20000410000 */
[----:B------:R-:W-:-:S03]  /*5420*/  FMUL.FTZ R42, R42, R40 ;  /* 0x000000282a2a7220 */ /* 0x000fc60000410000 */
[C---:B------:R-:W-:Y:S01]  /*5430*/  FFMA.FTZ R40, R53.reuse, R40, -R55 ;  /* 0x0000002835287223 */ /* 0x040fe20000010837 */
[----:B------:R-:W-:Y:S01]  /*5440*/  FFMA.FTZ R42, R53, R43, R42 ;  /* 0x0000002b352a7223 */ /* 0x000fe2000001002a */
[C---:B------:R-:W-:Y:S01]  /*5450*/  IMAD.U32 R53, R52.reuse, 0x10000, RZ ;  /* 0x0001000034357824 */ /* 0x040fe200078e00ff */
[----:B------:R-:W-:Y:S01]  /*5460*/  LOP3.LUT R52, R52, 0xffff0000, RZ, 0xc0, !PT ;  /* 0xffff000034347812 */ /* 0x000fe200078ec0ff */
[C---:B------:R-:W-:Y:S01]  /*5470*/  IMAD.U32 R55, R41.reuse, 0x10000, RZ ;  /* 0x0001000029377824 */ /* 0x040fe200078e00ff */
[----:B------:R-:W-:Y:S01]  /*5480*/  LOP3.LUT R41, R41, 0xffff0000, RZ, 0xc0, !PT ;  /* 0xffff000029297812 */ /* 0x000fe200078ec0ff */
[----:B------:R-:W-:Y:S01]  /*5490*/  FMUL.FTZ R56, R60, R53 ;  /* 0x000000353c387220 */ /* 0x000fe20000410000 */
[----:B------:R-:W-:Y:S02]  /*54a0*/  IMAD.U32 R43, R58, 0x10000, RZ ;  /* 0x000100003a2b7824 */ /* 0x000fe400078e00ff */
[-C--:B------:R-:W-:Y:S01]  /*54b0*/  FMUL.FTZ R60, R60, R55.reuse ;  /* 0x000000373c3c7220 */ /* 0x080fe20000410000 */
[----:B------:R-:W-:Y:S01]  /*54c0*/  F2FP.BF16.F32.PACK_AB R40, R40, R114 ;  /* 0x000000722828723e */ /* 0x000fe200000010ff */
[----:B------:R-:W-:-:S02]  /*54d0*/  FFMA.FTZ R56, R43, R55, -R56 ;  /* 0x000000372b387223 */ /* 0x000fc40000010838 */
[----:B------:R-:W-:Y:S01]  /*54e0*/  FFMA.FTZ R60, R43, R53, R60 ;  /* 0x000000352b3c7223 */ /* 0x000fe2000001003c */
[----:B------:R-:W-:Y:S02]  /*54f0*/  LOP3.LUT R43, R62, 0xffff0000, RZ, 0xc0, !PT ;  /* 0xffff00003e2b7812 */ /* 0x000fe400078ec0ff */
[----:B------:R-:W-:Y:S02]  /*5500*/  LOP3.LUT R53, R58, 0xffff0000, RZ, 0xc0, !PT ;  /* 0xffff00003a357812 */ /* 0x000fe400078ec0ff */
[----:B------:R-:W-:Y:S01]  /*5510*/  F2FP.BF16.F32.PACK_AB R42, R42, R54 ;  /* 0x000000362a2a723e */ /* 0x000fe200000010ff */
[C---:B------:R-:W-:Y:S01]  /*5520*/  FMUL.FTZ R55, R43.reuse, R52 ;  /* 0x000000342b377220 */ /* 0x040fe20000410000 */
[----:B------:R-:W-:-:S03]  /*5530*/  FMUL.FTZ R43, R43, R41 ;  /* 0x000000292b2b7220 */ /* 0x000fc60000410000 */
[C---:B------:R-:W-:Y:S01]  /*5540*/  FFMA.FTZ R55, R53.reuse, R41, -R55 ;  /* 0x0000002935377223 */ /* 0x040fe20000010837 */
[----:B------:R-:W-:-:S04]  /*5550*/  FFMA.FTZ R43, R53, R52, R43 ;  /* 0x00000034352b7223 */ /* 0x000fc8000001002b */
[----:B------:R-:W-:Y:S01]  /*5560*/  F2FP.BF16.F32.PACK_AB R55, R55, R56 ;  /* 0x000000383737723e */ /* 0x000fe200000010ff */
[----:B------:R-:W-:Y:S01]  /*5570*/  IMAD.MOV.U32 R56, RZ, RZ, R40 ;  /* 0x000000ffff387224 */ /* 0x000fe200078e0028 */
[----:B------:R-:W-:Y:S01]  /*5580*/  F2FP.BF16.F32.PACK_AB R43, R43, R60 ;  /* 0x0000003c2b2b723e */ /* 0x000fe200000010ff */
[----:B------:R-:W-:Y:S02]  /*5590*/  IMAD.MOV.U32 R60, RZ, RZ, R42 ;  /* 0x000000ffff3c7224 */ /* 0x000fe400078e002a */
[----:B------:R-:W-:Y:S02]  /*55a0*/  IMAD.MOV.U32 R58, RZ, RZ, R55 ;  /* 0x000000ffff3a7224 */ /* 0x000fe400078e0037 */
[----:B------:R-:W-:-:S07]  /*55b0*/  IMAD.MOV.U32 R62, RZ, RZ, R43 ;  /* 0x000000ffff3e7224 */ /* 0x000fce00078e002b */
.L_x_355:
[----:B------:R-:W-:Y:S05]  /*55c0*/  BSYNC B2 ;  /* 0x0000000000027941 */ /* 0x000fea0003800000 */
.L_x_354:
[----:B------:R-:W-:-:S13]  /*55d0*/  ISETP.GE.AND P4, PT, R113, R106, PT ;  /* 0x0000006a7100720c */ /* 0x000fda0003f86270 */
[--C-:B------:R-:W-:Y:S02]  /*55e0*/  @!P4 SHF.R.S32.HI R43, RZ, 0x1f, R113.reuse ;  /* 0x0000001fff2bc819 */ /* 0x100fe40000011471 */
[----:B------:R-:W-:-:S04]  /*55f0*/  @!P4 IADD3 R113, P5, P6, R24, R94, R113 ;  /* 0x0000005e1871c210 */ /* 0x000fc80007ebe071 */
[----:B------:R-:W-:Y:S02]  /*5600*/  @!P4 IADD3.X R43, R0, R111, R43, P5, P6 ;  /* 0x0000006f002bc210 */ /* 0x000fe40002fec42b */
[----:B------:R-:W-:-:S04]  /*5610*/  IADD3 R41, P5, P6, R24, R94, R76 ;  /* 0x0000005e18297210 */ /* 0x000fc80007ebe04c */
[----:B------:R-:W-:Y:S02]  /*5620*/  IADD3.X R42, R0, R111, R98, P5, P6 ;  /* 0x0000006f002a7210 */ /* 0x000fe40002fec462 */
[----:B------:R-:W-:-:S04]  /*5630*/  LEA R40, P5, R41, R92, 0x1 ;  /* 0x0000005c29287211 */ /* 0x000fc800078a08ff */
[----:B------:R-:W-:Y:S02]  /*5640*/  LEA.HI.X R41, R41, R93, R42, 0x1, P5 ;  /* 0x0000005d29297211 */ /* 0x000fe400028f0c2a */
[----:B------:R-:W-:-:S03]  /*5650*/  @!P4 LEA R42, P5, R113, R92, 0x1 ;  /* 0x0000005c712ac211 */ /* 0x000fc600078a08ff */
[----:B-1----:R1:W-:Y:S01]  /*5660*/  STG.E.128 desc[UR60][R40.64], R56 ;  /* 0x0000003828007986 */ /* 0x0023e2000c101d3c */
[----:B------:R-:W-:-:S05]  /*5670*/  @!P4 LEA.HI.X R43, R113, R93, R43, 0x1, P5 ;  /* 0x0000005d712bc211 */ /* 0x000fca00028f0c2b */
[----:B--2---:R1:W-:Y:S04]  /*5680*/  @!P4 STG.E.128 desc[UR60][R42.64], R60 ;  /* 0x0000003c2a00c986 */ /* 0x0043e8000c101d3c */
.L_x_353:
[----:B------:R-:W-:Y:S05]  /*5690*/  BSYNC B1 ;  /* 0x0000000000017941 */ /* 0x000fea0003800000 */
.L_x_352:
[----:B------:R-:W-:Y:S01]  /*56a0*/  ISETP.NE.AND P4, PT, R11, RZ, PT ;  /* 0x000000ff0b00720c */ /* 0x000fe20003f85270 */
[----:B------:R-:W-:-:S12]  /*56b0*/  BSSY B1, `(.L_x_356) ;  /* 0x0000086000017945 */ /* 0x000fd80003800000 */
[----:B------:R-:W-:Y:S05]  /*56c0*/  @!P4 BRA `(.L_x_357) ;  /* 0x000000080010c947 */ /* 0x000fea0003800000 */
[----:B------:R-:W2:Y:S04]  /*56d0*/  LDL R52, [R1+0x30] ;  /* 0x0000300001347983 */ /* 0x000ea80000100800 */
[----:B-1----:R-:W3:Y:S04]  /*56e0*/  LDL R42, [R1+0x34] ;  /* 0x00003400012a7983 */ /* 0x002ee80000100800 */
[----:B------:R-:W4:Y:S04]  /*56f0*/  LDL R43, [R1+0x38] ;  /* 0x00003800012b7983 */ /* 0x000f280000100800 */
[----:B------:R-:W5:Y:S01]  /*5700*/  LDL R59, [R1+0x28] ;  /* 0x00002800013b7983 */ /* 0x000f620000100800 */
[----:B------:R-:W-:-:S04]  /*5710*/  SEL R40, R104, R112, !P1 ;  /* 0x0000007068287207 */ /* 0x000fc80004800000 */
[----:B------:R-:W-:-:S04]  /*5720*/  SHF.R.S32.HI R41, RZ, 0x1f, R40 ;  /* 0x0000001fff297819 */ /* 0x000fc80000011428 */
[----:B------:R-:W-:-:S04]  /*5730*/  LEA.HI R41, R41, R40, RZ, 0x4 ;  /* 0x0000002829297211 */ /* 0x000fc800078f20ff */
[----:B------:R-:W-:-:S04]  /*5740*/  SHF.R.S32.HI R41, RZ, 0x4, R41 ;  /* 0x00000004ff297819 */ /* 0x000fc80000011429 */
[----:B------:R-:W-:-:S04]  /*5750*/  LEA.HI.SX32 R41, R6, R41, 0x1d ;  /* 0x0000002906297211 */ /* 0x000fc800078feaff */
[----:B------:R-:W-:Y:S01]  /*5760*/  SHF.R.S32.HI R40, RZ, 0x1f, R41 ;  /* 0x0000001fff287819 */ /* 0x000fe20000011429 */
[----:B------:R-:W-:-:S03]  /*5770*/  IMAD.SHL.U32 R58, R41, 0x8, RZ ;  /* 0x00000008293a7824 */ /* 0x000fc600078e00ff */
[----:B------:R-:W-:-:S04]  /*5780*/  LEA.HI R40, R40, R41, RZ, 0x2 ;  /* 0x0000002928287211 */ /* 0x000fc800078f10ff */
[----:B------:R-:W-:Y:S02]  /*5790*/  SHF.R.S32.HI R41, RZ, 0x2, R40 ;  /* 0x00000002ff297819 */ /* 0x000fe40000011428 */
[----:B------:R-:W-:-:S04]  /*57a0*/  IADD3 R56, P4, P5, R24, R94, R8 ;  /* 0x0000005e18387210 */ /* 0x000fc80007d9e008 */
[----:B------:R-:W-:Y:S01]  /*57b0*/  IADD3.X R57, R0, R111, R97, P4, P5 ;  /* 0x0000006f00397210 */ /* 0x000fe200027ea461 */
        /* <DEDUP_REMOVED lines=11> */
[----:B-----5:R-:W-:-:S13]  /*5870*/  ISETP.GE.AND P4, PT, R59, R103, PT ;  /* 0x000000673b00720c */ /* 0x020fda0003f86270 */
[----:B------:R-:W-:Y:S05]  /*5880*/  @P4 BRA `(.L_x_359) ;  /* 0x0000000400744947 */ /* 0x000fea0003800000 */
[----:B------:R-:W-:Y:S01]  /*5890*/  SHF.R.U32.HI R61, RZ, 0x10, R49 ;  /* 0x00000010ff3d7819 */ /* 0x000fe20000011631 */
[----:B--2---:R-:W-:Y:S01]  /*58a0*/  IMAD.U32 R113, R53, 0x10000, RZ ;  /* 0x0001000035717824 */ /* 0x004fe200078e00ff */
[----:B------:R-:W-:Y:S01]  /*58b0*/  SHF.R.U32.HI R62, RZ, 0x10, R37 ;  /* 0x00000010ff3e7819 */ /* 0x000fe20000011625 */
[C---:B-1----:R-:W-:Y:S01]  /*58c0*/  IMAD.U32 R59, R41.reuse, 0x10000, RZ ;  /* 0x00010000293b7824 */ /* 0x042fe200078e00ff */
[C---:B------:R-:W-:Y:S02]  /*58d0*/  PRMT R61, R126.reuse, 0x5410, R61 ;  /* 0x000054107e3d7816 */ /* 0x040fe4000000003d */
[----:B------:R-:W-:Y:S02]  /*58e0*/  PRMT R62, R126, 0x5432, R62 ;  /* 0x000054327e3e7816 */ /* 0x000fe4000000003e */
[----:B------:R-:W-:Y:S01]  /*58f0*/  LOP3.LUT R41, R41, 0xffff0000, RZ, 0xc0, !PT ;  /* 0xffff000029297812 */ /* 0x000fe200078ec0ff */
[C---:B------:R-:W-:Y:S01]  /*5900*/  IMAD.U32 R63, R61.reuse, 0x10000, RZ ;  /* 0x000100003d3f7824 */ /* 0x040fe200078e00ff */
[----:B------:R-:W-:Y:S01]  /*5910*/  LOP3.LUT R61, R61, 0xffff0000, RZ, 0xc0, !PT ;  /* 0xffff00003d3d7812 */ /* 0x000fe200078ec0ff */
[C---:B------:R-:W-:Y:S01]  /*5920*/  IMAD.U32 R60, R62.reuse, 0x10000, RZ ;  /* 0x000100003e3c7824 */ /* 0x040fe200078e00ff */
[----:B------:R-:W-:Y:S01]  /*5930*/  LOP3.LUT R62, R62, 0xffff0000, RZ, 0xc0, !PT ;  /* 0xffff00003e3e7812 */ /* 0x000fe200078ec0ff */
[C---:B------:R-:W-:Y:S01]  /*5940*/  FMUL.FTZ R114, R113.reuse, R63 ;  /* 0x0000003f71727220 */ /* 0x040fe20000410000 */
[----:B------:R-:W-:Y:S01]  /*5950*/  SHF.R.U64 R48, R48, 0x10, R49 ;  /* 0x0000001030307819 */ /* 0x000fe20000001231 */
[-C--:B------:R-:W-:Y:S01]  /*5960*/  FMUL.FTZ R113, R113, R60.reuse ;  /* 0x0000003c71717220 */ /* 0x080fe20000410000 */
[----:B------:R-:W-:Y:S01]  /*5970*/  SHF.R.U64 R50, R50, 0x10, R51 ;  /* 0x0000001032327819 */ /* 0x000fe20000001233 */
[----:B------:R-:W-:Y:S01]  /*5980*/  FFMA.FTZ R60, R59, R60, -R114 ;  /* 0x0000003c3b3c7223 */ /* 0x000fe20000010872 */
[----:B------:R-:W-:-:S02]  /*5990*/  IMAD.U32 R114, R55, 0x10000, RZ ;  /* 0x0001000037727824 */ /* 0x000fc400078e00ff */
[----:B------:R-:W-:Y:S01]  /*59a0*/  FFMA.FTZ R59, R59, R63, R113 ;  /* 0x0000003f3b3b7223 */ /* 0x000fe20000010071 */
[----:B------:R-:W-:Y:S02]  /*59b0*/  LOP3.LUT R63, R53, 0xffff0000, RZ, 0xc0, !PT ;  /* 0xffff0000353f7812 */ /* 0x000fe400078ec0ff */
[----:B------:R-:W-:Y:S02]  /*59c0*/  LOP3.LUT R55, R55, 0xffff0000, RZ, 0xc0, !PT ;  /* 0xffff000037377812 */ /* 0x000fe400078ec0ff */
[----:B------:R-:W-:Y:S01]  /*59d0*/  PRMT R48, R124, 0x5410, R48 ;  /* 0x000054107c307816 */ /* 0x000fe20000000030 */
[CC--:B------:R-:W-:Y:S01]  /*59e0*/  FMUL.FTZ R53, R63.reuse, R61.reuse ;  /* 0x0000003d3f357220 */ /* 0x0c0fe20000410000 */
[-C--:B------:R-:W-:Y:S01]  /*59f0*/  FMUL.FTZ R63, R63, R62.reuse ;  /* 0x0000003e3f3f7220 */ /* 0x080fe20000410000 */
[----:B------:R-:W-:Y:S02]  /*5a00*/  SHF.R.U64 R38, R38, 0x10, R39 ;  /* 0x0000001026267819 */ /* 0x000fe40000001227 */
[C---:B------:R-:W-:Y:S01]  /*5a10*/  FFMA.FTZ R53, R41.reuse, R62, -R53 ;  /* 0x0000003e29357223 */ /* 0x040fe20000010835 */
[----:B------:R-:W-:Y:S01]  /*5a20*/  SHF.R.U32.HI R62, RZ, 0x10, R51 ;  /* 0x00000010ff3e7819 */ /* 0x000fe20000011633 */
[----:B------:R-:W-:Y:S01]  /*5a30*/  FFMA.FTZ R41, R41, R61, R63 ;  /* 0x0000003d29297223 */ /* 0x000fe2000001003f */
[----:B------:R-:W-:-:S02]  /*5a40*/  SHF.R.U32.HI R63, RZ, 0x10, R39 ;  /* 0x00000010ff3f7819 */ /* 0x000fc40000011627 */
[C---:B------:R-:W-:Y:S02]  /*5a50*/  PRMT R62, R125.reuse, 0x5432, R62 ;  /* 0x000054327d3e7816 */ /* 0x040fe4000000003e */
[----:B------:R-:W-:Y:S02]  /*5a60*/  PRMT R63, R125, 0x5410, R63 ;  /* 0x000054107d3f7816 */ /* 0x000fe4000000003f */
[----:B------:R-:W-:Y:S01]  /*5a70*/  SHF.R.U64 R61, R36, 0x10, R37 ;  /* 0x00000010243d7819 */ /* 0x000fe20000001225 */
[C---:B------:R-:W-:Y:S01]  /*5a80*/  IMAD.U32 R113, R62.reuse, 0x10000, RZ ;  /* 0x000100003e717824 */ /* 0x040fe200078e00ff */
[----:B------:R-:W-:Y:S01]  /*5a90*/  LOP3.LUT R62, R62, 0xffff0000, RZ, 0xc0, !PT ;  /* 0xffff00003e3e7812 */ /* 0x000fe200078ec0ff */
[----:B------:R-:W-:Y:S01]  /*5aa0*/  IMAD.U32 R36, R43, 0x10000, RZ ;  /* 0x000100002b247824 */ /* 0x000fe200078e00ff */
[C---:B------:R-:W-:Y:S01]  /*5ab0*/  LOP3.LUT R49, R63.reuse, 0xffff0000, RZ, 0xc0, !PT ;  /* 0xffff00003f317812 */ /* 0x040fe200078ec0ff */
[----:B------:R-:W-:Y:S01]  /*5ac0*/  IMAD.U32 R37, R63, 0x10000, RZ ;  /* 0x000100003f257824 */ /* 0x000fe200078e00ff */
[----:B------:R-:W-:Y:S01]  /*5ad0*/  LOP3.LUT R43, R43, 0xffff0000, RZ, 0xc0, !PT ;  /* 0xffff00002b2b7812 */ /* 0x000fe200078ec0ff */
[CC--:B------:R-:W-:Y:S01]  /*5ae0*/  FMUL.FTZ R63, R55.reuse, R62.reuse ;  /* 0x0000003e373f7220 */ /* 0x0c0fe20000410000 */
[C---:B------:R-:W-:Y:S01]  /*5af0*/  FMUL.FTZ R115, R114.reuse, R113 ;  /* 0x0000007172737220 */ /* 0x040fe20000410000 */
[----:B------:R-:W-:Y:S01]  /*5b00*/  FMUL.FTZ R55, R55, R49 ;  /* 0x0000003137377220 */ /* 0x000fe20000410000 */
[----:B------:R-:W-:Y:S01]  /*5b10*/  FMUL.FTZ R114, R114, R37 ;  /* 0x0000002572727220 */ /* 0x000fe20000410000 */
[C---:B------:R-:W-:Y:S01]  /*5b20*/  FFMA.FTZ R49, R43.reuse, R49, -R63 ;  /* 0x000000312b317223 */ /* 0x040fe2000001083f */
[----:B------:R-:W-:Y:S01]  /*5b30*/  FFMA.FTZ R37, R36, R37, -R115 ;  /* 0x0000002524257223 */ /* 0x000fe20000010873 */
[----:B------:R-:W-:Y:S01]  /*5b40*/  FFMA.FTZ R43, R43, R62, R55 ;  /* 0x0000003e2b2b7223 */ /* 0x000fe20000010037 */
[----:B------:R-:W-:Y:S01]  /*5b50*/  PRMT R55, R124, 0x5432, R61 ;  /* 0x000054327c377816 */ /* 0x000fe2000000003d */
[----:B------:R-:W-:Y:S01]  /*5b60*/  FFMA.FTZ R36, R36, R113, R114 ;  /* 0x0000007124247223 */ /* 0x000fe20000010072 */
[C---:B------:R-:W-:Y:S01]  /*5b70*/  IMAD.U32 R114, R52.reuse, 0x10000, RZ ;  /* 0x0001000034727824 */ /* 0x040fe200078e00ff */
[----:B------:R-:W-:Y:S01]  /*5b80*/  LOP3.LUT R52, R52, 0xffff0000, RZ, 0xc0, !PT ;  /* 0xffff000034347812 */ /* 0x000fe200078ec0ff */
[C---:B------:R-:W-:Y:S01]  /*5b90*/  IMAD.U32 R62, R48.reuse, 0x10000, RZ ;  /* 0x00010000303e7824 */ /* 0x040fe200078e00ff */
[----:B------:R-:W-:Y:S01]  /*5ba0*/  LOP3.LUT R48, R48, 0xffff0000, RZ, 0xc0, !PT ;  /* 0xffff000030307812 */ /* 0x000fe200078ec0ff */
[C---:B------:R-:W-:Y:S01]  /*5bb0*/  IMAD.U32 R63, R55.reuse, 0x10000, RZ ;  /* 0x00010000373f7824 */ /* 0x040fe200078e00ff */
[----:B------:R-:W-:Y:S01]  /*5bc0*/  LOP3.LUT R55, R55, 0xffff0000, RZ, 0xc0, !PT ;  /* 0xffff000037377812 */ /* 0x000fe200078ec0ff */
[----:B------:R-:W-:-:S02]  /*5bd0*/  IMAD.U32 R61, R40, 0x10000, RZ ;  /* 0x00010000283d7824 */ /* 0x000fc400078e00ff */
[----:B------:R-:W-:Y:S01]  /*5be0*/  FMUL.FTZ R113, R114, R62 ;  /* 0x0000003e72717220 */ /* 0x000fe20000410000 */
[----:B------:R-:W-:Y:S01]  /*5bf0*/  LOP3.LUT R40, R40, 0xffff0000, RZ, 0xc0, !PT ;  /* 0xffff000028287812 */ /* 0x000fe200078ec0ff */
[----:B------:R-:W-:Y:S01]  /*5c00*/  FMUL.FTZ R39, R52, R48 ;  /* 0x0000003034277220 */ /* 0x000fe20000410000 */
[----:B------:R-:W-:Y:S01]  /*5c10*/  FMUL.FTZ R114, R114, R63 ;  /* 0x0000003f72727220 */ /* 0x000fe20000410000 */
[----:B------:R-:W-:Y:S01]  /*5c20*/  FMUL.FTZ R52, R52, R55 ;  /* 0x0000003734347220 */ /* 0x000fe20000410000 */
[----:B------:R-:W-:Y:S01]  /*5c30*/  PRMT R50, R123, 0x5410, R50 ;  /* 0x000054107b327816 */ /* 0x000fe20000000032 */
[C---:B------:R-:W-:Y:S01]  /*5c40*/  FFMA.FTZ R113, R61.reuse, R63, -R113 ;  /* 0x0000003f3d717223 */ /* 0x040fe20000010871 */
[----:B------:R-:W-:Y:S01]  /*5c50*/  FFMA.FTZ R114, R61, R62, R114 ;  /* 0x0000003e3d727223 */ /* 0x000fe20000010072 */
[----:B------:R-:W-:Y:S01]  /*5c60*/  FFMA.FTZ R52, R40, R48, R52 ;  /* 0x0000003028347223 */ /* 0x000fe20000010034 */
[----:B------:R-:W-:Y:S01]  /*5c70*/  PRMT R38, R123, 0x5432, R38 ;  /* 0x000054327b267816 */ /* 0x000fe20000000026 */
[----:B------:R-:W-:-:S02]  /*5c80*/  IMAD.U32 R61, R54, 0x10000, RZ ;  /* 0x00010000363d7824 */ /* 0x000fc400078e00ff */
[----:B------:R-:W-:Y:S01]  /*5c90*/  FFMA.FTZ R39, R40, R55, -R39 ;  /* 0x0000003728277223 */ /* 0x000fe20000010827 */
[----:B------:R-:W-:Y:S01]  /*5ca0*/  IMAD.U32 R48, R50, 0x10000, RZ ;  /* 0x0001000032307824 */ /* 0x000fe200078e00ff */
[----:B------:R-:W-:Y:S01]  /*5cb0*/  LOP3.LUT R54, R54, 0xffff0000, RZ, 0xc0, !PT ;  /* 0xffff000036367812 */ /* 0x000fe200078ec0ff */
[C---:B------:R-:W-:Y:S01]  /*5cc0*/  IMAD.U32 R51, R38.reuse, 0x10000, RZ ;  /* 0x0001000026337824 */ /* 0x040fe200078e00ff */
[----:B------:R-:W-:Y:S01]  /*5cd0*/  LOP3.LUT R63, R38, 0xffff0000, RZ, 0xc0, !PT ;  /* 0xffff0000263f7812 */ /* 0x000fe200078ec0ff */
[C---:B------:R-:W-:Y:S02]  /*5ce0*/  IMAD.U32 R40, R42.reuse, 0x10000, RZ ;  /* 0x000100002a287824 */ /* 0x040fe400078e00ff */
[CC--:B------:R-:W-:Y:S01]  /*5cf0*/  FMUL.FTZ R55, R61.reuse, R48.reuse ;  /* 0x000000303d377220 */ /* 0x0c0fe20000410000 */
[-C--:B------:R-:W-:Y:S01]  /*5d00*/  FMUL.FTZ R61, R61, R51.reuse ;  /* 0x000000333d3d7220 */ /* 0x080fe20000410000 */
[----:B------:R-:W-:Y:S02]  /*5d10*/  LOP3.LUT R42, R42, 0xffff0000, RZ, 0xc0, !PT ;  /* 0xffff00002a2a7812 */ /* 0x000fe400078ec0ff */
[----:B------:R-:W-:Y:S01]  /*5d20*/  FFMA.FTZ R55, R40, R51, -R55 ;  /* 0x0000003328377223 */ /* 0x000fe20000010837 */
[----:B------:R-:W-:Y:S01]  /*5d30*/  LOP3.LUT R51, R50, 0xffff0000, RZ, 0xc0, !PT ;  /* 0xffff000032337812 */ /* 0x000fe200078ec0ff */
[----:B------:R-:W-:Y:S01]  /*5d40*/  FFMA.FTZ R61, R40, R48, R61 ;  /* 0x00000030283d7223 */ /* 0x000fe2000001003d */
[----:B------:R-:W-:-:S02]  /*5d50*/  F2FP.BF16.F32.PACK_AB R53, R53, R60 ;  /* 0x0000003c3535723e */ /* 0x000fc400000010ff */
[----:B------:R-:W-:Y:S01]  /*5d60*/  F2FP.BF16.F32.PACK_AB R37, R49, R37 ;  /* 0x000000253125723e */ /* 0x000fe200000010ff */
[C---:B------:R-:W-:Y:S01]  /*5d70*/  FMUL.FTZ R115, R54.reuse, R51 ;  /* 0x0000003336737220 */ /* 0x040fe20000410000 */
[----:B------:R-:W-:Y:S01]  /*5d80*/  FMUL.FTZ R54, R54, R63 ;  /* 0x0000003f36367220 */ /* 0x000fe20000410000 */
[----:B------:R-:W-:Y:S01]  /*5d90*/  F2FP.BF16.F32.PACK_AB R59, R41, R59 ;  /* 0x0000003b293b723e */ /* 0x000fe200000010ff */
[----:B------:R-:W-:Y:S02]  /*5da0*/  IMAD.MOV.U32 R41, RZ, RZ, R53 ;  /* 0x000000ffff297224 */ /* 0x000fe400078e0035 */
[C---:B------:R-:W-:Y:S01]  /*5db0*/  FFMA.FTZ R38, R42.reuse, R63, -R115 ;  /* 0x0000003f2a267223 */ /* 0x040fe20000010873 */
[----:B------:R-:W-:Y:S01]  /*5dc0*/  FFMA.FTZ R42, R42, R51, R54 ;  /* 0x000000332a2a7223 */ /* 0x000fe20000010036 */
[----:B------:R-:W-:Y:S01]  /*5dd0*/  F2FP.BF16.F32.PACK_AB R36, R43, R36 ;  /* 0x000000242b24723e */ /* 0x000fe200000010ff */
[----:B------:R-:W-:Y:S01]  /*5de0*/  IMAD.MOV.U32 R53, RZ, RZ, R59 ;  /* 0x000000ffff357224 */ /* 0x000fe200078e003b */
[----:B------:R-:W-:Y:S01]  /*5df0*/  F2FP.BF16.F32.PACK_AB R40, R39, R113 ;  /* 0x000000712728723e */ /* 0x000fe200000010ff */
[----:B------:R-:W-:Y:S01]  /*5e00*/  IMAD.MOV.U32 R43, RZ, RZ, R37 ;  /* 0x000000ffff2b7224 */ /* 0x000fe200078e0025 */
[----:B------:R-:W-:Y:S01]  /*5e10*/  F2FP.BF16.F32.PACK_AB R38, R38, R55 ;  /* 0x000000372626723e */ /* 0x000fe200000010ff */
[----:B------:R-:W-:Y:S01]  /*5e20*/  IMAD.MOV.U32 R55, RZ, RZ, R36 ;  /* 0x000000ffff377224 */ /* 0x000fe200078e0024 */
[----:B------:R-:W-:-:S02]  /*5e30*/  F2FP.BF16.F32.PACK_AB R54, R42, R61 ;  /* 0x0000003d2a36723e */ /* 0x000fc400000010ff */
[----:B------:R-:W-:Y:S01]  /*5e40*/  F2FP.BF16.F32.PACK_AB R52, R52, R114 ;  /* 0x000000723434723e */ /* 0x000fe200000010ff */
[----:B------:R-:W-:-:S07]  /*5e50*/  IMAD.MOV.U32 R42, RZ, RZ, R38 ;  /* 0x000000ffff2a7224 */ /* 0x000fce00078e0026 */
.L_x_359:
[----:B------:R-:W-:Y:S05]  /*5e60*/  BSYNC B2 ;  /* 0x0000000000027941 */ /* 0x000fea0003800000 */
.L_x_358:
[----:B------:R-:W-:-:S13]  /*5e70*/  ISETP.GE.AND P4, PT, R58, R106, PT ;  /* 0x0000006a3a00720c */ /* 0x000fda0003f86270 */
[--C-:B------:R-:W-:Y:S02]  /*5e80*/  @!P4 SHF.R.S32.HI R36, RZ, 0x1f, R58.reuse ;  /* 0x0000001fff24c819 */ /* 0x100fe4000001143a */
[----:B------:R-:W-:-:S04]  /*5e90*/  @!P4 IADD3 R58, P5, P6, R24, R94, R58 ;  /* 0x0000005e183ac210 */ /* 0x000fc80007ebe03a */
[----:B------:R-:W-:Y:S02]  /*5ea0*/  @!P4 IADD3.X R39, R0, R111, R36, P5, P6 ;  /* 0x0000006f0027c210 */ /* 0x000fe40002fec424 */
[----:B------:R-:W-:-:S04]  /*5eb0*/  LEA R36, P5, R56, R92, 0x1 ;  /* 0x0000005c38247211 */ /* 0x000fc800078a08ff */
[----:B------:R-:W-:Y:S02]  /*5ec0*/  LEA.HI.X R37, R56, R93, R57, 0x1, P5 ;  /* 0x0000005d38257211 */ /* 0x000fe400028f0c39 */
[----:B------:R-:W-:-:S03]  /*5ed0*/  @!P4 LEA R38, P5, R58, R92, 0x1 ;  /* 0x0000005c3a26c211 */ /* 0x000fc600078a08ff */
[----:B-1----:R3:W-:Y:S01]  /*5ee0*/  STG.E.128 desc[UR60][R36.64], R40 ;  /* 0x0000002824007986 */ /* 0x0027e2000c101d3c */
[----:B------:R-:W-:-:S05]  /*5ef0*/  @!P4 LEA.HI.X R39, R58, R93, R39, 0x1, P5 ;  /* 0x0000005d3a27c211 */ /* 0x000fca00028f0c27 */
[----:B--2---:R3:W-:Y:S04]  /*5f00*/  @!P4 STG.E.128 desc[UR60][R38.64], R52 ;  /* 0x000000342600c986 */ /* 0x0047e8000c101d3c */
.L_x_357:
[----:B------:R-:W-:Y:S05]  /*5f10*/  BSYNC B1 ;  /* 0x0000000000017941 */ /* 0x000fea0003800000 */
.L_x_356:
[----:B------:R-:W-:-:S13]  /*5f20*/  ISETP.NE.AND P4, PT, R12, RZ, PT ;  /* 0x000000ff0c00720c */ /* 0x000fda0003f85270 */
[----:B------:R-:W-:Y:S05]  /*5f30*/  @!P4 BRA `(.L_x_324) ;  /* 0x0000000800b8c947 */ /* 0x000fea0003800000 */
[----:B---3--:R-:W2:Y:S04]  /*5f40*/  LDL R36, [R1+0x44] ;  /* 0x0000440001247983 */ /* 0x008ea80000100800 */
[----:B------:R-:W1:Y:S04]  /*5f50*/  LDL R39, [R1+0x30] ;  /* 0x0000300001277983 */ /* 0x000e680000100800 */
[----:B------:R-:W3:Y:S04]  /*5f60*/  LDL R38, [R1+0x38] ;  /* 0x0000380001267983 */ /* 0x000ee80000100800 */
[----:B------:R-:W4:Y:S04]  /*5f70*/  LDL R37, [R1+0x34] ;  /* 0x0000340001257983 */ /* 0x000f280000100800 */
[----:B------:R-:W5:Y:S01]  /*5f80*/  LDL R50, [R1+0x2c] ;  /* 0x00002c0001327983 */ /* 0x000f620000100800 */
[----:B------:R-:W-:Y:S01]  /*5f90*/  BSSY B1, `(.L_x_360) ;  /* 0x000007c000017945 */ /* 0x000fe20003800000 */
[----:B--2---:R-:W-:-:S02]  /*5fa0*/  LOP3.LUT P6, RZ, R36, 0x1, RZ, 0xc0, !PT ;  /* 0x0000000124ff7812 */ /* 0x004fc400078cc0ff */
[----:B------:R-:W-:Y:S01]  /*5fb0*/  IADD3 R36, P4, P5, R24, R94, R9 ;  /* 0x0000005e18247210 */ /* 0x000fe20007d9e009 */
[----:B-1----:R-:W-:Y:S02]  /*5fc0*/  IMAD.MOV.U32 R40, RZ, RZ, R39 ;  /* 0x000000ffff287224 */ /* 0x002fe400078e0027 */
[----:B---3--:R-:W-:Y:S01]  /*5fd0*/  IMAD.MOV.U32 R39, RZ, RZ, R38 ;  /* 0x000000ffff277224 */ /* 0x008fe200078e0026 */
[----:B------:R-:W-:Y:S01]  /*5fe0*/  SEL R112, R104, R112, !P6 ;  /* 0x0000007068707207 */ /* 0x000fe20007000000 */
[----:B----4-:R-:W-:Y:S01]  /*5ff0*/  IMAD.MOV.U32 R38, RZ, RZ, R37 ;  /* 0x000000ffff267224 */ /* 0x010fe200078e0025 */
[----:B------:R-:W-:Y:S02]  /*6000*/  IADD3.X R37, R0, R111, R96, P4, P5 ;  /* 0x0000006f00257210 */ /* 0x000fe400027ea460 */
[----:B------:R-:W-:-:S04]  /*6010*/  LEA R48, P4, R36, R92, 0x1 ;  /* 0x0000005c24307211 */ /* 0x000fc800078808ff */
[----:B------:R-:W-:Y:S02]  /*6020*/  LEA.HI.X R49, R36, R93, R37, 0x1, P4 ;  /* 0x0000005d24317211 */ /* 0x000fe400020f0c25 */
[----:B------:R-:W-:-:S04]  /*6030*/  SHF.R.S32.HI R37, RZ, 0x1f, R112 ;  /* 0x0000001fff257819 */ /* 0x000fc80000011470 */
[----:B------:R-:W-:-:S04]  /*6040*/  LEA.HI R37, R37, R112, RZ, 0x4 ;  /* 0x0000007025257211 */ /* 0x000fc800078f20ff */
[----:B------:R-:W-:-:S04]  /*6050*/  SHF.R.S32.HI R36, RZ, 0x4, R37 ;  /* 0x00000004ff247819 */ /* 0x000fc80000011425 */
[----:B------:R-:W-:-:S04]  /*6060*/  LEA.HI.SX32 R36, R7, R36, 0x1d ;  /* 0x0000002407247211 */ /* 0x000fc800078feaff */
[----:B------:R-:W-:Y:S01]  /*6070*/  SHF.R.S32.HI R37, RZ, 0x1f, R36 ;  /* 0x0000001fff257819 */ /* 0x000fe20000011424 */
[----:B------:R-:W-:-:S03]  /*6080*/  IMAD.SHL.U32 R51, R36, 0x8, RZ ;  /* 0x0000000824337824 */ /* 0x000fc600078e00ff */
[----:B------:R-:W-:Y:S02]  /*6090*/  LEA.HI R37, R37, R36, RZ, 0x2 ;  /* 0x0000002425257211 */ /* 0x000fe400078f10ff */
[----:B------:R-:W-:Y:S02]  /*60a0*/  LOP3.LUT R36, R40, 0x18, R51, 0xf8, !PT ;  /* 0x0000001828247812 */ /* 0x000fe400078ef833 */
[----:B------:R-:W-:Y:S02]  /*60b0*/  SHF.R.S32.HI R37, RZ, 0x2, R37 ;  /* 0x00000002ff257819 */ /* 0x000fe40000011425 */
[----:B------:R-:W-:-:S03]  /*60c0*/  LOP3.LUT R36, R36, R38, RZ, 0x3c, !PT ;  /* 0x0000002624247212 */ /* 0x000fc600078e3cff */
[----:B------:R-:W-:-:S04]  /*60d0*/  IMAD R37, R37, 0x1200, R39 ;  /* 0x0000120025257824 */ /* 0x000fc800078e0227 */
        /* <DEDUP_REMOVED lines=9> */
[----:B------:R-:W-:Y:S01]  /*6170*/  SHF.R.U64 R53, R32, 0x10, R33 ;  /* 0x0000001020357819 */ /* 0x000fe20000001221 */
[----:B--2---:R-:W-:Y:S01]  /*6180*/  IMAD.U32 R52, R41, 0x10000, RZ ;  /* 0x0001000029347824 */ /* 0x004fe200078e00ff */
[--C-:B------:R-:W-:Y:S01]  /*6190*/  SHF.R.U64 R32, R34, 0x10, R35.reuse ;  /* 0x0000001022207819 */ /* 0x100fe20000001223 */
[----:B------:R-:W-:Y:S01]  /*61a0*/  IMAD.U32 R58, R43, 0x10000, RZ ;  /* 0x000100002b3a7824 */ /* 0x000fe200078e00ff */
[----:B------:R-:W-:Y:S01]  /*61b0*/  SHF.R.U32.HI R34, RZ, 0x10, R35 ;  /* 0x00000010ff227819 */ /* 0x000fe20000011623 */
[----:B-1----:R-:W-:Y:S01]  /*61c0*/  IMAD.U32 R56, R39, 0x10000, RZ ;  /* 0x0001000027387824 */ /* 0x002fe200078e00ff */
[--C-:B------:R-:W-:Y:S01]  /*61d0*/  SHF.R.U64 R35, R44, 0x10, R45.reuse ;  /* 0x000000102c237819 */ /* 0x100fe2000000122d */
[----:B------:R-:W-:Y:S01]  /*61e0*/  IMAD.U32 R55, R38, 0x10000, RZ ;  /* 0x0001000026377824 */ /* 0x000fe200078e00ff */
[----:B------:R-:W-:Y:S02]  /*61f0*/  SHF.R.U32.HI R45, RZ, 0x10, R45 ;  /* 0x00000010ff2d7819 */ /* 0x000fe4000001162d */
[----:B------:R-:W-:-:S02]  /*6200*/  SHF.R.U32.HI R33, RZ, 0x10, R33 ;  /* 0x00000010ff217819 */ /* 0x000fc40000011621 */
[----:B------:R-:W-:Y:S02]  /*6210*/  PRMT R53, R120, 0x5410, R53 ;  /* 0x0000541078357816 */ /* 0x000fe40000000035 */
[----:B------:R-:W-:Y:S02]  /*6220*/  PRMT R59, R122, 0x5432, R45 ;  /* 0x000054327a3b7816 */ /* 0x000fe4000000002d */
[----:B------:R-:W-:Y:S02]  /*6230*/  PRMT R120, R120, 0x5432, R33 ;  /* 0x0000543278787816 */ /* 0x000fe40000000021 */
[--C-:B------:R-:W-:Y:S01]  /*6240*/  SHF.R.U64 R44, R46, 0x10, R47.reuse ;  /* 0x000000102e2c7819 */ /* 0x100fe2000000122f */
[----:B------:R-:W-:Y:S01]  /*6250*/  IMAD.U32 R45, R59, 0x10000, RZ ;  /* 0x000100003b2d7824 */ /* 0x000fe200078e00ff */
[----:B------:R-:W-:Y:S01]  /*6260*/  SHF.R.U32.HI R46, RZ, 0x10, R47 ;  /* 0x00000010ff2e7819 */ /* 0x000fe2000001162f */
[----:B------:R-:W-:Y:S01]  /*6270*/  IMAD.U32 R33, R120, 0x10000, RZ ;  /* 0x0001000078217824 */ /* 0x000fe200078e00ff */
[----:B------:R-:W-:Y:S01]  /*6280*/  PRMT R122, R122, 0x5410, R35 ;  /* 0x000054107a7a7816 */ /* 0x000fe20000000023 */
[----:B------:R-:W-:Y:S01]  /*6290*/  IMAD.U32 R47, R37, 0x10000, RZ ;  /* 0x00010000252f7824 */ /* 0x000fe200078e00ff */
[----:B------:R-:W-:Y:S01]  /*62a0*/  LOP3.LUT R54, R41, 0xffff0000, RZ, 0xc0, !PT ;  /* 0xffff000029367812 */ /* 0x000fe200078ec0ff */
[C---:B------:R-:W-:Y:S01]  /*62b0*/  FMUL.FTZ R60, R52.reuse, R45 ;  /* 0x0000002d343c7220 */ /* 0x040fe20000410000 */
[----:B------:R-:W-:Y:S01]  /*62c0*/  PRMT R44, R121, 0x5410, R44 ;  /* 0x00005410792c7816 */ /* 0x000fe2000000002c */
[-C--:B------:R-:W-:Y:S01]  /*62d0*/  FMUL.FTZ R52, R52, R33.reuse ;  /* 0x0000002134347220 */ /* 0x080fe20000410000 */
[----:B------:R-:W-:Y:S01]  /*62e0*/  LOP3.LUT R35, R59, 0xffff0000, RZ, 0xc0, !PT ;  /* 0xffff00003b237812 */ /* 0x000fe200078ec0ff */
[----:B------:R-:W-:Y:S01]  /*62f0*/  FFMA.FTZ R33, R47, R33, -R60 ;  /* 0x000000212f217223 */ /* 0x000fe2000001083c */
[----:B------:R-:W-:Y:S01]  /*6300*/  PRMT R121, R121, 0x5432, R46 ;  /* 0x0000543279797816 */ /* 0x000fe2000000002e */
[----:B------:R-:W-:Y:S01]  /*6310*/  FFMA.FTZ R47, R47, R45, R52 ;  /* 0x0000002d2f2f7223 */ /* 0x000fe20000010034 */
[----:B------:R-:W-:Y:S01]  /*6320*/  PRMT R34, R119, 0x5432, R34 ;  /* 0x0000543277227816 */ /* 0x000fe20000000022 */
[----:B------:R-:W-:Y:S01]  /*6330*/  FMUL.FTZ R63, R54, R35 ;  /* 0x00000023363f7220 */ /* 0x000fe20000410000 */
[----:B------:R-:W-:Y:S01]  /*6340*/  LOP3.LUT R50, R37, 0xffff0000, RZ, 0xc0, !PT ;  /* 0xffff000025327812 */ /* 0x000fe200078ec0ff */
[----:B------:R-:W-:Y:S01]  /*6350*/  IMAD.U32 R61, R121, 0x10000, RZ ;  /* 0x00010000793d7824 */ /* 0x000fe200078e00ff */
[----:B------:R-:W-:Y:S01]  /*6360*/  LOP3.LUT R59, R120, 0xffff0000, RZ, 0xc0, !PT ;  /* 0xffff0000783b7812 */ /* 0x000fe200078ec0ff */
[----:B------:R-:W-:Y:S01]  /*6370*/  IMAD.U32 R45, R34, 0x10000, RZ ;  /* 0x00010000222d7824 */ /* 0x000fe200078e00ff */
[----:B------:R-:W-:Y:S01]  /*6380*/  LOP3.LUT R43, R43, 0xffff0000, RZ, 0xc0, !PT ;  /* 0xffff00002b2b7812 */ /* 0x000fe200078ec0ff */
[----:B------:R-:W-:Y:S01]  /*6390*/  IMAD.U32 R41, R40, 0x10000, RZ ;  /* 0x0001000028297824 */ /* 0x000fe200078e00ff */
[----:B------:R-:W-:Y:S01]  /*63a0*/  LOP3.LUT R52, R121, 0xffff0000, RZ, 0xc0, !PT ;  /* 0xffff000079347812 */ /* 0x000fe200078ec0ff */
[-C--:B------:R-:W-:Y:S01]  /*63b0*/  FMUL.FTZ R103, R54, R59.reuse ;  /* 0x0000003b36677220 */ /* 0x080fe20000410000 */
[----:B------:R-:W-:Y:S01]  /*63c0*/  FFMA.FTZ R46, R50, R59, -R63 ;  /* 0x0000003b322e7223 */ /* 0x000fe2000001083f */
[C---:B------:R-:W-:Y:S01]  /*63d0*/  FMUL.FTZ R59, R58.reuse, R61 ;  /* 0x0000003d3a3b7220 */ /* 0x040fe20000410000 */
[----:B------:R-:W-:Y:S01]  /*63e0*/  FMUL.FTZ R58, R58, R45 ;  /* 0x0000002d3a3a7220 */ /* 0x000fe20000410000 */
[----:B------:R-:W-:Y:S01]  /*63f0*/  FFMA.FTZ R50, R50, R35, R103 ;  /* 0x0000002332327223 */ /* 0x000fe20000010067 */
[----:B------:R-:W-:Y:S01]  /*6400*/  LOP3.LUT R34, R34, 0xffff0000, RZ, 0xc0, !PT ;  /* 0xffff000022227812 */ /* 0x000fe200078ec0ff */
[C---:B------:R-:W-:Y:S01]  /*6410*/  FFMA.FTZ R35, R56.reuse, R45, -R59 ;  /* 0x0000002d38237223 */ /* 0x040fe2000001083b */
[----:B------:R-:W-:Y:S01]  /*6420*/  LOP3.LUT R39, R39, 0xffff0000, RZ, 0xc0, !PT ;  /* 0xffff000027277812 */ /* 0x000fe200078ec0ff */
[----:B------:R-:W-:Y:S01]  /*6430*/  FFMA.FTZ R56, R56, R61, R58 ;  /* 0x0000003d38387223 */ /* 0x000fe2000001003a */
[----:B------:R-:W-:Y:S01]  /*6440*/  FMUL.FTZ R60, R43, R52 ;  /* 0x000000342b3c7220 */ /* 0x000fe20000410000 */
[----:B------:R-:W-:-:S02]  /*6450*/  IMAD.U32 R58, R122, 0x10000, RZ ;  /* 0x000100007a3a7824 */ /* 0x000fc400078e00ff */
[-C--:B------:R-:W-:Y:S01]  /*6460*/  FMUL.FTZ R62, R43, R34.reuse ;  /* 0x000000222b3e7220 */ /* 0x080fe20000410000 */
[----:B------:R-:W-:Y:S02]  /*6470*/  IMAD.U32 R54, R53, 0x10000, RZ ;  /* 0x0001000035367824 */ /* 0x000fe400078e00ff */
[----:B------:R-:W-:Y:S01]  /*6480*/  FFMA.FTZ R34, R39, R34, -R60 ;  /* 0x0000002227227223 */ /* 0x000fe2000001083c */
[----:B------:R-:W-:Y:S02]  /*6490*/  IMAD.U32 R37, R36, 0x10000, RZ ;  /* 0x0001000024257824 */ /* 0x000fe400078e00ff */
[C---:B------:R-:W-:Y:S01]  /*64a0*/  FMUL.FTZ R60, R41.reuse, R58 ;  /* 0x0000003a293c7220 */ /* 0x040fe20000410000 */
[----:B------:R-:W-:Y:S01]  /*64b0*/  FMUL.FTZ R45, R41, R54 ;  /* 0x00000036292d7220 */ /* 0x000fe20000410000 */
[----:B------:R-:W-:Y:S01]  /*64c0*/  LOP3.LUT R40, R40, 0xffff0000, RZ, 0xc0, !PT ;  /* 0xffff000028287812 */ /* 0x000fe200078ec0ff */
[----:B------:R-:W-:Y:S01]  /*64d0*/  FFMA.FTZ R39, R39, R52, R62 ;  /* 0x0000003427277223 */ /* 0x000fe2000001003e */
[----:B------:R-:W-:Y:S01]  /*64e0*/  LOP3.LUT R43, R122, 0xffff0000, RZ, 0xc0, !PT ;  /* 0xffff00007a2b7812 */ /* 0x000fe200078ec0ff */
[----:B------:R-:W-:Y:S01]  /*64f0*/  FFMA.FTZ R41, R37, R54, -R60 ;  /* 0x0000003625297223 */ /* 0x000fe2000001083c */
[----:B------:R-:W-:Y:S01]  /*6500*/  LOP3.LUT R53, R53, 0xffff0000, RZ, 0xc0, !PT ;  /* 0xffff000035357812 */ /* 0x000fe200078ec0ff */
[----:B------:R-:W-:Y:S01]  /*6510*/  FFMA.FTZ R37, R37, R58, R45 ;  /* 0x0000003a25257223 */ /* 0x000fe2000001002d */
[----:B------:R-:W-:Y:S01]  /*6520*/  LOP3.LUT R57, R38, 0xffff0000, RZ, 0xc0, !PT ;  /* 0xffff000026397812 */ /* 0x000fe200078ec0ff */
[----:B------:R-:W-:Y:S01]  /*6530*/  IMAD.U32 R38, R42, 0x10000, RZ ;  /* 0x000100002a267824 */ /* 0x000fe200078e00ff */
[----:B------:R-:W-:Y:S01]  /*6540*/  PRMT R32, R119, 0x5410, R32 ;  /* 0x0000541077207816 */ /* 0x000fe20000000020 */
[----:B------:R-:W-:Y:S01]  /*6550*/  IMAD.U32 R45, R44, 0x10000, RZ ;  /* 0x000100002c2d7824 */ /* 0x000fe200078e00ff */
[----:B------:R-:W-:Y:S01]  /*6560*/  LOP3.LUT R42, R42, 0xffff0000, RZ, 0xc0, !PT ;  /* 0xffff00002a2a7812 */ /* 0x000fe200078ec0ff */
[----:B------:R-:W-:Y:S01]  /*6570*/  FMUL.FTZ R59, R40, R43 ;  /* 0x0000002b283b7220 */ /* 0x000fe20000410000 */
[----:B------:R-:W-:Y:S01]  /*6580*/  LOP3.LUT R44, R44, 0xffff0000, RZ, 0xc0, !PT ;  /* 0xffff00002c2c7812 */ /* 0x000fe200078ec0ff */
[----:B------:R-:W-:Y:S01]  /*6590*/  FMUL.FTZ R61, R40, R53 ;  /* 0x00000035283d7220 */ /* 0x000fe20000410000 */
[----:B------:R-:W-:Y:S01]  /*65a0*/  LOP3.LUT R36, R36, 0xffff0000, RZ, 0xc0, !PT ;  /* 0xffff000024247812 */ /* 0x000fe200078ec0ff */
[C---:B------:R-:W-:Y:S01]  /*65b0*/  IMAD.U32 R40, R32.reuse, 0x10000, RZ ;  /* 0x0001000020287824 */ /* 0x040fe200078e00ff */
[----:B------:R-:W-:Y:S01]  /*65c0*/  LOP3.LUT R32, R32, 0xffff0000, RZ, 0xc0, !PT ;  /* 0xffff000020207812 */ /* 0x000fe200078ec0ff */
[----:B------:R-:W-:Y:S01]  /*65d0*/  FMUL.FTZ R54, R38, R45 ;  /* 0x0000002d26367220 */ /* 0x000fe20000410000 */
[----:B------:R-:W-:Y:S01]  /*65e0*/  FMUL.FTZ R58, R42, R44 ;  /* 0x0000002c2a3a7220 */ /* 0x000fe20000410000 */
[C---:B------:R-:W-:Y:S01]  /*65f0*/  FFMA.FTZ R52, R36.reuse, R53, -R59 ;  /* 0x0000003524347223 */ /* 0x040fe2000001083b */
[----:B------:R-:W-:Y:S01]  /*6600*/  FFMA.FTZ R36, R36, R43, R61 ;  /* 0x0000002b24247223 */ /* 0x000fe2000001003d */
[----:B------:R-:W-:Y:S01]  /*6610*/  FMUL.FTZ R38, R38, R40 ;  /* 0x0000002826267220 */ /* 0x000fe20000410000 */
[----:B------:R-:W-:Y:S01]  /*6620*/  FMUL.FTZ R53, R42, R32 ;  /* 0x000000202a357220 */ /* 0x000fe20000410000 */
[----:B------:R-:W-:Y:S01]  /*6630*/  FFMA.FTZ R54, R55, R40, -R54 ;  /* 0x0000002837367223 */ /* 0x000fe20000010836 */
[----:B------:R-:W-:Y:S01]  /*6640*/  FFMA.FTZ R43, R57, R32, -R58 ;  /* 0x00000020392b7223 */ /* 0x000fe2000001083a */
[----:B------:R-:W-:Y:S01]  /*6650*/  FFMA.FTZ R38, R55, R45, R38 ;  /* 0x0000002d37267223 */ /* 0x000fe20000010026 */
[----:B------:R-:W-:Y:S01]  /*6660*/  FFMA.FTZ R53, R57, R44, R53 ;  /* 0x0000002c39357223 */ /* 0x000fe20000010035 */
[----:B------:R-:W-:-:S02]  /*6670*/  F2FP.BF16.F32.PACK_AB R33, R46, R33 ;  /* 0x000000212e21723e */ /* 0x000fc400000010ff */
[----:B------:R-:W-:Y:S02]  /*6680*/  F2FP.BF16.F32.PACK_AB R43, R43, R54 ;  /* 0x000000362b2b723e */ /* 0x000fe400000010ff */
[----:B------:R-:W-:Y:S02]  /*6690*/  F2FP.BF16.F32.PACK_AB R34, R34, R35 ;  /* 0x000000232222723e */ /* 0x000fe400000010ff */
[----:B------:R-:W-:Y:S02]  /*66a0*/  F2FP.BF16.F32.PACK_AB R47, R50, R47 ;  /* 0x0000002f322f723e */ /* 0x000fe400000010ff */
[----:B------:R-:W-:Y:S01]  /*66b0*/  F2FP.BF16.F32.PACK_AB R56, R39, R56 ;  /* 0x000000382738723e */ /* 0x000fe200000010ff */
[----:B------:R-:W-:Y:S01]  /*66c0*/  IMAD.MOV.U32 R39, RZ, RZ, R34 ;  /* 0x000000ffff277224 */ /* 0x000fe200078e0022 */
[----:B------:R-:W-:Y:S01]  /*66d0*/  F2FP.BF16.F32.PACK_AB R32, R52, R41 ;  /* 0x000000293420723e */ /* 0x000fe200000010ff */
[----:B------:R-:W-:Y:S01]  /*66e0*/  IMAD.MOV.U32 R41, RZ, RZ, R47 ;  /* 0x000000ffff297224 */ /* 0x000fe200078e002f */
[----:B------:R-:W-:Y:S01]  /*66f0*/  F2FP.BF16.F32.PACK_AB R42, R53, R38 ;  /* 0x00000026352a723e */ /* 0x000fe200000010ff */
[----:B------:R-:W-:Y:S01]  /*6700*/  IMAD.MOV.U32 R38, RZ, RZ, R43 ;  /* 0x000000ffff267224 */ /* 0x000fe200078e002b */
[----:B------:R-:W-:Y:S01]  /*6710*/  F2FP.BF16.F32.PACK_AB R40, R36, R37 ;  /* 0x000000252428723e */ /* 0x000fe200000010ff */
[----:B------:R-:W-:-:S02]  /*6720*/  IMAD.MOV.U32 R36, RZ, RZ, R32 ;  /* 0x000000ffff247224 */ /* 0x000fc400078e0020 */
[----:B------:R-:W-:Y:S02]  /*6730*/  IMAD.MOV.U32 R37, RZ, RZ, R33 ;  /* 0x000000ffff257224 */ /* 0x000fe400078e0021 */
[----:B------:R-:W-:-:S07]  /*6740*/  IMAD.MOV.U32 R43, RZ, RZ, R56 ;  /* 0x000000ffff2b7224 */ /* 0x000fce00078e0038 */
.L_x_361:
[----:B------:R-:W-:Y:S05]  /*6750*/  BSYNC B1 ;  /* 0x0000000000017941 */ /* 0x000fea0003800000 */
.L_x_360:
[----:B-1----:R4:W-:Y:S01]  /*6760*/  STG.E.128 desc[UR60][R48.64], R36 ;  /* 0x0000002430007986 */ /* 0x0029e2000c101d3c */
[----:B------:R-:W-:-:S13]  /*6770*/  ISETP.GE.AND P4, PT, R51, R106, PT ;  /* 0x0000006a3300720c */ /* 0x000fda0003f86270 */
[----:B------:R-:W-:Y:S05]  /*6780*/  @P4 BRA `(.L_x_324) ;  /* 0x0000000000a44947 */ /* 0x000fea0003800000 */
[--C-:B------:R-:W-:Y:S02]  /*6790*/  SHF.R.S32.HI R32, RZ, 0x1f, R51.reuse ;  /* 0x0000001fff207819 */ /* 0x100fe40000011433 */
[----:B------:R-:W-:-:S04]  /*67a0*/  IADD3 R51, P4, P5, R24, R94, R51 ;  /* 0x0000005e18337210 */ /* 0x000fc80007d9e033 */
[----:B------:R-:W-:Y:S02]  /*67b0*/  IADD3.X R32, R0, R111, R32, P4, P5 ;  /* 0x0000006f00207210 */ /* 0x000fe400027ea420 */
[----:B------:R-:W-:-:S04]  /*67c0*/  LEA R92, P4, R51, R92, 0x1 ;  /* 0x0000005c335c7211 */ /* 0x000fc800078808ff */
[----:B------:R-:W-:-:S05]  /*67d0*/  LEA.HI.X R93, R51, R93, R32, 0x1, P4 ;  /* 0x0000005d335d7211 */ /* 0x000fca00020f0c20 */
[----:B--2---:R1:W-:Y:S01]  /*67e0*/  STG.E.128 desc[UR60][R92.64], R40 ;  /* 0x000000285c007986 */ /* 0x0043e2000c101d3c */
[----:B------:R-:W-:Y:S05]  /*67f0*/  BRA `(.L_x_324) ;  /* 0x0000000000887947 */ /* 0x000fea0003800000 */
.L_x_317:
[----:B------:R-:W2:Y:S02]  /*6800*/  LDL R32, [R1+0x40] ;  /* 0x0000400001207983 */ /* 0x000ea40000100800 */
[----:B--2---:R-:W-:-:S13]  /*6810*/  R2UR UR4, R32 ;  /* 0x00000000200472ca */ /* 0x004fda00000e0000 */
[----:B------:R-:W-:-:S06]  /*6820*/  UISETP.NE.AND UP0, UPT, UR4, 0x3, UPT ;  /* 0x000000030400788c */ /* 0x000fcc000bf05270 */
[----:B------:R-:W-:-:S13]  /*6830*/  PLOP3.LUT P3, PT, PT, PT, UP0, 0x80, 0x0 ;  /* 0x000000000000781c */ /* 0x000fda0003f6f008 */
[----:B------:R-:W-:Y:S05]  /*6840*/  @!P3 BRA `(.L_x_362) ;  /* 0x000000000004b947 */ /* 0x000fea0003800000 */
[----:B------:R-:W-:Y:S01]  /*6850*/  BPT.TRAP 0x1 ;  /* 0x000000040000795c */ /* 0x000fe20000300000 */
.L_x_362:
[----:B------:R-:W-:Y:S01]  /*6860*/  IMAD R20, R19, 0x8, R18 ;  /* 0x0000000813147824 */ /* 0x000fe200078e0212 */
[----:B------:R-:W-:Y:S01]  /*6870*/  SHF.L.U32 R87, R149, 0x1f, RZ ;  /* 0x0000001f95577819 */ /* 0x000fe200000006ff */
[----:B------:R-:W-:Y:S01]  /*6880*/  IMAD R86, R22, -0x90, R2 ;  /* 0xffffff7016567824 */ /* 0x000fe200078e0202 */
[----:B------:R-:W-:Y:S02]  /*6890*/  BSSY B1, `(.L_x_363) ;  /* 0x0000004000017945 */ /* 0x000fe40003800000 */
[----:B------:R-:W0:Y:S02]  /*68a0*/  SYNCS.PHASECHK.TRANS64.TRYWAIT P4, [R20+URZ+0x31c90], R87 ;  /* 0x031c9057140075a7 */ /* 0x000e24000808017f */
[----:B------:R-:W-:Y:S01]  /*68b0*/  VIMNMX R86, R86, 0x90, PT ;  /* 0x0000009056567848 */ /* 0x000fe20003fe0100 */
[----:B0-----:R-:W-:Y:S06]  /*68c0*/  @!P4 BRA `(.L_x_364) ;  /* 0x0000014c000cc947 */ /* 0x001fec0003800000 */
.L_x_552:
[----:B------:R-:W-:Y:S05]  /*68d0*/  BSYNC B1 ;  /* 0x0000000000017941 */ /* 0x000fea0003800000 */
.L_x_363:
[----:B------:R-:W-:-:S13]  /*68e0*/  ISETP.GE.AND P4, PT, R145, R86, PT ;  /* 0x000000569100720c */ /* 0x000fda0003f86270 */
[----:B------:R-:W-:Y:S05]  /*68f0*/  @P4 BRA `(.L_x_324) ;  /* 0x0000000000484947 */ /* 0x000fea0003800000 */
[----:B------:R-:W-:-:S13]  /*6900*/  ISETP.NE.AND P4, PT, R10, RZ, PT ;  /* 0x000000ff0a00720c */ /* 0x000fda0003f85270 */
[----:B------:R-:W1:Y:S04]  /*6910*/  @P4 LDS.128 R32, [R79+0x16800] ;  /* 0x016800004f204984 */ /* 0x000e680000000c00 */
[----:B-1----:R-:W-:Y:S01]  /*6920*/  @P4 STG.E.128 desc[UR60][R36.64], R32 ;  /* 0x0000002024004986 */ /* 0x002fe2000c101d3c */
        /* <DEDUP_REMOVED lines=14> */
[----:B-1----:R1:W-:Y:S02]  /*6a10*/  @P4 STG.E.128 desc[UR60][R36.64+0xa0], R32 ;  /* 0x0000a02024004986 */ /* 0x0023e4000c101d3c */
.L_x_324:
[----:B------:R-:W-:Y:S05]  /*6a20*/  BSYNC B0 ;  /* 0x0000000000007941 */ /* 0x000fea0003800000 */
.L_x_316:
[----:B-1234-:R-:W1:Y:S01]  /*6a30*/  S2R R32, SR_TID.X ;  /* 0x0000000000207919 */ /* 0x01ee620000002100 */
[----:B------:R-:W-:Y:S01]  /*6a40*/  @!PT LDS RZ, [RZ] ;  /* 0x00000000fffff984 */ /* 0x000fe20000000800 */
[----:B------:R-:W-:Y:S01]  /*6a50*/  @!PT LDS RZ, [RZ] ;  /* 0x00000000fffff984 */ /* 0x000fe20000000800 */
[----:B------:R-:W-:Y:S01]  /*6a60*/  @!PT LDS RZ, [RZ] ;  /* 0x00000000fffff984 */ /* 0x000fe20000000800 */
[----:B------:R-:W-:Y:S01]  /*6a70*/  @!PT LDS RZ, [RZ] ;  /* 0x00000000fffff984 */ /* 0x000fe20000000800 */
[----:B------:R2:W-:Y:S06]  /*6a80*/  MEMBAR.ALL.CTA ;  /* 0x0000000000007992 */ /* 0x0005ec0000008000 */
[----:B--2---:R-:W2:Y:S01]  /*6a90*/  FENCE.VIEW.ASYNC.S ;  /* 0x00000000000073c6 */ /* 0x004ea20000000000 */
[----:B------:R-:W-:Y:S05]  /*6aa0*/  WARPSYNC.ALL ;  /* 0x0000000000007948 */ /* 0x000fea0003800000 */
[----:B------:R-:W-:Y:S01]  /*6ab0*/  BSSY B0, `(.L_x_365) ;  /* 0x0000009000007945 */ /* 0x000fe20003800000 */
[----:B-1----:R-:W-:Y:S01]  /*6ac0*/  LOP3.LUT R32, R32, 0x7f, RZ, 0xc0, !PT ;  /* 0x0000007f20207812 */ /* 0x002fe200078ec0ff */
[----:B--2---:R1:W-:Y:S03]  /*6ad0*/  BAR.SYNC.DEFER_BLOCKING R109, 0x80 ;  /* 0x0002006d0000751d */ /* 0x0043e60000010000 */
[----:B------:R-:W-:-:S13]  /*6ae0*/  ISETP.NE.AND P4, PT, R32, RZ, PT ;  /* 0x000000ff2000720c */ /* 0x000fda0003f85270 */
[----:B------:R-:W-:-:S05]  /*6af0*/  @!P4 VIADD R32, R20, 0x31ca0 ;  /* 0x00031ca01420c836 */ /* 0x000fca0000000000 */
[----:B------:R-:W-:-:S04]  /*6b00*/  @!P4 PRMT R32, RZ, 0x654, R32 ;  /* 0x00000654ff20c816 */ /* 0x000fc80000000020 */
[----:B------:R1:W-:Y:S01]  /*6b10*/  @!P4 SYNCS.ARRIVE.TRANS64.RED.A1T0 RZ, [R32+URZ], RZ ;  /* 0x000000ff20ffc9a7 */ /* 0x0003e2000810043f */
[----:B------:R-:W-:Y:S05]  /*6b20*/  @!P3 BRA `(.L_x_366) ;  /* 0x000000000004b947 */ /* 0x000fea0003800000 */
[----:B------:R-:W-:Y:S01]  /*6b30*/  BPT.TRAP 0x1 ;  /* 0x000000040000795c */ /* 0x000fe20000300000 */
.L_x_366:
[----:B------:R-:W-:Y:S05]  /*6b40*/  BSYNC B0 ;  /* 0x0000000000007941 */ /* 0x000fea0003800000 */
.L_x_365:
[----:B------:R-:W2:Y:S01]  /*6b50*/  SYNCS.PHASECHK.TRANS64.TRYWAIT P3, [R20+URZ+0x31cb0], R87 ;  /* 0x031cb057140075a7 */ /* 0x000ea2000806017f */
[----:B------:R-:W-:Y:S04]  /*6b60*/  BSSY B0, `(.L_x_367) ;  /* 0x0000002000007945 */ /* 0x000fe80003800000 */
[----:B--2---:R-:W-:Y:S05]  /*6b70*/  @!P3 BRA `(.L_x_368) ;  /* 0x000001480074b947 */ /* 0x004fea0003800000 */
.L_x_553:
[----:B------:R-:W-:Y:S05]  /*6b80*/  BSYNC B0 ;  /* 0x0000000000007941 */ /* 0x000fea0003800000 */
.L_x_367:
[----:B------:R-:W-:Y:S01]  /*6b90*/  ISETP.GE.AND P3, PT, R145, R86, PT ;  /* 0x000000569100720c */ /* 0x000fe20003f66270 */
[----:B------:R-:W-:-:S12]  /*6ba0*/  BSSY B0, `(.L_x_369) ;  /* 0x0000022000007945 */ /* 0x000fd80003800000 */
[----:B------:R-:W-:Y:S05]  /*6bb0*/  @P3 BRA `(.L_x_370) ;  /* 0x0000000000803947 */ /* 0x000fea0003800000 */
[----:B------:R-:W3:Y:S04]  /*6bc0*/  LDL R39, [R1+0x2c] ;  /* 0x00002c0001277983 */ /* 0x000ee80000100800 */
[----:B------:R-:W4:Y:S01]  /*6bd0*/  LDL R38, [R1+0x28] ;  /* 0x0000280001267983 */ /* 0x000f220000100800 */
[----:B------:R-:W-:Y:S01]  /*6be0*/  IMAD.WIDE R34, R22, 0x90, R74 ;  /* 0x0000009016227825 */ /* 0x000fe200078e024a */
[----:B------:R-:W-:-:S03]  /*6bf0*/  ULDC.64 UR4, c[0x0][0x318] ;  /* 0x0000c60000047ab9 */ /* 0x000fc60000000a00 */
[----:B------:R-:W-:Y:S02]  /*6c00*/  IMAD R35, R35, UR4, RZ ;  /* 0x0000000423237c24 */ /* 0x000fe4000f8e02ff */
[----:B-1----:R-:W-:Y:S02]  /*6c10*/  IMAD.MOV.U32 R32, RZ, RZ, R26 ;  /* 0x000000ffff207224 */ /* 0x002fe400078e001a */
[----:B------:R-:W-:Y:S02]  /*6c20*/  IMAD.MOV.U32 R33, RZ, RZ, R84 ;  /* 0x000000ffff217224 */ /* 0x000fe400078e0054 */
[C---:B------:R-:W-:Y:S02]  /*6c30*/  IMAD R35, R34.reuse, UR5, R35 ;  /* 0x0000000522237c24 */ /* 0x040fe4000f8e0223 */
[----:B------:R-:W-:Y:S01]  /*6c40*/  IMAD.WIDE.U32 R32, R34, UR4, R32 ;  /* 0x0000000422207c25 */ /* 0x000fe2000f8e0020 */
[----:B------:R-:W-:-:S03]  /*6c50*/  ULDC.64 UR4, c[0x0][0x308] ;  /* 0x0000c20000047ab9 */ /* 0x000fc60000000a00 */
[----:B------:R-:W-:Y:S01]  /*6c60*/  IMAD.IADD R33, R33, 0x1, R35 ;  /* 0x0000000121217824 */ /* 0x000fe200078e0223 */
[----:B------:R-:W-:Y:S01]  /*6c70*/  LEA R36, P3, R32, UR4, 0x1 ;  /* 0x0000000420247c11 */ /* 0x000fe2000f8608ff */
[----:B------:R-:W-:-:S03]  /*6c80*/  ULDC UR4, c[0x0][0x2e4] ;  /* 0x0000b90000047ab9 */ /* 0x000fc60000000800 */
[----:B------:R-:W-:Y:S02]  /*6c90*/  LEA.HI.X R37, R32, UR5, R33, 0x1, P3 ;  /* 0x0000000520257c11 */ /* 0x000fe400098f0c21 */
[----:B------:R-:W-:-:S13]  /*6ca0*/  ISETP.GE.AND P3, PT, R146, UR4, PT ;  /* 0x0000000492007c0c */ /* 0x000fda000bf66270 */
[----:B------:R-:W1:Y:S04]  /*6cb0*/  @!P3 LDS.128 R32, [R79] ;  /* 0x000000004f20b984 */ /* 0x000e680000000c00 */
[----:B-1----:R-:W-:Y:S01]  /*6cc0*/  @!P3 STG.E.128 desc[UR60][R36.64], R32 ;  /* 0x000000202400b986 */ /* 0x002fe2000c101d3c */
[----:B---3--:R-:W-:-:S13]  /*6cd0*/  ISETP.GE.AND P3, PT, R39, UR4, PT ;  /* 0x0000000427007c0c */ /* 0x008fda000bf66270 */
[----:B------:R-:W1:Y:S04]  /*6ce0*/  @!P3 LDS.128 R32, [R79+0x2400] ;  /* 0x002400004f20b984 */ /* 0x000e680000000c00 */
[----:B-1----:R-:W-:Y:S01]  /*6cf0*/  @!P3 STG.E.128 desc[UR60][R36.64+0x40], R32 ;  /* 0x000040202400b986 */ /* 0x002fe2000c101d3c */
[----:B------:R-:W-:-:S13]  /*6d00*/  ISETP.GE.AND P3, PT, R4, UR4, PT ;  /* 0x0000000404007c0c */ /* 0x000fda000bf66270 */
[----:B------:R-:W1:Y:S04]  /*6d10*/  @!P3 LDS.128 R32, [R79+0x4800] ;  /* 0x004800004f20b984 */ /* 0x000e680000000c00 */
[----:B-1----:R-:W-:Y:S01]  /*6d20*/  @!P3 STG.E.128 desc[UR60][R36.64+0x80], R32 ;  /* 0x000080202400b986 */ /* 0x002fe2000c101d3c */
[----:B----4-:R-:W-:-:S13]  /*6d30*/  ISETP.GE.AND P3, PT, R38, UR4, PT ;  /* 0x0000000426007c0c */ /* 0x010fda000bf66270 */
[----:B------:R-:W1:Y:S04]  /*6d40*/  @!P3 LDS.128 R32, [R21] ;  /* 0x000000001520b984 */ /* 0x000e680000000c00 */
[----:B-1----:R-:W-:Y:S01]  /*6d50*/  @!P3 STG.E.128 desc[UR60][R36.64+0x20], R32 ;  /* 0x000020202400b986 */ /* 0x002fe2000c101d3c */
[----:B------:R-:W-:-:S13]  /*6d60*/  ISETP.GE.AND P3, PT, R3, UR4, PT ;  /* 0x0000000403007c0c */ /* 0x000fda000bf66270 */
[----:B------:R-:W1:Y:S04]  /*6d70*/  @!P3 LDS.128 R32, [R21+0x2400] ;  /* 0x002400001520b984 */ /* 0x000e680000000c00 */
[----:B-1----:R-:W-:Y:S01]  /*6d80*/  @!P3 STG.E.128 desc[UR60][R36.64+0x60], R32 ;  /* 0x000060202400b986 */ /* 0x002fe2000c101d3c */
[----:B------:R-:W-:-:S13]  /*6d90*/  ISETP.GE.AND P3, PT, R77, UR4, PT ;  /* 0x000000044d007c0c */ /* 0x000fda000bf66270 */
[----:B------:R-:W1:Y:S04]  /*6da0*/  @!P3 LDS.128 R32, [R21+0x4800] ;  /* 0x004800001520b984 */ /* 0x000e680000000c00 */
[----:B-1----:R3:W-:Y:S02]  /*6db0*/  @!P3 STG.E.128 desc[UR60][R36.64+0xa0], R32 ;  /* 0x0000a0202400b986 */ /* 0x0027e4000c101d3c */
.L_x_370:
[----:B------:R-:W-:Y:S05]  /*6dc0*/  BSYNC B0 ;  /* 0x0000000000007941 */ /* 0x000fea0003800000 */
.L_x_369:
[----:B------:R-:W-:Y:S01]  /*6dd0*/  @!PT LDS RZ, [RZ] ;  /* 0x00000000fffff984 */ /* 0x000fe20000000800 */
[----:B------:R-:W-:Y:S01]  /*6de0*/  @!PT LDS RZ, [RZ] ;  /* 0x00000000fffff984 */ /* 0x000fe20000000800 */
[----:B------:R-:W-:Y:S01]  /*6df0*/  @!PT LDS RZ, [RZ] ;  /* 0x00000000fffff984 */ /* 0x000fe20000000800 */
[----:B------:R-:W-:Y:S01]  /*6e00*/  @!PT LDS RZ, [RZ] ;  /* 0x00000000fffff984 */ /* 0x000fe20000000800 */
[----:B------:R4:W-:Y:S06]  /*6e10*/  MEMBAR.ALL.CTA ;  /* 0x0000000000007992 */ /* 0x0009ec0000008000 */
[----:B----4-:R-:W4:Y:S01]  /*6e20*/  FENCE.VIEW.ASYNC.S ;  /* 0x00000000000073c6 */ /* 0x010f220000000000 */
[----:B0-2---:R-:W-:Y:S02]  /*6e30*/  @!P4 VIADD R20, R20, 0x31cc0 ;  /* 0x00031cc01414c836 */ /* 0x005fe40000000000 */
[----:B------:R-:W-:-:S03]  /*6e40*/  VIADD R19, R19, 0x1 ;  /* 0x0000000113137836 */ /* 0x000fc60000000000 */
[----:B------:R-:W-:Y:S01]  /*6e50*/  @!P4 PRMT R20, RZ, 0x654, R20 ;  /* 0x00000654ff14c816 */ /* 0x000fe20000000014 */
[----:B----4-:R0:W-:Y:S01]  /*6e60*/  BAR.SYNC.DEFER_BLOCKING R109, 0x80 ;  /* 0x0002006d0000751d */ /* 0x0101e20000010000 */
[----:B------:R-:W-:-:S04]  /*6e70*/  ISETP.NE.AND P3, PT, R19, 0x2, PT ;  /* 0x000000021300780c */ /* 0x000fc80003f65270 */
[----:B------:R-:W-:Y:S01]  /*6e80*/  SEL R19, R19, RZ, P3 ;  /* 0x000000ff13137207 */ /* 0x000fe20001800000 */
[----:B------:R2:W-:Y:S02]  /*6e90*/  @!P4 SYNCS.ARRIVE.TRANS64.RED.A1T0 RZ, [R20+URZ], RZ ;  /* 0x000000ff14ffc9a7 */ /* 0x0005e4000810043f */
[----:B--2---:R-:W-:-:S04]  /*6ea0*/  SEL R20, RZ, 0x1, P3 ;  /* 0x00000001ff147807 */ /* 0x004fc80001800000 */
[----:B------:R-:W-:Y:S01]  /*6eb0*/  LOP3.LUT R149, R149, R20, RZ, 0x3c, !PT ;  /* 0x0000001495957212 */ /* 0x000fe200078e3cff */
[----:B0-----:R-:W-:Y:S06]  /*6ec0*/  @P2 BRA `(.L_x_371) ;  /* 0xffffffb800502947 */ /* 0x001fec000383ffff */
[----:B------:R-:W0:Y:S01]  /*6ed0*/  S2R R21, SR_TID.X ;  /* 0x0000000000157919 */ /* 0x000e220000002100 */
[----:B------:R-:W-:Y:S02]  /*6ee0*/  PLOP3.LUT P0, PT, PT, PT, PT, 0x8, 0x0 ;  /* 0x000000000000781c */ /* 0x000fe40003f0e170 */
[----:B0-----:R-:W-:-:S04]  /*6ef0*/  SHF.R.U32.HI R21, RZ, 0x7, R21 ;  /* 0x00000007ff157819 */ /* 0x001fc80000011615 */
[----:B------:R-:W-:-:S13]  /*6f00*/  ISETP.NE.AND P5, PT, R21, 0x1, PT ;  /* 0x000000011500780c */ /* 0x000fda0003fa5270 */
[----:B------:R-:W-:Y:S06]  /*6f10*/  @!P5 BAR.ARV 0x9, 0x100 ;  /* 0x024400000000db1d */ /* 0x000fec0000002000 */
.L_x_311:
[----:B------:R-:W-:Y:S02]  /*6f20*/  ISETP.GE.AND P2, PT, R108, 0x1, PT ;  /* 0x000000016c00780c */ /* 0x000fe40003f46270 */
[----:B------:R-:W-:Y:S02]  /*6f30*/  CS2R R2, SRZ ;  /* 0x0000000000027805 */ /* 0x000fe4000001ff00 */
[----:B------:R-:W-:Y:S02]  /*6f40*/  PLOP3.LUT P1, PT, PT, PT, PT, 0x80, 0x0 ;  /* 0x000000000000781c */ /* 0x000fe40003f2f070 */
[----:B---3--:R-:W-:Y:S02]  /*6f50*/  CS2R R34, SRZ ;  /* 0x0000000000227805 */ /* 0x008fe4000001ff00 */
[----:B------:R-:W-:Y:S02]  /*6f60*/  CS2R R30, SRZ ;  /* 0x00000000001e7805 */ /* 0x000fe4000001ff00 */
[----:B------:R-:W-:-:S02]  /*6f70*/  CS2R R52, SRZ ;  /* 0x0000000000347805 */ /* 0x000fc4000001ff00 */
[----:B------:R-:W-:Y:S02]  /*6f80*/  CS2R R36, SRZ ;  /* 0x0000000000247805 */ /* 0x000fe4000001ff00 */
[----:B------:R-:W-:Y:S01]  /*6f90*/  CS2R R48, SRZ ;  /* 0x0000000000307805 */ /* 0x000fe2000001ff00 */
[----:B------:R-:W-:Y:S01]  /*6fa0*/  IMAD.MOV.U32 R47, RZ, RZ, RZ ;  /* 0x000000ffff2f7224 */ /* 0x000fe200078e00ff */
[----:B------:R-:W-:Y:S02]  /*6fb0*/  CS2R R38, SRZ ;  /* 0x0000000000267805 */ /* 0x000fe4000001ff00 */
[----:B-1----:R-:W-:Y:S02]  /*6fc0*/  CS2R R32, SRZ ;  /* 0x0000000000207805 */ /* 0x002fe4000001ff00 */
        /* <DEDUP_REMOVED lines=10> */
[----:B------:R-:W-:Y:S01]  /*7070*/  CS2R R60, SRZ ;  /* 0x00000000003c7805 */ /* 0x000fe2000001ff00 */
[----:B------:R-:W-:Y:S01]  /*7080*/  IMAD.MOV.U32 R75, RZ, RZ, RZ ;  /* 0x000000ffff4b7224 */ /* 0x000fe200078e00ff */
[----:B------:R-:W-:Y:S01]  /*7090*/  CS2R R76, SRZ ;  /* 0x00000000004c7805 */ /* 0x000fe2000001ff00 */
[----:B------:R-:W-:Y:S01]  /*70a0*/  IMAD.MOV.U32 R0, RZ, RZ, RZ ;  /* 0x000000ffff007224 */ /* 0x000fe200078e00ff */
[----:B------:R-:W-:Y:S02]  /*70b0*/  CS2R R80, SRZ ;  /* 0x0000000000507805 */ /* 0x000fe4000001ff00 */
[----:B------:R-:W-:Y:S01]  /*70c0*/  CS2R R78, SRZ ;  /* 0x00000000004e7805 */ /* 0x000fe2000001ff00 */
[----:B------:R-:W-:Y:S01]  /*70d0*/  IMAD.MOV.U32 R6, RZ, RZ, RZ ;  /* 0x000000ffff067224 */ /* 0x000fe200078e00ff */
[----:B------:R-:W-:Y:S06]  /*70e0*/  @P0 BRA `(.L_x_372) ;  /* 0x00000000000c0947 */ /* 0x000fec0003800000 */
[----:B------:R-:W0:Y:S01]  /*70f0*/  FENCE.VIEW.ASYNC.G ;  /* 0x00000000000073c6 */ /* 0x000e220000000100 */
[----:B------:R-:W-:Y:S05]  /*7100*/  WARPSYNC.ALL ;  /* 0x0000000000007948 */ /* 0x000fea0003800000 */
[----:B0-----:R-:W-:Y:S06]  /*7110*/  BAR.ARV 0xc, 0x1a0 ;  /* 0x0306800000007b1d */ /* 0x001fec0000002000 */
.L_x_372:
[----:B------:R-:W-:Y:S02]  /*7120*/  IMAD.MOV.U32 R74, RZ, RZ, RZ ;  /* 0x000000ffff4a7224 */ /* 0x000fe400078e00ff */
[----:B------:R-:W-:Y:S01]  /*7130*/  IMAD.MOV.U32 R7, RZ, RZ, RZ ;  /* 0x000000ffff077224 */ /* 0x000fe200078e00ff */
[----:B------:R-:W-:Y:S06]  /*7140*/  @!P2 BRA `(.L_x_373) ;  /* 0x000000d4008ca947 */ /* 0x000fec0003800000 */
[----:B------:R-:W-:-:S03]  /*7150*/  UMOV UR4, 0xffffffff ;  /* 0xffffffff00047882 */ /* 0x000fc60000000000 */
[----:B------:R-:W-:Y:S05]  /*7160*/  BRA.DIV UR4, `(.L_x_374) ;  /* 0x00000146040c7947 */ /* 0x000fea000b800000 */
[----:B------:R-:W0:Y:S02]  /*7170*/  S2R R0, SR_TID.X ;  /* 0x0000000000007919 */ /* 0x000e240000002100 */
[----:B0-----:R-:W-:-:S05]  /*7180*/  VIADD R2, R0, 0xffffff80 ;  /* 0xffffff8000027836 */ /* 0x001fca0000000000 */
[----:B------:R-:W-:-:S04]  /*7190*/  SHF.R.S32.HI R0, RZ, 0x1f, R2 ;  /* 0x0000001fff007819 */ /* 0x000fc80000011402 */
[----:B------:R-:W-:-:S04]  /*71a0*/  LEA.HI R0, R0, R2, RZ, 0x7 ;  /* 0x0000000200007211 */ /* 0x000fc800078f38ff */
[----:B------:R-:W-:-:S06]  /*71b0*/  SHF.R.S32.HI R0, RZ, 0x7, R0 ;  /* 0x00000007ff007819 */ /* 0x000fcc0000011400 */
[----:B------:R-:W0:Y:S04]  /*71c0*/  SHFL.IDX PT, R0, R0, RZ, 0x1f ;  /* 0x00001fff00007589 */ /* 0x000e2800000e0000 */
[----:B0-----:R0:W-:Y:S02]  /*71d0*/  STL [R1+0x48], R0 ;  /* 0x0000480001007387 */ /* 0x0011e40000100800 */
.L_x_556:
[----:B------:R-:W0:Y:S01]  /*71e0*/  LDL R3, [R1+0x48] ;  /* 0x0000480001037983 */ /* 0x000e220000100800 */
[----:B------:R-:W-:Y:S01]  /*71f0*/  BSSY B6, `(.L_x_375) ;  /* 0x000001b000067945 */ /* 0x000fe20003800000 */
[----:B0-----:R-:W-:-:S05]  /*7200*/  IMAD.HI R0, R3, 0x55555556, RZ ;  /* 0x5555555603007827 */ /* 0x001fca00078e02ff */
[----:B------:R-:W-:-:S05]  /*7210*/  LEA.HI R2, R0, R0, RZ, 0x1 ;  /* 0x0000000000027211 */ /* 0x000fca00078f08ff */
[----:B------:R-:W-:Y:S02]  /*7220*/  IMAD R2, R2, -0x3, R3 ;  /* 0xfffffffd02027824 */ /* 0x000fe400078e0203 */
[----:B------:R-:W-:-:S04]  /*7230*/  VIADD R3, R18, 0x24300 ;  /* 0x0002430012037836 */ /* 0x000fc80000000000 */
[----:B------:R-:W-:Y:S01]  /*7240*/  IMAD R0, R2, 0x800, R3 ;  /* 0x0000080002007824 */ /* 0x000fe200078e0203 */
[----:B------:R-:W-:-:S04]  /*7250*/  LOP3.LUT P0, RZ, R3, 0x9f, RZ, 0xc0, !PT ;  /* 0x0000009f03ff7812 */ /* 0x000fc8000780c0ff */
[----:B------:R-:W-:-:S04]  /*7260*/  SHF.R.U32.HI R0, RZ, 0x4, R0 ;  /* 0x00000004ff007819 */ /* 0x000fc80000011600 */
[----:B------:R-:W-:-:S05]  /*7270*/  LOP3.LUT R0, R0, 0x3fff, RZ, 0xc0, !PT ;  /* 0x00003fff00007812 */ /* 0x000fca00078ec0ff */
[----:B------:R0:W-:Y:S01]  /*7280*/  STL [R1+0x50], R0 ;  /* 0x0000500001007387 */ /* 0x0001e20000100800 */
[----:B------:R-:W-:Y:S05]  /*7290*/  @!P0 BRA `(.L_x_376) ;  /* 0x0000000000408947 */ /* 0x000fea0003800000 */
[----:B0-----:R-:W-:Y:S01]  /*72a0*/  MOV R0, 0x0 ;  /* 0x0000000000007802 */ /* 0x001fe20000000f00 */
[----:B------:R-:W-:Y:S01]  /*72b0*/  ULDC.64 UR4, c[0x4][0xa8] ;  /* 0x01002a0000047ab9 */ /* 0x000fe20000000a00 */
[----:B------:R-:W-:Y:S01]  /*72c0*/  ULDC.64 UR6, c[0x4][0xb0] ;  /* 0x01002c0000067ab9 */ /* 0x000fe20000000a00 */
[----:B------:R-:W-:Y:S01]  /*72d0*/  IMAD.U32 R4, RZ, RZ, UR4 ;  /* 0x00000004ff047e24 */ /* 0x000fe2000f8e00ff */
[----:B-1----:R0:W1:Y:S01]  /*72e0*/  LDC.64 R14, c[0x4][R0] ;  /* 0x01000000000e7b82 */ /* 0x0020620000000a00 */
        /* <DEDUP_REMOVED lines=11> */
.L_x_376:
[----:B------:R-:W-:Y:S05]  /*73a0*/  BSYNC B6 ;  /* 0x0000000000067941 */ /* 0x000fea0003800000 */
.L_x_375:
[----:B------:R-:W-:Y:S02]  /*73b0*/  ULDC UR4, c[0x0][0x3d4] ;  /* 0x0000f50000047ab9 */ /* 0x000fe40000000800 */
[----:B------:R-:W-:-:S13]  /*73c0*/  ISETP.LT.AND P0, PT, RZ, UR4, PT ;  /* 0x00000004ff007c0c */ /* 0x000fda000bf01270 */
[----:B------:R-:W-:Y:S05]  /*73d0*/  @P0 BRA `(.L_x_377) ;  /* 0x0000000000400947 */ /* 0x000fea0003800000 */
[----:B------:R-:W0:Y:S02]  /*73e0*/  LDL R20, [R1+0x70] ;  /* 0x0000700001147983 */ /* 0x000e240000100800 */
[----:B0-----:R-:W-:-:S04]  /*73f0*/  LEA.HI R0, R20, R20, RZ, 0x1 ;  /* 0x0000001414007211 */ /* 0x001fc800078f08ff */
[----:B------:R-:W-:-:S05]  /*7400*/  LOP3.LUT R0, R0, 0xfffffffe, RZ, 0xc0, !PT ;  /* 0xfffffffe00007812 */ /* 0x000fca00078ec0ff */
[----:B------:R-:W-:-:S05]  /*7410*/  IMAD.IADD R0, R20, 0x1, -R0 ;  /* 0x0000000114007824 */ /* 0x000fca00078e0a00 */
[----:B------:R-:W-:-:S04]  /*7420*/  SHF.L.U32 R3, R0, 0x1f, RZ ;  /* 0x0000001f00037819 */ /* 0x000fc800000006ff */
[----:B------:R0:W2:Y:S03]  /*7430*/  SYNCS.PHASECHK.TRANS64.TRYWAIT P0, [R18+URZ+0x31c00], R3 ;  /* 0x031c0003120075a7 */ /* 0x0000a6000800017f */
[----:B--2---:R-:W-:Y:S05]  /*7440*/  @!P0 NANOSLEEP.SYNCS 0x989680 ;  /* 0x009896800000895d */ /* 0x004fea0003900000 */
[----:B------:R-:W2:Y:S01]  /*7450*/  @!P0 SYNCS.PHASECHK.TRANS64 P0, [R18+URZ+0x31c00], R3 ;  /* 0x031c0003120085a7 */ /* 0x000ea2000800007f */
[----:B------:R-:W-:Y:S04]  /*7460*/  BSSY B0, `(.L_x_378) ;  /* 0x0000006000007945 */ /* 0x000fe80003800000 */
[----:B--2---:R-:W-:Y:S05]  /*7470*/  @P0 BRA `(.L_x_379) ;  /* 0x0000000000100947 */ /* 0x004fea0003800000 */
.L_x_380:
[----:B--2---:R2:W3:Y:S02]  /*7480*/  SYNCS.PHASECHK.TRANS64.TRYWAIT P0, [R18+URZ+0x31c00], R3 ;  /* 0x031c0003120075a7 */ /* 0x0044e4000800017f */
[----:B---3--:R-:W-:Y:S05]  /*7490*/  @!P0 NANOSLEEP.SYNCS 0x989680 ;  /* 0x009896800000895d */ /* 0x008fea0003900000 */
[----:B------:R-:W3:Y:S02]  /*74a0*/  @!P0 SYNCS.PHASECHK.TRANS64 P0, [R18+URZ+0x31c00], R3 ;  /* 0x031c0003120085a7 */ /* 0x000ee4000800007f */
[----:B---3--:R-:W-:Y:S05]  /*74b0*/  @!P0 BRA `(.L_x_380) ;  /* 0xfffffffc00f08947 */ /* 0x008fea000383ffff */
.L_x_379:
[----:B------:R-:W-:Y:S05]  /*74c0*/  BSYNC B0 ;  /* 0x0000000000007941 */ /* 0x000fea0003800000 */
.L_x_378:
[----:B------:R-:W-:Y:S05]  /*74d0*/  BRA `(.L_x_381) ;  /* 0x0000003800b47947 */ /* 0x000fea0003800000 */
.L_x_377:
[----:B0-----:R-:W2:Y:S01]  /*74e0*/  LDL R0, [R1+0x94] ;  /* 0x0000940001007983 */ /* 0x001ea20000100800 */
[----:B------:R-:W-:Y:S01]  /*74f0*/  ULDC.64 UR4, c[0x0][0x3d8] ;  /* 0x0000f60000047ab9 */ /* 0x000fe20000000a00 */
[----:B------:R-:W-:Y:S01]  /*7500*/  ULDC.64 UR6, c[0x0][0x3e8] ;  /* 0x0000fa0000067ab9 */ /* 0x000fe20000000a00 */
[----:B-----5:R-:W-:Y:S01]  /*7510*/  IMAD.WIDE.U32 R46, R102, UR4, RZ ;  /* 0x00000004662e7c25 */ /* 0x020fe2000f8e00ff */
[----:B------:R-:W-:Y:S02]  /*7520*/  SHF.R.S32.HI R8, RZ, 0x1f, R16 ;  /* 0x0000001fff087819 */ /* 0x000fe40000011410 */
[----:B------:R-:W-:Y:S02]  /*7530*/  SHF.R.S32.HI R10, RZ, 0x1f, R146 ;  /* 0x0000001fff0a7819 */ /* 0x000fe40000011492 */
[----:B--2---:R-:W-:Y:S02]  /*7540*/  R2UR UR8, R0 ;  /* 0x00000000000872ca */ /* 0x004fe400000e0000 */
[----:B------:R-:W-:-:S05]  /*7550*/  SHF.R.S32.HI R0, RZ, 0x1f, R102 ;  /* 0x0000001fff007819 */ /* 0x000fca0000011466 */
[C---:B------:R-:W-:Y:S02]  /*7560*/  IMAD R3, R0.reuse, UR4, RZ ;  /* 0x0000000400037c24 */ /* 0x040fe4000f8e02ff */
[----:B------:R-:W-:Y:S01]  /*7570*/  IMAD R5, R0, UR6, RZ ;  /* 0x0000000600057c24 */ /* 0x000fe2000f8e02ff */
[----:B------:R-:W-:Y:S01]  /*7580*/  IADD3 R0, P0, R16, R46, RZ ;  /* 0x0000002e10007210 */ /* 0x000fe20007f1e0ff */
[C---:B------:R-:W-:Y:S01]  /*7590*/  IMAD R3, R102.reuse, UR5, R3 ;  /* 0x0000000566037c24 */ /* 0x040fe2000f8e0203 */
[----:B------:R-:W-:Y:S01]  /*75a0*/  ULDC.64 UR4, c[0x0][0x3c8] ;  /* 0x0000f20000047ab9 */ /* 0x000fe20000000a00 */
[----:B------:R-:W-:Y:S01]  /*75b0*/  IMAD R7, R102, UR7, R5 ;  /* 0x0000000766077c24 */ /* 0x000fe2000f8e0205 */
[----:B------:R-:W-:Y:S01]  /*75c0*/  ULOP3.LUT UP0, URZ, UR8, 0x1bf, URZ, 0xc0, !UPT ;  /* 0x000001bf083f7892 */ /* 0x000fe2000f80c03f */
[----:B------:R-:W-:Y:S01]  /*75d0*/  IMAD.IADD R5, R3, 0x1, R47 ;  /* 0x0000000103057824 */ /* 0x000fe200078e022f */
[----:B------:R-:W-:Y:S01]  /*75e0*/  LEA R40, P1, R46, UR4, 0x1 ;  /* 0x000000042e287c11 */ /* 0x000fe2000f8208ff */
[----:B------:R-:W-:Y:S01]  /*75f0*/  IMAD.WIDE.U32 R102, R102, UR6, RZ ;  /* 0x0000000666667c25 */ /* 0x000fe2000f8e00ff */
[----:B------:R-:W-:Y:S01]  /*7600*/  LEA R28, P2, R0, UR4, 0x1 ;  /* 0x00000004001c7c11 */ /* 0x000fe2000f8408ff */
[----:B------:R-:W-:-:S02]  /*7610*/  ULDC.64 UR6, c[0x0][0x3e0] ;  /* 0x0000f80000067ab9 */ /* 0x000fc40000000a00 */
[----:B------:R-:W-:Y:S01]  /*7620*/  IMAD.X R3, R8, 0x1, R5, P0 ;  /* 0x0000000108037824 */ /* 0x000fe200000e0605 */
[----:B------:R-:W-:Y:S01]  /*7630*/  IADD3 R4, P0, R146, R46, RZ ;  /* 0x0000002e92047210 */ /* 0x000fe20007f1e0ff */
[----:B------:R-:W-:Y:S01]  /*7640*/  IMAD.IADD R47, R7, 0x1, R103 ;  /* 0x00000001072f7824 */ /* 0x000fe200078e0267 */
[--C-:B------:R-:W-:Y:S02]  /*7650*/  LEA.HI.X R46, R46, UR5, R5.reuse, 0x1, P1 ;  /* 0x000000052e2e7c11 */ /* 0x100fe400088f0c05 */
[----:B------:R-:W-:Y:S01]  /*7660*/  PLOP3.LUT P1, PT, PT, PT, UP0, 0x80, 0x0 ;  /* 0x000000000000781c */ /* 0x000fe20003f2f008 */
[----:B------:R-:W-:Y:S01]  /*7670*/  IMAD.X R5, R10, 0x1, R5, P0 ;  /* 0x000000010a057824 */ /* 0x000fe200000e0605 */
[----:B------:R-:W-:Y:S02]  /*7680*/  LEA.HI.X R29, R0, UR5, R3, 0x1, P2 ;  /* 0x00000005001d7c11 */ /* 0x000fe400090f0c03 */
[-C--:B------:R-:W-:Y:S02]  /*7690*/  IADD3 R6, P4, R16, R102.reuse, RZ ;  /* 0x0000006610067210 */ /* 0x080fe40007f9e0ff */
[----:B------:R-:W-:-:S02]  /*76a0*/  IADD3 R0, P3, R146, R102, RZ ;  /* 0x0000006692007210 */ /* 0x000fc40007f7e0ff */
[----:B------:R-:W-:Y:S01]  /*76b0*/  LEA R26, P2, R6, UR6, 0x1 ;  /* 0x00000006061a7c11 */ /* 0x000fe2000f8408ff */
[--C-:B------:R-:W-:Y:S01]  /*76c0*/  IMAD.X R7, R8, 0x1, R47.reuse, P4 ;  /* 0x0000000108077824 */ /* 0x100fe200020e062f */
[----:B------:R-:W-:Y:S01]  /*76d0*/  LEA R44, P0, R4, UR4, 0x1 ;  /* 0x00000004042c7c11 */ /* 0x000fe2000f8008ff */
[----:B------:R-:W-:Y:S01]  /*76e0*/  IMAD.X R3, R10, 0x1, R47, P3 ;  /* 0x000000010a037824 */ /* 0x000fe200018e062f */
[----:B------:R-:W-:Y:S02]  /*76f0*/  LEA R42, P4, R0, UR6, 0x1 ;  /* 0x00000006002a7c11 */ /* 0x000fe4000f8808ff */
[----:B------:R-:W-:Y:S02]  /*7700*/  LEA R41, P3, R102, UR6, 0x1 ;  /* 0x0000000666297c11 */ /* 0x000fe4000f8608ff */
[----:B------:R-:W-:Y:S02]  /*7710*/  LEA.HI.X R27, R6, UR7, R7, 0x1, P2 ;  /* 0x00000007061b7c11 */ /* 0x000fe400090f0c07 */
[----:B------:R-:W-:-:S02]  /*7720*/  LEA.HI.X R45, R4, UR5, R5, 0x1, P0 ;  /* 0x00000005042d7c11 */ /* 0x000fc400080f0c05 */
[----:B------:R-:W-:Y:S02]  /*7730*/  LEA.HI.X R43, R0, UR7, R3, 0x1, P4 ;  /* 0x00000007002b7c11 */ /* 0x000fe4000a0f0c03 */
[----:B------:R-:W-:Y:S01]  /*7740*/  LEA.HI.X R47, R102, UR7, R47, 0x1, P3 ;  /* 0x00000007662f7c11 */ /* 0x000fe200098f0c2f */
[----:B------:R-:W-:Y:S06]  /*7750*/  @!P1 BRA `(.L_x_382) ;  /* 0x0000000000409947 */ /* 0x000fec0003800000 */
[----:B------:R-:W-:Y:S01]  /*7760*/  MOV R0, 0x0 ;  /* 0x0000000000007802 */ /* 0x000fe20000000f00 */
        /* <DEDUP_REMOVED lines=15> */
.L_x_382:
[----:B------:R-:W-:Y:S01]  /*7860*/  ULDC.U8 UR4, c[0x0][0x3f0] ;  /* 0x0000fc0000047ab9 */ /* 0x000fe20000000000 */
[----:B------:R-:W-:Y:S01]  /*7870*/  IMAD R107, R105, -0xc0, R107 ;  /* 0xffffff40696b7824 */ /* 0x000fe200078e026b */
[----:B------:R-:W-:Y:S01]  /*7880*/  ISETP.NE.AND P0, PT, RZ, UR4, PT ;  /* 0x00000004ff007c0c */ /* 0x000fe2000bf05270 */
[----:B------:R-:W-:Y:S03]  /*7890*/  BSSY B0, `(.L_x_383) ;  /* 0x0000369000007945 */ /* 0x000fe60003800000 */
[----:B------:R-:W-:-:S09]  /*78a0*/  VIMNMX R0, R107, 0xc0, PT ;  /* 0x000000c06b007848 */ /* 0x000fd20003fe0100 */
[----:B------:R-:W-:Y:S05]  /*78b0*/  @!P0 BRA `(.L_x_384) ;  /* 0x0000001800b08947 */ /* 0x000fea0003800000 */
        /* <DEDUP_REMOVED lines=15> */
[C---:B------:R-:W-:Y:S01]  /*79b0*/  VIADD R0, R16.reuse, 0x8 ;  /* 0x0000000810007836 */ /* 0x040fe20000000000 */
[----:B------:R-:W-:Y:S01]  /*79c0*/  ULDC UR4, c[0x0][0x3d4] ;  /* 0x0000f50000047ab9 */ /* 0x000fe20000000800 */
[C---:B------:R-:W-:Y:S01]  /*79d0*/  VIADD R3, R16.reuse, 0x10 ;  /* 0x0000001010037836 */ /* 0x040fe20000000000 */
[----:B------:R-:W-:Y:S02]  /*79e0*/  ISETP.GE.AND P5, PT, R16, UR4, PT ;  /* 0x0000000410007c0c */ /* 0x000fe4000bfa6270 */
[----:B------:R-:W-:Y:S02]  /*79f0*/  CS2R R48, SRZ ;  /* 0x0000000000307805 */ /* 0x000fe4000001ff00 */
[----:B------:R-:W-:Y:S01]  /*7a00*/  ISETP.GE.AND P4, PT, R0, UR4, PT ;  /* 0x0000000400007c0c */ /* 0x000fe2000bf86270 */
[C---:B------:R-:W-:Y:S01]  /*7a10*/  VIADD R0, R16.reuse, 0x18 ;  /* 0x0000001810007836 */ /* 0x040fe20000000000 */
[----:B------:R-:W-:Y:S02]  /*7a20*/  CS2R R44, SRZ ;  /* 0x00000000002c7805 */ /* 0x000fe4000001ff00 */
[----:B------:R-:W-:Y:S01]  /*7a30*/  ISETP.GE.AND P3, PT, R3, UR4, PT ;  /* 0x0000000403007c0c */ /* 0x000fe2000bf66270 */
[----:B------:R-:W-:Y:S01]  /*7a40*/  VIADD R3, R16, 0x20 ;  /* 0x0000002010037836 */ /* 0x000fe20000000000 */
[----:B------:R-:W-:Y:S01]  /*7a50*/  ISETP.GE.AND P2, PT, R0, UR4, PT ;  /* 0x0000000400007c0c */ /* 0x000fe2000bf46270 */
[----:B------:R-:W-:-:S03]  /*7a60*/  VIADD R0, R16, 0x28 ;  /* 0x0000002810007836 */ /* 0x000fc60000000000 */
[----:B------:R-:W-:Y:S01]  /*7a70*/  ISETP.GE.AND P1, PT, R3, UR4, PT ;  /* 0x0000000403007c0c */ /* 0x000fe2000bf26270 */
[----:B------:R0:W5:Y:S04]  /*7a80*/  @!P5 LDG.E.64 R48, desc[UR60][R28.64] ;  /* 0x0000003c1c30d981 */ /* 0x000168000c1e1b00 */
[----:B------:R0:W5:Y:S01]  /*7a90*/  @!P5 LDG.E.64 R44, desc[UR60][R26.64] ;  /* 0x0000003c1a2cd981 */ /* 0x000162000c1e1b00 */
[----:B------:R-:W-:Y:S02]  /*7aa0*/  ISETP.GE.AND P5, PT, R0, UR4, PT ;  /* 0x0000000400007c0c */ /* 0x000fe4000bfa6270 */
        /* <DEDUP_REMOVED lines=9> */
[----:B------:R-:W-:Y:S01]  /*7b40*/  CS2R R20, SRZ ;  /* 0x0000000000147805 */ /* 0x000fe2000001ff00 */
[----:B------:R0:W5:Y:S04]  /*7b50*/  @!P4 LDG.E.64 R42, desc[UR60][R28.64+0x10] ;  /* 0x0000103c1c2ac981 */ /* 0x000168000c1e1b00 */
        /* <DEDUP_REMOVED lines=8> */
[----:B------:R0:W5:Y:S02]  /*7be0*/  @!P5 LDG.E.64 R20, desc[UR60][R26.64+0x50] ;  /* 0x0000503c1a14d981 */ /* 0x000164000c1e1b00 */
.L_x_386:
[----:B------:R-:W-:Y:S05]  /*7bf0*/  BSYNC B1 ;  /* 0x0000000000017941 */ /* 0x000fea0003800000 */
.L_x_385:
[----:B------:R-:W2:Y:S01]  /*7c00*/  LDL R6, [R1+0x70] ;  /* 0x0000700001067983 */ /* 0x000ea20000100800 */
[----:B-----5:R-:W-:Y:S01]  /*7c10*/  IMAD.MOV.U32 R0, RZ, RZ, R8 ;  /* 0x000000ffff007224 */ /* 0x020fe200078e0008 */
[----:B------:R-:W-:Y:S01]  /*7c20*/  UMOV UR4, 0xffffffff ;  /* 0xffffffff00047882 */ /* 0x000fe20000000000 */
[----:B------:R-:W-:Y:S02]  /*7c30*/  IMAD.MOV.U32 R3, RZ, RZ, R9 ;  /* 0x000000ffff037224 */ /* 0x000fe400078e0009 */
[----:B------:R-:W-:Y:S01]  /*7c40*/  IMAD.MOV.U32 R4, RZ, RZ, R24 ;  /* 0x000000ffff047224 */ /* 0x000fe200078e0018 */
[----:B------:R-:W-:Y:S01]  /*7c50*/  PRMT R10, R0, 0x7610, R10 ;  /* 0x00007610000a7816 */ /* 0x000fe2000000000a */
[----:B------:R-:W-:Y:S01]  /*7c60*/  IMAD.MOV.U32 R0, RZ, RZ, R25 ;  /* 0x000000ffff007224 */ /* 0x000fe200078e0019 */
[----:B0-----:R-:W-:Y:S01]  /*7c70*/  PRMT R26, R3, 0x7610, R26 ;  /* 0x00007610031a7816 */ /* 0x001fe2000000001a */
[----:B------:R-:W-:Y:S01]  /*7c80*/  IMAD.MOV.U32 R3, RZ, RZ, R30 ;  /* 0x000000ffff037224 */ /* 0x000fe200078e001e */
[----:B------:R-:W-:Y:S01]  /*7c90*/  PRMT R27, R4, 0x7610, R27 ;  /* 0x00007610041b7816 */ /* 0x000fe2000000001b */
[----:B------:R-:W-:Y:S01]  /*7ca0*/  IMAD.MOV.U32 R5, RZ, RZ, R31 ;  /* 0x000000ffff057224 */ /* 0x000fe200078e001f */
[----:B------:R-:W-:-:S02]  /*7cb0*/  PRMT R28, R0, 0x7610, R28 ;  /* 0x00007610001c7816 */ /* 0x000fc4000000001c */
[----:B------:R-:W-:Y:S02]  /*7cc0*/  PRMT R29, R3, 0x7610, R29 ;  /* 0x00007610031d7816 */ /* 0x000fe4000000001d */
[----:B------:R-:W-:Y:S02]  /*7cd0*/  PRMT R50, R5, 0x7610, R50 ;  /* 0x0000761005327816 */ /* 0x000fe40000000032 */
[----:B--2---:R-:W-:Y:S01]  /*7ce0*/  LEA.HI R0, R6, R6, RZ, 0x1 ;  /* 0x0000000606007211 */ /* 0x004fe200078f08ff */
[----:B------:R-:W-:Y:S06]  /*7cf0*/  BRA.DIV UR4, `(.L_x_387) ;  /* 0x0000013a04687947 */ /* 0x000fec000b800000 */
.L_x_559:
[----:B------:R-:W-:Y:S01]  /*7d00*/  UMOV UR4, 0xffffffff ;  /* 0xffffffff00047882 */ /* 0x000fe20000000000 */
[----:B------:R-:W-:Y:S02]  /*7d10*/  LOP3.LUT R0, R0, 0xfffffffe, RZ, 0xc0, !PT ;  /* 0xfffffffe00007812 */ /* 0x000fe400078ec0ff */
[----:B------:R-:W-:Y:S05]  /*7d20*/  BRA.DIV UR4, `(.L_x_388) ;  /* 0x0000013a04847947 */ /* 0x000fea000b800000 */
.L_x_562:
[----:B------:R-:W-:Y:S01]  /*7d30*/  UMOV UR4, 0xffffffff ;  /* 0xffffffff00047882 */ /* 0x000fe20000000000 */
[----:B------:R-:W-:Y:S02]  /*7d40*/  IMAD.IADD R0, R6, 0x1, -R0 ;  /* 0x0000000106007824 */ /* 0x000fe400078e0a00 */
[----:B------:R-:W-:Y:S05]  /*7d50*/  BRA.DIV UR4, `(.L_x_389) ;  /* 0x0000013a04a07947 */ /* 0x000fea000b800000 */
.L_x_565:
[----:B------:R-:W-:Y:S01]  /*7d60*/  UMOV UR4, 0xffffffff ;  /* 0xffffffff00047882 */ /* 0x000fe20000000000 */
[----:B------:R-:W-:Y:S02]  /*7d70*/  SHF.L.U32 R3, R0, 0x1f, RZ ;  /* 0x0000001f00037819 */ /* 0x000fe400000006ff */
[----:B------:R-:W-:Y:S05]  /*7d80*/  BRA.DIV UR4, `(.L_x_390) ;  /* 0x0000013a04bc7947 */ /* 0x000fea000b800000 */
.L_x_568:
[----:B------:R-:W0:Y:S01]  /*7d90*/  SYNCS.PHASECHK.TRANS64.TRYWAIT P1, [R18+URZ+0x31c00], R3 ;  /* 0x031c0003120075a7 */ /* 0x000e22000802017f */
[----:B------:R-:W-:Y:S01]  /*7da0*/  IMAD.MOV.U32 R0, RZ, RZ, R36 ;  /* 0x000000ffff007224 */ /* 0x000fe200078e0024 */
[----:B------:R-:W-:Y:S01]  /*7db0*/  BSSY B1, `(.L_x_391) ;  /* 0x0000022000017945 */ /* 0x000fe20003800000 */
        /* <DEDUP_REMOVED lines=9> */
[----:B------:R-:W-:-:S02]  /*7e50*/  IMAD.MOV.U32 R5, RZ, RZ, R20 ;  /* 0x000000ffff057224 */ /* 0x000fc400078e0014 */
[----:B------:R-:W-:Y:S01]  /*7e60*/  IMAD.MOV.U32 R6, RZ, RZ, R21 ;  /* 0x000000ffff067224 */ /* 0x000fe200078e0015 */
[----:B------:R-:W-:Y:S01]  /*7e70*/  PRMT R26, R26, 0x5410, R4 ;  /* 0x000054101a1a7816 */ /* 0x000fe20000000004 */
[----:B------:R-:W-:Y:S01]  /*7e80*/  IMAD.MOV.U32 R4, RZ, RZ, R23 ;  /* 0x000000ffff047224 */ /* 0x000fe200078e0017 */
[----:B------:R-:W-:Y:S01]  /*7e90*/  PRMT R11, R5, 0x5410, R0 ;  /* 0x00005410050b7816 */ /* 0x000fe20000000000 */
[----:B------:R-:W-:Y:S01]  /*7ea0*/  IMAD.MOV.U32 R0, RZ, RZ, R22 ;  /* 0x000000ffff007224 */ /* 0x000fe200078e0016 */
[----:B------:R-:W-:Y:S01]  /*7eb0*/  PRMT R12, R6, 0x7610, R12 ;  /* 0x00007610060c7816 */ /* 0x000fe2000000000c */
[----:B------:R-:W-:Y:S01]  /*7ec0*/  IMAD.MOV.U32 R5, RZ, RZ, R32 ;  /* 0x000000ffff057224 */ /* 0x000fe200078e0020 */
[----:B-1----:R-:W-:Y:S01]  /*7ed0*/  PRMT R14, R4, 0x7610, R14 ;  /* 0x00007610040e7816 */ /* 0x002fe2000000000e */
        /* <DEDUP_REMOVED lines=14> */
[----:B0-----:R-:W-:Y:S06]  /*7fc0*/  @!P1 BRA `(.L_x_392) ;  /* 0x0000013800549947 */ /* 0x001fec0003800000 */
.L_x_569:
[----:B------:R-:W-:Y:S05]  /*7fd0*/  BSYNC B1 ;  /* 0x0000000000017941 */ /* 0x000fea0003800000 */
.L_x_391:
[----:B------:R-:W-:Y:S02]  /*7fe0*/  PRMT R27, R27, 0x5410, R0 ;  /* 0x000054101b1b7816 */ /* 0x000fe40000000000 */
[----:B------:R-:W-:Y:S01]  /*7ff0*/  PRMT R13, R13, 0x5410, R4 ;  /* 0x000054100d0d7816 */ /* 0x000fe20000000004 */
[----:B------:R-:W-:Y:S06]  /*8000*/  @P0 BRA `(.L_x_393) ;  /* 0x0000002c00c40947 */ /* 0x000fec0003800000 */
[----:B------:R-:W0:Y:S01]  /*8010*/  LDL R52, [R1+0x58] ;  /* 0x0000580001347983 */ /* 0x000e220000100800 */
[----:B------:R-:W1:Y:S03]  /*8020*/  LDC R5, c[0x0][0x3d4] ;  /* 0x0000f500ff057b82 */ /* 0x000e660000000800 */
[----:B------:R-:W2:Y:S01]  /*8030*/  LDL R7, [R1+0x78] ;  /* 0x0000780001077983 */ /* 0x000ea20000100800 */
[C---:B------:R-:W-:Y:S01]  /*8040*/  VIADD R0, R16.reuse, 0x8 ;  /* 0x0000000810007836 */ /* 0x040fe20000000000 */
[----:B------:R-:W-:Y:S01]  /*8050*/  BSSY B1, `(.L_x_394) ;  /* 0x000003d000017945 */ /* 0x000fe20003800000 */
[C---:B------:R-:W-:Y:S02]  /*8060*/  VIADD R4, R16.reuse, 0x10 ;  /* 0x0000001010047836 */ /* 0x040fe40000000000 */
[C---:B------:R-:W-:Y:S01]  /*8070*/  VIADD R6, R16.reuse, 0x18 ;  /* 0x0000001810067836 */ /* 0x040fe20000000000 */
[----:B-1----:R-:W-:-:S02]  /*8080*/  ISETP.GE.AND P6, PT, R16, R5, PT ;  /* 0x000000051000720c */ /* 0x002fc40003fc6270 */
[-C--:B------:R-:W-:Y:S01]  /*8090*/  ISETP.GE.AND P0, PT, R0, R5.reuse, PT ;  /* 0x000000050000720c */ /* 0x080fe20003f06270 */
[----:B------:R-:W-:Y:S01]  /*80a0*/  VIADD R0, R16, 0x20 ;  /* 0x0000002010007836 */ /* 0x000fe20000000000 */
[-C--:B------:R-:W-:Y:S01]  /*80b0*/  ISETP.GE.AND P1, PT, R4, R5.reuse, PT ;  /* 0x000000050400720c */ /* 0x080fe20003f26270 */
[----:B------:R-:W-:Y:S01]  /*80c0*/  VIADD R4, R16, 0x28 ;  /* 0x0000002810047836 */ /* 0x000fe20000000000 */
[-C--:B------:R-:W-:Y:S02]  /*80d0*/  ISETP.GE.AND P2, PT, R6, R5.reuse, PT ;  /* 0x000000050600720c */ /* 0x080fe40003f46270 */
[-C--:B------:R-:W-:Y:S02]  /*80e0*/  ISETP.GE.AND P3, PT, R0, R5.reuse, PT ;  /* 0x000000050000720c */ /* 0x080fe40003f66270 */
[----:B------:R-:W-:Y:S01]  /*80f0*/  ISETP.GE.AND P4, PT, R4, R5, PT ;  /* 0x000000050400720c */ /* 0x000fe20003f86270 */
[----:B0-----:R-:W-:-:S04]  /*8100*/  IMAD R3, R52, 0x2, R18 ;  /* 0x0000000234037824 */ /* 0x001fc800078e0212 */
[----:B------:R-:W-:Y:S01]  /*8110*/  VIADD R0, R3, 0x20 ;  /* 0x0000002003007836 */ /* 0x000fe20000000000 */
[----:B--2---:R-:W-:Y:S01]  /*8120*/  LOP3.LUT P5, RZ, R7, 0x2, RZ, 0xc0, !PT ;  /* 0x0000000207ff7812 */ /* 0x004fe200078ac0ff */
[----:B------:R-:W-:-:S12]  /*8130*/  @P6 BRA `(.L_x_395) ;  /* 0x0000000000b86947 */ /* 0x000fd80003800000 */
[----:B------:R-:W0:Y:S01]  /*8140*/  LDS.128 R4, [R3+0xda00] ;  /* 0x00da000003047984 */ /* 0x000e220000000c00 */
[----:B------:R-:W-:Y:S02]  /*8150*/  SHF.R.U32.HI R56, RZ, 0x10, R45 ;  /* 0x00000010ff387819 */ /* 0x000fe4000001162d */
[----:B------:R-:W-:Y:S02]  /*8160*/  SHF.R.U32.HI R53, RZ, 0x10, R49 ;  /* 0x00000010ff357819 */ /* 0x000fe40000011631 */
[----:B------:R-:W-:Y:S02]  /*8170*/  PRMT R56, R13, 0x5432, R56 ;  /* 0x000054320d387816 */ /* 0x000fe40000000038 */
[----:B------:R-:W-:Y:S02]  /*8180*/  PRMT R53, R26, 0x5432, R53 ;  /* 0x000054321a357816 */ /* 0x000fe40000000035 */
[----:B------:R-:W-:Y:S01]  /*8190*/  SHF.R.U64 R55, R44, 0x10, R45 ;  /* 0x000000102c377819 */ /* 0x000fe2000000122d */
[----:B------:R-:W-:Y:S01]  /*81a0*/  IMAD.U32 R57, R56, 0x10000, RZ ;  /* 0x0001000038397824 */ /* 0x000fe200078e00ff */
[----:B------:R-:W-:Y:S01]  /*81b0*/  SHF.R.U64 R52, R48, 0x10, R49 ;  /* 0x0000001030347819 */ /* 0x000fe20000001231 */
[----:B------:R-:W-:Y:S01]  /*81c0*/  IMAD.U32 R54, R53, 0x10000, RZ ;  /* 0x0001000035367824 */ /* 0x000fe200078e00ff */
[----:B------:R-:W-:-:S02]  /*81d0*/  LOP3.LUT R56, R56, 0xffff0000, RZ, 0xc0, !PT ;  /* 0xffff000038387812 */ /* 0x000fc400078ec0ff */
[----:B------:R-:W-:Y:S02]  /*81e0*/  LOP3.LUT R53, R53, 0xffff0000, RZ, 0xc0, !PT ;  /* 0xffff000035357812 */ /* 0x000fe400078ec0ff */
[----:B------:R-:W-:Y:S02]  /*81f0*/  PRMT R52, R11, 0x5432, R52 ;  /* 0x000054320b347816 */ /* 0x000fe40000000034 */
[----:B------:R-:W-:Y:S02]  /*8200*/  PRMT R55, R27, 0x5432, R55 ;  /* 0x000054321b377816 */ /* 0x000fe40000000037 */
[C---:B0-----:R-:W-:Y:S01]  /*8210*/  LOP3.LUT R45, R6.reuse, 0xffff0000, RZ, 0xc0, !PT ;  /* 0xffff0000062d7812 */ /* 0x041fe200078ec0ff */
[----:B------:R-:W-:Y:S01]  /*8220*/  IMAD.U32 R44, R6, 0x10000, RZ ;  /* 0x00010000062c7824 */ /* 0x000fe200078e00ff */
[C---:B------:R-:W-:Y:S01]  /*8230*/  LOP3.LUT R49, R7.reuse, 0xffff0000, RZ, 0xc0, !PT ;  /* 0xffff000007317812 */ /* 0x040fe200078ec0ff */
[----:B------:R-:W-:Y:S02]  /*8240*/  IMAD.U32 R48, R7, 0x10000, RZ ;  /* 0x0001000007307824 */ /* 0x000fe400078e00ff */
[C---:B------:R-:W-:Y:S01]  /*8250*/  FMUL.FTZ R59, R45.reuse, R57 ;  /* 0x000000392d3b7220 */ /* 0x040fe20000410000 */
[----:B------:R-:W-:Y:S01]  /*8260*/  FMUL.FTZ R58, R45, R54 ;  /* 0x000000362d3a7220 */ /* 0x000fe20000410000 */
[----:B------:R-:W-:Y:S01]  /*8270*/  FMUL.FTZ R45, R49, R56 ;  /* 0x00000038312d7220 */ /* 0x000fe20000410000 */
[----:B------:R-:W-:-:S02]  /*8280*/  IMAD.U32 R6, R4, 0x10000, RZ ;  /* 0x0001000004067824 */ /* 0x000fc400078e00ff */
[C---:B------:R-:W-:Y:S01]  /*8290*/  FFMA.FTZ R59, R44.reuse, R54, -R59 ;  /* 0x000000362c3b7223 */ /* 0x040fe2000001083b */
[----:B------:R-:W-:Y:S01]  /*82a0*/  FFMA.FTZ R58, R44, R57, R58 ;  /* 0x000000392c3a7223 */ /* 0x000fe2000001003a */
[-C--:B------:R-:W-:Y:S01]  /*82b0*/  FFMA.FTZ R57, R48, R53.reuse, -R45 ;  /* 0x0000003530397223 */ /* 0x080fe2000001082d */
[C---:B------:R-:W-:Y:S01]  /*82c0*/  IMAD.U32 R7, R5.reuse, 0x10000, RZ ;  /* 0x0001000005077824 */ /* 0x040fe200078e00ff */
[----:B------:R-:W-:Y:S01]  /*82d0*/  LOP3.LUT R4, R4, 0xffff0000, RZ, 0xc0, !PT ;  /* 0xffff000004047812 */ /* 0x000fe200078ec0ff */
[C---:B------:R-:W-:Y:S01]  /*82e0*/  IMAD.U32 R45, R52.reuse, 0x10000, RZ ;  /* 0x00010000342d7824 */ /* 0x040fe200078e00ff */
[----:B------:R-:W-:Y:S01]  /*82f0*/  LOP3.LUT R5, R5, 0xffff0000, RZ, 0xc0, !PT ;  /* 0xffff000005057812 */ /* 0x000fe200078ec0ff */
[----:B------:R-:W-:Y:S01]  /*8300*/  FMUL.FTZ R61, R49, R53 ;  /* 0x00000035313d7220 */ /* 0x000fe20000410000 */
[C---:B------:R-:W-:Y:S01]  /*8310*/  LOP3.LUT R44, R55.reuse, 0xffff0000, RZ, 0xc0, !PT ;  /* 0xffff0000372c7812 */ /* 0x040fe200078ec0ff */
[----:B------:R-:W-:Y:S01]  /*8320*/  IMAD.U32 R49, R55, 0x10000, RZ ;  /* 0x0001000037317824 */ /* 0x000fe200078e00ff */
[----:B------:R-:W-:Y:S01]  /*8330*/  LOP3.LUT R52, R52, 0xffff0000, RZ, 0xc0, !PT ;  /* 0xffff000034347812 */ /* 0x000fe200078ec0ff */
[----:B------:R-:W-:Y:S01]  /*8340*/  FFMA.FTZ R56, R48, R56, R61 ;  /* 0x0000003830387223 */ /* 0x000fe2000001003d */
[C---:B------:R-:W-:Y:S01]  /*8350*/  FMUL.FTZ R48, R4.reuse, R45 ;  /* 0x0000002d04307220 */ /* 0x040fe20000410000 */
[-C--:B------:R-:W-:Y:S01]  /*8360*/  FMUL.FTZ R53, R4, R49.reuse ;  /* 0x0000003104357220 */ /* 0x080fe20000410000 */
[C---:B------:R-:W-:Y:S01]  /*8370*/  FMUL.FTZ R54, R5.reuse, R44 ;  /* 0x0000002c05367220 */ /* 0x040fe20000410000 */
[-C--:B------:R-:W-:Y:S01]  /*8380*/  FMUL.FTZ R55, R5, R52.reuse ;  /* 0x0000003405377220 */ /* 0x080fe20000410000 */
[C---:B------:R-:W-:Y:S01]  /*8390*/  FFMA.FTZ R49, R6.reuse, R49, R48 ;  /* 0x0000003106317223 */ /* 0x040fe20000010030 */
[----:B------:R-:W-:Y:S01]  /*83a0*/  FFMA.FTZ R4, R6, R45, -R53 ;  /* 0x0000002d06047223 */ /* 0x000fe20000010835 */
[C---:B------:R-:W-:Y:S01]  /*83b0*/  FFMA.FTZ R5, R7.reuse, R52, -R54 ;  /* 0x0000003407057223 */ /* 0x040fe20000010836 */
[----:B------:R-:W-:Y:S01]  /*83c0*/  FFMA.FTZ R44, R7, R44, R55 ;  /* 0x0000002c072c7223 */ /* 0x000fe20000010037 */
[----:B------:R-:W-:-:S02]  /*83d0*/  F2FP.BF16.F32.PACK_AB R6, R58, R59 ;  /* 0x0000003b3a06723e */ /* 0x000fc400000010ff */
[----:B------:R-:W-:Y:S02]  /*83e0*/  F2FP.BF16.F32.PACK_AB R7, R56, R57 ;  /* 0x000000393807723e */ /* 0x000fe400000010ff */
[----:B------:R-:W-:Y:S02]  /*83f0*/  F2FP.BF16.F32.PACK_AB R4, R49, R4 ;  /* 0x000000043104723e */ /* 0x000fe400000010ff */
[----:B------:R-:W-:-:S05]  /*8400*/  F2FP.BF16.F32.PACK_AB R5, R44, R5 ;  /* 0x000000052c05723e */ /* 0x000fca00000010ff */
[----:B------:R0:W-:Y:S02]  /*8410*/  STS.128 [R3+0xda00], R4 ;  /* 0x00da000403007388 */ /* 0x0001e40000000c00 */
.L_x_395:
[----:B------:R-:W-:Y:S05]  /*8420*/  BSYNC B1 ;  /* 0x0000000000017941 */ /* 0x000fea0003800000 */
.L_x_394:
[----:B------:R-:W-:Y:S01]  /*8430*/  BSSY B1, `(.L_x_396) ;  /* 0x0000031000017945 */ /* 0x000fe20003800000 */
[----:B------:R-:W-:-:S03]  /*8440*/  @P5 VIADD R0, R3, 0xffffffe0 ;  /* 0xffffffe003005836 */ /* 0x000fc60000000000 */
[----:B------:R-:W-:Y:S05]  /*8450*/  @P0 BRA `(.L_x_397) ;  /* 0x0000000000b80947 */ /* 0x000fea0003800000 */
[----:B0-----:R-:W0:Y:S01]  /*8460*/  LDS.128 R4, [R0+0xda00] ;  /* 0x00da000000047984 */ /* 0x001e220000000c00 */
        /* <DEDUP_REMOVED lines=45> */
.L_x_397:
[----:B------:R-:W-:Y:S05]  /*8740*/  BSYNC B1 ;  /* 0x0000000000017941 */ /* 0x000fea0003800000 */
.L_x_396:
[----:B------:R-:W-:Y:S04]  /*8750*/  BSSY B1, `(.L_x_398) ;  /* 0x0000030000017945 */ /* 0x000fe80003800000 */
[----:B------:R-:W-:Y:S05]  /*8760*/  @P1 BRA `(.L_x_399) ;  /* 0x0000000000b81947 */ /* 0x000fea0003800000 */
[----:B01----:R-:W0:Y:S01]  /*8770*/  LDS.128 R4, [R3+0x10a00] ;  /* 0x010a000003047984 */ /* 0x003e220000000c00 */
[--C-:B------:R-:W-:Y:S02]  /*8780*/  SHF.R.U64 R38, R36, 0x10, R37.reuse ;  /* 0x0000001024267819 */ /* 0x100fe40000001225 */
[----:B------:R-:W-:Y:S02]  /*8790*/  SHF.R.U32.HI R36, RZ, 0x10, R37 ;  /* 0x00000010ff247819 */ /* 0x000fe40000011625 */
[--C-:B------:R-:W-:Y:S02]  /*87a0*/  SHF.R.U64 R37, R34, 0x10, R35.reuse ;  /* 0x0000001022257819 */ /* 0x100fe40000001223 */
[----:B------:R-:W-:Y:S02]  /*87b0*/  SHF.R.U32.HI R34, RZ, 0x10, R35 ;  /* 0x00000010ff227819 */ /* 0x000fe40000011623 */
[----:B------:R-:W-:Y:S02]  /*87c0*/  PRMT R47, R47, 0x5410, R36 ;  /* 0x000054102f2f7816 */ /* 0x000fe40000000024 */
[----:B------:R-:W-:-:S02]  /*87d0*/  PRMT R41, R41, 0x5410, R34 ;  /* 0x0000541029297816 */ /* 0x000fc40000000022 */
[----:B------:R-:W-:Y:S01]  /*87e0*/  PRMT R51, R51, 0x5410, R38 ;  /* 0x0000541033337816 */ /* 0x000fe20000000026 */
[----:B------:R-:W-:Y:S01]  /*87f0*/  IMAD.U32 R38, R47, 0x10000, RZ ;  /* 0x000100002f267824 */ /* 0x000fe200078e00ff */
[----:B------:R-:W-:Y:S01]  /*8800*/  PRMT R46, R46, 0x5410, R37 ;  /* 0x000054102e2e7816 */ /* 0x000fe20000000025 */
[C---:B------:R-:W-:Y:S01]  /*8810*/  IMAD.U32 R39, R41.reuse, 0x10000, RZ ;  /* 0x0001000029277824 */ /* 0x040fe200078e00ff */
[----:B------:R-:W-:Y:S02]  /*8820*/  LOP3.LUT R41, R41, 0xffff0000, RZ, 0xc0, !PT ;  /* 0xffff000029297812 */ /* 0x000fe400078ec0ff */
[----:B------:R-:W-:Y:S02]  /*8830*/  LOP3.LUT R47, R47, 0xffff0000, RZ, 0xc0, !PT ;  /* 0xffff00002f2f7812 */ /* 0x000fe400078ec0ff */
[C---:B0-----:R-:W-:Y:S01]  /*8840*/  LOP3.LUT R35, R6.reuse, 0xffff0000, RZ, 0xc0, !PT ;  /* 0xffff000006237812 */ /* 0x041fe200078ec0ff */
[----:B------:R-:W-:Y:S01]  /*8850*/  IMAD.U32 R34, R6, 0x10000, RZ ;  /* 0x0001000006227824 */ /* 0x000fe200078e00ff */
[C---:B------:R-:W-:Y:S01]  /*8860*/  LOP3.LUT R37, R7.reuse, 0xffff0000, RZ, 0xc0, !PT ;  /* 0xffff000007257812 */ /* 0x040fe200078ec0ff */
[----:B------:R-:W-:-:S02]  /*8870*/  IMAD.U32 R36, R7, 0x10000, RZ ;  /* 0x0001000007247824 */ /* 0x000fc400078e00ff */
[CC--:B------:R-:W-:Y:S01]  /*8880*/  FMUL.FTZ R42, R35.reuse, R38.reuse ;  /* 0x00000026232a7220 */ /* 0x0c0fe20000410000 */
[----:B------:R-:W-:Y:S01]  /*8890*/  FMUL.FTZ R43, R35, R39 ;  /* 0x00000027232b7220 */ /* 0x000fe20000410000 */
[C---:B------:R-:W-:Y:S01]  /*88a0*/  FMUL.FTZ R35, R37.reuse, R41 ;  /* 0x0000002925237220 */ /* 0x040fe20000410000 */
[----:B------:R-:W-:Y:S02]  /*88b0*/  IMAD.U32 R6, R4, 0x10000, RZ ;  /* 0x0001000004067824 */ /* 0x000fe400078e00ff */
[C---:B------:R-:W-:Y:S01]  /*88c0*/  FFMA.FTZ R42, R34.reuse, R39, R42 ;  /* 0x00000027222a7223 */ /* 0x040fe2000001002a */
[-C--:B------:R-:W-:Y:S01]  /*88d0*/  FMUL.FTZ R39, R37, R47.reuse ;  /* 0x0000002f25277220 */ /* 0x080fe20000410000 */
[C---:B------:R-:W-:Y:S02]  /*88e0*/  IMAD.U32 R7, R5.reuse, 0x10000, RZ ;  /* 0x0001000005077824 */ /* 0x040fe400078e00ff */
[----:B------:R-:W-:Y:S01]  /*88f0*/  FFMA.FTZ R43, R34, R38, -R43 ;  /* 0x00000026222b7223 */ /* 0x000fe2000001082b */
[----:B------:R-:W-:Y:S01]  /*8900*/  IMAD.U32 R37, R46, 0x10000, RZ ;  /* 0x000100002e257824 */ /* 0x000fe200078e00ff */
[----:B------:R-:W-:Y:S01]  /*8910*/  LOP3.LUT R4, R4, 0xffff0000, RZ, 0xc0, !PT ;  /* 0xffff000004047812 */ /* 0x000fe200078ec0ff */
[----:B------:R-:W-:Y:S01]  /*8920*/  FFMA.FTZ R47, R36, R47, -R35 ;  /* 0x0000002f242f7223 */ /* 0x000fe20000010823 */
[----:B------:R-:W-:Y:S01]  /*8930*/  LOP3.LUT R5, R5, 0xffff0000, RZ, 0xc0, !PT ;  /* 0xffff000005057812 */ /* 0x000fe200078ec0ff */
[C---:B------:R-:W-:Y:S01]  /*8940*/  IMAD.U32 R35, R51.reuse, 0x10000, RZ ;  /* 0x0001000033237824 */ /* 0x040fe200078e00ff */
[----:B------:R-:W-:Y:S01]  /*8950*/  LOP3.LUT R46, R46, 0xffff0000, RZ, 0xc0, !PT ;  /* 0xffff00002e2e7812 */ /* 0x000fe200078ec0ff */
[----:B------:R-:W-:Y:S01]  /*8960*/  FFMA.FTZ R44, R36, R41, R39 ;  /* 0x00000029242c7223 */ /* 0x000fe20000010027 */
[----:B------:R-:W-:Y:S01]  /*8970*/  LOP3.LUT R34, R51, 0xffff0000, RZ, 0xc0, !PT ;  /* 0xffff000033227812 */ /* 0x000fe200078ec0ff */
[C---:B------:R-:W-:Y:S01]  /*8980*/  FMUL.FTZ R39, R4.reuse, R37 ;  /* 0x0000002504277220 */ /* 0x040fe20000410000 */
[----:B------:R-:W-:Y:S01]  /*8990*/  FMUL.FTZ R36, R4, R35 ;  /* 0x0000002304247220 */ /* 0x000fe20000410000 */
[----:B------:R-:W-:-:S02]  /*89a0*/  FMUL.FTZ R38, R5, R46 ;  /* 0x0000002e05267220 */ /* 0x000fc40000410000 */
[-C--:B------:R-:W-:Y:S01]  /*89b0*/  FMUL.FTZ R41, R5, R34.reuse ;  /* 0x0000002205297220 */ /* 0x080fe20000410000 */
[C---:B------:R-:W-:Y:S01]  /*89c0*/  FFMA.FTZ R4, R6.reuse, R35, -R39 ;  /* 0x0000002306047223 */ /* 0x040fe20000010827 */
[----:B------:R-:W-:Y:S01]  /*89d0*/  FFMA.FTZ R37, R6, R37, R36 ;  /* 0x0000002506257223 */ /* 0x000fe20000010024 */
[C---:B------:R-:W-:Y:S01]  /*89e0*/  FFMA.FTZ R5, R7.reuse, R34, -R38 ;  /* 0x0000002207057223 */ /* 0x040fe20000010826 */
[----:B------:R-:W-:Y:S01]  /*89f0*/  FFMA.FTZ R46, R7, R46, R41 ;  /* 0x0000002e072e7223 */ /* 0x000fe20000010029 */
[----:B------:R-:W-:Y:S02]  /*8a00*/  F2FP.BF16.F32.PACK_AB R6, R42, R43 ;  /* 0x0000002b2a06723e */ /* 0x000fe400000010ff */
[----:B------:R-:W-:Y:S02]  /*8a10*/  F2FP.BF16.F32.PACK_AB R7, R44, R47 ;  /* 0x0000002f2c07723e */ /* 0x000fe400000010ff */
[----:B------:R-:W-:Y:S02]  /*8a20*/  F2FP.BF16.F32.PACK_AB R4, R37, R4 ;  /* 0x000000042504723e */ /* 0x000fe400000010ff */
[----:B------:R-:W-:-:S05]  /*8a30*/  F2FP.BF16.F32.PACK_AB R5, R46, R5 ;  /* 0x000000052e05723e */ /* 0x000fca00000010ff */
[----:B------:R2:W-:Y:S02]  /*8a40*/  STS.128 [R3+0x10a00], R4 ;  /* 0x010a000403007388 */ /* 0x0005e40000000c00 */
.L_x_399:
[----:B------:R-:W-:Y:S05]  /*8a50*/  BSYNC B1 ;  /* 0x0000000000017941 */ /* 0x000fea0003800000 */
.L_x_398:
[----:B------:R-:W-:Y:S04]  /*8a60*/  BSSY B1, `(.L_x_400) ;  /* 0x0000030000017945 */ /* 0x000fe80003800000 */
[----:B------:R-:W-:Y:S05]  /*8a70*/  @P2 BRA `(.L_x_401) ;  /* 0x0000000000b82947 */ /* 0x000fea0003800000 */
[----:B012---:R-:W0:Y:S01]  /*8a80*/  LDS.128 R4, [R0+0x10a00] ;  /* 0x010a000000047984 */ /* 0x007e220000000c00 */
[--C-:B------:R-:W-:Y:S02]  /*8a90*/  SHF.R.U64 R34, R30, 0x10, R31.reuse ;  /* 0x000000101e227819 */ /* 0x100fe4000000121f */
[----:B------:R-:W-:Y:S02]  /*8aa0*/  SHF.R.U32.HI R35, RZ, 0x10, R31 ;  /* 0x00000010ff237819 */ /* 0x000fe4000001161f */
[----:B------:R-:W-:Y:S02]  /*8ab0*/  SHF.R.U32.HI R31, RZ, 0x10, R33 ;  /* 0x00000010ff1f7819 */ /* 0x000fe40000011621 */
[----:B------:R-:W-:Y:S02]  /*8ac0*/  PRMT R50, R50, 0x5410, R35 ;  /* 0x0000541032327816 */ /* 0x000fe40000000023 */
[----:B------:R-:W-:Y:S02]  /*8ad0*/  PRMT R40, R40, 0x5410, R31 ;  /* 0x0000541028287816 */ /* 0x000fe4000000001f */
[----:B------:R-:W-:-:S02]  /*8ae0*/  SHF.R.U64 R30, R32, 0x10, R33 ;  /* 0x00000010201e7819 */ /* 0x000fc40000001221 */
[----:B------:R-:W-:Y:S01]  /*8af0*/  PRMT R32, R29, 0x5410, R34 ;  /* 0x000054101d207816 */ /* 0x000fe20000000022 */
[----:B------:R-:W-:Y:S01]  /*8b00*/  IMAD.U32 R36, R40, 0x10000, RZ ;  /* 0x0001000028247824 */ /* 0x000fe200078e00ff */
[----:B------:R-:W-:Y:S01]  /*8b10*/  PRMT R33, R15, 0x5410, R30 ;  /* 0x000054100f217816 */ /* 0x000fe2000000001e */
[----:B------:R-:W-:Y:S01]  /*8b20*/  IMAD.U32 R34, R50, 0x10000, RZ ;  /* 0x0001000032227824 */ /* 0x000fe200078e00ff */
[----:B------:R-:W-:Y:S02]  /*8b30*/  LOP3.LUT R40, R40, 0xffff0000, RZ, 0xc0, !PT ;  /* 0xffff000028287812 */ /* 0x000fe400078ec0ff */
[----:B------:R-:W-:Y:S02]  /*8b40*/  LOP3.LUT R50, R50, 0xffff0000, RZ, 0xc0, !PT ;  /* 0xffff000032327812 */ /* 0x000fe400078ec0ff */
[C---:B0-----:R-:W-:Y:S01]  /*8b50*/  LOP3.LUT R29, R6.reuse, 0xffff0000, RZ, 0xc0, !PT ;  /* 0xffff0000061d7812 */ /* 0x041fe200078ec0ff */
[----:B------:R-:W-:Y:S01]  /*8b60*/  IMAD.U32 R15, R6, 0x10000, RZ ;  /* 0x00010000060f7824 */ /* 0x000fe200078e00ff */
[C---:B------:R-:W-:Y:S01]  /*8b70*/  LOP3.LUT R31, R7.reuse, 0xffff0000, RZ, 0xc0, !PT ;  /* 0xffff0000071f7812 */ /* 0x040fe200078ec0ff */
[----:B------:R-:W-:-:S02]  /*8b80*/  IMAD.U32 R30, R7, 0x10000, RZ ;  /* 0x00010000071e7824 */ /* 0x000fc400078e00ff */
[C---:B------:R-:W-:Y:S01]  /*8b90*/  FMUL.FTZ R38, R29.reuse, R36 ;  /* 0x000000241d267220 */ /* 0x040fe20000410000 */
[----:B------:R-:W-:Y:S01]  /*8ba0*/  FMUL.FTZ R29, R29, R34 ;  /* 0x000000221d1d7220 */ /* 0x000fe20000410000 */
[C---:B------:R-:W-:Y:S02]  /*8bb0*/  IMAD.U32 R6, R4.reuse, 0x10000, RZ ;  /* 0x0001000004067824 */ /* 0x040fe400078e00ff */
[----:B------:R-:W-:Y:S01]  /*8bc0*/  FMUL.FTZ R37, R31, R40 ;  /* 0x000000281f257220 */ /* 0x000fe20000410000 */
[C---:B------:R-:W-:Y:S01]  /*8bd0*/  FFMA.FTZ R38, R15.reuse, R34, -R38 ;  /* 0x000000220f267223 */ /* 0x040fe20000010826 */
[----:B------:R-:W-:Y:S01]  /*8be0*/  FFMA.FTZ R35, R15, R36, R29 ;  /* 0x000000240f237223 */ /* 0x000fe2000001001d */
[C---:B------:R-:W-:Y:S01]  /*8bf0*/  IMAD.U32 R7, R5.reuse, 0x10000, RZ ;  /* 0x0001000005077824 */ /* 0x040fe200078e00ff */
[----:B------:R-:W-:Y:S01]  /*8c00*/  LOP3.LUT R4, R4, 0xffff0000, RZ, 0xc0, !PT ;  /* 0xffff000004047812 */ /* 0x000fe200078ec0ff */
[C---:B------:R-:W-:Y:S01]  /*8c10*/  IMAD.U32 R15, R32.reuse, 0x10000, RZ ;  /* 0x00010000200f7824 */ /* 0x040fe200078e00ff */
[----:B------:R-:W-:Y:S01]  /*8c20*/  LOP3.LUT R5, R5, 0xffff0000, RZ, 0xc0, !PT ;  /* 0xffff000005057812 */ /* 0x000fe200078ec0ff */
[-C--:B------:R-:W-:Y:S01]  /*8c30*/  FMUL.FTZ R31, R31, R50.reuse ;  /* 0x000000321f1f7220 */ /* 0x080fe20000410000 */
[C---:B------:R-:W-:Y:S01]  /*8c40*/  LOP3.LUT R34, R33.reuse, 0xffff0000, RZ, 0xc0, !PT ;  /* 0xffff000021227812 */ /* 0x040fe200078ec0ff */
[----:B------:R-:W-:Y:S01]  /*8c50*/  IMAD.U32 R29, R33, 0x10000, RZ ;  /* 0x00010000211d7824 */ /* 0x000fe200078e00ff */
[----:B------:R-:W-:Y:S01]  /*8c60*/  LOP3.LUT R32, R32, 0xffff0000, RZ, 0xc0, !PT ;  /* 0xffff000020207812 */ /* 0x000fe200078ec0ff */
[C---:B------:R-:W-:Y:S01]  /*8c70*/  FFMA.FTZ R37, R30.reuse, R50, -R37 ;  /* 0x000000321e257223 */ /* 0x040fe20000010825 */
[----:B------:R-:W-:Y:S01]  /*8c80*/  FFMA.FTZ R40, R30, R40, R31 ;  /* 0x000000281e287223 */ /* 0x000fe2000001001f */
[C---:B------:R-:W-:Y:S01]  /*8c90*/  FMUL.FTZ R31, R4.reuse, R29 ;  /* 0x0000001d041f7220 */ /* 0x040fe20000410000 */
        /* <DEDUP_REMOVED lines=9> */
[----:B------:R-:W-:Y:S02]  /*8d30*/  F2FP.BF16.F32.PACK_AB R4, R29, R4 ;  /* 0x000000041d04723e */ /* 0x000fe400000010ff */
[----:B------:R-:W-:-:S05]  /*8d40*/  F2FP.BF16.F32.PACK_AB R5, R34, R5 ;  /* 0x000000052205723e */ /* 0x000fca00000010ff */
[----:B------:R3:W-:Y:S02]  /*8d50*/  STS.128 [R0+0x10a00], R4 ;  /* 0x010a000400007388 */ /* 0x0007e40000000c00 */
.L_x_401:
[----:B------:R-:W-:Y:S05]  /*8d60*/  BSYNC B1 ;  /* 0x0000000000017941 */ /* 0x000fea0003800000 */
.L_x_400:
[----:B------:R-:W-:Y:S04]  /*8d70*/  BSSY B1, `(.L_x_402) ;  /* 0x0000030000017945 */ /* 0x000fe80003800000 */
[----:B------:R-:W-:Y:S05]  /*8d80*/  @P3 BRA `(.L_x_403) ;  /* 0x0000000000b83947 */ /* 0x000fea0003800000 */
[----:B0123--:R-:W0:Y:S01]  /*8d90*/  LDS.128 R4, [R3+0x13a00] ;  /* 0x013a000003047984 */ /* 0x00fe220000000c00 */
[--C-:B------:R-:W-:Y:S02]  /*8da0*/  SHF.R.U64 R30, R24, 0x10, R25.reuse ;  /* 0x00000010181e7819 */ /* 0x100fe40000001219 */
[----:B------:R-:W-:Y:S02]  /*8db0*/  SHF.R.U32.HI R15, RZ, 0x10, R25 ;  /* 0x00000010ff0f7819 */ /* 0x000fe40000011619 */
[----:B------:R-:W-:Y:S02]  /*8dc0*/  SHF.R.U32.HI R25, RZ, 0x10, R23 ;  /* 0x00000010ff197819 */ /* 0x000fe40000011617 */
[----:B------:R-:W-:Y:S02]  /*8dd0*/  PRMT R28, R28, 0x5410, R15 ;  /* 0x000054101c1c7816 */ /* 0x000fe4000000000f */
[----:B------:R-:W-:Y:S02]  /*8de0*/  PRMT R25, R14, 0x5410, R25 ;  /* 0x000054100e197816 */ /* 0x000fe40000000019 */
[----:B------:R-:W-:Y:S01]  /*8df0*/  SHF.R.U64 R24, R22, 0x10, R23 ;  /* 0x0000001016187819 */ /* 0x000fe20000001217 */
[----:B------:R-:W-:Y:S01]  /*8e00*/  IMAD.U32 R23, R28, 0x10000, RZ ;  /* 0x000100001c177824 */ /* 0x000fe200078e00ff */
[----:B------:R-:W-:Y:S01]  /*8e10*/  PRMT R27, R27, 0x5410, R30 ;  /* 0x000054101b1b7816 */ /* 0x000fe2000000001e */
[----:B------:R-:W-:Y:S01]  /*8e20*/  IMAD.U32 R29, R25, 0x10000, RZ ;  /* 0x00010000191d7824 */ /* 0x000fe200078e00ff */
[----:B------:R-:W-:-:S02]  /*8e30*/  PRMT R24, R13, 0x5410, R24 ;  /* 0x000054100d187816 */ /* 0x000fc40000000018 */
[----:B------:R-:W-:Y:S02]  /*8e40*/  LOP3.LUT R25, R25, 0xffff0000, RZ, 0xc0, !PT ;  /* 0xffff000019197812 */ /* 0x000fe400078ec0ff */
[----:B------:R-:W-:Y:S02]  /*8e50*/  LOP3.LUT R28, R28, 0xffff0000, RZ, 0xc0, !PT ;  /* 0xffff00001c1c7812 */ /* 0x000fe400078ec0ff */
[C---:B0-----:R-:W-:Y:S01]  /*8e60*/  LOP3.LUT R14, R6.reuse, 0xffff0000, RZ, 0xc0, !PT ;  /* 0xffff0000060e7812 */ /* 0x041fe200078ec0ff */
[----:B------:R-:W-:Y:S01]  /*8e70*/  IMAD.U32 R13, R6, 0x10000, RZ ;  /* 0x00010000060d7824 */ /* 0x000fe200078e00ff */
[C---:B------:R-:W-:Y:S01]  /*8e80*/  LOP3.LUT R22, R7.reuse, 0xffff0000, RZ, 0xc0, !PT ;  /* 0xffff000007167812 */ /* 0x040fe200078ec0ff */
[----:B------:R-:W-:Y:S02]  /*8e90*/  IMAD.U32 R15, R7, 0x10000, RZ ;  /* 0x00010000070f7824 */ /* 0x000fe400078e00ff */
[C---:B------:R-:W-:Y:S01]  /*8ea0*/  FMUL.FTZ R30, R14.reuse, R29 ;  /* 0x0000001d0e1e7220 */ /* 0x040fe20000410000 */
[----:B------:R-:W-:Y:S01]  /*8eb0*/  FMUL.FTZ R14, R14, R23 ;  /* 0x000000170e0e7220 */ /* 0x000fe20000410000 */
[----:B------:R-:W-:-:S02]  /*8ec0*/  IMAD.U32 R6, R4, 0x10000, RZ ;  /* 0x0001000004067824 */ /* 0x000fc400078e00ff */
[----:B------:R-:W-:Y:S01]  /*8ed0*/  FMUL.FTZ R32, R22, R25 ;  /* 0x0000001916207220 */ /* 0x000fe20000410000 */
[----:B------:R-:W-:Y:S01]  /*8ee0*/  FFMA.FTZ R30, R13, R23, -R30 ;  /* 0x000000170d1e7223 */ /* 0x000fe2000001081e */
[----:B------:R-:W-:Y:S02]  /*8ef0*/  IMAD.U32 R7, R5, 0x10000, RZ ;  /* 0x0001000005077824 */ /* 0x000fe400078e00ff */
[----:B------:R-:W-:Y:S01]  /*8f00*/  FFMA.FTZ R29, R13, R29, R14 ;  /* 0x0000001d0d1d7223 */ /* 0x000fe2000001000e */
[----:B------:R-:W-:Y:S01]  /*8f10*/  IMAD.U32 R23, R24, 0x10000, RZ ;  /* 0x0001000018177824 */ /* 0x000fe200078e00ff */
[----:B------:R-:W-:Y:S01]  /*8f20*/  LOP3.LUT R4, R4, 0xffff0000, RZ, 0xc0, !PT ;  /* 0xffff000004047812 */ /* 0x000fe200078ec0ff */
[-C--:B------:R-:W-:Y:S01]  /*8f30*/  FMUL.FTZ R22, R22, R28.reuse ;  /* 0x0000001c16167220 */ /* 0x080fe20000410000 */
[----:B------:R-:W-:Y:S01]  /*8f40*/  LOP3.LUT R5, R5, 0xffff0000, RZ, 0xc0, !PT ;  /* 0xffff000005057812 */ /* 0x000fe200078ec0ff */
[----:B------:R-:W-:Y:S01]  /*8f50*/  IMAD.U32 R13, R27, 0x10000, RZ ;  /* 0x000100001b0d7824 */ /* 0x000fe200078e00ff */
[----:B------:R-:W-:Y:S01]  /*8f60*/  LOP3.LUT R24, R24, 0xffff0000, RZ, 0xc0, !PT ;  /* 0xffff000018187812 */ /* 0x000fe200078ec0ff */
[----:B------:R-:W-:Y:S01]  /*8f70*/  FFMA.FTZ R32, R15, R28, -R32 ;  /* 0x0000001c0f207223 */ /* 0x000fe20000010820 */
[----:B------:R-:W-:Y:S01]  /*8f80*/  LOP3.LUT R14, R27, 0xffff0000, RZ, 0xc0, !PT ;  /* 0xffff00001b0e7812 */ /* 0x000fe200078ec0ff */
        /* <DEDUP_REMOVED lines=14> */
.L_x_403:
[----:B------:R-:W-:Y:S05]  /*9070*/  BSYNC B1 ;  /* 0x0000000000017941 */ /* 0x000fea0003800000 */
.L_x_402:
[----:B------:R-:W-:Y:S05]  /*9080*/  @P4 BRA `(.L_x_393) ;  /* 0x0000001c00a44947 */ /* 0x000fea0003800000 */
[----:B01234-:R-:W0:Y:S01]  /*9090*/  LDS.128 R4, [R0+0x13a00] ;  /* 0x013a000000047984 */ /* 0x01fe220000000c00 */
[----:B------:R-:W-:Y:S02]  /*90a0*/  SHF.R.U64 R14, R20, 0x10, R21 ;  /* 0x00000010140e7819 */ /* 0x000fe40000001215 */
[----:B------:R-:W-:Y:S02]  /*90b0*/  SHF.R.U64 R13, R8, 0x10, R9 ;  /* 0x00000010080d7819 */ /* 0x000fe40000001209 */
[----:B------:R-:W-:Y:S02]  /*90c0*/  SHF.R.U32.HI R21, RZ, 0x10, R21 ;  /* 0x00000010ff157819 */ /* 0x000fe40000011615 */
[----:B------:R-:W-:Y:S02]  /*90d0*/  SHF.R.U32.HI R9, RZ, 0x10, R9 ;  /* 0x00000010ff097819 */ /* 0x000fe40000011609 */
[----:B------:R-:W-:Y:S02]  /*90e0*/  PRMT R12, R12, 0x5410, R21 ;  /* 0x000054100c0c7816 */ /* 0x000fe40000000015 */
[----:B------:R-:W-:-:S02]  /*90f0*/  PRMT R26, R26, 0x5410, R9 ;  /* 0x000054101a1a7816 */ /* 0x000fc40000000009 */
[----:B------:R-:W-:Y:S01]  /*9100*/  PRMT R14, R11, 0x5410, R14 ;  /* 0x000054100b0e7816 */ /* 0x000fe2000000000e */
[----:B------:R-:W-:Y:S01]  /*9110*/  IMAD.U32 R15, R12, 0x10000, RZ ;  /* 0x000100000c0f7824 */ /* 0x000fe200078e00ff */
[----:B------:R-:W-:Y:S01]  /*9120*/  PRMT R13, R10, 0x5410, R13 ;  /* 0x000054100a0d7816 */ /* 0x000fe2000000000d */
[----:B------:R-:W-:Y:S01]  /*9130*/  IMAD.U32 R11, R26, 0x10000, RZ ;  /* 0x000100001a0b7824 */ /* 0x000fe200078e00ff */
[----:B------:R-:W-:Y:S02]  /*9140*/  LOP3.LUT R12, R12, 0xffff0000, RZ, 0xc0, !PT ;  /* 0xffff00000c0c7812 */ /* 0x000fe400078ec0ff */
[----:B------:R-:W-:Y:S02]  /*9150*/  LOP3.LUT R26, R26, 0xffff0000, RZ, 0xc0, !PT ;  /* 0xffff00001a1a7812 */ /* 0x000fe400078ec0ff */
[C---:B0-----:R-:W-:Y:S01]  /*9160*/  LOP3.LUT R9, R6.reuse, 0xffff0000, RZ, 0xc0, !PT ;  /* 0xffff000006097812 */ /* 0x041fe200078ec0ff */
[C---:B------:R-:W-:Y:S01]  /*9170*/  IMAD.U32 R10, R7.reuse, 0x10000, RZ ;  /* 0x00010000070a7824 */ /* 0x040fe200078e00ff */
[----:B------:R-:W-:Y:S01]  /*9180*/  LOP3.LUT R7, R7, 0xffff0000, RZ, 0xc0, !PT ;  /* 0xffff000007077812 */ /* 0x000fe200078ec0ff */
[----:B------:R-:W-:-:S02]  /*9190*/  IMAD.U32 R8, R6, 0x10000, RZ ;  /* 0x0001000006087824 */ /* 0x000fc400078e00ff */
[C---:B------:R-:W-:Y:S01]  /*91a0*/  FMUL.FTZ R21, R9.reuse, R15 ;  /* 0x0000000f09157220 */ /* 0x040fe20000410000 */
[-C--:B------:R-:W-:Y:S01]  /*91b0*/  FMUL.FTZ R20, R9, R11.reuse ;  /* 0x0000000b09147220 */ /* 0x080fe20000410000 */
[C---:B------:R-:W-:Y:S01]  /*91c0*/  FMUL.FTZ R9, R7.reuse, R12 ;  /* 0x0000000c07097220 */ /* 0x040fe20000410000 */
[----:B------:R-:W-:Y:S02]  /*91d0*/  IMAD.U32 R3, R4, 0x10000, RZ ;  /* 0x0001000004037824 */ /* 0x000fe400078e00ff */
[C---:B------:R-:W-:Y:S01]  /*91e0*/  FFMA.FTZ R21, R8.reuse, R11, -R21 ;  /* 0x0000000b08157223 */ /* 0x040fe20000010815 */
[----:B------:R-:W-:Y:S01]  /*91f0*/  FFMA.FTZ R20, R8, R15, R20 ;  /* 0x0000000f08147223 */ /* 0x000fe20000010014 */
[-C--:B------:R-:W-:Y:S01]  /*9200*/  FMUL.FTZ R11, R7, R26.reuse ;  /* 0x0000001a070b7220 */ /* 0x080fe20000410000 */
[C---:B------:R-:W-:Y:S01]  /*9210*/  IMAD.U32 R6, R5.reuse, 0x10000, RZ ;  /* 0x0001000005067824 */ /* 0x040fe200078e00ff */
[----:B------:R-:W-:Y:S01]  /*9220*/  LOP3.LUT R4, R4, 0xffff0000, RZ, 0xc0, !PT ;  /* 0xffff000004047812 */ /* 0x000fe200078ec0ff */
[C---:B------:R-:W-:Y:S01]  /*9230*/  IMAD.U32 R8, R14.reuse, 0x10000, RZ ;  /* 0x000100000e087824 */ /* 0x040fe200078e00ff */
[----:B------:R-:W-:Y:S01]  /*9240*/  LOP3.LUT R5, R5, 0xffff0000, RZ, 0xc0, !PT ;  /* 0xffff000005057812 */ /* 0x000fe200078ec0ff */
[C---:B------:R-:W-:Y:S01]  /*9250*/  IMAD.U32 R7, R13.reuse, 0x10000, RZ ;  /* 0x000100000d077824 */ /* 0x040fe200078e00ff */
[----:B------:R-:W-:Y:S01]  /*9260*/  LOP3.LUT R14, R14, 0xffff0000, RZ, 0xc0, !PT ;  /* 0xffff00000e0e7812 */ /* 0x000fe200078ec0ff */
[C---:B------:R-:W-:Y:S01]  /*9270*/  FFMA.FTZ R26, R10.reuse, R26, -R9 ;  /* 0x0000001a0a1a7223 */ /* 0x040fe20000010809 */
[----:B------:R-:W-:Y:S01]  /*9280*/  LOP3.LUT R13, R13, 0xffff0000, RZ, 0xc0, !PT ;  /* 0xffff00000d0d7812 */ /* 0x000fe200078ec0ff */
[----:B------:R-:W-:Y:S01]  /*9290*/  FFMA.FTZ R23, R10, R12, R11 ;  /* 0x0000000c0a177223 */ /* 0x000fe2000001000b */
[C---:B------:R-:W-:Y:S01]  /*92a0*/  FMUL.FTZ R10, R4.reuse, R8 ;  /* 0x00000008040a7220 */ /* 0x040fe20000410000 */
[----:B------:R-:W-:Y:S01]  /*92b0*/  FMUL.FTZ R9, R4, R7 ;  /* 0x0000000704097220 */ /* 0x000fe20000410000 */
[C---:B------:R-:W-:Y:S01]  /*92c0*/  FMUL.FTZ R11, R5.reuse, R14 ;  /* 0x0000000e050b7220 */ /* 0x040fe20000410000 */
[----:B------:R-:W-:Y:S01]  /*92d0*/  FMUL.FTZ R15, R5, R13 ;  /* 0x0000000d050f7220 */ /* 0x000fe20000410000 */
        /* <DEDUP_REMOVED lines=8> */
[----:B------:R0:W-:Y:S01]  /*9360*/  STS.128 [R0+0x13a00], R4 ;  /* 0x013a000400007388 */ /* 0x0001e20000000c00 */
[----:B------:R-:W-:Y:S05]  /*9370*/  BRA `(.L_x_393) ;  /* 0x0000001800e87947 */ /* 0x000fea0003800000 */
.L_x_384:
        /* <DEDUP_REMOVED lines=15> */
[----:B------:R-:W2:Y:S01]  /*9470*/  LDL R8, [R1+0x28] ;  /* 0x0000280001087983 */ /* 0x000ea20000100800 */
[----:B------:R-:W-:-:S03]  /*9480*/  ULDC UR4, c[0x0][0x3d4] ;  /* 0x0000f50000047ab9 */ /* 0x000fc60000000800 */
[----:B------:R-:W3:Y:S01]  /*9490*/  LDL R3, [R1+0x2c] ;  /* 0x00002c0001037983 */ /* 0x000ee20000100800 */
[----:B------:R-:W-:Y:S02]  /*94a0*/  ISETP.GE.AND P1, PT, R146, UR4, PT ;  /* 0x0000000492007c0c */ /* 0x000fe4000bf26270 */
        /* <DEDUP_REMOVED lines=12> */
[----:B------:R0:W5:Y:S04]  /*9570*/  @!P1 LDG.E.128 R28, desc[UR60][R44.64] ;  /* 0x0000003c2c1c9981 */ /* 0x000168000c1e1d00 */
[----:B------:R0:W5:Y:S01]  /*9580*/  @!P1 LDG.E.128 R4, desc[UR60][R42.64] ;  /* 0x0000003c2a049981 */ /* 0x000162000c1e1d00 */
[----:B--2---:R-:W-:Y:S02]  /*9590*/  ISETP.GE.AND P2, PT, R8, UR4, PT ;  /* 0x0000000408007c0c */ /* 0x004fe4000bf46270 */
[----:B---3--:R-:W-:-:S11]  /*95a0*/  ISETP.GE.AND P3, PT, R3, UR4, PT ;  /* 0x0000000403007c0c */ /* 0x008fd6000bf66270 */
[----:B------:R0:W5:Y:S04]  /*95b0*/  @!P2 LDG.E.128 R32, desc[UR60][R44.64+0x20] ;  /* 0x0000203c2c20a981 */ /* 0x000168000c1e1d00 */
[----:B------:R0:W5:Y:S04]  /*95c0*/  @!P3 LDG.E.128 R36, desc[UR60][R44.64+0x40] ;  /* 0x0000403c2c24b981 */ /* 0x000168000c1e1d00 */
[----:B------:R0:W5:Y:S04]  /*95d0*/  @!P2 LDG.E.128 R20, desc[UR60][R42.64+0x20] ;  /* 0x0000203c2a14a981 */ /* 0x000168000c1e1d00 */
[----:B------:R0:W5:Y:S02]  /*95e0*/  @!P3 LDG.E.128 R24, desc[UR60][R42.64+0x40] ;  /* 0x0000403c2a18b981 */ /* 0x000164000c1e1d00 */
.L_x_405:
[----:B------:R-:W-:Y:S05]  /*95f0*/  BSYNC B1 ;  /* 0x0000000000017941 */ /* 0x000fea0003800000 */
.L_x_404:
        /* <DEDUP_REMOVED lines=16> */
.L_x_572:
[----:B------:R-:W-:Y:S01]  /*9700*/  UMOV UR4, 0xffffffff ;  /* 0xffffffff00047882 */ /* 0x000fe20000000000 */
[----:B------:R-:W-:Y:S02]  /*9710*/  LOP3.LUT R0, R0, 0xfffffffe, RZ, 0xc0, !PT ;  /* 0xfffffffe00007812 */ /* 0x000fe400078ec0ff */
[----:B------:R-:W-:Y:S05]  /*9720*/  BRA.DIV UR4, `(.L_x_407) ;  /* 0x0000012204b87947 */ /* 0x000fea000b800000 */
.L_x_575:
[----:B------:R-:W-:Y:S01]  /*9730*/  UMOV UR4, 0xffffffff ;  /* 0xffffffff00047882 */ /* 0x000fe20000000000 */
[----:B------:R-:W-:Y:S02]  /*9740*/  IMAD.IADD R0, R10, 0x1, -R0 ;  /* 0x000000010a007824 */ /* 0x000fe400078e0a00 */
[----:B------:R-:W-:Y:S05]  /*9750*/  BRA.DIV UR4, `(.L_x_408) ;  /* 0x0000012204d47947 */ /* 0x000fea000b800000 */
.L_x_578:
[----:B------:R-:W-:Y:S01]  /*9760*/  UMOV UR4, 0xffffffff ;  /* 0xffffffff00047882 */ /* 0x000fe20000000000 */
[----:B------:R-:W-:Y:S02]  /*9770*/  SHF.L.U32 R3, R0, 0x1f, RZ ;  /* 0x0000001f00037819 */ /* 0x000fe400000006ff */
[----:B------:R-:W-:Y:S05]  /*9780*/  BRA.DIV UR4, `(.L_x_409) ;  /* 0x0000012204f07947 */ /* 0x000fea000b800000 */
.L_x_581:
        /* <DEDUP_REMOVED lines=37> */
.L_x_582:
[----:B------:R-:W-:Y:S05]  /*99e0*/  BSYNC B1 ;  /* 0x0000000000017941 */ /* 0x000fea0003800000 */
.L_x_410:
[----:B------:R-:W-:Y:S02]  /*99f0*/  PRMT R46, R0, 0x7610, R46 ;  /* 0x00007610002e7816 */ /* 0x000fe4000000002e */
[----:B------:R-:W-:Y:S01]  /*9a00*/  PRMT R47, R8, 0x7610, R47 ;  /* 0x00007610082f7816 */ /* 0x000fe2000000002f */
[----:B------:R-:W-:Y:S06]  /*9a10*/  @P0 BRA `(.L_x_393) ;  /* 0x0000001400400947 */ /* 0x000fec0003800000 */
[----:B------:R-:W2:Y:S01]  /*9a20*/  LDL R74, [R1+0x28] ;  /* 0x00002800014a7983 */ /* 0x000ea20000100800 */
[----:B0-----:R-:W0:Y:S03]  /*9a30*/  LDC R3, c[0x0][0x3d4] ;  /* 0x0000f500ff037b82 */ /* 0x001e260000000800 */
[----:B------:R-:W3:Y:S04]  /*9a40*/  LDL R73, [R1+0x2c] ;  /* 0x00002c0001497983 */ /* 0x000ee80000100800 */
[----:B------:R4:W5:Y:S04]  /*9a50*/  LDL R72, [R1+0x30] ;  /* 0x0000300001487983 */ /* 0x0009680000100800 */
[----:B------:R4:W5:Y:S04]  /*9a60*/  LDL R71, [R1+0x38] ;  /* 0x0000380001477983 */ /* 0x0009680000100800 */
[----:B------:R4:W5:Y:S01]  /*9a70*/  LDL R70, [R1+0x34] ;  /* 0x0000340001467983 */ /* 0x0009620000100800 */
[----:B------:R-:W-:Y:S01]  /*9a80*/  BSSY B1, `(.L_x_412) ;  /* 0x0000071000017945 */ /* 0x000fe20003800000 */
[----:B0-----:R-:W-:-:S02]  /*9a90*/  ISETP.GE.AND P0, PT, R146, R3, PT ;  /* 0x000000039200720c */ /* 0x001fc40003f06270 */
[-C--:B--2---:R-:W-:Y:S02]  /*9aa0*/  ISETP.GE.AND P1, PT, R74, R3.reuse, PT ;  /* 0x000000034a00720c */ /* 0x084fe40003f26270 */
[----:B---3--:R-:W-:-:S09]  /*9ab0*/  ISETP.GE.AND P2, PT, R73, R3, PT ;  /* 0x000000034900720c */ /* 0x008fd20003f46270 */
[----:B----4-:R-:W-:Y:S05]  /*9ac0*/  @P0 BRA `(.L_x_413) ;  /* 0x0000000400b00947 */ /* 0x010fea0003800000 */
[----:B------:R-:W2:Y:S01]  /*9ad0*/  LDL R75, [R1+0x84] ;  /* 0x00008400014b7983 */ /* 0x000ea20000100800 */
[----:B------:R-:W0:Y:S02]  /*9ae0*/  S2R R9, SR_TID.X ;  /* 0x0000000000097919 */ /* 0x000e240000002100 */
[----:B0-----:R-:W-:-:S05]  /*9af0*/  VIADD R9, R9, 0xffffff80 ;  /* 0xffffff8009097836 */ /* 0x001fca0000000000 */
[----:B------:R-:W-:-:S04]  /*9b00*/  LEA.HI R0, R9, R9, RZ, 0x1 ;  /* 0x0000000909007211 */ /* 0x000fc800078f08ff */
[----:B------:R-:W-:-:S05]  /*9b10*/  LOP3.LUT R0, R0, 0xfffffffe, RZ, 0xc0, !PT ;  /* 0xfffffffe00007812 */ /* 0x000fca00078ec0ff */
[----:B------:R-:W-:-:S05]  /*9b20*/  IMAD.IADD R0, R9, 0x1, -R0 ;  /* 0x0000000109007824 */ /* 0x000fca00078e0a00 */
[----:B------:R-:W-:-:S04]  /*9b30*/  LEA.HI R0, R3, R0, RZ, 0x1d ;  /* 0x0000000003007211 */ /* 0x000fc800078fe8ff */
[----:B------:R-:W-:-:S04]  /*9b40*/  SHF.R.S32.HI R9, RZ, 0x1f, R0 ;  /* 0x0000001fff097819 */ /* 0x000fc80000011400 */
[----:B------:R-:W-:Y:S01]  /*9b50*/  LEA.HI R9, R9, R0, RZ, 0x2 ;  /* 0x0000000009097211 */ /* 0x000fe200078f10ff */
[----:B------:R-:W-:-:S03]  /*9b60*/  IMAD.SHL.U32 R0, R0, 0x8, RZ ;  /* 0x0000000800007824 */ /* 0x000fc600078e00ff */
[----:B------:R-:W-:Y:S02]  /*9b70*/  SHF.R.S32.HI R9, RZ, 0x2, R9 ;  /* 0x00000002ff097819 */ /* 0x000fe40000011409 */
[----:B-----5:R-:W-:-:S03]  /*9b80*/  LOP3.LUT R0, R72, 0x18, R0, 0xf8, !PT ;  /* 0x0000001848007812 */ /* 0x020fc600078ef800 */
[----:B------:R-:W-:Y:S01]  /*9b90*/  IMAD R9, R9, 0x1800, R71 ;  /* 0x0000180009097824 */ /* 0x000fe200078e0247 */
[----:B------:R-:W-:-:S05]  /*9ba0*/  LOP3.LUT R0, R0, R70, RZ, 0x3c, !PT ;  /* 0x0000004600007212 */ /* 0x000fca00078e3cff */
[----:B------:R-:W-:-:S04]  /*9bb0*/  IMAD.IADD R13, R9, 0x1, R0 ;  /* 0x00000001090d7824 */ /* 0x000fc800078e0200 */
[----:B------:R-:W-:-:S05]  /*9bc0*/  IMAD R0, R13, 0x2, R18 ;  /* 0x000000020d007824 */ /* 0x000fca00078e0212 */
[----:B-1----:R-:W0:Y:S01]  /*9bd0*/  LDS.128 R12, [R0+0xda00] ;  /* 0x00da0000000c7984 */ /* 0x002e220000000c00 */
[----:B------:R-:W-:Y:S02]  /*9be0*/  SHF.R.U64 R61, R4, 0x10, R5 ;  /* 0x00000010043d7819 */ /* 0x000fe40000001205 */
[----:B------:R-:W-:Y:S02]  /*9bf0*/  SHF.R.U64 R58, R28, 0x10, R29 ;  /* 0x000000101c3a7819 */ /* 0x000fe4000000121d */
[--C-:B------:R-:W-:Y:S02]  /*9c00*/  SHF.R.U64 R28, R30, 0x10, R31.reuse ;  /* 0x000000101e1c7819 */ /* 0x100fe4000000121f */
[----:B------:R-:W-:Y:S02]  /*9c10*/  SHF.R.U32.HI R30, RZ, 0x10, R31 ;  /* 0x00000010ff1e7819 */ /* 0x000fe4000001161f */
[----:B------:R-:W-:Y:S02]  /*9c20*/  PRMT R61, R56, 0x5410, R61 ;  /* 0x00005410383d7816 */ /* 0x000fe4000000003d */
[----:B------:R-:W-:-:S02]  /*9c30*/  SHF.R.U32.HI R62, RZ, 0x10, R5 ;  /* 0x00000010ff3e7819 */ /* 0x000fc40000011605 */
[----:B------:R-:W-:Y:S01]  /*9c40*/  PRMT R58, R40, 0x5432, R58 ;  /* 0x00005432283a7816 */ /* 0x000fe2000000003a */
[----:B------:R-:W-:Y:S01]  /*9c50*/  IMAD.U32 R63, R61, 0x10000, RZ ;  /* 0x000100003d3f7824 */ /* 0x000fe200078e00ff */
[----:B------:R-:W-:Y:S02]  /*9c60*/  PRMT R4, R45, 0x5432, R30 ;  /* 0x000054322d047816 */ /* 0x000fe4000000001e */
[----:B------:R-:W-:Y:S02]  /*9c70*/  SHF.R.U32.HI R60, RZ, 0x10, R29 ;  /* 0x00000010ff3c7819 */ /* 0x000fe4000001161d */
[----:B------:R-:W-:Y:S02]  /*9c80*/  PRMT R62, R42, 0x5432, R62 ;  /* 0x000054322a3e7816 */ /* 0x000fe4000000003e */
[--C-:B------:R-:W-:Y:S01]  /*9c90*/  SHF.R.U32.HI R66, RZ, 0x10, R7.reuse ;  /* 0x00000010ff427819 */ /* 0x100fe20000011607 */
[----:B------:R-:W-:Y:S01]  /*9ca0*/  IMAD.U32 R59, R58, 0x10000, RZ ;  /* 0x000100003a3b7824 */ /* 0x000fe200078e00ff */
[----:B------:R-:W-:Y:S01]  /*9cb0*/  SHF.R.U64 R65, R6, 0x10, R7 ;  /* 0x0000001006417819 */ /* 0x000fe20000001207 */
[----:B------:R-:W-:Y:S01]  /*9cc0*/  IMAD.U32 R64, R62, 0x10000, RZ ;  /* 0x000100003e407824 */ /* 0x000fe200078e00ff */
[----:B------:R-:W-:-:S02]  /*9cd0*/  PRMT R60, R41, 0x5432, R60 ;  /* 0x00005432293c7816 */ /* 0x000fc4000000003c */
[----:B------:R-:W-:Y:S02]  /*9ce0*/  PRMT R66, R43, 0x5432, R66 ;  /* 0x000054322b427816 */ /* 0x000fe40000000042 */
[----:B------:R-:W-:Y:S02]  /*9cf0*/  PRMT R5, R44, 0x5432, R28 ;  /* 0x000054322c057816 */ /* 0x000fe4000000001c */
[----:B------:R-:W-:Y:S01]  /*9d00*/  PRMT R65, R57, 0x5410, R65 ;  /* 0x0000541039417816 */ /* 0x000fe20000000041 */
[----:B0-----:R-:W-:Y:S02]  /*9d10*/  IMAD.U32 R30, R12, 0x10000, RZ ;  /* 0x000100000c1e7824 */ /* 0x001fe400078e00ff */
[----:B------:R-:W-:Y:S02]  /*9d20*/  IMAD.U32 R31, R13, 0x10000, RZ ;  /* 0x000100000d1f7824 */ /* 0x000fe400078e00ff */
[C---:B------:R-:W-:Y:S01]  /*9d30*/  FMUL.FTZ R67, R30.reuse, R63 ;  /* 0x0000003f1e437220 */ /* 0x040fe20000410000 */
[----:B------:R-:W-:Y:S01]  /*9d40*/  FMUL.FTZ R69, R30, R59 ;  /* 0x0000003b1e457220 */ /* 0x000fe20000410000 */
[----:B------:R-:W-:-:S02]  /*9d50*/  IMAD.U32 R30, R60, 0x10000, RZ ;  /* 0x000100003c1e7824 */ /* 0x000fc400078e00ff */
[----:B------:R-:W-:Y:S02]  /*9d60*/  IMAD.U32 R57, R15, 0x10000, RZ ;  /* 0x000100000f397824 */ /* 0x000fe400078e00ff */
[----:B------:R-:W-:Y:S01]  /*9d70*/  IMAD.U32 R68, R66, 0x10000, RZ ;  /* 0x0001000042447824 */ /* 0x000fe200078e00ff */
[----:B------:R-:W-:Y:S02]  /*9d80*/  LOP3.LUT R12, R12, 0xffff0000, RZ, 0xc0, !PT ;  /* 0xffff00000c0c7812 */ /* 0x000fe400078ec0ff */
[----:B------:R-:W-:Y:S02]  /*9d90*/  LOP3.LUT R61, R61, 0xffff0000, RZ, 0xc0, !PT ;  /* 0xffff00003d3d7812 */ /* 0x000fe400078ec0ff */
[----:B------:R-:W-:Y:S02]  /*9da0*/  LOP3.LUT R58, R58, 0xffff0000, RZ, 0xc0, !PT ;  /* 0xffff00003a3a7812 */ /* 0x000fe400078ec0ff */
[----:B------:R-:W-:Y:S02]  /*9db0*/  LOP3.LUT R13, R13, 0xffff0000, RZ, 0xc0, !PT ;  /* 0xffff00000d0d7812 */ /* 0x000fe400078ec0ff */
[----:B------:R-:W-:-:S02]  /*9dc0*/  LOP3.LUT R62, R62, 0xffff0000, RZ, 0xc0, !PT ;  /* 0xffff00003e3e7812 */ /* 0x000fc400078ec0ff */
[----:B------:R-:W-:Y:S01]  /*9dd0*/  LOP3.LUT R60, R60, 0xffff0000, RZ, 0xc0, !PT ;  /* 0xffff00003c3c7812 */ /* 0x000fe200078ec0ff */
[C---:B------:R-:W-:Y:S01]  /*9de0*/  IMAD.U32 R56, R14.reuse, 0x10000, RZ ;  /* 0x000100000e387824 */ /* 0x040fe200078e00ff */
[----:B------:R-:W-:Y:S02]  /*9df0*/  LOP3.LUT R14, R14, 0xffff0000, RZ, 0xc0, !PT ;  /* 0xffff00000e0e7812 */ /* 0x000fe400078ec0ff */
[----:B------:R-:W-:Y:S02]  /*9e00*/  LOP3.LUT R15, R15, 0xffff0000, RZ, 0xc0, !PT ;  /* 0xffff00000f0f7812 */ /* 0x000fe400078ec0ff */
[----:B------:R-:W-:Y:S01]  /*9e10*/  LOP3.LUT R66, R66, 0xffff0000, RZ, 0xc0, !PT ;  /* 0xffff000042427812 */ /* 0x000fe200078ec0ff */
[----:B--2---:R-:W0:Y:S02]  /*9e20*/  LDS.128 R8, [R75] ;  /* 0x000000004b087984 */ /* 0x004e240000000c00 */
[----:B0-----:R-:W-:Y:S02]  /*9e30*/  IMAD.U32 R6, R8, 0x10000, RZ ;  /* 0x0001000008067824 */ /* 0x001fe400078e00ff */
[----:B------:R-:W-:-:S02]  /*9e40*/  IMAD.U32 R28, R9, 0x10000, RZ ;  /* 0x00010000091c7824 */ /* 0x000fc400078e00ff */
[C---:B------:R-:W-:Y:S01]  /*9e50*/  FFMA.FTZ R67, R6.reuse, R59, -R67 ;  /* 0x0000003b06437223 */ /* 0x040fe20000010843 */
[C---:B------:R-:W-:Y:S01]  /*9e60*/  FMUL.FTZ R59, R31.reuse, R64 ;  /* 0x000000401f3b7220 */ /* 0x040fe20000410000 */
[----:B------:R-:W-:Y:S01]  /*9e70*/  FFMA.FTZ R69, R6, R63, R69 ;  /* 0x0000003f06457223 */ /* 0x000fe20000010045 */
[----:B------:R-:W-:Y:S02]  /*9e80*/  IMAD.U32 R6, R4, 0x10000, RZ ;  /* 0x0001000004067824 */ /* 0x000fe400078e00ff */
[-C--:B------:R-:W-:Y:S01]  /*9e90*/  FMUL.FTZ R31, R31, R30.reuse ;  /* 0x0000001e1f1f7220 */ /* 0x080fe20000410000 */
[----:B------:R-:W-:Y:S01]  /*9ea0*/  FFMA.FTZ R59, R28, R30, -R59 ;  /* 0x0000001e1c3b7223 */ /* 0x000fe2000001083b */
[----:B------:R-:W-:Y:S02]  /*9eb0*/  IMAD.U32 R29, R11, 0x10000, RZ ;  /* 0x000100000b1d7824 */ /* 0x000fe400078e00ff */
[C---:B------:R-:W-:Y:S01]  /*9ec0*/  FMUL.FTZ R30, R57.reuse, R68 ;  /* 0x00000044391e7220 */ /* 0x040fe20000410000 */
[----:B------:R-:W-:Y:S01]  /*9ed0*/  FMUL.FTZ R63, R57, R6 ;  /* 0x00000006393f7220 */ /* 0x000fe20000410000 */
[----:B------:R-:W-:-:S02]  /*9ee0*/  LOP3.LUT R7, R8, 0xffff0000, RZ, 0xc0, !PT ;  /* 0xffff000008077812 */ /* 0x000fc400078ec0ff */
[C---:B------:R-:W-:Y:S01]  /*9ef0*/  FFMA.FTZ R57, R29.reuse, R6, -R30 ;  /* 0x000000061d397223 */ /* 0x040fe2000001081e */
[----:B------:R-:W-:Y:S01]  /*9f00*/  FMUL.FTZ R6, R12, R61 ;  /* 0x0000003d0c067220 */ /* 0x000fe20000410000 */
[----:B------:R-:W-:Y:S01]  /*9f10*/  FFMA.FTZ R31, R28, R64, R31 ;  /* 0x000000401c1f7223 */ /* 0x000fe2000001001f */
[----:B------:R-:W-:Y:S01]  /*9f20*/  FMUL.FTZ R28, R12, R58 ;  /* 0x0000003a0c1c7220 */ /* 0x000fe20000410000 */
[----:B------:R-:W-:Y:S01]  /*9f30*/  FFMA.FTZ R63, R29, R68, R63 ;  /* 0x000000441d3f7223 */ /* 0x000fe2000001003f */
[----:B------:R-:W-:Y:S01]  /*9f40*/  IMAD.U32 R12, R65, 0x10000, RZ ;  /* 0x00010000410c7824 */ /* 0x000fe200078e00ff */
[----:B------:R-:W-:Y:S01]  /*9f50*/  LOP3.LUT R8, R9, 0xffff0000, RZ, 0xc0, !PT ;  /* 0xffff000009087812 */ /* 0x000fe200078ec0ff */
[----:B------:R-:W-:Y:S01]  /*9f60*/  FFMA.FTZ R58, R7, R58, -R6 ;  /* 0x0000003a073a7223 */ /* 0x000fe20000010806 */
[----:B------:R-:W-:Y:S01]  /*9f70*/  FMUL.FTZ R29, R13, R62 ;  /* 0x0000003e0d1d7220 */ /* 0x000fe20000410000 */
[----:B------:R-:W-:Y:S01]  /*9f80*/  LOP3.LUT R65, R65, 0xffff0000, RZ, 0xc0, !PT ;  /* 0xffff000041417812 */ /* 0x000fe200078ec0ff */
[----:B------:R-:W-:-:S02]  /*9f90*/  IMAD.U32 R6, R5, 0x10000, RZ ;  /* 0x0001000005067824 */ /* 0x000fc400078e00ff */
[----:B------:R-:W-:Y:S01]  /*9fa0*/  FMUL.FTZ R13, R13, R60 ;  /* 0x0000003c0d0d7220 */ /* 0x000fe20000410000 */
[----:B------:R-:W-:Y:S01]  /*9fb0*/  LOP3.LUT R5, R5, 0xffff0000, RZ, 0xc0, !PT ;  /* 0xffff000005057812 */ /* 0x000fe200078ec0ff */
[----:B------:R-:W-:Y:S01]  /*9fc0*/  IMAD.U32 R9, R10, 0x10000, RZ ;  /* 0x000100000a097824 */ /* 0x000fe200078e00ff */
[----:B------:R-:W-:Y:S01]  /*9fd0*/  LOP3.LUT R4, R4, 0xffff0000, RZ, 0xc0, !PT ;  /* 0xffff000004047812 */ /* 0x000fe200078ec0ff */
[----:B------:R-:W-:Y:S01]  /*9fe0*/  FFMA.FTZ R28, R7, R61, R28 ;  /* 0x0000003d071c7223 */ /* 0x000fe2000001001c */
[----:B------:R-:W-:Y:S01]  /*9ff0*/  LOP3.LUT R10, R10, 0xffff0000, RZ, 0xc0, !PT ;  /* 0xffff00000a0a7812 */ /* 0x000fe200078ec0ff */
[----:B------:R-:W-:Y:S01]  /*a000*/  FMUL.FTZ R30, R56, R12 ;  /* 0x0000000c381e7220 */ /* 0x000fe20000410000 */
[----:B------:R-:W-:Y:S01]  /*a010*/  LOP3.LUT R11, R11, 0xffff0000, RZ, 0xc0, !PT ;  /* 0xffff00000b0b7812 */ /* 0x000fe200078ec0ff */
[C---:B------:R-:W-:Y:S01]  /*a020*/  FFMA.FTZ R60, R8.reuse, R60, -R29 ;  /* 0x0000003c083c7223 */ /* 0x040fe2000001081d */
[----:B------:R-:W-:Y:S01]  /*a030*/  FFMA.FTZ R62, R8, R62, R13 ;  /* 0x0000003e083e7223 */ /* 0x000fe2000001000d */
[----:B------:R-:W-:Y:S01]  /*a040*/  FMUL.FTZ R56, R56, R6 ;  /* 0x0000000638387220 */ /* 0x000fe20000410000 */
[C---:B------:R-:W-:Y:S01]  /*a050*/  FMUL.FTZ R7, R14.reuse, R65 ;  /* 0x000000410e077220 */ /* 0x040fe20000410000 */
[C---:B------:R-:W-:Y:S01]  /*a060*/  FMUL.FTZ R8, R15.reuse, R66 ;  /* 0x000000420f087220 */ /* 0x040fe20000410000 */
[-C--:B------:R-:W-:Y:S01]  /*a070*/  FMUL.FTZ R14, R14, R5.reuse ;  /* 0x000000050e0e7220 */ /* 0x080fe20000410000 */
[----:B------:R-:W-:Y:S01]  /*a080*/  FMUL.FTZ R15, R15, R4 ;  /* 0x000000040f0f7220 */ /* 0x000fe20000410000 */
[C---:B------:R-:W-:Y:S01]  /*a090*/  FFMA.FTZ R6, R9.reuse, R6, -R30 ;  /* 0x0000000609067223 */ /* 0x040fe2000001081e */
[----:B------:R-:W-:Y:S01]  /*a0a0*/  FFMA.FTZ R56, R9, R12, R56 ;  /* 0x0000000c09387223 */ /* 0x000fe20000010038 */
[C---:B------:R-:W-:Y:S01]  /*a0b0*/  FFMA.FTZ R7, R10.reuse, R5, -R7 ;  /* 0x000000050a077223 */ /* 0x040fe20000010807 */
[C---:B------:R-:W-:Y:S01]  /*a0c0*/  FFMA.FTZ R12, R11.reuse, R4, -R8 ;  /* 0x000000040b0c7223 */ /* 0x040fe20000010808 */
[----:B------:R-:W-:Y:S01]  /*a0d0*/  FFMA.FTZ R65, R10, R65, R14 ;  /* 0x000000410a417223 */ /* 0x000fe2000001000e */
[----:B------:R-:W-:Y:S01]  /*a0e0*/  FFMA.FTZ R66, R11, R66, R15 ;  /* 0x000000420b427223 */ /* 0x000fe2000001000f */
[----:B------:R-:W-:-:S02]  /*a0f0*/  F2FP.BF16.F32.PACK_AB R4, R58, R67 ;  /* 0x000000433a04723e */ /* 0x000fc400000010ff */
[----:B------:R-:W-:Y:S02]  /*a100*/  F2FP.BF16.F32.PACK_AB R6, R7, R6 ;  /* 0x000000060706723e */ /* 0x000fe400000010ff */
[----:B------:R-:W-:Y:S02]  /*a110*/  F2FP.BF16.F32.PACK_AB R5, R60, R59 ;  /* 0x0000003b3c05723e */ /* 0x000fe400000010ff */
[----:B------:R-:W-:Y:S02]  /*a120*/  F2FP.BF16.F32.PACK_AB R7, R12, R57 ;  /* 0x000000390c07723e */ /* 0x000fe400000010ff */
[----:B------:R-:W-:Y:S02]  /*a130*/  F2FP.BF16.F32.PACK_AB R8, R28, R69 ;  /* 0x000000451c08723e */ /* 0x000fe400000010ff */
[----:B------:R-:W-:Y:S02]  /*a140*/  F2FP.BF16.F32.PACK_AB R9, R62, R31 ;  /* 0x0000001f3e09723e */ /* 0x000fe400000010ff */
[----:B------:R-:W-:-:S02]  /*a150*/  F2FP.BF16.F32.PACK_AB R10, R65, R56 ;  /* 0x00000038410a723e */ /* 0x000fc400000010ff */
[----:B------:R-:W-:Y:S01]  /*a160*/  F2FP.BF16.F32.PACK_AB R11, R66, R63 ;  /* 0x0000003f420b723e */ /* 0x000fe200000010ff */
[----:B------:R0:W-:Y:S04]  /*a170*/  STS.128 [R75], R4 ;  /* 0x000000044b007388 */ /* 0x0001e80000000c00 */
[----:B------:R0:W-:Y:S02]  /*a180*/  STS.128 [R0+0xda00], R8 ;  /* 0x00da000800007388 */ /* 0x0001e40000000c00 */
.L_x_413:
[----:B------:R-:W-:Y:S05]  /*a190*/  BSYNC B1 ;  /* 0x0000000000017941 */ /* 0x000fea0003800000 */
.L_x_412:
[----:B------:R-:W-:Y:S04]  /*a1a0*/  BSSY B1, `(.L_x_414) ;  /* 0x000006c000017945 */ /* 0x000fe80003800000 */
[----:B------:R-:W-:Y:S05]  /*a1b0*/  @P1 BRA `(.L_x_415) ;  /* 0x0000000400a81947 */ /* 0x000fea0003800000 */
[----:B------:R-:W2:Y:S01]  /*a1c0*/  LDL R56, [R1+0x80] ;  /* 0x0000800001387983 */ /* 0x000ea20000100800 */
[----:B0-----:R-:W-:Y:S02]  /*a1d0*/  SHF.R.S32.HI R0, RZ, 0x1f, R74 ;  /* 0x0000001fff007819 */ /* 0x001fe4000001144a */
[----:B------:R-:W-:Y:S02]  /*a1e0*/  SHF.R.U64 R29, R32, 0x10, R33 ;  /* 0x00000010201d7819 */ /* 0x000fe40000001221 */
[----:B------:R-:W-:Y:S02]  /*a1f0*/  LEA.HI R0, R0, R74, RZ, 0x3 ;  /* 0x0000004a00007211 */ /* 0x000fe400078f18ff */
[--C-:B------:R-:W-:Y:S02]  /*a200*/  SHF.R.U64 R13, R20, 0x10, R21.reuse ;  /* 0x00000010140d7819 */ /* 0x100fe40000001215 */
[----:B------:R-:W-:Y:S02]  /*a210*/  SHF.R.S32.HI R0, RZ, 0x3, R0 ;  /* 0x00000003ff007819 */ /* 0x000fe40000011400 */
[----:B------:R-:W-:-:S02]  /*a220*/  SHF.R.U32.HI R20, RZ, 0x10, R21 ;  /* 0x00000010ff147819 */ /* 0x000fc40000011615 */
[----:B------:R-:W-:Y:S02]  /*a230*/  LEA.HI R0, R3, R0, RZ, 0x1d ;  /* 0x0000000003007211 */ /* 0x000fe400078fe8ff */
[----:B------:R-:W-:Y:S02]  /*a240*/  PRMT R50, R50, 0x5410, R29 ;  /* 0x0000541032327816 */ /* 0x000fe4000000001d */
[----:B------:R-:W-:Y:S02]  /*a250*/  SHF.R.S32.HI R5, RZ, 0x1f, R0 ;  /* 0x0000001fff057819 */ /* 0x000fe40000011400 */
[----:B------:R-:W-:Y:S01]  /*a260*/  PRMT R48, R48, 0x5410, R13 ;  /* 0x0000541030307816 */ /* 0x000fe2000000000d */
[----:B------:R-:W-:Y:S01]  /*a270*/  IMAD.U32 R29, R50, 0x10000, RZ ;  /* 0x00010000321d7824 */ /* 0x000fe200078e00ff */
[----:B------:R-:W-:Y:S01]  /*a280*/  LEA.HI R5, R5, R0, RZ, 0x2 ;  /* 0x0000000005057211 */ /* 0x000fe200078f10ff */
[----:B------:R-:W-:Y:S01]  /*a290*/  IMAD.SHL.U32 R0, R0, 0x8, RZ ;  /* 0x0000000800007824 */ /* 0x000fe200078e00ff */
[----:B------:R-:W-:Y:S01]  /*a2a0*/  SHF.R.U32.HI R32, RZ, 0x10, R33 ;  /* 0x00000010ff207819 */ /* 0x000fe20000011621 */
[----:B------:R-:W-:Y:S01]  /*a2b0*/  IMAD.U32 R31, R48, 0x10000, RZ ;  /* 0x00010000301f7824 */ /* 0x000fe200078e00ff */
[----:B------:R-:W-:-:S02]  /*a2c0*/  SHF.R.S32.HI R5, RZ, 0x2, R5 ;  /* 0x00000002ff057819 */ /* 0x000fc40000011405 */
[----:B-----5:R-:W-:Y:S02]  /*a2d0*/  LOP3.LUT R0, R72, 0x18, R0, 0xf8, !PT ;  /* 0x0000001848007812 */ /* 0x020fe400078ef800 */
[----:B------:R-:W-:Y:S01]  /*a2e0*/  SHF.R.U64 R12, R22, 0x10, R23 ;  /* 0x00000010160c7819 */ /* 0x000fe20000001217 */
[----:B------:R-:W-:Y:S01]  /*a2f0*/  IMAD R5, R5, 0x1800, R71 ;  /* 0x0000180005057824 */ /* 0x000fe200078e0247 */
[----:B------:R-:W-:Y:S02]  /*a300*/  LOP3.LUT R0, R0, R70, RZ, 0x3c, !PT ;  /* 0x0000004600007212 */ /* 0x000fe400078e3cff */
[----:B------:R-:W-:Y:S02]  /*a310*/  PRMT R49, R49, 0x5410, R20 ;  /* 0x0000541031317816 */ /* 0x000fe40000000014 */
[----:B------:R-:W-:Y:S01]  /*a320*/  SHF.R.U64 R15, R34, 0x10, R35 ;  /* 0x00000010220f7819 */ /* 0x000fe20000001223 */
[----:B------:R-:W-:Y:S01]  /*a330*/  IMAD.IADD R9, R5, 0x1, R0 ;  /* 0x0000000105097824 */ /* 0x000fe200078e0200 */
[----:B------:R-:W-:Y:S01]  /*a340*/  SHF.R.U32.HI R23, RZ, 0x10, R23 ;  /* 0x00000010ff177819 */ /* 0x000fe20000011617 */
[----:B------:R-:W-:Y:S01]  /*a350*/  IMAD.U32 R28, R49, 0x10000, RZ ;  /* 0x00010000311c7824 */ /* 0x000fe200078e00ff */
[----:B------:R-:W-:Y:S01]  /*a360*/  SHF.R.U32.HI R34, RZ, 0x10, R35 ;  /* 0x00000010ff227819 */ /* 0x000fe20000011623 */
[----:B------:R-:W-:Y:S01]  /*a370*/  IMAD R0, R9, 0x2, R18 ;  /* 0x0000000209007824 */ /* 0x000fe200078e0212 */
[----:B------:R-:W-:-:S02]  /*a380*/  PRMT R55, R55, 0x5410, R32 ;  /* 0x0000541037377816 */ /* 0x000fc40000000020 */
[----:B------:R-:W-:Y:S02]  /*a390*/  PRMT R53, R53, 0x5410, R12 ;  /* 0x0000541035357816 */ /* 0x000fe4000000000c */
[----:B------:R-:W0:Y:S01]  /*a3a0*/  LDS.128 R8, [R0+0xda00] ;  /* 0x00da000000087984 */ /* 0x000e220000000c00 */
[----:B------:R-:W-:Y:S02]  /*a3b0*/  PRMT R52, R52, 0x5410, R23 ;  /* 0x0000541034347816 */ /* 0x000fe40000000017 */
[----:B------:R-:W-:Y:S02]  /*a3c0*/  PRMT R51, R51, 0x5410, R34 ;  /* 0x0000541033337816 */ /* 0x000fe40000000022 */
[----:B------:R-:W-:Y:S01]  /*a3d0*/  PRMT R54, R54, 0x5410, R15 ;  /* 0x0000541036367816 */ /* 0x000fe2000000000f */
[C---:B------:R-:W-:Y:S01]  /*a3e0*/  IMAD.U32 R30, R52.reuse, 0x10000, RZ ;  /* 0x00010000341e7824 */ /* 0x040fe200078e00ff */
[----:B------:R-:W-:Y:S01]  /*a3f0*/  LOP3.LUT R52, R52, 0xffff0000, RZ, 0xc0, !PT ;  /* 0xffff000034347812 */ /* 0x000fe200078ec0ff */
[C---:B0-----:R-:W-:Y:S01]  /*a400*/  IMAD.U32 R20, R8.reuse, 0x10000, RZ ;  /* 0x0001000008147824 */ /* 0x041fe200078e00ff */
[----:B------:R-:W-:Y:S01]  /*a410*/  LOP3.LUT R8, R8, 0xffff0000, RZ, 0xc0, !PT ;  /* 0xffff000008087812 */ /* 0x000fe200078ec0ff */
[C---:B------:R-:W-:Y:S01]  /*a420*/  IMAD.U32 R21, R9.reuse, 0x10000, RZ ;  /* 0x0001000009157824 */ /* 0x040fe200078e00ff */
[----:B------:R-:W-:Y:S01]  /*a430*/  LOP3.LUT R9, R9, 0xffff0000, RZ, 0xc0, !PT ;  /* 0xffff000009097812 */ /* 0x000fe200078ec0ff */
[C---:B------:R-:W-:Y:S01]  /*a440*/  FMUL.FTZ R33, R20.reuse, R31 ;  /* 0x0000001f14217220 */ /* 0x040fe20000410000 */
[----:B------:R-:W-:Y:S01]  /*a450*/  FMUL.FTZ R35, R20, R29 ;  /* 0x0000001d14237220 */ /* 0x000fe20000410000 */
[----:B------:R-:W-:-:S02]  /*a460*/  IMAD.U32 R20, R55, 0x10000, RZ ;  /* 0x0001000037147824 */ /* 0x000fc400078e00ff */
[----:B------:R-:W-:Y:S01]  /*a470*/  FMUL.FTZ R32, R21, R28 ;  /* 0x0000001c15207220 */ /* 0x000fe20000410000 */
[C---:B------:R-:W-:Y:S01]  /*a480*/  IMAD.U32 R23, R11.reuse, 0x10000, RZ ;  /* 0x000100000b177824 */ /* 0x040fe200078e00ff */
[----:B------:R-:W-:Y:S01]  /*a490*/  LOP3.LUT R11, R11, 0xffff0000, RZ, 0xc0, !PT ;  /* 0xffff00000b0b7812 */ /* 0x000fe200078ec0ff */
[----:B------:R-:W-:Y:S01]  /*a4a0*/  FMUL.FTZ R34, R21, R20 ;  /* 0x0000001415227220 */ /* 0x000fe20000410000 */
[----:B------:R-:W-:Y:S01]  /*a4b0*/  LOP3.LUT R21, R48, 0xffff0000, RZ, 0xc0, !PT ;  /* 0xffff000030157812 */ /* 0x000fe200078ec0ff */
[C---:B------:R-:W-:Y:S01]  /*a4c0*/  IMAD.U32 R22, R10.reuse, 0x10000, RZ ;  /* 0x000100000a167824 */ /* 0x040fe200078e00ff */
[----:B------:R-:W-:Y:S01]  /*a4d0*/  LOP3.LUT R10, R10, 0xffff0000, RZ, 0xc0, !PT ;  /* 0xffff00000a0a7812 */ /* 0x000fe200078ec0ff */
[----:B--2---:R-:W0:Y:S02]  /*a4e0*/  LDS.128 R4, [R56] ;  /* 0x0000000038047984 */ /* 0x004e240000000c00 */
[C---:B0-----:R-:W-:Y:S01]  /*a4f0*/  IMAD.U32 R12, R4.reuse, 0x10000, RZ ;  /* 0x00010000040c7824 */ /* 0x041fe200078e00ff */
[----:B------:R-:W-:Y:S01]  /*a500*/  LOP3.LUT R4, R4, 0xffff0000, RZ, 0xc0, !PT ;  /* 0xffff000004047812 */ /* 0x000fe200078ec0ff */
[C---:B------:R-:W-:Y:S01]  /*a510*/  IMAD.U32 R13, R5.reuse, 0x10000, RZ ;  /* 0x00010000050d7824 */ /* 0x040fe200078e00ff */
[----:B------:R-:W-:Y:S01]  /*a520*/  LOP3.LUT R5, R5, 0xffff0000, RZ, 0xc0, !PT ;  /* 0xffff000005057812 */ /* 0x000fe200078ec0ff */
[C---:B------:R-:W-:Y:S01]  /*a530*/  FFMA.FTZ R33, R12.reuse, R29, -R33 ;  /* 0x0000001d0c217223 */ /* 0x040fe20000010821 */
[----:B------:R-:W-:Y:S01]  /*a540*/  FFMA.FTZ R35, R12, R31, R35 ;  /* 0x0000001f0c237223 */ /* 0x000fe20000010023 */
[----:B------:R-:W-:-:S02]  /*a550*/  IMAD.U32 R12, R51, 0x10000, RZ ;  /* 0x00010000330c7824 */ /* 0x000fc400078e00ff */
[----:B------:R-:W-:Y:S01]  /*a560*/  FFMA.FTZ R32, R13, R20, -R32 ;  /* 0x000000140d207223 */ /* 0x000fe20000010820 */
[----:B------:R-:W-:Y:S01]  /*a570*/  FMUL.FTZ R20, R23, R30 ;  /* 0x0000001e17147220 */ /* 0x000fe20000410000 */
[----:B------:R-:W-:Y:S02]  /*a580*/  IMAD.U32 R15, R7, 0x10000, RZ ;  /* 0x00010000070f7824 */ /* 0x000fe400078e00ff */
[----:B------:R-:W-:Y:S01]  /*a590*/  FMUL.FTZ R23, R23, R12 ;  /* 0x0000000c17177220 */ /* 0x000fe20000410000 */
[----:B------:R-:W-:Y:S01]  /*a5a0*/  FFMA.FTZ R34, R13, R28, R34 ;  /* 0x0000001c0d227223 */ /* 0x000fe20000010022 */
[----:B------:R-:W-:Y:S01]  /*a5b0*/  LOP3.LUT R13, R50, 0xffff0000, RZ, 0xc0, !PT ;  /* 0xffff0000320d7812 */ /* 0x000fe200078ec0ff */
[C---:B------:R-:W-:Y:S01]  /*a5c0*/  FFMA.FTZ R31, R15.reuse, R12, -R20 ;  /* 0x0000000c0f1f7223 */ /* 0x040fe20000010814 */
[----:B------:R-:W-:Y:S01]  /*a5d0*/  FFMA.FTZ R48, R15, R30, R23 ;  /* 0x0000001e0f307223 */ /* 0x000fe20000010017 */
[C---:B------:R-:W-:Y:S01]  /*a5e0*/  FMUL.FTZ R15, R8.reuse, R21 ;  /* 0x00000015080f7220 */ /* 0x040fe20000410000 */
[----:B------:R-:W-:Y:S01]  /*a5f0*/  LOP3.LUT R12, R55, 0xffff0000, RZ, 0xc0, !PT ;  /* 0xffff0000370c7812 */ /* 0x000fe200078ec0ff */
[-C--:B------:R-:W-:Y:S01]  /*a600*/  FMUL.FTZ R23, R8, R13.reuse ;  /* 0x0000000d08177220 */ /* 0x080fe20000410000 */
[----:B------:R-:W-:Y:S01]  /*a610*/  LOP3.LUT R20, R49, 0xffff0000, RZ, 0xc0, !PT ;  /* 0xffff000031147812 */ /* 0x000fe200078ec0ff */
[----:B------:R-:W-:Y:S01]  /*a620*/  FFMA.FTZ R8, R4, R13, -R15 ;  /* 0x0000000d04087223 */ /* 0x000fe2000001080f */
[----:B------:R-:W-:-:S02]  /*a630*/  IMAD.U32 R15, R53, 0x10000, RZ ;  /* 0x00010000350f7824 */ /* 0x000fc400078e00ff */
[C---:B------:R-:W-:Y:S01]  /*a640*/  FMUL.FTZ R29, R9.reuse, R12 ;  /* 0x0000000c091d7220 */ /* 0x040fe20000410000 */
[----:B------:R-:W-:Y:S02]  /*a650*/  IMAD.U32 R13, R54, 0x10000, RZ ;  /* 0x00010000360d7824 */ /* 0x000fe400078e00ff */
[----:B------:R-:W-:Y:S01]  /*a660*/  FMUL.FTZ R30, R9, R20 ;  /* 0x00000014091e7220 */ /* 0x000fe20000410000 */
[----:B------:R-:W-:Y:S01]  /*a670*/  FFMA.FTZ R28, R4, R21, R23 ;  /* 0x00000015041c7223 */ /* 0x000fe20000010017 */
[----:B-1----:R-:W-:Y:S02]  /*a680*/  IMAD.U32 R14, R6, 0x10000, RZ ;  /* 0x00010000060e7824 */ /* 0x002fe400078e00ff */
[C---:B------:R-:W-:Y:S01]  /*a690*/  FMUL.FTZ R21, R22.reuse, R15 ;  /* 0x0000000f16157220 */ /* 0x040fe20000410000 */
[C---:B------:R-:W-:Y:S01]  /*a6a0*/  FFMA.FTZ R9, R5.reuse, R12, -R30 ;  /* 0x0000000c05097223 */ /* 0x040fe2000001081e */
[----:B------:R-:W-:Y:S01]  /*a6b0*/  FFMA.FTZ R29, R5, R20, R29 ;  /* 0x00000014051d7223 */ /* 0x000fe2000001001d */
[-C--:B------:R-:W-:Y:S01]  /*a6c0*/  FMUL.FTZ R23, R22, R13.reuse ;  /* 0x0000000d16177220 */ /* 0x080fe20000410000 */
[----:B------:R-:W-:Y:S01]  /*a6d0*/  LOP3.LUT R53, R53, 0xffff0000, RZ, 0xc0, !PT ;  /* 0xffff000035357812 */ /* 0x000fe200078ec0ff */
[----:B------:R-:W-:Y:S01]  /*a6e0*/  FFMA.FTZ R21, R14, R13, -R21 ;  /* 0x0000000d0e157223 */ /* 0x000fe20000010815 */
[----:B------:R-:W-:Y:S01]  /*a6f0*/  LOP3.LUT R5, R54, 0xffff0000, RZ, 0xc0, !PT ;  /* 0xffff000036057812 */ /* 0x000fe200078ec0ff */
[----:B------:R-:W-:Y:S01]  /*a700*/  FFMA.FTZ R23, R14, R15, R23 ;  /* 0x0000000f0e177223 */ /* 0x000fe20000010017 */
[----:B------:R-:W-:Y:S01]  /*a710*/  LOP3.LUT R4, R51, 0xffff0000, RZ, 0xc0, !PT ;  /* 0xffff000033047812 */ /* 0x000fe200078ec0ff */
[----:B------:R-:W-:Y:S01]  /*a720*/  FMUL.FTZ R13, R10, R53 ;  /* 0x000000350a0d7220 */ /* 0x000fe20000410000 */
[----:B------:R-:W-:Y:S01]  /*a730*/  LOP3.LUT R6, R6, 0xffff0000, RZ, 0xc0, !PT ;  /* 0xffff000006067812 */ /* 0x000fe200078ec0ff */
[----:B------:R-:W-:Y:S01]  /*a740*/  FMUL.FTZ R14, R11, R52 ;  /* 0x000000340b0e7220 */ /* 0x000fe20000410000 */
[----:B------:R-:W-:Y:S01]  /*a750*/  LOP3.LUT R7, R7, 0xffff0000, RZ, 0xc0, !PT ;  /* 0xffff000007077812 */ /* 0x000fe200078ec0ff */
[-C--:B------:R-:W-:Y:S01]  /*a760*/  FMUL.FTZ R12, R10, R5.reuse ;  /* 0x000000050a0c7220 */ /* 0x080fe20000410000 */
[----:B------:R-:W-:Y:S01]  /*a770*/  FMUL.FTZ R11, R11, R4 ;  /* 0x000000040b0b7220 */ /* 0x000fe20000410000 */
[C---:B------:R-:W-:Y:S01]  /*a780*/  FFMA.FTZ R10, R6.reuse, R5, -R13 ;  /* 0x00000005060a7223 */ /* 0x040fe2000001080d */
[----:B------:R-:W-:Y:S01]  /*a790*/  F2FP.BF16.F32.PACK_AB R5, R9, R32 ;  /* 0x000000200905723e */ /* 0x000fe200000010ff */
[C---:B------:R-:W-:Y:S01]  /*a7a0*/  FFMA.FTZ R14, R7.reuse, R4, -R14 ;  /* 0x00000004070e7223 */ /* 0x040fe2000001080e */
[----:B------:R-:W-:Y:S01]  /*a7b0*/  FFMA.FTZ R12, R6, R53, R12 ;  /* 0x00000035060c7223 */ /* 0x000fe2000001000c */
[----:B------:R-:W-:Y:S01]  /*a7c0*/  FFMA.FTZ R11, R7, R52, R11 ;  /* 0x00000034070b7223 */ /* 0x000fe2000001000b */
[----:B------:R-:W-:-:S02]  /*a7d0*/  F2FP.BF16.F32.PACK_AB R4, R8, R33 ;  /* 0x000000210804723e */ /* 0x000fc400000010ff */
[----:B------:R-:W-:Y:S02]  /*a7e0*/  F2FP.BF16.F32.PACK_AB R6, R10, R21 ;  /* 0x000000150a06723e */ /* 0x000fe400000010ff */
[----:B------:R-:W-:Y:S02]  /*a7f0*/  F2FP.BF16.F32.PACK_AB R7, R14, R31 ;  /* 0x0000001f0e07723e */ /* 0x000fe400000010ff */
[----:B------:R-:W-:Y:S02]  /*a800*/  F2FP.BF16.F32.PACK_AB R8, R28, R35 ;  /* 0x000000231c08723e */ /* 0x000fe400000010ff */
[----:B------:R-:W-:Y:S01]  /*a810*/  F2FP.BF16.F32.PACK_AB R9, R29, R34 ;  /* 0x000000221d09723e */ /* 0x000fe200000010ff */
[----:B------:R2:W-:Y:S01]  /*a820*/  STS.128 [R56], R4 ;  /* 0x0000000438007388 */ /* 0x0005e20000000c00 */
[----:B------:R-:W-:Y:S02]  /*a830*/  F2FP.BF16.F32.PACK_AB R10, R12, R23 ;  /* 0x000000170c0a723e */ /* 0x000fe400000010ff */
[----:B------:R-:W-:-:S05]  /*a840*/  F2FP.BF16.F32.PACK_AB R11, R11, R48 ;  /* 0x000000300b0b723e */ /* 0x000fca00000010ff */
[----:B------:R2:W-:Y:S02]  /*a850*/  STS.128 [R0+0xda00], R8 ;  /* 0x00da000800007388 */ /* 0x0005e40000000c00 */
.L_x_415:
[----:B------:R-:W-:Y:S05]  /*a860*/  BSYNC B1 ;  /* 0x0000000000017941 */ /* 0x000fea0003800000 */
.L_x_414:
[----:B------:R-:W-:Y:S05]  /*a870*/  @P2 BRA `(.L_x_393) ;  /* 0x0000000400a82947 */ /* 0x000fea0003800000 */
[----:B------:R-:W3:Y:S01]  /*a880*/  LDL R32, [R1+0x7c] ;  /* 0x00007c0001207983 */ /* 0x000ee20000100800 */
[----:B0-2---:R-:W-:Y:S02]  /*a890*/  SHF.R.S32.HI R0, RZ, 0x1f, R73 ;  /* 0x0000001fff007819 */ /* 0x005fe40000011449 */
[----:B------:R-:W-:Y:S02]  /*a8a0*/  SHF.R.U64 R21, R36, 0x10, R37 ;  /* 0x0000001024157819 */ /* 0x000fe40000001225 */
[----:B------:R-:W-:Y:S02]  /*a8b0*/  LEA.HI R0, R0, R73, RZ, 0x3 ;  /* 0x0000004900007211 */ /* 0x000fe400078f18ff */
[----:B------:R-:W-:Y:S02]  /*a8c0*/  SHF.R.U64 R13, R24, 0x10, R25 ;  /* 0x00000010180d7819 */ /* 0x000fe40000001219 */
[----:B------:R-:W-:Y:S02]  /*a8d0*/  SHF.R.S32.HI R0, RZ, 0x3, R0 ;  /* 0x00000003ff007819 */ /* 0x000fe40000011400 */
[----:B------:R-:W-:-:S02]  /*a8e0*/  SHF.R.U64 R15, R38, 0x10, R39 ;  /* 0x00000010260f7819 */ /* 0x000fc40000001227 */
[----:B------:R-:W-:Y:S02]  /*a8f0*/  LEA.HI R3, R3, R0, RZ, 0x1d ;  /* 0x0000000003037211 */ /* 0x000fe400078fe8ff */
[----:B------:R-:W-:Y:S02]  /*a900*/  SHF.R.U32.HI R24, RZ, 0x10, R25 ;  /* 0x00000010ff187819 */ /* 0x000fe40000011619 */
[----:B------:R-:W-:Y:S02]  /*a910*/  SHF.R.S32.HI R0, RZ, 0x1f, R3 ;  /* 0x0000001fff007819 */ /* 0x000fe40000011403 */
[----:B------:R-:W-:Y:S02]  /*a920*/  PRMT R44, R44, 0x5410, R21 ;  /* 0x000054102c2c7816 */ /* 0x000fe40000000015 */
[----:B------:R-:W-:Y:S01]  /*a930*/  LEA.HI R0, R0, R3, RZ, 0x2 ;  /* 0x0000000300007211 */ /* 0x000fe200078f10ff */
[----:B------:R-:W-:Y:S01]  /*a940*/  IMAD.SHL.U32 R3, R3, 0x8, RZ ;  /* 0x0000000803037824 */ /* 0x000fe200078e00ff */
[----:B------:R-:W-:-:S02]  /*a950*/  PRMT R40, R40, 0x5410, R13 ;  /* 0x0000541028287816 */ /* 0x000fc4000000000d */
[----:B------:R-:W-:Y:S02]  /*a960*/  SHF.R.S32.HI R0, RZ, 0x2, R0 ;  /* 0x00000002ff007819 */ /* 0x000fe40000011400 */
[----:B-----5:R-:W-:Y:S02]  /*a970*/  LOP3.LUT R3, R72, 0x18, R3, 0xf8, !PT ;  /* 0x0000001848037812 */ /* 0x020fe400078ef803 */
[----:B------:R-:W-:Y:S01]  /*a980*/  PRMT R46, R46, 0x5410, R15 ;  /* 0x000054102e2e7816 */ /* 0x000fe2000000000f */
[----:B------:R-:W-:Y:S01]  /*a990*/  IMAD R0, R0, 0x1800, R71 ;  /* 0x0000180000007824 */ /* 0x000fe200078e0247 */
[----:B------:R-:W-:Y:S02]  /*a9a0*/  LOP3.LUT R3, R3, R70, RZ, 0x3c, !PT ;  /* 0x0000004603037212 */ /* 0x000fe400078e3cff */
[----:B------:R-:W-:Y:S01]  /*a9b0*/  PRMT R41, R41, 0x5410, R24 ;  /* 0x0000541029297816 */ /* 0x000fe20000000018 */
[----:B------:R-:W-:Y:S01]  /*a9c0*/  IMAD.U32 R24, R44, 0x10000, RZ ;  /* 0x000100002c187824 */ /* 0x000fe200078e00ff */
[----:B------:R-:W-:Y:S01]  /*a9d0*/  SHF.R.U32.HI R38, RZ, 0x10, R39 ;  /* 0x00000010ff267819 */ /* 0x000fe20000011627 */
[----:B------:R-:W-:Y:S01]  /*a9e0*/  IMAD.IADD R3, R0, 0x1, R3 ;  /* 0x0000000100037824 */ /* 0x000fe200078e0203 */
[----:B------:R-:W-:Y:S01]  /*a9f0*/  SHF.R.U32.HI R36, RZ, 0x10, R37 ;  /* 0x00000010ff247819 */ /* 0x000fe20000011625 */
[----:B------:R-:W-:Y:S01]  /*aa00*/  IMAD.U32 R23, R41, 0x10000, RZ ;  /* 0x0001000029177824 */ /* 0x000fe200078e00ff */
[----:B------:R-:W-:Y:S01]  /*aa10*/  PRMT R47, R47, 0x5410, R38 ;  /* 0x000054102f2f7816 */ /* 0x000fe20000000026 */
[----:B------:R-:W-:Y:S01]  /*aa20*/  IMAD R0, R3, 0x2, R18 ;  /* 0x0000000203007824 */ /* 0x000fe200078e0212 */
[----:B------:R-:W-:-:S02]  /*aa30*/  SHF.R.U64 R3, R26, 0x10, R27 ;  /* 0x000000101a037819 */ /* 0x000fc4000000121b */
[----:B------:R-:W-:Y:S02]  /*aa40*/  SHF.R.U32.HI R26, RZ, 0x10, R27 ;  /* 0x00000010ff1a7819 */ /* 0x000fe4000001161b */
[----:B------:R-:W0:Y:S01]  /*aa50*/  LDS.128 R8, [R0+0xda00] ;  /* 0x00da000000087984 */ /* 0x000e220000000c00 */
[----:B------:R-:W-:Y:S02]  /*aa60*/  PRMT R42, R42, 0x5410, R3 ;  /* 0x000054102a2a7816 */ /* 0x000fe40000000003 */
[----:B------:R-:W-:Y:S01]  /*aa70*/  PRMT R43, R43, 0x5410, R26 ;  /* 0x000054102b2b7816 */ /* 0x000fe2000000001a */
[----:B------:R-:W-:Y:S01]  /*aa80*/  IMAD.U32 R26, R40, 0x10000, RZ ;  /* 0x00010000281a7824 */ /* 0x000fe200078e00ff */
[----:B------:R-:W-:-:S03]  /*aa90*/  PRMT R45, R45, 0x5410, R36 ;  /* 0x000054102d2d7816 */ /* 0x000fc60000000024 */
[----:B------:R-:W-:Y:S02]  /*aaa0*/  IMAD.U32 R25, R43, 0x10000, RZ ;  /* 0x000100002b197824 */ /* 0x000fe400078e00ff */
[C---:B0-----:R-:W-:Y:S01]  /*aab0*/  IMAD.U32 R15, R8.reuse, 0x10000, RZ ;  /* 0x00010000080f7824 */ /* 0x041fe200078e00ff */
[----:B------:R-:W-:Y:S01]  /*aac0*/  LOP3.LUT R8, R8, 0xffff0000, RZ, 0xc0, !PT ;  /* 0xffff000008087812 */ /* 0x000fe200078ec0ff */
[C---:B------:R-:W-:Y:S01]  /*aad0*/  IMAD.U32 R20, R9.reuse, 0x10000, RZ ;  /* 0x0001000009147824 */ /* 0x040fe200078e00ff */
[----:B------:R-:W-:Y:S01]  /*aae0*/  LOP3.LUT R9, R9, 0xffff0000, RZ, 0xc0, !PT ;  /* 0xffff000009097812 */ /* 0x000fe200078ec0ff */
[C---:B------:R-:W-:Y:S01]  /*aaf0*/  FMUL.FTZ R28, R15.reuse, R26 ;  /* 0x0000001a0f1c7220 */ /* 0x040fe20000410000 */
[----:B------:R-:W-:Y:S01]  /*ab00*/  FMUL.FTZ R30, R15, R24 ;  /* 0x000000180f1e7220 */ /* 0x000fe20000410000 */
[----:B------:R-:W-:Y:S02]  /*ab10*/  IMAD.U32 R22, R11, 0x10000, RZ ;  /* 0x000100000b167824 */ /* 0x000fe400078e00ff */
[----:B------:R-:W-:Y:S01]  /*ab20*/  FMUL.FTZ R27, R20, R23 ;  /* 0x00000017141b7220 */ /* 0x000fe20000410000 */
[----:B------:R-:W-:Y:S01]  /*ab30*/  IMAD.U32 R15, R45, 0x10000, RZ ;  /* 0x000100002d0f7824 */ /* 0x000fe200078e00ff */
[----:B------:R-:W-:Y:S01]  /*ab40*/  LOP3.LUT R11, R11, 0xffff0000, RZ, 0xc0, !PT ;  /* 0xffff00000b0b7812 */ /* 0x000fe200078ec0ff */
[----:B------:R-:W-:Y:S01]  /*ab50*/  FMUL.FTZ R31, R22, R25 ;  /* 0x00000019161f7220 */ /* 0x000fe20000410000 */
[----:B------:R-:W-:-:S02]  /*ab60*/  IMAD.U32 R21, R10, 0x10000, RZ ;  /* 0x000100000a157824 */ /* 0x000fc400078e00ff */
[----:B------:R-:W-:Y:S01]  /*ab70*/  FMUL.FTZ R29, R20, R15 ;  /* 0x0000000f141d7220 */ /* 0x000fe20000410000 */
[----:B------:R-:W-:Y:S01]  /*ab80*/  IMAD.U32 R20, R42, 0x10000, RZ ;  /* 0x000100002a147824 */ /* 0x000fe200078e00ff */
[----:B------:R-:W-:Y:S01]  /*ab90*/  LOP3.LUT R10, R10, 0xffff0000, RZ, 0xc0, !PT ;  /* 0xffff00000a0a7812 */ /* 0x000fe200078ec0ff */
[----:B---3--:R-:W0:Y:S02]  /*aba0*/  LDS.128 R4, [R32] ;  /* 0x0000000020047984 */ /* 0x008e240000000c00 */
        /* <DEDUP_REMOVED lines=8> */
[----:B-1----:R-:W-:Y:S01]  /*ac30*/  IMAD.U32 R14, R7, 0x10000, RZ ;  /* 0x00010000070e7824 */ /* 0x002fe200078e00ff */
[----:B------:R-:W-:Y:S01]  /*ac40*/  LOP3.LUT R15, R40, 0xffff0000, RZ, 0xc0, !PT ;  /* 0xffff0000280f7812 */ /* 0x000fe200078ec0ff */
[----:B------:R-:W-:Y:S01]  /*ac50*/  FMUL.FTZ R22, R22, R3 ;  /* 0x0000000316167220 */ /* 0x000fe20000410000 */
[----:B------:R-:W-:Y:S01]  /*ac60*/  FFMA.FTZ R29, R12, R23, R29 ;  /* 0x000000170c1d7223 */ /* 0x000fe2000001001d */
[----:B------:R-:W-:Y:S01]  /*ac70*/  FFMA.FTZ R31, R14, R3, -R31 ;  /* 0x000000030e1f7223 */ /* 0x000fe2000001081f */
[----:B------:R-:W-:Y:S01]  /*ac80*/  LOP3.LUT R3, R44, 0xffff0000, RZ, 0xc0, !PT ;  /* 0xffff00002c037812 */ /* 0x000fe200078ec0ff */
[----:B------:R-:W-:Y:S01]  /*ac90*/  FFMA.FTZ R26, R14, R25, R22 ;  /* 0x000000190e1a7223 */ /* 0x000fe20000010016 */
[----:B------:R-:W-:Y:S01]  /*aca0*/  LOP3.LUT R14, R41, 0xffff0000, RZ, 0xc0, !PT ;  /* 0xffff0000290e7812 */ /* 0x000fe200078ec0ff */
[C---:B------:R-:W-:Y:S01]  /*acb0*/  FMUL.FTZ R23, R8.reuse, R15 ;  /* 0x0000000f08177220 */ /* 0x040fe20000410000 */
[----:B------:R-:W-:Y:S01]  /*acc0*/  LOP3.LUT R12, R45, 0xffff0000, RZ, 0xc0, !PT ;  /* 0xffff00002d0c7812 */ /* 0x000fe200078ec0ff */
[----:B------:R-:W-:Y:S01]  /*acd0*/  FMUL.FTZ R25, R8, R3 ;  /* 0x0000000308197220 */ /* 0x000fe20000410000 */
[----:B------:R-:W-:-:S02]  /*ace0*/  IMAD.U32 R13, R6, 0x10000, RZ ;  /* 0x00010000060d7824 */ /* 0x000fc400078e00ff */
[C---:B------:R-:W-:Y:S01]  /*acf0*/  FMUL.FTZ R22, R9.reuse, R14 ;  /* 0x0000000e09167220 */ /* 0x040fe20000410000 */
[C---:B------:R-:W-:Y:S01]  /*ad00*/  FFMA.FTZ R23, R4.reuse, R3, -R23 ;  /* 0x0000000304177223 */ /* 0x040fe20000010817 */
[----:B------:R-:W-:Y:S01]  /*ad10*/  FMUL.FTZ R9, R9, R12 ;  /* 0x0000000c09097220 */ /* 0x000fe20000410000 */
[----:B------:R-:W-:Y:S01]  /*ad20*/  FFMA.FTZ R25, R4, R15, R25 ;  /* 0x0000000f04197223 */ /* 0x000fe20000010019 */
[----:B------:R-:W-:Y:S02]  /*ad30*/  IMAD.U32 R8, R46, 0x10000, RZ ;  /* 0x000100002e087824 */ /* 0x000fe400078e00ff */
[----:B------:R-:W-:Y:S01]  /*ad40*/  FMUL.FTZ R4, R21, R20 ;  /* 0x0000001415047220 */ /* 0x000fe20000410000 */
[C---:B------:R-:W-:Y:S01]  /*ad50*/  FFMA.FTZ R22, R5.reuse, R12, -R22 ;  /* 0x0000000c05167223 */ /* 0x040fe20000010816 */
[----:B------:R-:W-:Y:S01]  /*ad60*/  FFMA.FTZ R14, R5, R14, R9 ;  /* 0x0000000e050e7223 */ /* 0x000fe20000010009 */
[-C--:B------:R-:W-:Y:S01]  /*ad70*/  FMUL.FTZ R24, R21, R8.reuse ;  /* 0x0000000815187220 */ /* 0x080fe20000410000 */
[----:B------:R-:W-:Y:S01]  /*ad80*/  FFMA.FTZ R12, R13, R8, -R4 ;  /* 0x000000080d0c7223 */ /* 0x000fe20000010804 */
[----:B------:R-:W-:-:S02]  /*ad90*/  LOP3.LUT R5, R42, 0xffff0000, RZ, 0xc0, !PT ;  /* 0xffff00002a057812 */ /* 0x000fc400078ec0ff */
[----:B------:R-:W-:Y:S01]  /*ada0*/  LOP3.LUT R3, R46, 0xffff0000, RZ, 0xc0, !PT ;  /* 0xffff00002e037812 */ /* 0x000fe200078ec0ff */
[----:B------:R-:W-:Y:S01]  /*adb0*/  FFMA.FTZ R24, R13, R20, R24 ;  /* 0x000000140d187223 */ /* 0x000fe20000010018 */
[----:B------:R-:W-:Y:S01]  /*adc0*/  LOP3.LUT R8, R43, 0xffff0000, RZ, 0xc0, !PT ;  /* 0xffff00002b087812 */ /* 0x000fe200078ec0ff */
[C---:B------:R-:W-:Y:S01]  /*add0*/  FMUL.FTZ R9, R10.reuse, R5 ;  /* 0x000000050a097220 */ /* 0x040fe20000410000 */
[----:B------:R-:W-:Y:S01]  /*ade0*/  LOP3.LUT R4, R47, 0xffff0000, RZ, 0xc0, !PT ;  /* 0xffff00002f047812 */ /* 0x000fe200078ec0ff */
[-C--:B------:R-:W-:Y:S01]  /*adf0*/  FMUL.FTZ R10, R10, R3.reuse ;  /* 0x000000030a0a7220 */ /* 0x080fe20000410000 */
[----:B------:R-:W-:Y:S01]  /*ae00*/  LOP3.LUT R6, R6, 0xffff0000, RZ, 0xc0, !PT ;  /* 0xffff000006067812 */ /* 0x000fe200078ec0ff */
[----:B------:R-:W-:Y:S01]  /*ae10*/  FMUL.FTZ R20, R11, R8 ;  /* 0x000000080b147220 */ /* 0x000fe20000410000 */
[----:B------:R-:W-:Y:S01]  /*ae20*/  LOP3.LUT R7, R7, 0xffff0000, RZ, 0xc0, !PT ;  /* 0xffff000007077812 */ /* 0x000fe200078ec0ff */
[-C--:B------:R-:W-:Y:S02]  /*ae30*/  FMUL.FTZ R13, R11, R4.reuse ;  /* 0x000000040b0d7220 */ /* 0x080fe40000410000 */
[C---:B------:R-:W-:Y:S01]  /*ae40*/  FFMA.FTZ R3, R6.reuse, R3, -R9 ;  /* 0x0000000306037223 */ /* 0x040fe20000010809 */
[----:B------:R-:W-:Y:S01]  /*ae50*/  FFMA.FTZ R11, R6, R5, R10 ;  /* 0x00000005060b7223 */ /* 0x000fe2000001000a */
[C---:B------:R-:W-:Y:S01]  /*ae60*/  FFMA.FTZ R20, R7.reuse, R4, -R20 ;  /* 0x0000000407147223 */ /* 0x040fe20000010814 */
[----:B------:R-:W-:Y:S01]  /*ae70*/  FFMA.FTZ R13, R7, R8, R13 ;  /* 0x00000008070d7223 */ /* 0x000fe2000001000d */
[----:B------:R-:W-:-:S02]  /*ae80*/  F2FP.BF16.F32.PACK_AB R4, R23, R28 ;  /* 0x0000001c1704723e */ /* 0x000fc400000010ff */
[----:B------:R-:W-:Y:S02]  /*ae90*/  F2FP.BF16.F32.PACK_AB R5, R22, R27 ;  /* 0x0000001b1605723e */ /* 0x000fe400000010ff */
[----:B------:R-:W-:Y:S02]  /*aea0*/  F2FP.BF16.F32.PACK_AB R6, R3, R12 ;  /* 0x0000000c0306723e */ /* 0x000fe400000010ff */
[----:B------:R-:W-:Y:S02]  /*aeb0*/  F2FP.BF16.F32.PACK_AB R10, R11, R24 ;  /* 0x000000180b0a723e */ /* 0x000fe400000010ff */
[----:B------:R-:W-:Y:S02]  /*aec0*/  F2FP.BF16.F32.PACK_AB R7, R20, R31 ;  /* 0x0000001f1407723e */ /* 0x000fe400000010ff */
[----:B------:R-:W-:Y:S02]  /*aed0*/  F2FP.BF16.F32.PACK_AB R8, R25, R30 ;  /* 0x0000001e1908723e */ /* 0x000fe400000010ff */
[----:B------:R-:W-:Y:S01]  /*aee0*/  F2FP.BF16.F32.PACK_AB R9, R14, R29 ;  /* 0x0000001d0e09723e */ /* 0x000fe200000010ff */
[----:B------:R0:W-:Y:S01]  /*aef0*/  STS.128 [R32], R4 ;  /* 0x0000000420007388 */ /* 0x0001e20000000c00 */
[----:B------:R-:W-:-:S05]  /*af00*/  F2FP.BF16.F32.PACK_AB R11, R13, R26 ;  /* 0x0000001a0d0b723e */ /* 0x000fca00000010ff */
[----:B------:R0:W-:Y:S02]  /*af10*/  STS.128 [R0+0xda00], R8 ;  /* 0x00da000800007388 */ /* 0x0001e40000000c00 */
.L_x_393:
[----:B------:R-:W-:Y:S05]  /*af20*/  BSYNC B0 ;  /* 0x0000000000007941 */ /* 0x000fea0003800000 */
.L_x_383:
[----:B------:R-:W-:Y:S01]  /*af30*/  @!PT LDS RZ, [RZ] ;  /* 0x00000000fffff984 */ /* 0x000fe20000000800 */
[----:B------:R-:W-:Y:S01]  /*af40*/  @!PT LDS RZ, [RZ] ;  /* 0x00000000fffff984 */ /* 0x000fe20000000800 */
[----:B------:R-:W-:Y:S01]  /*af50*/  @!PT LDS RZ, [RZ] ;  /* 0x00000000fffff984 */ /* 0x000fe20000000800 */
[----:B------:R-:W-:Y:S01]  /*af60*/  @!PT LDS RZ, [RZ] ;  /* 0x00000000fffff984 */ /* 0x000fe20000000800 */
[----:B------:R1:W-:Y:S06]  /*af70*/  MEMBAR.ALL.CTA ;  /* 0x0000000000007992 */ /* 0x0003ec0000008000 */
[----:B-1----:R-:W1:Y:S01]  /*af80*/  FENCE.VIEW.ASYNC.S ;  /* 0x00000000000073c6 */ /* 0x002e620000000000 */
[----:B------:R-:W-:Y:S05]  /*af90*/  WARPSYNC.ALL ;  /* 0x0000000000007948 */ /* 0x000fea0003800000 */
[----:B-1----:R-:W-:Y:S06]  /*afa0*/  BAR.SYNC.DEFER_BLOCKING 0xd, 0x180 ;  /* 0x0346000000007b1d */ /* 0x002fec0000010000 */
.L_x_381:
[----:B0-23--:R-:W2:Y:S02]  /*afb0*/  LDL R0, [R1+0x40] ;  /* 0x0000400001007983 */ /* 0x00dea40000100800 */
[----:B--2---:R-:W-:-:S13]  /*afc0*/  R2UR UR4, R0 ;  /* 0x00000000000472ca */ /* 0x004fda00000e0000 */
[----:B------:R-:W-:-:S05]  /*afd0*/  IMAD.U32 R0, RZ, RZ, UR4 ;  /* 0x00000004ff007e24 */ /* 0x000fca000f8e00ff */
[----:B------:R-:W-:-:S13]  /*afe0*/  ISETP.NE.AND P0, PT, R0, 0x3, PT ;  /* 0x000000030000780c */ /* 0x000fda0003f05270 */
[----:B------:R-:W-:Y:S05]  /*aff0*/  @!P0 BRA `(.L_x_416) ;  /* 0x0000000000048947 */ /* 0x000fea0003800000 */
[----:B------:R-:W-:Y:S01]  /*b000*/  BPT.TRAP 0x1 ;  /* 0x000000040000795c */ /* 0x000fe20000300000 */
.L_x_416:
[----:B------:R-:W4:Y:S01]  /*b010*/  LDL R0, [R1+0x3c] ;  /* 0x00003c0001007983 */ /* 0x000f220000100800 */
[----:B------:R-:W-:Y:S01]  /*b020*/  IMAD R15, R148, 0x8, R18 ;  /* 0x00000008940f7824 */ /* 0x000fe200078e0212 */
[----:B----4-:R-:W-:-:S04]  /*b030*/  SHF.L.U32 R4, R0, 0x1f, RZ ;  /* 0x0000001f00047819 */ /* 0x010fc800000006ff */
[----:B------:R0:W2:Y:S01]  /*b040*/  SYNCS.PHASECHK.TRANS64.TRYWAIT P1, [R15+URZ+0x31c30], R4 ;  /* 0x031c30040f0075a7 */ /* 0x0000a2000802017f */
[----:B------:R-:W-:Y:S05]  /*b050*/  @!P0 BRA `(.L_x_417) ;  /* 0x0000000000048947 */ /* 0x000fea0003800000 */
[----:B------:R-:W-:Y:S01]  /*b060*/  BPT.TRAP 0x1 ;  /* 0x000000040000795c */ /* 0x000fe20000300000 */
.L_x_417:
[----:B------:R-:W-:Y:S02]  /*b070*/  VIADD R0, R18, 0x16a00 ;  /* 0x00016a0012007836 */ /* 0x000fe40000000000 */
[----:B------:R-:W-:-:S03]  /*b080*/  IMAD R2, R2, 0x1000, R18 ;  /* 0x0000100002027824 */ /* 0x000fc600078e0212 */
[----:B------:R-:W-:Y:S01]  /*b090*/  SHF.R.U32.HI R0, RZ, 0x4, R0 ;  /* 0x00000004ff007819 */ /* 0x000fe20000011600 */
[----:B------:R-:W-:-:S03]  /*b0a0*/  VIADD R2, R2, 0xda00 ;  /* 0x0000da0002027836 */ /* 0x000fc60000000000 */
[----:B------:R-:W-:Y:S02]  /*b0b0*/  LOP3.LUT R0, R0, 0x3fff, RZ, 0xc0, !PT ;  /* 0x00003fff00007812 */ /* 0x000fe400078ec0ff */
[----:B------:R-:W-:Y:S02]  /*b0c0*/  SHF.R.U32.HI R2, RZ, 0x4, R2 ;  /* 0x00000004ff027819 */ /* 0x000fe40000011602 */
[----:B------:R-:W-:Y:S02]  /*b0d0*/  LOP3.LUT R0, R0, 0x10000, RZ, 0xfc, !PT ;  /* 0x0001000000007812 */ /* 0x000fe400078efcff */
[----:B------:R-:W-:-:S03]  /*b0e0*/  LOP3.LUT R2, R2, 0x3fff, RZ, 0xc0, !PT ;  /* 0x00003fff02027812 */ /* 0x000fc600078ec0ff */
[----:B------:R3:W-:Y:S01]  /*b0f0*/  STL [R1+0x4c], R0 ;  /* 0x00004c0001007387 */ /* 0x0007e20000100800 */
[----:B--2---:R-:W-:Y:S05]  /*b100*/  @P1 BRA `(.L_x_418) ;  /* 0x0000000000081947 */ /* 0x004fea0003800000 */
[----:B------:R-:W2:Y:S02]  /*b110*/  SYNCS.PHASECHK.TRANS64.TRYWAIT P1, [R15+URZ+0x31c30], R4 ;  /* 0x031c30040f0075a7 */ /* 0x000ea4000802017f */
[----:B--2---:R-:W-:Y:S05]  /*b120*/  @!P1 BRA `(.L_x_419) ;  /* 0x0000010800c49947 */ /* 0x004fea0003800000 */
.L_x_418:
[----:B---3--:R-:W3:Y:S01]  /*b130*/  LDL R0, [R1+0x4c] ;  /* 0x00004c0001007983 */ /* 0x008ee20000100800 */
[----:B------:R-:W-:Y:S01]  /*b140*/  IMAD.MOV.U32 R21, RZ, RZ, -0x7fffffe0 ;  /* 0x80000020ff157424 */ /* 0x000fe200078e00ff */
[----:B------:R-:W-:Y:S01]  /*b150*/  LOP3.LUT R2, R2, 0x10000, RZ, 0xfc, !PT ;  /* 0x0001000002027812 */ /* 0x000fe200078efcff */
[----:B------:R-:W-:Y:S01]  /*b160*/  IMAD.MOV.U32 R3, RZ, RZ, -0x7fffffe0 ;  /* 0x80000020ff037424 */ /* 0x000fe200078e00ff */
[----:B------:R-:W-:Y:S05]  /*b170*/  WARPSYNC.ALL ;  /* 0x0000000000007948 */ /* 0x000fea0003800000 */
[----:B------:R-:W-:Y:S02]  /*b180*/  R2UR UR7, R21 ;  /* 0x00000000150772ca */ /* 0x000fe400000e0000 */
[----:B------:R-:W-:-:S02]  /*b190*/  R2UR UR4, R2 ;  /* 0x00000000020472ca */ /* 0x000fc400000e0000 */
[C---:B------:R-:W-:Y:S01]  /*b1a0*/  R2UR UR5, R3.reuse ;  /* 0x00000000030572ca */ /* 0x040fe200000e0000 */
[----:B------:R-:W-:Y:S01]  /*b1b0*/  WARPGROUP.ARRIVE ;  /* 0x00000000000079c5 */ /* 0x000fe20000000000 */
[----:B------:R-:W-:Y:S01]  /*b1c0*/  IMAD.MOV.U32 R5, RZ, RZ, -0x7fffffe0 ;  /* 0x80000020ff057424 */ /* 0x000fe200078e00ff */
[----:B------:R-:W-:Y:S01]  /*b1d0*/  P2R R98, PR, RZ, 0x1 ;  /* 0x00000001ff627803 */ /* 0x000fe20000000000 */
[----:B------:R-:W-:Y:S01]  /*b1e0*/  IMAD.MOV.U32 R7, RZ, RZ, -0x7fffffe0 ;  /* 0x80000020ff077424 */ /* 0x000fe200078e00ff */
[C---:B------:R-:W-:Y:S02]  /*b1f0*/  R2UR UR8, R2.reuse ;  /* 0x00000000020872ca */ /* 0x040fe400000e0000 */
[----:B------:R-:W-:Y:S02]  /*b200*/  R2UR UR9, R3 ;  /* 0x00000000030972ca */ /* 0x000fe400000e0000 */
[----:B------:R-:W-:Y:S02]  /*b210*/  R2UR UR11, R7 ;  /* 0x00000000070b72ca */ /* 0x000fe400000e0000 */
[----:B------:R-:W-:-:S02]  /*b220*/  R2UR UR12, R2 ;  /* 0x00000000020c72ca */ /* 0x000fc400000e0000 */
[C---:B------:R-:W-:Y:S01]  /*b230*/  R2UR UR13, R3.reuse ;  /* 0x00000000030d72ca */ /* 0x040fe200000e0000 */
[----:B------:R-:W-:Y:S01]  /*b240*/  IMAD.MOV.U32 R9, RZ, RZ, -0x7fffffe0 ;  /* 0x80000020ff097424 */ /* 0x000fe200078e00ff */
[----:B------:R-:W-:Y:S02]  /*b250*/  R2UR UR16, R2 ;  /* 0x00000000021072ca */ /* 0x000fe400000e0000 */
[----:B------:R-:W-:Y:S02]  /*b260*/  R2UR UR17, R3 ;  /* 0x00000000031172ca */ /* 0x000fe400000e0000 */
[----:B------:R-:W-:Y:S01]  /*b270*/  R2UR UR19, R9 ;  /* 0x00000000091372ca */ /* 0x000fe200000e0000 */
[----:B---3--:R-:W-:Y:S02]  /*b280*/  IMAD R20, R148, 0x6c0, R0 ;  /* 0x000006c094147824 */ /* 0x008fe400078e0200 */
[----:B------:R-:W-:Y:S01]  /*b290*/  IMAD.MOV.U32 R7, RZ, RZ, -0x7fffffe0 ;  /* 0x80000020ff077424 */ /* 0x000fe200078e00ff */
[----:B------:R-:W-:-:S02]  /*b2a0*/  R2UR UR20, R2 ;  /* 0x00000000021472ca */ /* 0x000fc400000e0000 */
[C---:B------:R-:W-:Y:S02]  /*b2b0*/  R2UR UR21, R3.reuse ;  /* 0x00000000031572ca */ /* 0x040fe400000e0000 */
[----:B------:R-:W-:Y:S02]  /*b2c0*/  R2UR UR24, R2 ;  /* 0x00000000021872ca */ /* 0x000fe400000e0000 */
[C---:B------:R-:W-:Y:S01]  /*b2d0*/  R2UR UR25, R3.reuse ;  /* 0x00000000031972ca */ /* 0x040fe200000e0000 */
[----:B------:R-:W-:Y:S01]  /*b2e0*/  IMAD.MOV.U32 R9, RZ, RZ, -0x7fffffe0 ;  /* 0x80000020ff097424 */ /* 0x000fe200078e00ff */
[----:B------:R-:W-:Y:S01]  /*b2f0*/  R2UR UR6, R20 ;  /* 0x00000000140672ca */ /* 0x000fe200000e0000 */
[----:B------:R-:W-:Y:S01]  /*b300*/  IMAD.MOV.U32 R11, RZ, RZ, -0x7fffffe0 ;  /* 0x80000020ff0b7424 */ /* 0x000fe200078e00ff */
[C---:B------:R-:W-:Y:S01]  /*b310*/  R2UR UR28, R2.reuse ;  /* 0x00000000021c72ca */ /* 0x040fe200000e0000 */
[----:B------:R-:W-:Y:S01]  /*b320*/  VIADD R12, R2, 0x300 ;  /* 0x00000300020c7836 */ /* 0x000fe20000000000 */
[----:B------:R-:W-:Y:S01]  /*b330*/  R2UR UR29, R3 ;  /* 0x00000000031d72ca */ /* 0x000fe200000e0000 */
[----:B------:R-:W-:Y:S01]  /*b340*/  IMAD.MOV.U32 R13, RZ, RZ, -0x7fffffe0 ;  /* 0x80000020ff0d7424 */ /* 0x000fe200078e00ff */
[----:B------:R-:W3:Y:S01]  /*b350*/  LDL R0, [R1+0x88] ;  /* 0x0000880001007983 */ /* 0x000ee20000100800 */
[C---:B0-2---:R-:W-:Y:S01]  /*b360*/  VIADD R4, R20.reuse, 0x40 ;  /* 0x0000004014047836 */ /* 0x045fe20000000000 */
[----:B------:R-:W-:Y:S01]  /*b370*/  R2UR UR23, R7 ;  /* 0x00000000071772ca */ /* 0x000fe200000e0000 */
[C---:B------:R-:W-:Y:S01]  /*b380*/  VIADD R6, R20.reuse, 0x80 ;  /* 0x0000008014067836 */ /* 0x040fe20000000000 */
[----:B------:R-:W-:Y:S01]  /*b390*/  R2UR UR31, R9 ;  /* 0x00000000091f72ca */ /* 0x000fe200000e0000 */
[----:B------:R-:W-:Y:S01]  /*b3a0*/  VIADD R8, R20, 0x100 ;  /* 0x0000010014087836 */ /* 0x000fe20000000000 */
[----:B-----5:R-:W0:Y:S01]  /*b3b0*/  S2R R102, SR_TID.X ;  /* 0x0000000000667919 */ /* 0x020e220000002100 */
[----:B------:R-:W-:Y:S01]  /*b3c0*/  HGMMA.64x16x16.F32.BF16 R88, gdesc[UR4], RZ, !UPT, gsb0 ;  /* 0x00200000045879f0 */ /* 0x000fe2000c0018ff */
[----:B------:R-:W-:Y:S01]  /*b3d0*/  R2UR UR6, R4 ;  /* 0x00000000040672ca */ /* 0x000fe200000e0000 */
[----:B------:R-:W-:Y:S01]  /*b3e0*/  VIADD R4, R20, 0xc0 ;  /* 0x000000c014047836 */ /* 0x000fe20000000000 */
[----:B------:R-:W-:Y:S01]  /*b3f0*/  R2UR UR7, R5 ;  /* 0x00000000050772ca */ /* 0x000fe200000e0000 */
[----:B------:R-:W-:Y:S01]  /*b400*/  IMAD.MOV.U32 R5, RZ, RZ, -0x7fffffe0 ;  /* 0x80000020ff057424 */ /* 0x000fe200078e00ff */
[----:B------:R-:W-:Y:S01]  /*b410*/  R2UR UR4, R2 ;  /* 0x00000000020472ca */ /* 0x000fe200000e0000 */
[----:B------:R-:W-:Y:S01]  /*b420*/  IMAD.MOV.U32 R7, RZ, RZ, -0x7fffffe0 ;  /* 0x80000020ff077424 */ /* 0x000fe200078e00ff */
[----:B------:R-:W-:Y:S01]  /*b430*/  R2UR UR5, R3 ;  /* 0x00000000030572ca */ /* 0x000fe200000e0000 */
[----:B------:R-:W-:Y:S01]  /*b440*/  IMAD.MOV.U32 R9, RZ, RZ, -0x7fffffe0 ;  /* 0x80000020ff097424 */ /* 0x000fe200078e00ff */
[----:B------:R-:W-:Y:S01]  /*b450*/  R2UR UR10, R6 ;  /* 0x00000000060a72ca */ /* 0x000fe200000e0000 */
[----:B------:R-:W-:Y:S01]  /*b460*/  VIADD R6, R20, 0x140 ;  /* 0x0000014014067836 */ /* 0x000fe20000000000 */
[----:B------:R-:W-:Y:S01]  /*b470*/  R2UR UR14, R4 ;  /* 0x00000000040e72ca */ /* 0x000fe200000e0000 */
[----:B------:R-:W-:Y:S01]  /*b480*/  VIADD R4, R20, 0x180 ;  /* 0x0000018014047836 */ /* 0x000fe20000000000 */
        /* <DEDUP_REMOVED lines=11> */
[C---:B------:R-:W-:Y:S01]  /*b540*/  VIADD R6, R20.reuse, 0x82 ;  /* 0x0000008214067836 */ /* 0x040fe20000000000 */
[----:B------:R-:W-:Y:S01]  /*b550*/  R2UR UR33, R9 ;  /* 0x00000000092172ca */ /* 0x000fe200000e0000 */
[----:B------:R-:W-:Y:S01]  /*b560*/  VIADD R10, R20, 0x102 ;  /* 0x00000102140a7836 */ /* 0x000fe20000000000 */
[----:B------:R-:W-:Y:S01]  /*b570*/  R2UR UR32, R8 ;  /* 0x00000000082072ca */ /* 0x000fe200000e0000 */
[----:B------:R-:W-:-:S02]  /*b580*/  VIADD R22, R20, 0x342 ;  /* 0x0000034214167836 */ /* 0x000fc40000000000 */
[----:B------:R-:W-:Y:S01]  /*b590*/  IMAD.MOV.U32 R23, RZ, RZ, -0x7fffffe0 ;  /* 0x80000020ff177424 */ /* 0x000fe200078e00ff */
[----:B0-----:R-:W-:Y:S01]  /*b5a0*/  LOP3.LUT R102, R102, 0x7f, RZ, 0xc0, !PT ;  /* 0x0000007f66667812 */ /* 0x001fe200078ec0ff */
[----:B------:R-:W-:Y:S02]  /*b5b0*/  VIADD R96, R20, 0x580 ;  /* 0x0000058014607836 */ /* 0x000fe40000000000 */
[----:B------:R-:W-:Y:S01]  /*b5c0*/  IMAD.MOV.U32 R97, RZ, RZ, -0x7fffffe0 ;  /* 0x80000020ff617424 */ /* 0x000fe200078e00ff */
[----:B------:R-:W-:Y:S02]  /*b5d0*/  WARPGROUP.DEPBAR.LE gsb0, 0x0 ;  /* 0x00008000000079c5 */ /* 0x000fe40000010000 */
[----:B------:R-:W-:-:S06]  /*b5e0*/  WARPGROUP.ARRIVE ;  /* 0x00000000000079c5 */ /* 0x000fcc0000000000 */
[----:B------:R-:W-:Y:S01]  /*b5f0*/  HGMMA.64x16x16.F32.BF16 R80, gdesc[UR4], RZ, !UPT, gsb0 ;  /* 0x00200000045079f0 */ /* 0x000fe2000c0018ff */
[----:B------:R-:W-:Y:S01]  /*b600*/  R2UR UR6, R4 ;  /* 0x00000000040672ca */ /* 0x000fe200000e0000 */
[----:B------:R-:W-:Y:S01]  /*b610*/  VIADD R4, R20, 0x2 ;  /* 0x0000000214047836 */ /* 0x000fe20000000000 */
[----:B------:R-:W-:Y:S01]  /*b620*/  R2UR UR7, R5 ;  /* 0x00000000050772ca */ /* 0x000fe200000e0000 */
[----:B------:R-:W-:Y:S01]  /*b630*/  IMAD.MOV.U32 R5, RZ, RZ, -0x7fffffe0 ;  /* 0x80000020ff057424 */ /* 0x000fe200078e00ff */
[----:B------:R-:W-:Y:S02]  /*b640*/  R2UR UR4, R2 ;  /* 0x00000000020472ca */ /* 0x000fe400000e0000 */
[----:B------:R-:W-:Y:S02]  /*b650*/  R2UR UR5, R3 ;  /* 0x00000000030572ca */ /* 0x000fe400000e0000 */
[----:B------:R-:W-:Y:S01]  /*b660*/  R2UR UR34, R4 ;  /* 0x00000000042272ca */ /* 0x000fe200000e0000 */
[----:B------:R-:W-:Y:S01]  /*b670*/  VIADD R4, R20, 0x42 ;  /* 0x0000004214047836 */ /* 0x000fe20000000000 */
[----:B------:R-:W-:Y:S01]  /*b680*/  R2UR UR35, R5 ;  /* 0x00000000052372ca */ /* 0x000fe200000e0000 */
[----:B------:R-:W-:Y:S01]  /*b690*/  IMAD.MOV.U32 R5, RZ, RZ, -0x7fffffe0 ;  /* 0x80000020ff057424 */ /* 0x000fe200078e00ff */
[----:B------:R-:W-:-:S02]  /*b6a0*/  WARPGROUP.DEPBAR.LE gsb0, 0x0 ;  /* 0x00008000000079c5 */ /* 0x000fc40000010000 */
[----:B------:R-:W-:-:S06]  /*b6b0*/  WARPGROUP.ARRIVE ;  /* 0x00000000000079c5 */ /* 0x000fcc0000000000 */
[----:B------:R-:W-:Y:S01]  /*b6c0*/  HGMMA.64x16x16.F32.BF16 R72, gdesc[UR8], RZ, !UPT, gsb0 ;  /* 0x00200000084879f0 */ /* 0x000fe2000c0018ff */
[----:B------:R-:W-:Y:S01]  /*b6d0*/  R2UR UR10, R6 ;  /* 0x00000000060a72ca */ /* 0x000fe200000e0000 */
[----:B------:R-:W-:Y:S01]  /*b6e0*/  VIADD R6, R20, 0x142 ;  /* 0x0000014214067836 */ /* 0x000fe20000000000 */
[----:B------:R-:W-:Y:S01]  /*b6f0*/  R2UR UR11, R7 ;  /* 0x00000000070b72ca */ /* 0x000fe200000e0000 */
[----:B------:R-:W-:Y:S01]  /*b700*/  IMAD.MOV.U32 R7, RZ, RZ, -0x7fffffe0 ;  /* 0x80000020ff077424 */ /* 0x000fe200078e00ff */
[----:B------:R-:W-:Y:S02]  /*b710*/  R2UR UR8, R8 ;  /* 0x00000000080872ca */ /* 0x000fe400000e0000 */
[----:B------:R-:W-:Y:S01]  /*b720*/  R2UR UR9, R9 ;  /* 0x00000000090972ca */ /* 0x000fe200000e0000 */
[----:B------:R-:W-:Y:S02]  /*b730*/  WARPGROUP.DEPBAR.LE gsb0, 0x0 ;  /* 0x00008000000079c5 */ /* 0x000fe40000010000 */
[----:B------:R-:W-:-:S06]  /*b740*/  WARPGROUP.ARRIVE ;  /* 0x00000000000079c5 */ /* 0x000fcc0000000000 */
[----:B------:R-:W-:Y:S01]  /*b750*/  HGMMA.64x16x16.F32.BF16 R64, gdesc[UR12], RZ, !UPT, gsb0 ;  /* 0x002000000c4079f0 */ /* 0x000fe2000c0018ff */
[----:B------:R-:W-:Y:S02]  /*b760*/  R2UR UR12, R8 ;  /* 0x00000000080c72ca */ /* 0x000fe400000e0000 */
[----:B------:R-:W-:Y:S01]  /*b770*/  R2UR UR13, R9 ;  /* 0x00000000090d72ca */ /* 0x000fe200000e0000 */
        /* <DEDUP_REMOVED lines=10> */
[----:B------:R-:W-:Y:S01]  /*b820*/  WARPGROUP.ARRIVE ;  /* 0x00000000000079c5 */ /* 0x000fe20000000000 */
[----:B---3--:R-:W-:-:S04]  /*b830*/  IMAD.IADD R21, R0, 0x1, R108 ;  /* 0x0000000100157824 */ /* 0x008fc800078e026c */
[----:B------:R-:W-:Y:S01]  /*b840*/  IMAD R21, R110, -0x90, R21 ;  /* 0xffffff706e157824 */ /* 0x000fe200078e0215 */
[----:B------:R-:W-:Y:S01]  /*b850*/  HGMMA.64x16x16.F32.BF16 R48, gdesc[UR20], RZ, !UPT, gsb0 ;  /* 0x00200000143079f0 */ /* 0x000fe2000c0018ff */
[----:B------:R-:W-:Y:S01]  /*b860*/  R2UR UR22, R6 ;  /* 0x00000000061672ca */ /* 0x000fe200000e0000 */
[----:B------:R-:W-:Y:S01]  /*b870*/  VIADD R6, R20, 0x1c2 ;  /* 0x000001c214067836 */ /* 0x000fe20000000000 */
[----:B------:R-:W-:Y:S01]  /*b880*/  R2UR UR23, R7 ;  /* 0x00000000071772ca */ /* 0x000fe200000e0000 */
[----:B------:R-:W-:Y:S01]  /*b890*/  IMAD.MOV.U32 R7, RZ, RZ, -0x7fffffe0 ;  /* 0x80000020ff077424 */ /* 0x000fe200078e00ff */
[----:B------:R-:W-:Y:S02]  /*b8a0*/  R2UR UR20, R8 ;  /* 0x00000000081472ca */ /* 0x000fe400000e0000 */
[----:B------:R-:W-:Y:S02]  /*b8b0*/  R2UR UR21, R9 ;  /* 0x00000000091572ca */ /* 0x000fe400000e0000 */
[----:B------:R-:W-:-:S02]  /*b8c0*/  ISETP.GT.AND P1, PT, R21, RZ, PT ;  /* 0x000000ff1500720c */ /* 0x000fc40003f24270 */
[C---:B------:R-:W-:Y:S02]  /*b8d0*/  ISETP.GT.AND P2, PT, R21.reuse, 0x1, PT ;  /* 0x000000011500780c */ /* 0x040fe40003f44270 */
[C---:B------:R-:W-:Y:S02]  /*b8e0*/  ISETP.GT.AND P3, PT, R21.reuse, 0x8, PT ;  /* 0x000000081500780c */ /* 0x040fe40003f64270 */
[C---:B------:R-:W-:Y:S02]  /*b8f0*/  ISETP.GT.AND P4, PT, R21.reuse, 0x9, PT ;  /* 0x000000091500780c */ /* 0x040fe40003f84270 */
[C---:B------:R-:W-:Y:S02]  /*b900*/  ISETP.GT.AND P5, PT, R21.reuse, 0x30, PT ;  /* 0x000000301500780c */ /* 0x040fe40003fa4270 */
[C---:B------:R-:W-:Y:S02]  /*b910*/  ISETP.GT.AND P0, PT, R21.reuse, 0x69, PT ;  /* 0x000000691500780c */ /* 0x040fe40003f04270 */
[----:B------:R-:W-:Y:S01]  /*b920*/  ISETP.GT.AND P6, PT, R21, 0x70, PT ;  /* 0x000000701500780c */ /* 0x000fe20003fc4270 */
        /* <DEDUP_REMOVED lines=33> */
[----:B------:R-:W-:Y:S01]  /*bb40*/  HGMMA.64x16x16.F32.BF16 R88, gdesc[UR32], R88, gsb0 ;  /* 0x00200000205879f0 */ /* 0x000fe20008001858 */
[----:B------:R-:W-:Y:S02]  /*bb50*/  R2UR UR32, R12 ;  /* 0x000000000c2072ca */ /* 0x000fe400000e0000 */
[----:B------:R-:W-:Y:S01]  /*bb60*/  R2UR UR33, R13 ;  /* 0x000000000d2172ca */ /* 0x000fe200000e0000 */
[----:B------:R-:W-:Y:S02]  /*bb70*/  WARPGROUP.DEPBAR.LE gsb0, 0x0 ;  /* 0x00008000000079c5 */ /* 0x000fe40000010000 */
[----:B------:R-:W-:-:S06]  /*bb80*/  WARPGROUP.ARRIVE ;  /* 0x00000000000079c5 */ /* 0x000fcc0000000000 */
[----:B------:R-:W-:Y:S01]  /*bb90*/  HGMMA.64x16x16.F32.BF16 R80, gdesc[UR4], R80, gsb0 ;  /* 0x00200000045079f0 */ /* 0x000fe20008001850 */
        /* <DEDUP_REMOVED lines=12> */
[----:B------:R-:W-:Y:S01]  /*bc60*/  HGMMA.64x16x16.F32.BF16 R72, gdesc[UR8], R72, gsb0 ;  /* 0x00200000084879f0 */ /* 0x000fe20008001848 */
        /* <DEDUP_REMOVED lines=217> */
[----:B------:R-:W-:Y:S02]  /*ca00*/  R2UR UR31, R97 ;  /* 0x00000000611f72ca */ /* 0x000fe400000e0000 */
        /* <DEDUP_REMOVED lines=55> */
[----:B------:R-:W-:Y:S01]  /*cd80*/  WARPGROUP.ARRIVE ;  /* 0x00000000000079c5 */ /* 0x000fe20000000000 */
[----:B------:R-:W-:Y:S01]  /*cd90*/  FSEL R96, R88, -INF , P1 ;  /* 0xff80000058607808 */ /* 0x000fe20000800000 */
[----:B------:R-:W-:Y:S01]  /*cda0*/  VIADD R88, R20, 0x602 ;  /* 0x0000060214587836 */ /* 0x000fe20000000000 */
[----:B------:R-:W-:Y:S01]  /*cdb0*/  FSEL R97, R89, -INF , P2 ;  /* 0xff80000059617808 */ /* 0x000fe20001000000 */
[----:B------:R-:W-:Y:S01]  /*cdc0*/  IMAD.MOV.U32 R89, RZ, RZ, -0x7fffffe0 ;  /* 0x80000020ff597424 */ /* 0x000fe200078e00ff */
[----:B------:R-:W-:Y:S01]  /*cdd0*/  FSEL R91, R91, -INF , P2 ;  /* 0xff8000005b5b7808 */ /* 0x000fe20001000000 */
[----:B------:R-:W-:Y:S01]  /*cde0*/  HGMMA.64x16x16.F32.BF16 R80, gdesc[UR4], R80, gsb0 ;  /* 0x00200000045079f0 */ /* 0x000fe20008001850 */
[----:B------:R-:W-:Y:S01]  /*cdf0*/  R2UR UR6, R22 ;  /* 0x00000000160672ca */ /* 0x000fe200000e0000 */
[----:B------:R-:W-:Y:S01]  /*ce00*/  VIADD R22, R20, 0x542 ;  /* 0x0000054214167836 */ /* 0x000fe20000000000 */
[----:B------:R-:W-:Y:S01]  /*ce10*/  R2UR UR7, R23 ;  /* 0x00000000170772ca */ /* 0x000fe200000e0000 */
[----:B------:R-:W-:Y:S01]  /*ce20*/  IMAD.MOV.U32 R23, RZ, RZ, -0x7fffffe0 ;  /* 0x80000020ff177424 */ /* 0x000fe200078e00ff */
[----:B------:R-:W-:-:S02]  /*ce30*/  R2UR UR4, R4 ;  /* 0x00000000040472ca */ /* 0x000fc400000e0000 */
[----:B------:R-:W-:Y:S02]  /*ce40*/  R2UR UR5, R5 ;  /* 0x00000000050572ca */ /* 0x000fe400000e0000 */
[----:B------:R-:W-:Y:S02]  /*ce50*/  ISETP.GT.AND P2, PT, R21, 0x11, PT ;  /* 0x000000111500780c */ /* 0x000fe40003f44270 */
[----:B------:R-:W-:Y:S02]  /*ce60*/  FSEL R92, R92, -INF , P3 ;  /* 0xff8000005c5c7808 */ /* 0x000fe40001800000 */
[----:B------:R-:W-:Y:S02]  /*ce70*/  FSEL R90, R90, -INF , P1 ;  /* 0xff8000005a5a7808 */ /* 0x000fe40000800000 */
[----:B------:R-:W-:Y:S02]  /*ce80*/  FSEL R93, R93, -INF , P4 ;  /* 0xff8000005d5d7808 */ /* 0x000fe40002000000 */
[----:B------:R-:W-:-:S02]  /*ce90*/  ISETP.GT.AND P1, PT, R21, 0x10, PT ;  /* 0x000000101500780c */ /* 0x000fc40003f24270 */
[----:B------:R-:W-:Y:S02]  /*cea0*/  FSEL R94, R94, -INF , P3 ;  /* 0xff8000005e5e7808 */ /* 0x000fe40001800000 */
[----:B------:R-:W-:Y:S02]  /*ceb0*/  ISETP.GT.AND P3, PT, R21, 0x18, PT ;  /* 0x000000181500780c */ /* 0x000fe40003f64270 */
[----:B------:R-:W-:Y:S02]  /*cec0*/  FSEL R95, R95, -INF , P4 ;  /* 0xff8000005f5f7808 */ /* 0x000fe40002000000 */
[----:B------:R-:W-:Y:S01]  /*ced0*/  ISETP.GT.AND P4, PT, R21, 0x19, PT ;  /* 0x000000191500780c */ /* 0x000fe20003f84270 */
[----:B------:R-:W-:Y:S02]  /*cee0*/  WARPGROUP.DEPBAR.LE gsb0, 0x0 ;  /* 0x00008000000079c5 */ /* 0x000fe40000010000 */
[----:B------:R-:W-:Y:S01]  /*cef0*/  WARPGROUP.ARRIVE ;  /* 0x00000000000079c5 */ /* 0x000fe20000000000 */
[----:B------:R-:W-:-:S02]  /*cf00*/  FSEL R100, R81, -INF , P2 ;  /* 0xff80000051647808 */ /* 0x000fc40001000000 */
[----:B------:R-:W-:Y:S02]  /*cf10*/  FMNMX.FTZ R81, R96, R97, !PT ;  /* 0x0000006160517209 */ /* 0x000fe40007810000 */
[----:B------:R-:W-:Y:S01]  /*cf20*/  FSEL R99, R80, -INF , P1 ;  /* 0xff80000050637808 */ /* 0x000fe20000800000 */
[----:B------:R-:W-:Y:S01]  /*cf30*/  HGMMA.64x16x16.F32.BF16 R72, gdesc[UR4], R72, gsb0 ;  /* 0x00200000044879f0 */ /* 0x000fe20008001848 */
[----:B------:R-:W-:Y:S01]  /*cf40*/  R2UR UR6, R22 ;  /* 0x00000000160672ca */ /* 0x000fe200000e0000 */
[----:B------:R-:W-:Y:S01]  /*cf50*/  VIADD R22, R20, 0x582 ;  /* 0x0000058214167836 */ /* 0x000fe20000000000 */
[----:B------:R-:W-:Y:S01]  /*cf60*/  R2UR UR7, R23 ;  /* 0x00000000170772ca */ /* 0x000fe200000e0000 */
[----:B------:R-:W-:Y:S01]  /*cf70*/  IMAD.MOV.U32 R23, RZ, RZ, -0x7fffffe0 ;  /* 0x80000020ff177424 */ /* 0x000fe200078e00ff */
[----:B------:R-:W-:Y:S01]  /*cf80*/  R2UR UR4, R4 ;  /* 0x00000000040472ca */ /* 0x000fe200000e0000 */
[----:B------:R-:W-:Y:S01]  /*cf90*/  VIADD R80, R20, 0x682 ;  /* 0x0000068214507836 */ /* 0x000fe20000000000 */
[----:B------:R-:W-:-:S02]  /*cfa0*/  R2UR UR5, R5 ;  /* 0x00000000050572ca */ /* 0x000fc400000e0000 */
[----:B------:R-:W-:Y:S01]  /*cfb0*/  R2UR UR10, R22 ;  /* 0x00000000160a72ca */ /* 0x000fe200000e0000 */
[----:B------:R-:W-:Y:S01]  /*cfc0*/  VIADD R22, R20, 0x5c2 ;  /* 0x000005c214167836 */ /* 0x000fe20000000000 */
[----:B------:R-:W-:Y:S01]  /*cfd0*/  R2UR UR11, R23 ;  /* 0x00000000170b72ca */ /* 0x000fe200000e0000 */
[----:B------:R-:W-:Y:S01]  /*cfe0*/  IMAD.MOV.U32 R23, RZ, RZ, -0x7fffffe0 ;  /* 0x80000020ff177424 */ /* 0x000fe200078e00ff */
[----:B------:R-:W-:Y:S01]  /*cff0*/  FMNMX.FTZ R0, R92, R81, !PT ;  /* 0x000000515c007209 */ /* 0x000fe20007810000 */
[----:B------:R-:W-:Y:S01]  /*d000*/  IMAD.MOV.U32 R81, RZ, RZ, -0x7fffffe0 ;  /* 0x80000020ff517424 */ /* 0x000fe200078e00ff */
[----:B------:R-:W-:Y:S02]  /*d010*/  FSEL R84, R84, -INF , P3 ;  /* 0xff80000054547808 */ /* 0x000fe40001800000 */
[----:B------:R-:W-:Y:S02]  /*d020*/  FMNMX.FTZ R0, R93, R0, !PT ;  /* 0x000000005d007209 */ /* 0x000fe40007810000 */
[----:B------:R-:W-:-:S02]  /*d030*/  FSEL R82, R82, -INF , P1 ;  /* 0xff80000052527808 */ /* 0x000fc40000800000 */
[----:B------:R-:W-:Y:S02]  /*d040*/  FSEL R85, R85, -INF , P4 ;  /* 0xff80000055557808 */ /* 0x000fe40002000000 */
[----:B------:R-:W-:Y:S02]  /*d050*/  ISETP.GT.AND P1, PT, R21, 0x20, PT ;  /* 0x000000201500780c */ /* 0x000fe40003f24270 */
[----:B------:R-:W-:Y:S02]  /*d060*/  FSEL R83, R83, -INF , P2 ;  /* 0xff80000053537808 */ /* 0x000fe40001000000 */
[C---:B------:R-:W-:Y:S02]  /*d070*/  ISETP.GT.AND P2, PT, R21.reuse, 0x21, PT ;  /* 0x000000211500780c */ /* 0x040fe40003f44270 */
[----:B------:R-:W-:Y:S02]  /*d080*/  FSEL R86, R86, -INF , P3 ;  /* 0xff80000056567808 */ /* 0x000fe40001800000 */
[----:B------:R-:W-:-:S02]  /*d090*/  ISETP.GT.AND P3, PT, R21, 0x28, PT ;  /* 0x000000281500780c */ /* 0x000fc40003f64270 */
[----:B------:R-:W-:Y:S02]  /*d0a0*/  FSEL R87, R87, -INF , P4 ;  /* 0xff80000057577808 */ /* 0x000fe40002000000 */
[----:B------:R-:W-:Y:S02]  /*d0b0*/  ISETP.GT.AND P4, PT, R21, 0x29, PT ;  /* 0x000000291500780c */ /* 0x000fe40003f84270 */
[----:B------:R-:W-:Y:S02]  /*d0c0*/  R2UR UR14, R80 ;  /* 0x00000000500e72ca */ /* 0x000fe400000e0000 */
[----:B------:R-:W-:Y:S01]  /*d0d0*/  R2UR UR15, R81 ;  /* 0x00000000510f72ca */ /* 0x000fe200000e0000 */
[----:B------:R-:W-:Y:S02]  /*d0e0*/  WARPGROUP.DEPBAR.LE gsb0, 0x0 ;  /* 0x00008000000079c5 */ /* 0x000fe40000010000 */
[----:B------:R-:W-:Y:S01]  /*d0f0*/  WARPGROUP.ARRIVE ;  /* 0x00000000000079c5 */ /* 0x000fe20000000000 */
[----:B------:R-:W-:-:S02]  /*d100*/  FSEL R72, R72, -INF , P1 ;  /* 0xff80000048487808 */ /* 0x000fc40000800000 */
[----:B------:R-:W-:Y:S02]  /*d110*/  FSEL R73, R73, -INF , P2 ;  /* 0xff80000049497808 */ /* 0x000fe40001000000 */
[----:B------:R-:W-:Y:S01]  /*d120*/  FSEL R76, R76, -INF , P3 ;  /* 0xff8000004c4c7808 */ /* 0x000fe20001800000 */
[----:B------:R-:W-:Y:S01]  /*d130*/  HGMMA.64x16x16.F32.BF16 R64, gdesc[UR4], R64, gsb0 ;  /* 0x00200000044079f0 */ /* 0x000fe20008001840 */
[----:B------:R-:W-:Y:S01]  /*d140*/  R2UR UR6, R22 ;  /* 0x00000000160672ca */ /* 0x000fe200000e0000 */
[----:B------:R-:W-:Y:S01]  /*d150*/  VIADD R22, R20, 0x642 ;  /* 0x0000064214167836 */ /* 0x000fe20000000000 */
[----:B------:R-:W-:Y:S02]  /*d160*/  R2UR UR7, R23 ;  /* 0x00000000170772ca */ /* 0x000fe400000e0000 */
[----:B------:R-:W-:Y:S02]  /*d170*/  R2UR UR4, R4 ;  /* 0x00000000040472ca */ /* 0x000fe400000e0000 */
[----:B------:R-:W-:-:S02]  /*d180*/  R2UR UR5, R5 ;  /* 0x00000000050572ca */ /* 0x000fc400000e0000 */
[----:B------:R-:W-:Y:S02]  /*d190*/  FMNMX.FTZ R23, R99, R0, !PT ;  /* 0x0000000063177209 */ /* 0x000fe40007810000 */
[----:B------:R-:W-:Y:S02]  /*d1a0*/  FSEL R77, R77, -INF , P4 ;  /* 0xff8000004d4d7808 */ /* 0x000fe40002000000 */
[----:B------:R-:W-:Y:S02]  /*d1b0*/  FMNMX.FTZ R23, R100, R23, !PT ;  /* 0x0000001764177209 */ /* 0x000fe40007810000 */
[----:B------:R-:W-:Y:S02]  /*d1c0*/  FSEL R79, R79, -INF , P4 ;  /* 0xff8000004f4f7808 */ /* 0x000fe40002000000 */
[----:B------:R-:W-:Y:S02]  /*d1d0*/  FMNMX.FTZ R0, R84, R23, !PT ;  /* 0x0000001754007209 */ /* 0x000fe40007810000 */
[----:B------:R-:W-:-:S02]  /*d1e0*/  ISETP.GT.AND P4, PT, R21, 0x31, PT ;  /* 0x000000311500780c */ /* 0x000fc40003f84270 */
[----:B------:R-:W-:Y:S02]  /*d1f0*/  FMNMX.FTZ R23, R85, R0, !PT ;  /* 0x0000000055177209 */ /* 0x000fe40007810000 */
[----:B------:R-:W-:Y:S02]  /*d200*/  FSEL R74, R74, -INF , P1 ;  /* 0xff8000004a4a7808 */ /* 0x000fe40000800000 */
[----:B------:R-:W-:Y:S01]  /*d210*/  FMNMX.FTZ R0, R72, R23, !PT ;  /* 0x0000001748007209 */ /* 0x000fe20007810000 */
[----:B------:R-:W-:Y:S01]  /*d220*/  IMAD.MOV.U32 R23, RZ, RZ, -0x7fffffe0 ;  /* 0x80000020ff177424 */ /* 0x000fe200078e00ff */
[C---:B------:R-:W-:Y:S02]  /*d230*/  ISETP.GT.AND P1, PT, R21.reuse, 0x38, PT ;  /* 0x000000381500780c */ /* 0x040fe40003f24270 */
        /* <DEDUP_REMOVED lines=8> */
[----:B------:R-:W-:Y:S01]  /*d2c0*/  FSEL R68, R68, -INF , P1 ;  /* 0xff80000044447808 */ /* 0x000fe20000800000 */
[----:B------:R-:W-:Y:S01]  /*d2d0*/  HGMMA.64x16x16.F32.BF16 R56, gdesc[UR8], R56, gsb0 ;  /* 0x00200000083879f0 */ /* 0x000fe20008001838 */
[----:B------:R-:W-:-:S02]  /*d2e0*/  R2UR UR10, R88 ;  /* 0x00000000580a72ca */ /* 0x000fc400000e0000 */
[----:B------:R-:W-:Y:S02]  /*d2f0*/  R2UR UR11, R89 ;  /* 0x00000000590b72ca */ /* 0x000fe400000e0000 */
[----:B------:R-:W-:Y:S02]  /*d300*/  R2UR UR8, R4 ;  /* 0x00000000040872ca */ /* 0x000fe400000e0000 */
[----:B------:R-:W-:Y:S02]  /*d310*/  R2UR UR9, R5 ;  /* 0x00000000050972ca */ /* 0x000fe400000e0000 */
[----:B------:R-:W-:Y:S02]  /*d320*/  FSEL R69, R69, -INF , P3 ;  /* 0xff80000045457808 */ /* 0x000fe40001800000 */
[----:B------:R-:W-:Y:S02]  /*d330*/  FSEL R66, R66, -INF , P5 ;  /* 0xff80000042427808 */ /* 0x000fe40002800000 */
[----:B------:R-:W-:-:S02]  /*d340*/  ISETP.GT.AND P5, PT, R21, 0x41, PT ;  /* 0x000000411500780c */ /* 0x000fc40003fa4270 */
[----:B------:R-:W-:Y:S02]  /*d350*/  FSEL R67, R67, -INF , P4 ;  /* 0xff80000043437808 */ /* 0x000fe40002000000 */
[----:B------:R-:W-:Y:S02]  /*d360*/  ISETP.GT.AND P4, PT, R21, 0x48, PT ;  /* 0x000000481500780c */ /* 0x000fe40003f84270 */
[----:B------:R-:W-:Y:S02]  /*d370*/  FSEL R71, R71, -INF , P3 ;  /* 0xff80000047477808 */ /* 0x000fe40001800000 */
[C---:B------:R-:W-:Y:S02]  /*d380*/  ISETP.GT.AND P3, PT, R21.reuse, 0x49, PT ;  /* 0x000000491500780c */ /* 0x040fe40003f64270 */
[----:B------:R-:W-:Y:S02]  /*d390*/  FSEL R70, R70, -INF , P1 ;  /* 0xff80000046467808 */ /* 0x000fe40000800000 */
[----:B------:R-:W-:-:S02]  /*d3a0*/  ISETP.GT.AND P1, PT, R21, 0x50, PT ;  /* 0x000000501500780c */ /* 0x000fc40003f24270 */
[----:B------:R-:W-:Y:S01]  /*d3b0*/  FMNMX.FTZ R89, R90, R91, !PT ;  /* 0x0000005b5a597209 */ /* 0x000fe20007810000 */
        /* <DEDUP_REMOVED lines=10> */
[----:B------:R-:W-:Y:S02]  /*d460*/  FMNMX.FTZ R23, R73, R0, !PT ;  /* 0x0000000049177209 */ /* 0x000fe40007810000 */
[----:B------:R-:W-:Y:S02]  /*d470*/  FSEL R61, R61, -INF , P3 ;  /* 0xff8000003d3d7808 */ /* 0x000fe40001800000 */
[----:B------:R-:W-:-:S02]  /*d480*/  FMNMX.FTZ R0, R76, R23, !PT ;  /* 0x000000174c007209 */ /* 0x000fc40007810000 */
[----:B------:R-:W-:Y:S02]  /*d490*/  FSEL R58, R58, -INF , P2 ;  /* 0xff8000003a3a7808 */ /* 0x000fe40001000000 */
[----:B------:R-:W-:Y:S02]  /*d4a0*/  FMNMX.FTZ R23, R77, R0, !PT ;  /* 0x000000004d177209 */ /* 0x000fe40007810000 */
[----:B------:R-:W-:Y:S02]  /*d4b0*/  ISETP.GT.AND P2, PT, R21, 0x51, PT ;  /* 0x000000511500780c */ /* 0x000fe40003f44270 */
[----:B------:R-:W-:Y:S02]  /*d4c0*/  FMNMX.FTZ R0, R64, R23, !PT ;  /* 0x0000001740007209 */ /* 0x000fe40007810000 */
[----:B------:R-:W-:Y:S02]  /*d4d0*/  FSEL R59, R59, -INF , P5 ;  /* 0xff8000003b3b7808 */ /* 0x000fe40002800000 */
[----:B------:R-:W-:-:S02]  /*d4e0*/  FMNMX.FTZ R23, R65, R0, !PT ;  /* 0x0000000041177209 */ /* 0x000fc40007810000 */
[----:B------:R-:W-:Y:S02]  /*d4f0*/  ISETP.GT.AND P5, PT, R21, 0x58, PT ;  /* 0x000000581500780c */ /* 0x000fe40003fa4270 */
[----:B------:R-:W-:Y:S02]  /*d500*/  FMNMX.FTZ R0, R68, R23, !PT ;  /* 0x0000001744007209 */ /* 0x000fe40007810000 */
[----:B------:R-:W-:Y:S02]  /*d510*/  FSEL R62, R62, -INF , P4 ;  /* 0xff8000003e3e7808 */ /* 0x000fe40002000000 */
[----:B------:R-:W-:Y:S02]  /*d520*/  FMNMX.FTZ R23, R69, R0, !PT ;  /* 0x0000000045177209 */ /* 0x000fe40007810000 */
[----:B------:R-:W-:Y:S02]  /*d530*/  ISETP.GT.AND P4, PT, R21, 0x59, PT ;  /* 0x000000591500780c */ /* 0x000fe40003f84270 */
[----:B------:R-:W-:-:S02]  /*d540*/  FMNMX.FTZ R0, R56, R23, !PT ;  /* 0x0000001738007209 */ /* 0x000fc40007810000 */
[----:B------:R-:W-:Y:S02]  /*d550*/  FSEL R63, R63, -INF , P3 ;  /* 0xff8000003f3f7808 */ /* 0x000fe40001800000 */
[----:B------:R-:W-:Y:S02]  /*d560*/  FMNMX.FTZ R23, R57, R0, !PT ;  /* 0x0000000039177209 */ /* 0x000fe40007810000 */
[----:B------:R-:W-:Y:S02]  /*d570*/  ISETP.GT.AND P3, PT, R21, 0x60, PT ;  /* 0x000000601500780c */ /* 0x000fe40003f64270 */
[----:B------:R-:W-:-:S04]  /*d580*/  FMNMX.FTZ R0, R60, R23, !PT ;  /* 0x000000173c007209 */ /* 0x000fc80007810000 */
[----:B------:R-:W-:Y:S01]  /*d590*/  FMNMX.FTZ R23, R61, R0, !PT ;  /* 0x000000003d177209 */ /* 0x000fe20007810000 */
[----:B------:R-:W-:Y:S02]  /*d5a0*/  WARPGROUP.DEPBAR.LE gsb0, 0x0 ;  /* 0x00008000000079c5 */ /* 0x000fe40000010000 */
[----:B------:R-:W-:Y:S01]  /*d5b0*/  WARPGROUP.ARRIVE ;  /* 0x00000000000079c5 */ /* 0x000fe20000000000 */
[----:B------:R-:W-:Y:S02]  /*d5c0*/  FSEL R48, R48, -INF , P1 ;  /* 0xff80000030307808 */ /* 0x000fe40000800000 */
[----:B------:R-:W-:Y:S02]  /*d5d0*/  FSEL R49, R49, -INF , P2 ;  /* 0xff80000031317808 */ /* 0x000fe40001000000 */
[----:B------:R-:W-:Y:S01]  /*d5e0*/  FMNMX.FTZ R0, R48, R23, !PT ;  /* 0x0000001730007209 */ /* 0x000fe20007810000 */
[----:B------:R-:W-:Y:S01]  /*d5f0*/  HGMMA.64x16x16.F32.BF16 R40, gdesc[UR8], R40, gsb0 ;  /* 0x00200000082879f0 */ /* 0x000fe20008001828 */
[----:B------:R-:W-:-:S02]  /*d600*/  FSEL R52, R52, -INF , P5 ;  /* 0xff80000034347808 */ /* 0x000fc40002800000 */
[----:B------:R-:W-:Y:S02]  /*d610*/  FMNMX.FTZ R23, R49, R0, !PT ;  /* 0x0000000031177209 */ /* 0x000fe40007810000 */
[----:B------:R-:W-:Y:S02]  /*d620*/  FSEL R53, R53, -INF , P4 ;  /* 0xff80000035357808 */ /* 0x000fe40002000000 */
[----:B------:R-:W-:Y:S02]  /*d630*/  FMNMX.FTZ R0, R52, R23, !PT ;  /* 0x0000001734007209 */ /* 0x000fe40007810000 */
[----:B------:R-:W-:Y:S02]  /*d640*/  FSEL R50, R50, -INF , P1 ;  /* 0xff80000032327808 */ /* 0x000fe40000800000 */
[----:B------:R-:W-:Y:S02]  /*d650*/  ISETP.GT.AND P1, PT, R21, 0x61, PT ;  /* 0x000000611500780c */ /* 0x000fe40003f24270 */
[----:B------:R-:W-:-:S02]  /*d660*/  FMNMX.FTZ R23, R53, R0, !PT ;  /* 0x0000000035177209 */ /* 0x000fc40007810000 */
[----:B------:R-:W-:Y:S02]  /*d670*/  FSEL R51, R51, -INF , P2 ;  /* 0xff80000033337808 */ /* 0x000fe40001000000 */
[----:B------:R-:W-:Y:S02]  /*d680*/  ISETP.GT.AND P2, PT, R21, 0x68, PT ;  /* 0x000000681500780c */ /* 0x000fe40003f44270 */
[----:B------:R-:W-:Y:S02]  /*d690*/  FSEL R55, R55, -INF , P4 ;  /* 0xff80000037377808 */ /* 0x000fe40002000000 */
[C---:B------:R-:W-:Y:S02]  /*d6a0*/  ISETP.GT.AND P4, PT, R21.reuse, 0x81, PT ;  /* 0x000000811500780c */ /* 0x040fe40003f84270 */
        /* <DEDUP_REMOVED lines=8> */
[----:B------:R-:W-:Y:S01]  /*d730*/  FSEL R44, R44, -INF , P2 ;  /* 0xff8000002c2c7808 */ /* 0x000fe20001000000 */
[----:B------:R-:W-:Y:S01]  /*d740*/  ULDC UR4, c[0x0][0x988] ;  /* 0x0002620000047ab9 */ /* 0x000fe20000000800 */
[----:B------:R-:W-:Y:S01]  /*d750*/  FMNMX.FTZ R23, R41, R0, !PT ;  /* 0x0000000029177209 */ /* 0x000fe20007810000 */
[----:B-1----:R-:W-:Y:S01]  /*d760*/  IMAD.U32 R14, RZ, RZ, UR4 ;  /* 0x00000004ff0e7e24 */ /* 0x002fe2000f8e00ff */
[----:B------:R-:W-:-:S02]  /*d770*/  FSEL R45, R45, -INF , P0 ;  /* 0xff8000002d2d7808 */ /* 0x000fc40000000000 */
[----:B------:R-:W-:Y:S02]  /*d780*/  FMNMX.FTZ R0, R44, R23, !PT ;  /* 0x000000172c007209 */ /* 0x000fe40007810000 */
[----:B------:R-:W-:Y:S02]  /*d790*/  ISETP.GT.AND P0, PT, R21, 0x71, PT ;  /* 0x000000711500780c */ /* 0x000fe40003f04270 */
[----:B------:R-:W-:Y:S02]  /*d7a0*/  FMNMX.FTZ R23, R45, R0, !PT ;  /* 0x000000002d177209 */ /* 0x000fe40007810000 */
[----:B------:R-:W-:Y:S02]  /*d7b0*/  FSEL R43, R43, -INF , P1 ;  /* 0xff8000002b2b7808 */ /* 0x000fe40000800000 */
[----:B------:R-:W-:Y:S02]  /*d7c0*/  ISETP.GT.AND P1, PT, R21, 0x78, PT ;  /* 0x000000781500780c */ /* 0x000fe40003f24270 */
[----:B------:R-:W-:-:S02]  /*d7d0*/  FSEL R46, R46, -INF , P2 ;  /* 0xff8000002e2e7808 */ /* 0x000fc40001000000 */
[C---:B------:R-:W-:Y:S02]  /*d7e0*/  ISETP.GT.AND P2, PT, R21.reuse, 0x79, PT ;  /* 0x000000791500780c */ /* 0x040fe40003f44270 */
[----:B------:R-:W-:Y:S02]  /*d7f0*/  FSEL R42, R42, -INF , P3 ;  /* 0xff8000002a2a7808 */ /* 0x000fe40001800000 */
[----:B------:R-:W-:Y:S02]  /*d800*/  ISETP.GT.AND P3, PT, R21, 0x80, PT ;  /* 0x000000801500780c */ /* 0x000fe40003f64270 */
[----:B------:R-:W-:Y:S02]  /*d810*/  P2R R88, PR, RZ, 0x4 ;  /* 0x00000004ff587803 */ /* 0x000fe40000000000 */
[----:B------:R-:W-:Y:S02]  /*d820*/  P2R R22, PR, RZ, 0x1 ;  /* 0x00000001ff167803 */ /* 0x000fe40000000000 */
[----:B------:R-:W-:Y:S01]  /*d830*/  P2R R81, PR, RZ, 0x2 ;  /* 0x00000002ff517803 */ /* 0x000fe20000000000 */
[----:B------:R-:W-:-:S02]  /*d840*/  WARPGROUP.DEPBAR.LE gsb0, 0x0 ;  /* 0x00008000000079c5 */ /* 0x000fc40000010000 */
[----:B------:R-:W-:Y:S01]  /*d850*/  WARPGROUP.ARRIVE ;  /* 0x00000000000079c5 */ /* 0x000fe20000000000 */
[----:B------:R-:W-:Y:S02]  /*d860*/  FSEL R32, R32, -INF , P6 ;  /* 0xff80000020207808 */ /* 0x000fe40003000000 */
[----:B------:R-:W-:Y:S02]  /*d870*/  FSEL R33, R33, -INF , P0 ;  /* 0xff80000021217808 */ /* 0x000fe40000000000 */
[----:B------:R-:W-:Y:S01]  /*d880*/  FMNMX.FTZ R0, R32, R23, !PT ;  /* 0x0000001720007209 */ /* 0x000fe20007810000 */
[----:B------:R-:W-:Y:S01]  /*d890*/  HGMMA.64x16x16.F32.BF16 R24, gdesc[UR12], R24, gsb0 ;  /* 0x002000000c1879f0 */ /* 0x000fe20008001818 */
[----:B------:R-:W-:Y:S02]  /*d8a0*/  FSEL R36, R36, -INF , P1 ;  /* 0xff80000024247808 */ /* 0x000fe40000800000 */
[----:B------:R-:W-:Y:S02]  /*d8b0*/  FMNMX.FTZ R23, R33, R0, !PT ;  /* 0x0000000021177209 */ /* 0x000fe40007810000 */
[----:B------:R-:W-:-:S02]  /*d8c0*/  FSEL R37, R37, -INF , P2 ;  /* 0xff80000025257808 */ /* 0x000fc40001000000 */
[----:B------:R-:W-:Y:S02]  /*d8d0*/  FMNMX.FTZ R0, R36, R23, !PT ;  /* 0x0000001724007209 */ /* 0x000fe40007810000 */
[----:B------:R-:W-:Y:S02]  /*d8e0*/  ISETP.GT.AND P6, PT, R21, 0x89, PT ;  /* 0x000000891500780c */ /* 0x000fe40003fc4270 */
[----:B------:R-:W-:Y:S02]  /*d8f0*/  FMNMX.FTZ R23, R37, R0, !PT ;  /* 0x0000000025177209 */ /* 0x000fe40007810000 */
[C---:B------:R-:W-:Y:S02]  /*d900*/  ISETP.GT.AND P1, PT, R21.reuse, 0x69, PT ;  /* 0x000000691500780c */ /* 0x040fe40003f24270 */
[----:B------:R-:W-:Y:S02]  /*d910*/  ISETP.GT.AND P0, PT, R21, 0x70, PT ;  /* 0x000000701500780c */ /* 0x000fe40003f04270 */
[----:B------:R-:W-:-:S02]  /*d920*/  FSEL R47, R47, -INF , P1 ;  /* 0xff8000002f2f7808 */ /* 0x000fc40000800000 */
[----:B------:R-:W-:Y:S02]  /*d930*/  FSEL R34, R34, -INF , P0 ;  /* 0xff80000022227808 */ /* 0x000fe40000000000 */
[----:B------:R-:W-:Y:S02]  /*d940*/  ISETP.NE.AND P0, PT, R22, RZ, PT ;  /* 0x000000ff1600720c */ /* 0x000fe40003f05270 */
[----:B------:R-:W-:Y:S02]  /*d950*/  ISETP.NE.AND P1, PT, R81, RZ, PT ;  /* 0x000000ff5100720c */ /* 0x000fe40003f25270 */
[----:B------:R-:W-:Y:S02]  /*d960*/  FSEL R35, R35, -INF , P0 ;  /* 0xff80000023237808 */ /* 0x000fe40000000000 */
[----:B------:R-:W-:Y:S02]  /*d970*/  FSEL R38, R38, -INF , P1 ;  /* 0xff80000026267808 */ /* 0x000fe40000800000 */
[----:B------:R-:W-:Y:S01]  /*d980*/  ISETP.NE.AND P0, PT, R98, RZ, PT ;  /* 0x000000ff6200720c */ /* 0x000fe20003f05270 */
[----:B------:R-:W-:-:S02]  /*d990*/  WARPGROUP.DEPBAR.LE gsb0, 0x0 ;  /* 0x00008000000079c5 */ /* 0x000fc40000010000 */
[----:B------:R-:W-:Y:S02]  /*d9a0*/  FSEL R24, R24, -INF , P3 ;  /* 0xff80000018187808 */ /* 0x000fe40001800000 */
[----:B------:R-:W-:Y:S02]  /*d9b0*/  FSEL R25, R25, -INF , P4 ;  /* 0xff80000019197808 */ /* 0x000fe40002000000 */
[----:B------:R-:W-:Y:S02]  /*d9c0*/  FMNMX.FTZ R0, R24, R23, !PT ;  /* 0x0000001718007209 */ /* 0x000fe40007810000 */
[----:B------:R-:W-:Y:S02]  /*d9d0*/  FSEL R28, R28, -INF , P5 ;  /* 0xff8000001c1c7808 */ /* 0x000fe40002800000 */
[----:B------:R-:W-:Y:S02]  /*d9e0*/  FMNMX.FTZ R23, R25, R0, !PT ;  /* 0x0000000019177209 */ /* 0x000fe40007810000 */
[----:B------:R-:W-:-:S02]  /*d9f0*/  FSEL R29, R29, -INF , P6 ;  /* 0xff8000001d1d7808 */ /* 0x000fc40003000000 */
[----:B------:R-:W-:Y:S02]  /*da00*/  FMNMX.FTZ R0, R28, R23, !PT ;  /* 0x000000171c007209 */ /* 0x000fe40007810000 */
[----:B------:R-:W-:Y:S02]  /*da10*/  FSEL R27, R27, -INF , P4 ;  /* 0xff8000001b1b7808 */ /* 0x000fe40002000000 */
[----:B------:R-:W-:Y:S02]  /*da20*/  FMNMX.FTZ R20, R29, R0, !PT ;  /* 0x000000001d147209 */ /* 0x000fe40007810000 */
[----:B------:R-:W-:Y:S02]  /*da30*/  FSEL R101, R30, -INF , P5 ;  /* 0xff8000001e657808 */ /* 0x000fe40002800000 */
[----:B------:R-:W-:Y:S01]  /*da40*/  FSEL R31, R31, -INF , P6 ;  /* 0xff8000001f1f7808 */ /* 0x000fe20003000000 */
[----:B------:R-:W0:Y:S02]  /*da50*/  SHFL.BFLY PT, R23, R20, 0x2, 0x1f ;  /* 0x0c401f0014177f89 */ /* 0x000e2400000e0000 */
[----:B0-----:R-:W-:-:S05]  /*da60*/  FMNMX.FTZ R23, R20, R23, !PT ;  /* 0x0000001714177209 */ /* 0x001fca0007810000 */
[----:B------:R-:W0:Y:S02]  /*da70*/  SHFL.BFLY PT, R0, R23, 0x1, 0x1f ;  /* 0x0c201f0017007f89 */ /* 0x000e2400000e0000 */
[----:B0-----:R-:W-:-:S04]  /*da80*/  FMNMX.FTZ R0, R23, R0, !PT ;  /* 0x0000000017007209 */ /* 0x001fc80007810000 */
[C---:B------:R-:W-:Y:S01]  /*da90*/  FSETP.NEU.FTZ.AND P2, PT, R0.reuse, -INF , PT ;  /* 0xff8000000000780b */ /* 0x040fe20003f5d000 */
[----:B------:R-:W-:-:S05]  /*daa0*/  FMUL.FTZ R80, R0, R14 ;  /* 0x0000000e00507220 */ /* 0x000fca0000410000 */
[----:B------:R-:W-:Y:S02]  /*dab0*/  FSEL R21, R80, RZ, P2 ;  /* 0x000000ff50157208 */ /* 0x000fe40001000000 */
[----:B------:R-:W-:-:S03]  /*dac0*/  ISETP.NE.AND P2, PT, R88, RZ, PT ;  /* 0x000000ff5800720c */ /* 0x000fc60003f45270 */
[-CC-:B------:R-:W-:Y:S01]  /*dad0*/  FFMA.FTZ R23, R92, R14.reuse, -R21.reuse ;  /* 0x0000000e5c177223 */ /* 0x180fe20000010815 */
[----:B------:R-:W-:Y:S01]  /*dae0*/  FMNMX.FTZ R92, R94, R89, !PT ;  /* 0x000000595e5c7209 */ /* 0x000fe20007810000 */
[-CC-:B------:R-:W-:Y:S01]  /*daf0*/  FFMA.FTZ R80, R93, R14.reuse, -R21.reuse ;  /* 0x0000000e5d507223 */ /* 0x180fe20000010815 */
[-CC-:B------:R-:W-:Y:S01]  /*db00*/  FFMA.FTZ R22, R97, R14.reuse, -R21.reuse ;  /* 0x0000000e61167223 */ /* 0x180fe20000010815 */
[----:B------:R-:W-:Y:S01]  /*db10*/  FSEL R97, R39, -INF , P2 ;  /* 0xff80000027617808 */ /* 0x000fe20001000000 */
[--C-:B------:R-:W-:Y:S01]  /*db20*/  FFMA.FTZ R81, R99, R14, -R21.reuse ;  /* 0x0000000e63517223 */ /* 0x100fe20000010815 */
[----:B------:R-:W-:Y:S01]  /*db30*/  FMNMX.FTZ R89, R95, R92, !PT ;  /* 0x0000005c5f597209 */ /* 0x000fe20007810000 */
[-CC-:B------:R-:W-:Y:S01]  /*db40*/  FFMA.FTZ R39, R48, R14.reuse, -R21.reuse ;  /* 0x0000000e30277223 */ /* 0x180fe20000010815 */
[----:B------:R-:W-:Y:S01]  /*db50*/  FSEL R99, R26, -INF , P3 ;  /* 0xff8000001a637808 */ /* 0x000fe20001800000 */
        /* <DEDUP_REMOVED lines=38> */
[----:B------:R-:W-:Y:S01]  /*ddc0*/  FFMA.FTZ R33, R29, R14, -R21 ;  /* 0x0000000e1d217223 */ /* 0x000fe20000010815 */
[----:B------:R-:W-:Y:S01]  /*ddd0*/  MUFU.EX2 R20, R20 ;  /* 0x0000001400147308 */ /* 0x000fe20000000800 */
[----:B------:R-:W-:-:S02]  /*dde0*/  ISETP.GE.AND P2, PT, R108, 0x91, PT ;  /* 0x000000916c00780c */ /* 0x000fc40003f46270 */
[----:B------:R-:W-:-:S04]  /*ddf0*/  FMNMX.FTZ R72, R70, R93, !PT ;  /* 0x0000005d46487209 */ /* 0x000fc80007810000 */
[----:B------:R-:W-:Y:S01]  /*de00*/  FMNMX.FTZ R93, R71, R72, !PT ;  /* 0x00000048475d7209 */ /* 0x000fe20007810000 */
[----:B------:R-:W0:Y:S03]  /*de10*/  MUFU.EX2 R22, R22 ;  /* 0x0000001600167308 */ /* 0x000e260000000800 */
[----:B------:R-:W-:-:S04]  /*de20*/  FMNMX.FTZ R72, R58, R93, !PT ;  /* 0x0000005d3a487209 */ /* 0x000fc80007810000 */
[----:B------:R-:W-:Y:S01]  /*de30*/  FMNMX.FTZ R93, R59, R72, !PT ;  /* 0x000000483b5d7209 */ /* 0x000fe20007810000 */
[----:B------:R-:W1:Y:S03]  /*de40*/  MUFU.EX2 R23, R23 ;  /* 0x0000001700177308 */ /* 0x000e660000000800 */
[----:B------:R-:W-:-:S04]  /*de50*/  FMNMX.FTZ R72, R62, R93, !PT ;  /* 0x0000005d3e487209 */ /* 0x000fc80007810000 */
[----:B------:R-:W-:Y:S01]  /*de60*/  FMNMX.FTZ R93, R63, R72, !PT ;  /* 0x000000483f5d7209 */ /* 0x000fe20007810000 */
[----:B------:R-:W2:Y:S03]  /*de70*/  MUFU.EX2 R80, R80 ;  /* 0x0000005000507308 */ /* 0x000ea60000000800 */
[----:B------:R-:W-:-:S04]  /*de80*/  FMNMX.FTZ R72, R50, R93, !PT ;  /* 0x0000005d32487209 */ /* 0x000fc80007810000 */
[----:B------:R-:W-:Y:S01]  /*de90*/  FMNMX.FTZ R93, R51, R72, !PT ;  /* 0x00000048335d7209 */ /* 0x000fe20007810000 */
[----:B------:R-:W3:Y:S03]  /*dea0*/  MUFU.EX2 R81, R81 ;  /* 0x0000005100517308 */ /* 0x000ee60000000800 */
        /* <DEDUP_REMOVED lines=13> */
[-CC-:B------:R-:W-:Y:S01]  /*df80*/  FFMA.FTZ R93, R44, R14.reuse, -R21.reuse ;  /* 0x0000000e2c5d7223 */ /* 0x180fe20000010815 */
[----:B------:R-:W-:Y:S02]  /*df90*/  FFMA.FTZ R44, R24, R14, -R21 ;  /* 0x0000000e182c7223 */ /* 0x000fe40000010815 */
[----:B------:R-:W-:Y:S01]  /*dfa0*/  FMNMX.FTZ R72, R97, R72, !PT ;  /* 0x0000004861487209 */ /* 0x000fe20007810000 */
[----:B------:R-:W-:Y:S03]  /*dfb0*/  MUFU.EX2 R73, R73 ;  /* 0x0000004900497308 */ /* 0x000fe60000000800 */
[----:B------:R-:W-:-:S04]  /*dfc0*/  FMNMX.FTZ R72, R99, R72, !PT ;  /* 0x0000004863487209 */ /* 0x000fc80007810000 */
[----:B------:R-:W-:Y:S01]  /*dfd0*/  FMNMX.FTZ R72, R27, R72, !PT ;  /* 0x000000481b487209 */ /* 0x000fe20007810000 */
[----:B------:R-:W-:Y:S03]  /*dfe0*/  MUFU.EX2 R76, R76 ;  /* 0x0000004c004c7308 */ /* 0x000fe60000000800 */
[----:B------:R-:W-:-:S04]  /*dff0*/  FMNMX.FTZ R72, R101, R72, !PT ;  /* 0x0000004865487209 */ /* 0x000fc80007810000 */
[----:B------:R-:W-:Y:S01]  /*e000*/  FMNMX.FTZ R72, R31, R72, !PT ;  /* 0x000000481f487209 */ /* 0x000fe20007810000 */
[----:B------:R-:W-:Y:S04]  /*e010*/  MUFU.EX2 R77, R77 ;  /* 0x0000004d004d7308 */ /* 0x000fe80000000800 */
[----:B------:R-:W0:Y:S04]  /*e020*/  SHFL.BFLY PT, R103, R72, 0x2, 0x1f ;  /* 0x0c401f0048677f89 */ /* 0x000e2800000e0000 */
[----:B------:R-:W-:Y:S08]  /*e030*/  MUFU.EX2 R64, R64 ;  /* 0x0000004000407308 */ /* 0x000ff00000000800 */
[----:B------:R-:W-:Y:S08]  /*e040*/  MUFU.EX2 R65, R65 ;  /* 0x0000004100417308 */ /* 0x000ff00000000800 */
[----:B------:R-:W-:Y:S01]  /*e050*/  MUFU.EX2 R68, R68 ;  /* 0x0000004400447308 */ /* 0x000fe20000000800 */
[----:B0-----:R-:W-:-:S07]  /*e060*/  FMNMX.FTZ R103, R72, R103, !PT ;  /* 0x0000006748677209 */ /* 0x001fce0007810000 */
[----:B------:R-:W-:Y:S01]  /*e070*/  MUFU.EX2 R69, R69 ;  /* 0x0000004500457308 */ /* 0x000fe20000000800 */
[----:B------:R-:W0:Y:S07]  /*e080*/  SHFL.BFLY PT, R72, R103, 0x1, 0x1f ;  /* 0x0c201f0067487f89 */ /* 0x000e2e00000e0000 */
[----:B------:R-:W-:Y:S08]  /*e090*/  MUFU.EX2 R56, R56 ;  /* 0x0000003800387308 */ /* 0x000ff00000000800 */
[----:B------:R-:W-:Y:S08]  /*e0a0*/  MUFU.EX2 R57, R57 ;  /* 0x0000003900397308 */ /* 0x000ff00000000800 */
[----:B------:R-:W-:Y:S01]  /*e0b0*/  MUFU.EX2 R60, R60 ;  /* 0x0000003c003c7308 */ /* 0x000fe20000000800 */
[----:B0-----:R-:W-:-:S04]  /*e0c0*/  FMNMX.FTZ R72, R103, R72, !PT ;  /* 0x0000004867487209 */ /* 0x001fc80007810000 */
[C---:B------:R-:W-:Y:S01]  /*e0d0*/  FSETP.NEU.FTZ.AND P1, PT, R72.reuse, -INF , PT ;  /* 0xff8000004800780b */ /* 0x040fe20003f3d000 */
[----:B------:R-:W-:Y:S02]  /*e0e0*/  FMUL.FTZ R103, R72, R14 ;  /* 0x0000000e48677220 */ /* 0x000fe40000410000 */
[----:B------:R-:W-:Y:S03]  /*e0f0*/  MUFU.EX2 R61, R61 ;  /* 0x0000003d003d7308 */ /* 0x000fe60000000800 */
[----:B------:R-:W-:Y:S02]  /*e100*/  FSEL R103, R103, RZ, P1 ;  /* 0x000000ff67677208 */ /* 0x000fe40000800000 */
[----:B------:R-:W-:-:S03]  /*e110*/  ISETP.NE.AND P1, PT, R102, RZ, PT ;  /* 0x000000ff6600720c */ /* 0x000fc60003f25270 */
        /* <DEDUP_REMOVED lines=8> */
[----:B------:R-:W-:Y:S01]  /*e1a0*/  FFMA.FTZ R28, R54, R14, -R103 ;  /* 0x0000000e361c7223 */ /* 0x000fe20000010867 */
[----:B------:R-:W-:Y:S01]  /*e1b0*/  FADD.FTZ R54, R20, R22 ;  /* 0x0000001614367221 */ /* 0x000fe20000010000 */
[----:B------:R-:W-:-:S02]  /*e1c0*/  @!P1 VIADD R15, R15, 0x31c40 ;  /* 0x00031c400f0f9836 */ /* 0x000fc40000000000 */
[-CC-:B------:R-:W-:Y:S01]  /*e1d0*/  FFMA.FTZ R86, R87, R14.reuse, -R103.reuse ;  /* 0x0000000e57567223 */ /* 0x180fe20000010867 */
[-CC-:B------:R-:W-:Y:S01]  /*e1e0*/  FFMA.FTZ R24, R51, R14.reuse, -R103.reuse ;  /* 0x0000000e33187223 */ /* 0x180fe20000010867 */
[-C--:B------:R-:W-:Y:S01]  /*e1f0*/  FFMA.FTZ R51, R43, R14.reuse, -R103 ;  /* 0x0000000e2b337223 */ /* 0x080fe20000010867 */
[----:B------:R-:W0:Y:S01]  /*e200*/  MUFU.EX2 R90, R90 ;  /* 0x0000005a005a7308 */ /* 0x000e220000000800 */
[----:B-1----:R-:W-:Y:S01]  /*e210*/  FADD.FTZ R43, R23, R54 ;  /* 0x00000036172b7221 */ /* 0x002fe20000010000 */
[----:B------:R-:W-:Y:S01]  /*e220*/  @!P1 PRMT R15, RZ, 0x654, R15 ;  /* 0x00000654ff0f9816 */ /* 0x000fe2000000000f */
[-CC-:B------:R-:W-:Y:S01]  /*e230*/  FFMA.FTZ R74, R74, R14.reuse, -R103.reuse ;  /* 0x0000000e4a4a7223 */ /* 0x180fe20000010867 */
[-CC-:B------:R-:W-:Y:S01]  /*e240*/  FFMA.FTZ R50, R50, R14.reuse, -R103.reuse ;  /* 0x0000000e32327223 */ /* 0x180fe20000010867 */
[-C--:B------:R-:W-:Y:S01]  /*e250*/  FFMA.FTZ R54, R46, R14.reuse, -R103 ;  /* 0x0000000e2e367223 */ /* 0x080fe20000010867 */
[----:B--2---:R-:W-:Y:S01]  /*e260*/  FADD.FTZ R46, R80, R43 ;  /* 0x0000002b502e7221 */ /* 0x004fe20000010000 */
[-CC-:B------:R-:W-:Y:S01]  /*e270*/  FFMA.FTZ R75, R75, R14.reuse, -R103.reuse ;  /* 0x0000000e4b4b7223 */ /* 0x180fe20000010867 */
[----:B------:R-:W1:Y:S01]  /*e280*/  MUFU.EX2 R25, R25 ;  /* 0x0000001900197308 */ /* 0x000e620000000800 */
[----:B------:R2:W-:Y:S01]  /*e290*/  @!P1 SYNCS.ARRIVE.TRANS64.RED.A1T0 RZ, [R15+URZ], RZ ;  /* 0x000000ff0fff99a7 */ /* 0x0005e2000810043f */
[----:B---3--:R-:W-:Y:S01]  /*e2a0*/  FADD.FTZ R43, R81, R46 ;  /* 0x0000002e512b7221 */ /* 0x008fe20000010000 */
[-CC-:B------:R-:W-:Y:S01]  /*e2b0*/  FFMA.FTZ R78, R78, R14.reuse, -R103.reuse ;  /* 0x0000000e4e4e7223 */ /* 0x180fe20000010867 */
[-CC-:B------:R-:W-:Y:S01]  /*e2c0*/  FFMA.FTZ R26, R42, R14.reuse, -R103.reuse ;  /* 0x0000000e2a1a7223 */ /* 0x180fe20000010867 */
[-C--:B------:R-:W-:Y:S01]  /*e2d0*/  FFMA.FTZ R79, R79, R14.reuse, -R103 ;  /* 0x0000000e4f4f7223 */ /* 0x080fe20000010867 */
[----:B----4-:R-:W-:Y:S01]  /*e2e0*/  FADD.FTZ R43, R88, R43 ;  /* 0x0000002b582b7221 */ /* 0x010fe20000010000 */
[-C--:B------:R-:W-:Y:S01]  /*e2f0*/  FFMA.FTZ R46, R38, R14.reuse, -R103 ;  /* 0x0000000e262e7223 */ /* 0x080fe20000010867 */
[----:B------:R-:W3:Y:S01]  /*e300*/  MUFU.EX2 R94, R94 ;  /* 0x0000005e005e7308 */ /* 0x000ee20000000800 */
[----:B0-----:R-:W-:Y:S01]  /*e310*/  FADD.FTZ R98, R21, R90 ;  /* 0x0000005a15627221 */ /* 0x001fe20000010000 */
[----:B------:R-:W-:Y:S01]  /*e320*/  FADD.FTZ R38, R84, R43 ;  /* 0x0000002b54267221 */ /* 0x000fe20000010000 */
[-CC-:B------:R-:W-:Y:S01]  /*e330*/  FFMA.FTZ R66, R66, R14.reuse, -R103.reuse ;  /* 0x0000000e42427223 */ /* 0x180fe20000010867 */
[-CC-:B------:R-:W-:Y:S01]  /*e340*/  FFMA.FTZ R30, R55, R14.reuse, -R103.reuse ;  /* 0x0000000e371e7223 */ /* 0x180fe20000010867 */
[-CC-:B------:R-:W-:Y:S01]  /*e350*/  FFMA.FTZ R67, R67, R14.reuse, -R103.reuse ;  /* 0x0000000e43437223 */ /* 0x180fe20000010867 */
[----:B------:R-:W-:Y:S01]  /*e360*/  FADD.FTZ R38, R85, R38 ;  /* 0x0000002655267221 */ /* 0x000fe20000010000 */
[-CC-:B------:R-:W-:Y:S01]  /*e370*/  FFMA.FTZ R55, R47, R14.reuse, -R103.reuse ;  /* 0x0000000e2f377223 */ /* 0x180fe20000010867 */
[----:B------:R-:W0:Y:S01]  /*e380*/  MUFU.EX2 R29, R29 ;  /* 0x0000001d001d7308 */ /* 0x000e220000000800 */
[----:B-1----:R-:W-:Y:S01]  /*e390*/  FADD.FTZ R87, R25, R98 ;  /* 0x0000006219577221 */ /* 0x002fe20000010000 */
[-CC-:B------:R-:W-:Y:S01]  /*e3a0*/  FFMA.FTZ R47, R34, R14.reuse, -R103.reuse ;  /* 0x0000000e222f7223 */ /* 0x180fe20000010867 */
[-CC-:B------:R-:W-:Y:S01]  /*e3b0*/  FFMA.FTZ R70, R70, R14.reuse, -R103.reuse ;  /* 0x0000000e46467223 */ /* 0x180fe20000010867 */
[--C-:B------:R-:W-:Y:S01]  /*e3c0*/  FFMA.FTZ R43, R27, R14, -R103.reuse ;  /* 0x0000000e1b2b7223 */ /* 0x100fe20000010867 */
[----:B------:R-:W-:Y:S01]  /*e3d0*/  F2FP.BF16.F32.PACK_AB R20, R22, R20 ;  /* 0x000000141614723e */ /* 0x000fe200000010ff */
[-C--:B------:R-:W-:Y:S01]  /*e3e0*/  FFMA.FTZ R71, R71, R14.reuse, -R103 ;  /* 0x0000000e47477223 */ /* 0x080fe20000010867 */
[----:B------:R-:W-:Y:S01]  /*e3f0*/  F2FP.BF16.F32.PACK_AB R22, R80, R23 ;  /* 0x000000175016723e */ /* 0x000fe200000010ff */
[----:B------:R-:W1:Y:S01]  /*e400*/  MUFU.EX2 R82, R82 ;  /* 0x0000005200527308 */ /* 0x000e620000000800 */
[----:B---3--:R-:W-:Y:S01]  /*e410*/  FADD.FTZ R98, R94, R87 ;  /* 0x000000575e627221 */ /* 0x008fe20000010000 */
[-CC-:B------:R-:W-:Y:S01]  /*e420*/  FFMA.FTZ R58, R58, R14.reuse, -R103.reuse ;  /* 0x0000000e3a3a7223 */ /* 0x180fe20000010867 */
[-CC-:B------:R-:W-:Y:S01]  /*e430*/  FFMA.FTZ R59, R59, R14.reuse, -R103.reuse ;  /* 0x0000000e3b3b7223 */ /* 0x180fe20000010867 */
[-CC-:B------:R-:W-:Y:S01]  /*e440*/  FFMA.FTZ R62, R62, R14.reuse, -R103.reuse ;  /* 0x0000000e3e3e7223 */ /* 0x180fe20000010867 */
[-CC-:B------:R-:W-:Y:S01]  /*e450*/  FFMA.FTZ R63, R63, R14.reuse, -R103.reuse ;  /* 0x0000000e3f3f7223 */ /* 0x180fe20000010867 */
[-CC-:B------:R-:W-:Y:S01]  /*e460*/  FFMA.FTZ R97, R97, R14.reuse, -R103.reuse ;  /* 0x0000000e61617223 */ /* 0x180fe20000010867 */
[-CC-:B------:R-:W-:Y:S01]  /*e470*/  FFMA.FTZ R99, R99, R14.reuse, -R103.reuse ;  /* 0x0000000e63637223 */ /* 0x180fe20000010867 */
[----:B------:R-:W3:Y:S01]  /*e480*/  MUFU.EX2 R83, R83 ;  /* 0x0000005300537308 */ /* 0x000ee20000000800 */
[----:B------:R-:W-:Y:S01]  /*e490*/  FFMA.FTZ R101, R101, R14, -R103 ;  /* 0x0000000e65657223 */ /* 0x000fe20000010867 */
[----:B------:R-:W-:-:S06]  /*e4a0*/  F2FP.BF16.F32.PACK_AB R21, R90, R21 ;  /* 0x000000155a15723e */ /* 0x000fcc00000010ff */
[----:B------:R-:W4:Y:S08]  /*e4b0*/  MUFU.EX2 R86, R86 ;  /* 0x0000005600567308 */ /* 0x000f300000000800 */
[----:B--2---:R2:W-:Y:S08]  /*e4c0*/  MUFU.EX2 R15, R50 ;  /* 0x00000032000f7308 */ /* 0x0045f00000000800 */
[----:B------:R-:W4:Y:S01]  /*e4d0*/  MUFU.EX2 R74, R74 ;  /* 0x0000004a004a7308 */ /* 0x000f220000000800 */
[-CC-:B--2---:R-:W-:Y:S01]  /*e4e0*/  FFMA.FTZ R50, R35, R14.reuse, -R103.reuse ;  /* 0x0000000e23327223 */ /* 0x184fe20000010867 */
[----:B0-----:R-:W-:Y:S01]  /*e4f0*/  FADD.FTZ R35, R29, R98 ;  /* 0x000000621d237221 */ /* 0x001fe20000010000 */
[----:B------:R-:W-:-:S05]  /*e500*/  FFMA.FTZ R103, R31, R14, -R103 ;  /* 0x0000000e1f677223 */ /* 0x000fca0000010867 */
[----:B------:R-:W0:Y:S08]  /*e510*/  MUFU.EX2 R75, R75 ;  /* 0x0000004b004b7308 */ /* 0x000e300000000800 */
[----:B------:R1:W-:Y:S08]  /*e520*/  MUFU.EX2 R42, R24 ;  /* 0x00000018002a7308 */ /* 0x0003f00000000800 */
[----:B------:R-:W2:Y:S01]  /*e530*/  MUFU.EX2 R78, R78 ;  /* 0x0000004e004e7308 */ /* 0x000ea20000000800 */
[----:B-1----:R-:W-:-:S04]  /*e540*/  FADD.FTZ R24, R82, R35 ;  /* 0x0000002352187221 */ /* 0x002fc80000010000 */
[----:B---3--:R-:W-:Y:S01]  /*e550*/  FADD.FTZ R87, R83, R24 ;  /* 0x0000001853577221 */ /* 0x008fe20000010000 */
[----:B------:R-:W-:Y:S02]  /*e560*/  FADD.FTZ R24, R89, R38 ;  /* 0x0000002659187221 */ /* 0x000fe40000010000 */
[----:B------:R-:W1:Y:S01]  /*e570*/  MUFU.EX2 R79, R79 ;  /* 0x0000004f004f7308 */ /* 0x000e620000000800 */
[----:B----4-:R-:W-:Y:S01]  /*e580*/  FADD.FTZ R87, R86, R87 ;  /* 0x0000005756577221 */ /* 0x010fe20000010000 */
[----:B------:R-:W-:Y:S01]  /*e590*/  FADD.FTZ R27, R73, R24 ;  /* 0x00000018491b7221 */ /* 0x000fe20000010000 */
[----:B------:R-:W-:-:S05]  /*e5a0*/  F2FP.BF16.F32.PACK_AB R24, R88, R81 ;  /* 0x000000515818723e */ /* 0x000fca00000010ff */
[----:B------:R-:W3:Y:S08]  /*e5b0*/  MUFU.EX2 R66, R66 ;  /* 0x0000004200427308 */ /* 0x000ef00000000800 */
[----:B------:R4:W-:Y:S08]  /*e5c0*/  MUFU.EX2 R34, R28 ;  /* 0x0000001c00227308 */ /* 0x0009f00000000800 */
[----:B------:R-:W3:Y:S01]  /*e5d0*/  MUFU.EX2 R67, R67 ;  /* 0x0000004300437308 */ /* 0x000ee20000000800 */
[----:B----4-:R-:W-:-:S04]  /*e5e0*/  FADD.FTZ R28, R74, R87 ;  /* 0x000000574a1c7221 */ /* 0x010fc80000010000 */
[----:B0-----:R-:W-:Y:S01]  /*e5f0*/  FADD.FTZ R23, R75, R28 ;  /* 0x0000001c4b177221 */ /* 0x001fe20000010000 */
[----:B------:R-:W-:Y:S02]  /*e600*/  FADD.FTZ R28, R76, R27 ;  /* 0x0000001b4c1c7221 */ /* 0x000fe40000010000 */
[----:B------:R-:W0:Y:S08]  /*e610*/  MUFU.EX2 R70, R70 ;  /* 0x0000004600467308 */ /* 0x000e300000000800 */
[----:B------:R2:W-:Y:S08]  /*e620*/  MUFU.EX2 R35, R30 ;  /* 0x0000001e00237308 */ /* 0x0005f00000000800 */
[----:B------:R-:W4:Y:S01]  /*e630*/  MUFU.EX2 R71, R71 ;  /* 0x0000004700477308 */ /* 0x000f220000000800 */
[----:B--2---:R-:W-:Y:S01]  /*e640*/  FADD.FTZ R30, R78, R23 ;  /* 0x000000174e1e7221 */ /* 0x004fe20000010000 */
[----:B------:R-:W-:Y:S01]  /*e650*/  FADD.FTZ R23, R77, R28 ;  /* 0x0000001c4d177221 */ /* 0x000fe20000010000 */
[----:B------:R-:W-:-:S02]  /*e660*/  F2FP.BF16.F32.PACK_AB R28, R73, R89 ;  /* 0x00000059491c723e */ /* 0x000fc400000010ff */
[----:B-1----:R-:W-:Y:S01]  /*e670*/  FADD.FTZ R27, R79, R30 ;  /* 0x0000001e4f1b7221 */ /* 0x002fe20000010000 */
[----:B------:R-:W-:Y:S01]  /*e680*/  FADD.FTZ R80, R64, R23 ;  /* 0x0000001740507221 */ /* 0x000fe20000010000 */
[----:B------:R-:W-:Y:S01]  /*e690*/  F2FP.BF16.F32.PACK_AB R30, R77, R76 ;  /* 0x0000004c4d1e723e */ /* 0x000fe200000010ff */
[----:B------:R-:W1:Y:S01]  /*e6a0*/  MUFU.EX2 R58, R58 ;  /* 0x0000003a003a7308 */ /* 0x000e620000000800 */
[----:B---3--:R-:W-:Y:S01]  /*e6b0*/  FADD.FTZ R76, R66, R27 ;  /* 0x0000001b424c7221 */ /* 0x008fe20000010000 */
[----:B------:R-:W-:Y:S01]  /*e6c0*/  FADD.FTZ R27, R65, R80 ;  /* 0x00000050411b7221 */ /* 0x000fe20000010000 */
[----:B------:R-:W-:Y:S02]  /*e6d0*/  F2FP.BF16.F32.PACK_AB R23, R94, R25 ;  /* 0x000000195e17723e */ /* 0x000fe400000010ff */
[----:B------:R-:W-:Y:S01]  /*e6e0*/  FADD.FTZ R31, R67, R76 ;  /* 0x0000004c431f7221 */ /* 0x000fe20000010000 */
[----:B------:R-:W-:Y:S01]  /*e6f0*/  FADD.FTZ R76, R68, R27 ;  /* 0x0000001b444c7221 */ /* 0x000fe20000010000 */
[----:B------:R-:W-:Y:S01]  /*e700*/  F2FP.BF16.F32.PACK_AB R25, R82, R29 ;  /* 0x0000001d5219723e */ /* 0x000fe200000010ff */
[----:B------:R-:W2:Y:S01]  /*e710*/  MUFU.EX2 R59, R59 ;  /* 0x0000003b003b7308 */ /* 0x000ea20000000800 */
[----:B0-----:R-:W-:Y:S01]  /*e720*/  FADD.FTZ R80, R70, R31 ;  /* 0x0000001f46507221 */ /* 0x001fe20000010000 */
[----:B------:R-:W-:Y:S01]  /*e730*/  FADD.FTZ R31, R69, R76 ;  /* 0x0000004c451f7221 */ /* 0x000fe20000010000 */
[----:B------:R-:W-:Y:S01]  /*e740*/  F2FP.BF16.F32.PACK_AB R29, R75, R74 ;  /* 0x0000004a4b1d723e */ /* 0x000fe200000010ff */
[----:B------:R0:W-:Y:S01]  /*e750*/  STSM.16.M88.4 [R144+0x24300], R20 ;  /* 0x0243001490007844 */ /* 0x0001e20000000200 */
[----:B----4-:R-:W-:Y:S01]  /*e760*/  FADD.FTZ R73, R71, R80 ;  /* 0x0000005047497221 */ /* 0x010fe20000010000 */
[----:B------:R-:W-:Y:S01]  /*e770*/  FADD.FTZ R74, R56, R31 ;  /* 0x0000001f384a7221 */ /* 0x000fe20000010000 */
[----:B------:R-:W-:Y:S01]  /*e780*/  F2FP.BF16.F32.PACK_AB R27, R86, R83 ;  /* 0x00000053561b723e */ /* 0x000fe200000010ff */
[----:B------:R-:W3:Y:S01]  /*e790*/  MUFU.EX2 R62, R62 ;  /* 0x0000003e003e7308 */ /* 0x000ee20000000800 */
[----:B-1----:R-:W-:Y:S01]  /*e7a0*/  FADD.FTZ R76, R58, R73 ;  /* 0x000000493a4c7221 */ /* 0x002fe20000010000 */
[----:B------:R-:W-:Y:S01]  /*e7b0*/  FADD.FTZ R73, R57, R74 ;  /* 0x0000004a39497221 */ /* 0x000fe20000010000 */
[----:B------:R-:W-:-:S03]  /*e7c0*/  F2FP.BF16.F32.PACK_AB R31, R79, R78 ;  /* 0x0000004e4f1f723e */ /* 0x000fc600000010ff */
[----:B------:R-:W-:Y:S02]  /*e7d0*/  FADD.FTZ R74, R60, R73 ;  /* 0x000000493c4a7221 */ /* 0x000fe40000010000 */
[----:B------:R-:W1:Y:S01]  /*e7e0*/  MUFU.EX2 R63, R63 ;  /* 0x0000003f003f7308 */ /* 0x000e620000000800 */
[----:B--2---:R-:W-:Y:S01]  /*e7f0*/  FADD.FTZ R75, R59, R76 ;  /* 0x0000004c3b4b7221 */ /* 0x004fe20000010000 */
[----:B------:R-:W-:Y:S01]  /*e800*/  FADD.FTZ R74, R61, R74 ;  /* 0x0000004a3d4a7221 */ /* 0x000fe20000010000 */
[----:B0-----:R-:W-:Y:S02]  /*e810*/  F2FP.BF16.F32.PACK_AB R20, R65, R64 ;  /* 0x000000404114723e */ /* 0x001fe400000010ff */
[----:B------:R-:W-:-:S03]  /*e820*/  F2FP.BF16.F32.PACK_AB R22, R69, R68 ;  /* 0x000000444516723e */ /* 0x000fc600000010ff */
[----:B------:R-:W0:Y:S01]  /*e830*/  MUFU.EX2 R39, R39 ;  /* 0x0000002700277308 */ /* 0x000e220000000800 */
[----:B---3--:R-:W-:Y:S01]  /*e840*/  FADD.FTZ R76, R62, R75 ;  /* 0x0000004b3e4c7221 */ /* 0x008fe20000010000 */
[----:B------:R-:W-:-:S06]  /*e850*/  F2FP.BF16.F32.PACK_AB R21, R67, R66 ;  /* 0x000000424315723e */ /* 0x000fcc00000010ff */
[----:B------:R-:W2:Y:S01]  /*e860*/  MUFU.EX2 R49, R49 ;  /* 0x0000003100317308 */ /* 0x000ea20000000800 */
[----:B-1----:R-:W-:-:S04]  /*e870*/  FADD.FTZ R76, R63, R76 ;  /* 0x0000004c3f4c7221 */ /* 0x002fc80000010000 */
[----:B------:R-:W-:-:S03]  /*e880*/  FADD.FTZ R23, R15, R76 ;  /* 0x0000004c0f177221 */ /* 0x000fc60000010000 */
[----:B------:R-:W1:Y:S01]  /*e890*/  MUFU.EX2 R48, R48 ;  /* 0x0000003000307308 */ /* 0x000e620000000800 */
[----:B0-----:R-:W-:-:S07]  /*e8a0*/  FADD.FTZ R74, R39, R74 ;  /* 0x0000004a274a7221 */ /* 0x001fce0000010000 */
[----:B------:R-:W0:Y:S08]  /*e8b0*/  MUFU.EX2 R52, R52 ;  /* 0x0000003400347308 */ /* 0x000e300000000800 */
[----:B------:R3:W-:Y:S08]  /*e8c0*/  MUFU.EX2 R38, R26 ;  /* 0x0000001a00267308 */ /* 0x0007f00000000800 */
[----:B------:R-:W4:Y:S01]  /*e8d0*/  MUFU.EX2 R53, R53 ;  /* 0x0000003500357308 */ /* 0x000f220000000800 */
[----:B---3--:R-:W-:-:S05]  /*e8e0*/  F2FP.BF16.F32.PACK_AB R26, R85, R84 ;  /* 0x00000054551a723e */ /* 0x008fca00000010ff */
[----:B------:R2:W-:Y:S02]  /*e8f0*/  STSM.16.M88.4 [R144+0x25b00], R24 ;  /* 0x025b001890007844 */ /* 0x0005e40000000200 */
[----:B------:R-:W3:Y:S02]  /*e900*/  MUFU.EX2 R92, R92 ;  /* 0x0000005c005c7308 */ /* 0x000ee40000000800 */
[----:B------:R0:W-:Y:S06]  /*e910*/  STSM.16.M88.4 [R144+0x27300], R28 ;  /* 0x0273001c90007844 */ /* 0x0001ec0000000200 */
[----:B------:R-:W3:Y:S01]  /*e920*/  MUFU.EX2 R51, R51 ;  /* 0x0000003300337308 */ /* 0x000ee20000000800 */
[----:B--2---:R-:W-:Y:S01]  /*e930*/  FADD.FTZ R25, R49, R74 ;  /* 0x0000004a31197221 */ /* 0x004fe20000010000 */
[----:B------:R-:W-:-:S06]  /*e940*/  FADD.FTZ R27, R42, R23 ;  /* 0x000000172a1b7221 */ /* 0x000fcc0000010000 */
[----:B------:R-:W2:Y:S01]  /*e950*/  MUFU.EX2 R93, R93 ;  /* 0x0000005d005d7308 */ /* 0x000ea20000000800 */
[----:B------:R-:W-:Y:S01]  /*e960*/  F2FP.BF16.F32.PACK_AB R24, R57, R56 ;  /* 0x000000383918723e */ /* 0x000fe200000010ff */
[----:B-1----:R-:W-:Y:S01]  /*e970*/  FADD.FTZ R25, R48, R25 ;  /* 0x0000001930197221 */ /* 0x002fe20000010000 */
[----:B0-----:R-:W-:Y:S01]  /*e980*/  FADD.FTZ R28, R34, R27 ;  /* 0x0000001b221c7221 */ /* 0x001fe20000010000 */
[----:B------:R-:W-:Y:S01]  /*e990*/  F2FP.BF16.F32.PACK_AB R23, R71, R70 ;  /* 0x000000464717723e */ /* 0x000fe200000010ff */
[----:B------:R-:W-:Y:S02]  /*e9a0*/  IMAD.MOV.U32 R71, RZ, RZ, RZ ;  /* 0x000000ffff477224 */ /* 0x000fe400078e00ff */
[----:B------:R-:W-:Y:S01]  /*e9b0*/  FADD.FTZ R30, R52, R25 ;  /* 0x00000019341e7221 */ /* 0x000fe20000010000 */
[----:B------:R-:W-:Y:S01]  /*e9c0*/  FADD.FTZ R29, R35, R28 ;  /* 0x0000001c231d7221 */ /* 0x000fe20000010000 */
[----:B------:R-:W0:Y:S01]  /*e9d0*/  MUFU.EX2 R54, R54 ;  /* 0x0000003600367308 */ /* 0x000e220000000800 */
[----:B------:R1:W-:Y:S01]  /*e9e0*/  STSM.16.M88.4 [R144+0x28b00], R20 ;  /* 0x028b001490007844 */ /* 0x0003e20000000200 */
[----:B----4-:R-:W-:Y:S01]  /*e9f0*/  FADD.FTZ R57, R53, R30 ;  /* 0x0000001e35397221 */ /* 0x010fe20000010000 */
[----:B------:R-:W-:Y:S01]  /*ea00*/  FADD.FTZ R28, R38, R29 ;  /* 0x0000001d261c7221 */ /* 0x000fe20000010000 */
[----:B------:R-:W-:Y:S01]  /*ea10*/  F2FP.BF16.F32.PACK_AB R26, R61, R60 ;  /* 0x0000003c3d1a723e */ /* 0x000fe200000010ff */
[----:B------:R-:W-:-:S02]  /*ea20*/  IMAD.MOV.U32 R70, RZ, RZ, R71 ;  /* 0x000000ffff467224 */ /* 0x000fc400078e0047 */
[----:B---3--:R-:W-:Y:S01]  /*ea30*/  FADD.FTZ R30, R92, R57 ;  /* 0x000000395c1e7221 */ /* 0x008fe20000010000 */
[----:B------:R-:W-:Y:S01]  /*ea40*/  FADD.FTZ R29, R51, R28 ;  /* 0x0000001c331d7221 */ /* 0x000fe20000010000 */
[----:B------:R-:W3:Y:S01]  /*ea50*/  MUFU.EX2 R96, R96 ;  /* 0x0000006000607308 */ /* 0x000ee20000000800 */
[----:B------:R-:W-:Y:S01]  /*ea60*/  F2FP.BF16.F32.PACK_AB R25, R59, R58 ;  /* 0x0000003a3b19723e */ /* 0x000fe200000010ff */
[--C-:B------:R-:W-:Y:S01]  /*ea70*/  IMAD.MOV.U32 R69, RZ, RZ, R71.reuse ;  /* 0x000000ffff457224 */ /* 0x100fe200078e0047 */
[----:B------:R-:W-:Y:S01]  /*ea80*/  F2FP.BF16.F32.PACK_AB R27, R63, R62 ;  /* 0x0000003e3f1b723e */ /* 0x000fe200000010ff */
[--C-:B------:R-:W-:Y:S02]  /*ea90*/  IMAD.MOV.U32 R68, RZ, RZ, R71.reuse ;  /* 0x000000ffff447224 */ /* 0x100fe400078e0047 */
[----:B------:R-:W-:Y:S02]  /*eaa0*/  IMAD.MOV.U32 R67, RZ, RZ, R71 ;  /* 0x000000ffff437224 */ /* 0x000fe400078e0047 */
[----:B------:R-:W4:Y:S01]  /*eab0*/  MUFU.EX2 R55, R55 ;  /* 0x0000003700377308 */ /* 0x000f220000000800 */
[----:B-1----:R-:W-:Y:S01]  /*eac0*/  F2FP.BF16.F32.PACK_AB R20, R49, R39 ;  /* 0x000000273114723e */ /* 0x002fe200000010ff */
[----:B--2---:R-:W-:Y:S01]  /*ead0*/  FADD.FTZ R39, R93, R30 ;  /* 0x0000001e5d277221 */ /* 0x004fe20000010000 */
[----:B0-----:R-:W-:Y:S01]  /*eae0*/  FADD.FTZ R28, R54, R29 ;  /* 0x0000001d361c7221 */ /* 0x001fe20000010000 */
[----:B------:R-:W-:Y:S01]  /*eaf0*/  F2FP.BF16.F32.PACK_AB R21, R42, R15 ;  /* 0x0000000f2a15723e */ /* 0x000fe200000010ff */
[----:B------:R0:W-:Y:S01]  /*eb00*/  STSM.16.M88.4 [R144+0x2a300], R24 ;  /* 0x02a3001890007844 */ /* 0x0001e20000000200 */
[----:B------:R-:W-:Y:S01]  /*eb10*/  F2FP.BF16.F32.PACK_AB R22, R52, R48 ;  /* 0x000000303416723e */ /* 0x000fe200000010ff */
[----:B------:R-:W-:Y:S01]  /*eb20*/  IMAD.MOV.U32 R66, RZ, RZ, R71 ;  /* 0x000000ffff427224 */ /* 0x000fe200078e0047 */
[----:B------:R-:W1:Y:S01]  /*eb30*/  MUFU.EX2 R40, R40 ;  /* 0x0000002800287308 */ /* 0x000e620000000800 */
[----:B---3--:R-:W-:Y:S01]  /*eb40*/  FADD.FTZ R39, R96, R39 ;  /* 0x0000002760277221 */ /* 0x008fe20000010000 */
[----:B------:R-:W-:Y:S01]  /*eb50*/  F2FP.BF16.F32.PACK_AB R23, R35, R34 ;  /* 0x000000222317723e */ /* 0x000fe200000010ff */
[----:B------:R-:W-:-:S02]  /*eb60*/  IMAD.MOV.U32 R65, RZ, RZ, R71 ;  /* 0x000000ffff417224 */ /* 0x000fc400078e0047 */
[--C-:B------:R-:W-:Y:S02]  /*eb70*/  IMAD.MOV.U32 R64, RZ, RZ, R71.reuse ;  /* 0x000000ffff407224 */ /* 0x100fe400078e0047 */
[----:B------:R-:W-:Y:S01]  /*eb80*/  STSM.16.M88.4 [R144+0x2bb00], R20 ;  /* 0x02bb001490007844 */ /* 0x000fe20000000200 */
[----:B------:R-:W2:Y:S01]  /*eb90*/  MUFU.EX2 R47, R47 ;  /* 0x0000002f002f7308 */ /* 0x000ea20000000800 */
[----:B----4-:R-:W-:Y:S01]  /*eba0*/  FADD.FTZ R28, R55, R28 ;  /* 0x0000001c371c7221 */ /* 0x010fe20000010000 */
[--C-:B------:R-:W-:Y:S02]  /*ebb0*/  IMAD.MOV.U32 R63, RZ, RZ, R71.reuse ;  /* 0x000000ffff3f7224 */ /* 0x100fe400078e0047 */
[--C-:B------:R-:W-:Y:S01]  /*ebc0*/  IMAD.MOV.U32 R62, RZ, RZ, R71.reuse ;  /* 0x000000ffff3e7224 */ /* 0x100fe200078e0047 */
[----:B0-----:R-:W-:Y:S01]  /*ebd0*/  F2FP.BF16.F32.PACK_AB R25, R51, R38 ;  /* 0x000000263319723e */ /* 0x001fe200000010ff */
[----:B------:R-:W-:Y:S01]  /*ebe0*/  IMAD.MOV.U32 R61, RZ, RZ, R71 ;  /* 0x000000ffff3d7224 */ /* 0x000fe200078e0047 */
[----:B------:R-:W-:Y:S01]  /*ebf0*/  F2FP.BF16.F32.PACK_AB R24, R92, R53 ;  /* 0x000000355c18723e */ /* 0x000fe200000010ff */
[----:B------:R-:W0:Y:S01]  /*ec00*/  MUFU.EX2 R41, R41 ;  /* 0x0000002900297308 */ /* 0x000e220000000800 */
[----:B-1----:R-:W-:Y:S01]  /*ec10*/  FADD.FTZ R30, R40, R39 ;  /* 0x00000027281e7221 */ /* 0x002fe20000010000 */
[----:B------:R-:W-:Y:S01]  /*ec20*/  F2FP.BF16.F32.PACK_AB R26, R96, R93 ;  /* 0x0000005d601a723e */ /* 0x000fe200000010ff */
[----:B------:R-:W-:-:S02]  /*ec30*/  IMAD.MOV.U32 R60, RZ, RZ, R71 ;  /* 0x000000ffff3c7224 */ /* 0x000fc400078e0047 */
[--C-:B------:R-:W-:Y:S02]  /*ec40*/  IMAD.MOV.U32 R59, RZ, RZ, R71.reuse ;  /* 0x000000ffff3b7224 */ /* 0x100fe400078e0047 */
[--C-:B------:R-:W-:Y:S01]  /*ec50*/  IMAD.MOV.U32 R58, RZ, RZ, R71.reuse ;  /* 0x000000ffff3a7224 */ /* 0x100fe200078e0047 */
[----:B------:R-:W1:Y:S01]  /*ec60*/  MUFU.EX2 R50, R50 ;  /* 0x0000003200327308 */ /* 0x000e620000000800 */
[----:B--2---:R-:W-:Y:S01]  /*ec70*/  FADD.FTZ R15, R47, R28 ;  /* 0x0000001c2f0f7221 */ /* 0x004fe20000010000 */
[--C-:B------:R-:W-:Y:S02]  /*ec80*/  IMAD.MOV.U32 R57, RZ, RZ, R71.reuse ;  /* 0x000000ffff397224 */ /* 0x100fe400078e0047 */
[--C-:B------:R-:W-:Y:S02]  /*ec90*/  IMAD.MOV.U32 R56, RZ, RZ, R71.reuse ;  /* 0x000000ffff387224 */ /* 0x100fe400078e0047 */
[--C-:B------:R-:W-:Y:S02]  /*eca0*/  IMAD.MOV.U32 R53, RZ, RZ, R71.reuse ;  /* 0x000000ffff357224 */ /* 0x100fe400078e0047 */
[----:B------:R-:W2:Y:S01]  /*ecb0*/  MUFU.EX2 R36, R36 ;  /* 0x0000002400247308 */ /* 0x000ea20000000800 */
[----:B0-----:R-:W-:Y:S01]  /*ecc0*/  FADD.FTZ R27, R41, R30 ;  /* 0x0000001e291b7221 */ /* 0x001fe20000010000 */
[----:B------:R-:W-:-:S02]  /*ecd0*/  IMAD.MOV.U32 R52, RZ, RZ, R71 ;  /* 0x000000ffff347224 */ /* 0x000fc400078e0047 */
[--C-:B------:R-:W-:Y:S02]  /*ece0*/  IMAD.MOV.U32 R51, RZ, RZ, R71.reuse ;  /* 0x000000ffff337224 */ /* 0x100fe400078e0047 */
[----:B------:R-:W-:Y:S02]  /*ecf0*/  IMAD.MOV.U32 R49, RZ, RZ, R71 ;  /* 0x000000ffff317224 */ /* 0x000fe400078e0047 */
[----:B------:R-:W0:Y:S01]  /*ed00*/  MUFU.EX2 R46, R46 ;  /* 0x0000002e002e7308 */ /* 0x000e220000000800 */
[C---:B-1----:R-:W-:Y:S01]  /*ed10*/  FADD.FTZ R15, R50.reuse, R15 ;  /* 0x0000000f320f7221 */ /* 0x042fe20000010000 */
[----:B------:R-:W-:Y:S01]  /*ed20*/  F2FP.BF16.F32.PACK_AB R29, R50, R47 ;  /* 0x0000002f321d723e */ /* 0x000fe200000010ff */
[--C-:B------:R-:W-:Y:S02]  /*ed30*/  IMAD.MOV.U32 R50, RZ, RZ, R71.reuse ;  /* 0x000000ffff327224 */ /* 0x100fe400078e0047 */
[--C-:B------:R-:W-:Y:S02]  /*ed40*/  IMAD.MOV.U32 R47, RZ, RZ, R71.reuse ;  /* 0x000000ffff2f7224 */ /* 0x100fe400078e0047 */
[----:B------:R-:W-:Y:S01]  /*ed50*/  IMAD.MOV.U32 R39, RZ, RZ, R71 ;  /* 0x000000ffff277224 */ /* 0x000fe200078e0047 */
[----:B------:R-:W1:Y:S01]  /*ed60*/  MUFU.EX2 R37, R37 ;  /* 0x0000002500257308 */ /* 0x000e620000000800 */
[----:B--2---:R-:W-:Y:S01]  /*ed70*/  FADD.FTZ R28, R36, R27 ;  /* 0x0000001b241c7221 */ /* 0x004fe20000010000 */
[----:B------:R-:W-:Y:S01]  /*ed80*/  F2FP.BF16.F32.PACK_AB R27, R55, R54 ;  /* 0x00000036371b723e */ /* 0x000fe200000010ff */
[----:B------:R-:W-:-:S02]  /*ed90*/  IMAD.MOV.U32 R55, RZ, RZ, R71 ;  /* 0x000000ffff377224 */ /* 0x000fc400078e0047 */
[----:B------:R-:W-:Y:S02]  /*eda0*/  IMAD.MOV.U32 R54, RZ, RZ, R71 ;  /* 0x000000ffff367224 */ /* 0x000fe400078e0047 */
[----:B------:R2:W-:Y:S01]  /*edb0*/  STSM.16.M88.4 [R144+0x2d300], R24 ;  /* 0x02d3001890007844 */ /* 0x0005e20000000200 */
[----:B------:R-:W3:Y:S01]  /*edc0*/  MUFU.EX2 R31, R97 ;  /* 0x00000061001f7308 */ /* 0x000ee20000000800 */
[----:B0-----:R-:W-:-:S07]  /*edd0*/  FADD.FTZ R30, R46, R15 ;  /* 0x0000000f2e1e7221 */ /* 0x001fce0000010000 */
[----:B------:R-:W0:Y:S01]  /*ede0*/  MUFU.EX2 R44, R44 ;  /* 0x0000002c002c7308 */ /* 0x000e220000000800 */
[----:B-1----:R-:W-:Y:S01]  /*edf0*/  FADD.FTZ R15, R37, R28 ;  /* 0x0000001c250f7221 */ /* 0x002fe20000010000 */
[----:B------:R-:W-:Y:S01]  /*ee00*/  F2FP.BF16.F32.PACK_AB R28, R41, R40 ;  /* 0x00000028291c723e */ /* 0x000fe200000010ff */
[--C-:B------:R-:W-:Y:S02]  /*ee10*/  IMAD.MOV.U32 R41, RZ, RZ, R71.reuse ;  /* 0x000000ffff297224 */ /* 0x100fe400078e0047 */
[--C-:B------:R-:W-:Y:S02]  /*ee20*/  IMAD.MOV.U32 R40, RZ, RZ, R71.reuse ;  /* 0x000000ffff287224 */ /* 0x100fe400078e0047 */
[--C-:B--2---:R-:W-:Y:S01]  /*ee30*/  IMAD.MOV.U32 R27, RZ, RZ, R71.reuse ;  /* 0x000000ffff1b7224 */ /* 0x104fe200078e0047 */
[----:B------:R-:W1:Y:S01]  /*ee40*/  MUFU.EX2 R99, R99 ;  /* 0x0000006300637308 */ /* 0x000e620000000800 */
[----:B---3--:R-:W-:Y:S01]  /*ee50*/  FADD.FTZ R38, R31, R30 ;  /* 0x0000001e1f267221 */ /* 0x008fe20000010000 */
[----:B------:R-:W-:Y:S01]  /*ee60*/  F2FP.BF16.F32.PACK_AB R30, R37, R36 ;  /* 0x00000024251e723e */ /* 0x000fe200000010ff */
[--C-:B------:R-:W-:Y:S01]  /*ee70*/  IMAD.MOV.U32 R37, RZ, RZ, R71.reuse ;  /* 0x000000ffff257224 */ /* 0x100fe200078e0047 */
[----:B------:R-:W-:Y:S01]  /*ee80*/  F2FP.BF16.F32.PACK_AB R31, R31, R46 ;  /* 0x0000002e1f1f723e */ /* 0x000fe200000010ff */
[----:B------:R-:W-:-:S02]  /*ee90*/  IMAD.MOV.U32 R46, RZ, RZ, R71 ;  /* 0x000000ffff2e7224 */ /* 0x000fc400078e0047 */
[----:B------:R-:W-:Y:S01]  /*eea0*/  IMAD.MOV.U32 R26, RZ, RZ, R71 ;  /* 0x000000ffff1a7224 */ /* 0x000fe200078e0047 */
[----:B------:R-:W2:Y:S01]  /*eeb0*/  MUFU.EX2 R45, R45 ;  /* 0x0000002d002d7308 */ /* 0x000ea20000000800 */
[----:B0-----:R-:W-:Y:S01]  /*eec0*/  FADD.FTZ R42, R44, R15 ;  /* 0x0000000f2c2a7221 */ /* 0x001fe20000010000 */
[----:B------:R0:W-:Y:S01]  /*eed0*/  STSM.16.M88.4 [R144+0x2eb00], R28 ;  /* 0x02eb001c90007844 */ /* 0x0001e20000000200 */
[--C-:B------:R-:W-:Y:S02]  /*eee0*/  IMAD.MOV.U32 R25, RZ, RZ, R71.reuse ;  /* 0x000000ffff197224 */ /* 0x100fe400078e0047 */
[----:B------:R-:W-:-:S03]  /*eef0*/  IMAD.MOV.U32 R24, RZ, RZ, R71 ;  /* 0x000000ffff187224 */ /* 0x000fc600078e0047 */
[----:B------:R-:W-:Y:S01]  /*ef00*/  MUFU.EX2 R32, R32 ;  /* 0x0000002000207308 */ /* 0x000fe20000000800 */
[----:B-1----:R-:W-:Y:S01]  /*ef10*/  FADD.FTZ R15, R99, R38 ;  /* 0x00000026630f7221 */ /* 0x002fe20000010000 */
[----:B------:R-:W-:-:S06]  /*ef20*/  IMAD.MOV.U32 R38, RZ, RZ, R71 ;  /* 0x000000ffff267224 */ /* 0x000fcc00078e0047 */
[----:B------:R-:W1:Y:S01]  /*ef30*/  MUFU.EX2 R33, R33 ;  /* 0x0000002100217308 */ /* 0x000e620000000800 */
[C---:B--2---:R-:W-:Y:S01]  /*ef40*/  FADD.FTZ R35, R45.reuse, R42 ;  /* 0x0000002a2d237221 */ /* 0x044fe20000010000 */
[----:B------:R-:W-:Y:S01]  /*ef50*/  F2FP.BF16.F32.PACK_AB R20, R45, R44 ;  /* 0x0000002c2d14723e */ /* 0x000fe200000010ff */
[--C-:B------:R-:W-:Y:S02]  /*ef60*/  IMAD.MOV.U32 R45, RZ, RZ, R71.reuse ;  /* 0x000000ffff2d7224 */ /* 0x100fe400078e0047 */
[--C-:B------:R-:W-:Y:S02]  /*ef70*/  IMAD.MOV.U32 R44, RZ, RZ, R71.reuse ;  /* 0x000000ffff2c7224 */ /* 0x100fe400078e0047 */
[--C-:B------:R-:W-:Y:S01]  /*ef80*/  IMAD.MOV.U32 R42, RZ, RZ, R71.reuse ;  /* 0x000000ffff2a7224 */ /* 0x100fe200078e0047 */
[----:B------:R2:W3:Y:S01]  /*ef90*/  MUFU.EX2 R48, R43 ;  /* 0x0000002b00307308 */ /* 0x0004e20000000800 */
[--C-:B0-----:R-:W-:Y:S02]  /*efa0*/  IMAD.MOV.U32 R31, RZ, RZ, R71.reuse ;  /* 0x000000ffff1f7224 */ /* 0x101fe400078e0047 */
[----:B------:R-:W-:-:S02]  /*efb0*/  IMAD.MOV.U32 R30, RZ, RZ, R71 ;  /* 0x000000ffff1e7224 */ /* 0x000fc400078e0047 */
[--C-:B------:R-:W-:Y:S02]  /*efc0*/  IMAD.MOV.U32 R29, RZ, RZ, R71.reuse ;  /* 0x000000ffff1d7224 */ /* 0x100fe400078e0047 */
[----:B------:R-:W-:Y:S01]  /*efd0*/  IMAD.MOV.U32 R28, RZ, RZ, R71 ;  /* 0x000000ffff1c7224 */ /* 0x000fe200078e0047 */
[----:B------:R-:W-:Y:S01]  /*efe0*/  MUFU.EX2 R101, R101 ;  /* 0x0000006500657308 */ /* 0x000fe20000000800 */
[----:B-1----:R-:W-:Y:S01]  /*eff0*/  F2FP.BF16.F32.PACK_AB R22, R33, R32 ;  /* 0x000000202116723e */ /* 0x002fe200000010ff */
[----:B------:R-:W-:Y:S01]  /*f000*/  FADD.FTZ R32, R32, R35 ;  /* 0x0000002320207221 */ /* 0x000fe20000010000 */
[--C-:B--2---:R-:W-:Y:S02]  /*f010*/  IMAD.MOV.U32 R43, RZ, RZ, R71.reuse ;  /* 0x000000ffff2b7224 */ /* 0x104fe400078e0047 */
[----:B------:R-:W-:-:S03]  /*f020*/  IMAD.MOV.U32 R35, RZ, RZ, R71 ;  /* 0x000000ffff237224 */ /* 0x000fc600078e0047 */
[----:B------:R-:W0:Y:S01]  /*f030*/  MUFU.EX2 R34, R103 ;  /* 0x0000006700227308 */ /* 0x000e220000000800 */
[C---:B---3--:R-:W-:Y:S01]  /*f040*/  FADD.FTZ R36, R48.reuse, R15 ;  /* 0x0000000f30247221 */ /* 0x048fe20000010000 */
[----:B------:R-:W-:Y:S01]  /*f050*/  F2FP.BF16.F32.PACK_AB R21, R48, R99 ;  /* 0x000000633015723e */ /* 0x000fe200000010ff */
[--C-:B------:R-:W-:Y:S01]  /*f060*/  IMAD.MOV.U32 R48, RZ, RZ, R71.reuse ;  /* 0x000000ffff307224 */ /* 0x100fe200078e0047 */
[----:B0-----:R-:W-:Y:S01]  /*f070*/  F2FP.BF16.F32.PACK_AB R23, R34, R101 ;  /* 0x000000652217723e */ /* 0x001fe200000010ff */
[----:B------:R-:W-:Y:S01]  /*f080*/  FADD.FTZ R101, R101, R36 ;  /* 0x0000002465657221 */ /* 0x000fe20000010000 */
[----:B------:R-:W-:-:S03]  /*f090*/  IMAD.MOV.U32 R36, RZ, RZ, R71 ;  /* 0x000000ffff247224 */ /* 0x000fc600078e0047 */
[----:B------:R0:W-:Y:S01]  /*f0a0*/  STSM.16.M88.4 [R144+0x30300], R20 ;  /* 0x0303001490007844 */ /* 0x0001e20000000200 */
[----:B------:R-:W-:Y:S01]  /*f0b0*/  FADD.FTZ R15, R34, R101 ;  /* 0x00000065220f7221 */ /* 0x000fe20000010000 */
[--C-:B------:R-:W-:Y:S01]  /*f0c0*/  IMAD.MOV.U32 R34, RZ, RZ, R71.reuse ;  /* 0x000000ffff227224 */ /* 0x100fe200078e0047 */
[----:B------:R1:W-:Y:S06]  /*f0d0*/  MEMBAR.ALL.CTA ;  /* 0x0000000000007992 */ /* 0x0003ec0000008000 */
[----:B-1----:R-:W1:Y:S01]  /*f0e0*/  FENCE.VIEW.ASYNC.S ;  /* 0x00000000000073c6 */ /* 0x002e620000000000 */
[----:B0-----:R-:W-:Y:S01]  /*f0f0*/  FADD.FTZ R20, R33, R32 ;  /* 0x0000002021147221 */ /* 0x001fe20000010000 */
[----:B------:R-:W-:-:S02]  /*f100*/  IMAD.MOV.U32 R33, RZ, RZ, R71 ;  /* 0x000000ffff217224 */ /* 0x000fc400078e0047 */
[----:B------:R-:W-:Y:S02]  /*f110*/  IMAD.MOV.U32 R32, RZ, RZ, R71 ;  /* 0x000000ffff207224 */ /* 0x000fe400078e0047 */
[----:B------:R0:W-:Y:S04]  /*f120*/  STL [R1+0x20], R20 ;  /* 0x0000201401007387 */ /* 0x0001e80000100800 */
[----:B------:R0:W-:Y:S01]  /*f130*/  STL [R1+0x24], R15 ;  /* 0x0000240f01007387 */ /* 0x0001e20000100800 */
[----:B-1----:R-:W-:Y:S01]  /*f140*/  NOP ;  /* 0x0000000000007918 */ /* 0x002fe20000000000 */
[----:B------:R-:W-:Y:S05]  /*f150*/  @!P2 BRA `(.L_x_420) ;  /* 0x000000480054a947 */ /* 0x000fea0003800000 */
[----:B------:R-:W-:Y:S02]  /*f160*/  VIADD R14, R110, 0xfffffffe ;  /* 0xfffffffe6e0e7836 */ /* 0x000fe40000000000 */
[----:B------:R-:W-:Y:S02]  /*f170*/  IMAD.MOV.U32 R155, RZ, RZ, R72 ;  /* 0x000000ffff9b7224 */ /* 0x000fe400078e0048 */
[----:B------:R-:W-:Y:S01]  /*f180*/  IMAD.MOV.U32 R154, RZ, RZ, R0 ;  /* 0x000000ffff9a7224 */ /* 0x000fe200078e0000 */
[----:B------:R1:W-:Y:S04]  /*f190*/  STL [R1+0x1c], R14 ;  /* 0x00001c0e01007387 */ /* 0x0003e80000100800 */
[----:B------:R1:W5:Y:S01]  /*f1a0*/  LDL.LU R156, [R1+0x3c] ;  /* 0x00003c00019c7983 */ /* 0x0003620000300800 */
[----:B0-----:R-:W-:Y:S01]  /*f1b0*/  IMAD.MOV.U32 R15, RZ, RZ, R148 ;  /* 0x000000ffff0f7224 */ /* 0x001fe200078e0094 */
        /* <DEDUP_REMOVED lines=23> */
[----:B-1----:R-:W-:-:S07]  /*f330*/  CS2R R24, SRZ ;  /* 0x0000000000187805 */ /* 0x002fce000001ff00 */
.L_x_431:
[----:B------:R-:W2:Y:S01]  /*f340*/  LDL R0, [R1+0x48] ;  /* 0x0000480001007983 */ /* 0x000ea20000100800 */
[----:B------:R-:W-:Y:S01]  /*f350*/  VIADD R148, R15, 0x1 ;  /* 0x000000010f947836 */ /* 0x000fe20000000000 */
[----:B------:R-:W-:Y:S05]  /*f360*/  YIELD ;  /* 0x0000000000007946 */ /* 0x000fea0003800000 */
[----:B------:R-:W-:-:S04]  /*f370*/  ISETP.NE.AND P3, PT, R148, 0x2, PT ;  /* 0x000000029400780c */ /* 0x000fc80003f65270 */
[----:B------:R-:W-:Y:S02]  /*f380*/  SEL R21, RZ, 0x1, P3 ;  /* 0x00000001ff157807 */ /* 0x000fe40001800000 */
[----:B------:R-:W-:Y:S02]  /*f390*/  SEL R148, R148, RZ, P3 ;  /* 0x000000ff94947207 */ /* 0x000fe40001800000 */
[----:B-----5:R-:W-:-:S05]  /*f3a0*/  LOP3.LUT R14, R156, R21, RZ, 0x3c, !PT ;  /* 0x000000159c0e7212 */ /* 0x020fca00078e3cff */
[----:B------:R0:W-:Y:S01]  /*f3b0*/  STL [R1+0x3c], R14 ;  /* 0x00003c0e01007387 */ /* 0x0001e20000100800 */
[----:B--2---:R-:W-:-:S13]  /*f3c0*/  ISETP.NE.AND P2, PT, R0, RZ, PT ;  /* 0x000000ff0000720c */ /* 0x004fda0003f45270 */
[----:B0-----:R-:W-:Y:S05]  /*f3d0*/  @P2 BRA `(.L_x_421) ;  /* 0x0000000000302947 */ /* 0x001fea0003800000 */
[----:B------:R-:W-:Y:S05]  /*f3e0*/  @!P0 BRA `(.L_x_422) ;  /* 0x0000000000048947 */ /* 0x000fea0003800000 */
[----:B------:R-:W-:Y:S01]  /*f3f0*/  BPT.TRAP 0x1 ;  /* 0x000000040000795c */ /* 0x000fe20000300000 */
.L_x_422:
[----:B------:R-:W-:Y:S01]  /*f400*/  IMAD R0, R148, 0x8, R18 ;  /* 0x0000000894007824 */ /* 0x000fe200078e0212 */
[----:B------:R-:W-:-:S04]  /*f410*/  SHF.L.U32 R21, R14, 0x1f, RZ ;  /* 0x0000001f0e157819 */ /* 0x000fc800000006ff */
[----:B------:R0:W1:Y:S01]  /*f420*/  SYNCS.PHASECHK.TRANS64.TRYWAIT P3, [R0+URZ+0x31c30], R21 ;  /* 0x031c3015000075a7 */ /* 0x000062000806017f */
[----:B------:R-:W-:Y:S05]  /*f430*/  @!P0 BRA `(.L_x_423) ;  /* 0x0000000000048947 */ /* 0x000fea0003800000 */
[----:B------:R-:W-:Y:S01]  /*f440*/  BPT.TRAP 0x1 ;  /* 0x000000040000795c */ /* 0x000fe20000300000 */
.L_x_423:
[----:B------:R-:W-:Y:S04]  /*f450*/  BSSY B0, `(.L_x_421) ;  /* 0x0000004000007945 */ /* 0x000fe80003800000 */
[----:B-1----:R-:W-:Y:S05]  /*f460*/  @P3 BRA `(.L_x_424) ;  /* 0x0000000000083947 */ /* 0x002fea0003800000 */
[----:B------:R-:W1:Y:S02]  /*f470*/  SYNCS.PHASECHK.TRANS64.TRYWAIT P3, [R0+URZ+0x31c30], R21 ;  /* 0x031c3015000075a7 */ /* 0x000e64000806017f */
[----:B-1----:R-:W-:Y:S05]  /*f480*/  @!P3 BRA `(.L_x_425) ;  /* 0x000000c80000b947 */ /* 0x002fea0003800000 */
.L_x_424:
[----:B------:R-:W-:Y:S05]  /*f490*/  BSYNC B0 ;  /* 0x0000000000007941 */ /* 0x000fea0003800000 */
.L_x_421:
[----:B------:R-:W2:Y:S01]  /*f4a0*/  LDL R14, [R1+0x4c] ;  /* 0x00004c00010e7983 */ /* 0x000ea20000100800 */
[----:B------:R-:W-:Y:S01]  /*f4b0*/  IMAD.MOV.U32 R23, RZ, RZ, -0x7fffffe0 ;  /* 0x80000020ff177424 */ /* 0x000fe200078e00ff */
[----:B------:R-:W-:Y:S05]  /*f4c0*/  WARPSYNC.ALL ;  /* 0x0000000000007948 */ /* 0x000fea0003800000 */
[----:B01----:R-:W0:Y:S01]  /*f4d0*/  S2R R0, SR_TID.X ;  /* 0x0000000000007919 */ /* 0x003e220000002100 */
[----:B------:R-:W-:Y:S01]  /*f4e0*/  R2UR UR59, R23 ;  /* 0x00000000173b72ca */ /* 0x000fe200000e0000 */
[----:B------:R-:W-:Y:S01]  /*f4f0*/  IMAD.MOV.U32 R151, RZ, RZ, -0x7fffffe0 ;  /* 0x80000020ff977424 */ /* 0x000fe200078e00ff */
[----:B------:R-:W-:Y:S01]  /*f500*/  R2UR UR56, R2 ;  /* 0x00000000023872ca */ /* 0x000fe200000e0000 */
[----:B------:R-:W-:Y:S01]  /*f510*/  IMAD.MOV.U32 R73, RZ, RZ, -0x7fffffe0 ;  /* 0x80000020ff497424 */ /* 0x000fe200078e00ff */
[----:B------:R-:W-:Y:S01]  /*f520*/  R2UR UR57, R3 ;  /* 0x00000000033972ca */ /* 0x000fe200000e0000 */
[----:B------:R-:W-:Y:S01]  /*f530*/  IMAD.MOV.U32 R21, RZ, RZ, -0x7fffffe0 ;  /* 0x80000020ff157424 */ /* 0x000fe200078e00ff */
[----:B------:R-:W-:Y:S01]  /*f540*/  R2UR UR19, R23 ;  /* 0x00000000171372ca */ /* 0x000fe200000e0000 */
[----:B------:R-:W-:Y:S01]  /*f550*/  STL [R1+0xb4], R25 ;  /* 0x0000b41901007387 */ /* 0x000fe20000100800 */
[C---:B------:R-:W-:Y:S01]  /*f560*/  R2UR UR7, R73.reuse ;  /* 0x00000000490772ca */ /* 0x040fe200000e0000 */
[----:B------:R-:W-:Y:S01]  /*f570*/  IMAD.MOV.U32 R153, RZ, RZ, -0x7fffffe0 ;  /* 0x80000020ff997424 */ /* 0x000fe200078e00ff */
[----:B------:R-:W-:Y:S01]  /*f580*/  R2UR UR11, R73 ;  /* 0x00000000490b72ca */ /* 0x000fe200000e0000 */
[----:B------:R-:W-:Y:S01]  /*f590*/  STL [R1+0xb0], R24 ;  /* 0x0000b01801007387 */ /* 0x000fe20000100800 */
[----:B------:R-:W-:-:S02]  /*f5a0*/  R2UR UR9, R21 ;  /* 0x00000000150972ca */ /* 0x000fc400000e0000 */
[----:B------:R-:W-:Y:S01]  /*f5b0*/  MOV R78, UR59 ;  /* 0x0000003b004e7c02 */ /* 0x000fe20008000f00 */
[----:B------:R-:W-:Y:S01]  /*f5c0*/  STL [R1+0xac], R19 ;  /* 0x0000ac1301007387 */ /* 0x000fe20000100800 */
[----:B------:R-:W-:Y:S02]  /*f5d0*/  R2UR UR59, R151 ;  /* 0x00000000973b72ca */ /* 0x000fe400000e0000 */
[C---:B------:R-:W-:Y:S01]  /*f5e0*/  R2UR UR5, R21.reuse ;  /* 0x00000000150572ca */ /* 0x040fe200000e0000 */
[----:B------:R1:W-:Y:S01]  /*f5f0*/  STL [R1+0xa8], R18 ;  /* 0x0000a81201007387 */ /* 0x0003e20000100800 */
[C---:B------:R-:W-:Y:S02]  /*f600*/  R2UR UR15, R21.reuse ;  /* 0x00000000150f72ca */ /* 0x040fe400000e0000 */
[C---:B------:R-:W-:Y:S01]  /*f610*/  R2UR UR23, R21.reuse ;  /* 0x00000000151772ca */ /* 0x040fe200000e0000 */
[----:B------:R3:W-:Y:S01]  /*f620*/  STL [R1+0xa4], R17 ;  /* 0x0000a41101007387 */ /* 0x0007e20000100800 */
[----:B------:R-:W-:-:S02]  /*f630*/  R2UR UR35, R21 ;  /* 0x00000000152372ca */ /* 0x000fc400000e0000 */
[----:B------:R-:W-:Y:S01]  /*f640*/  MOV R75, UR9 ;  /* 0x00000009004b7c02 */ /* 0x000fe20008000f00 */
[----:B------:R-:W-:Y:S01]  /*f650*/  STL [R1+0xa0], R16 ;  /* 0x0000a01001007387 */ /* 0x000fe20000100800 */
[----:B------:R-:W-:Y:S02]  /*f660*/  R2UR UR9, R3 ;  /* 0x00000000030972ca */ /* 0x000fe400000e0000 */
[C---:B------:R-:W-:Y:S01]  /*f670*/  R2UR UR47, R21.reuse ;  /* 0x00000000152f72ca */ /* 0x040fe200000e0000 */
[----:B------:R4:W-:Y:S01]  /*f680*/  STL [R1+0x9c], R15 ;  /* 0x00009c0f01007387 */ /* 0x0009e20000100800 */
[----:B0-----:R-:W-:Y:S02]  /*f690*/  SHF.R.U32.HI R0, RZ, 0x7, R0 ;  /* 0x00000007ff007819 */ /* 0x001fe40000011600 */
[----:B------:R-:W-:Y:S02]  /*f6a0*/  R2UR UR55, R21 ;  /* 0x00000000153772ca */ /* 0x000fe400000e0000 */
[C---:B------:R-:W-:Y:S01]  /*f6b0*/  R2UR UR31, R23.reuse ;  /* 0x00000000171f72ca */ /* 0x040fe200000e0000 */
[----:B------:R-:W-:Y:S01]  /*f6c0*/  VIADD R0, R0, 0x8 ;  /* 0x0000000800007836 */ /* 0x000fe20000000000 */
[----:B------:R-:W-:-:S02]  /*f6d0*/  R2UR UR39, R23 ;  /* 0x00000000172772ca */ /* 0x000fc400000e0000 */
[C---:B------:R-:W-:Y:S02]  /*f6e0*/  R2UR UR41, R23.reuse ;  /* 0x00000000172972ca */ /* 0x040fe400000e0000 */
[----:B------:R0:W-:Y:S01]  /*f6f0*/  BAR.SYNC.DEFER_BLOCKING R0, 0x100 ;  /* 0x000400000000751d */ /* 0x0001e20000010000 */
[----:B------:R-:W-:Y:S02]  /*f700*/  R2UR UR45, R23 ;  /* 0x00000000172d72ca */ /* 0x000fe400000e0000 */
[----:B------:R-:W-:Y:S02]  /*f710*/  R2UR UR12, R2 ;  /* 0x00000000020c72ca */ /* 0x000fe400000e0000 */
[----:B------:R-:W-:Y:S02]  /*f720*/  R2UR UR13, R3 ;  /* 0x00000000030d72ca */ /* 0x000fe400000e0000 */
[----:B------:R-:W-:Y:S02]  /*f730*/  R2UR UR27, R73 ;  /* 0x00000000491b72ca */ /* 0x000fe400000e0000 */
[----:B0-----:R-:W-:Y:S01]  /*f740*/  MOV R0, UR7 ;  /* 0x0000000700007c02 */ /* 0x001fe20008000f00 */
[----:B------:R-:W-:Y:S01]  /*f750*/  UMOV UR7, UR11 ;  /* 0x0000000b00077c82 */ /* 0x000fe20008000000 */
[----:B------:R-:W-:-:S02]  /*f760*/  R2UR UR11, R23 ;  /* 0x00000000170b72ca */ /* 0x000fc400000e0000 */
[C---:B------:R-:W-:Y:S02]  /*f770*/  R2UR UR43, R73.reuse ;  /* 0x00000000492b72ca */ /* 0x040fe400000e0000 */
[C---:B------:R-:W-:Y:S02]  /*f780*/  R2UR UR51, R73.reuse ;  /* 0x00000000493372ca */ /* 0x040fe400000e0000 */
[C---:B------:R-:W-:Y:S02]  /*f790*/  R2UR UR29, R73.reuse ;  /* 0x00000000491d72ca */ /* 0x040fe400000e0000 */
[C---:B------:R-:W-:Y:S02]  /*f7a0*/  R2UR UR49, R73.reuse ;  /* 0x00000000493172ca */ /* 0x040fe400000e0000 */
[----:B------:R-:W-:Y:S01]  /*f7b0*/  R2UR UR37, R73 ;  /* 0x00000000492572ca */ /* 0x000fe200000e0000 */
[----:B------:R-:W-:Y:S01]  /*f7c0*/  IMAD.MOV.U32 R73, RZ, RZ, -0x7fffffe0 ;  /* 0x80000020ff497424 */ /* 0x000fe200078e00ff */
[----:B-1----:R-:W-:Y:S01]  /*f7d0*/  MOV R18, UR61 ;  /* 0x0000003d00127c02 */ /* 0x002fe20008000f00 */
[----:B------:R-:W-:Y:S01]  /*f7e0*/  WARPGROUP.ARRIVE ;  /* 0x00000000000079c5 */ /* 0x000fe20000000000 */
[----:B------:R-:W-:Y:S01]  /*f7f0*/  MOV R76, UR11 ;  /* 0x0000000b004c7c02 */ /* 0x000fe20008000f00 */
[----:B------:R-:W-:Y:S01]  /*f800*/  UMOV UR11, UR5 ;  /* 0x00000005000b7c82 */ /* 0x000fe20008000000 */
[----:B------:R-:W-:Y:S01]  /*f810*/  R2UR UR5, R23 ;  /* 0x00000000170572ca */ /* 0x000fe200000e0000 */
[----:B------:R-:W-:Y:S01]  /*f820*/  IMAD.MOV.U32 R23, RZ, RZ, -0x7fffffe0 ;  /* 0x80000020ff177424 */ /* 0x000fe200078e00ff */
[----:B------:R-:W-:Y:S01]  /*f830*/  R2UR UR33, R73 ;  /* 0x00000000492172ca */ /* 0x000fe200000e0000 */
[----:B------:R-:W-:Y:S01]  /*f840*/  IMAD.MOV.U32 R73, RZ, RZ, -0x7fffffe0 ;  /* 0x80000020ff497424 */ /* 0x000fe200078e00ff */
[----:B---3--:R-:W-:-:S02]  /*f850*/  MOV R17, UR60 ;  /* 0x0000003c00117c02 */ /* 0x008fc40008000f00 */
[----:B------:R-:W-:Y:S01]  /*f860*/  R2UR UR25, R23 ;  /* 0x00000000171972ca */ /* 0x000fe200000e0000 */
[----:B------:R-:W-:Y:S01]  /*f870*/  IMAD.MOV.U32 R23, RZ, RZ, -0x7fffffe0 ;  /* 0x80000020ff177424 */ /* 0x000fe200078e00ff */
[----:B------:R-:W-:Y:S01]  /*f880*/  R2UR UR61, R73 ;  /* 0x00000000493d72ca */ /* 0x000fe200000e0000 */
[----:B------:R-:W-:Y:S01]  /*f890*/  IMAD.MOV.U32 R73, RZ, RZ, -0x7fffffe0 ;  /* 0x80000020ff497424 */ /* 0x000fe200078e00ff */
[----:B------:R-:W-:Y:S02]  /*f8a0*/  R2UR UR16, R2 ;  /* 0x00000000021072ca */ /* 0x000fe400000e0000 */
[C---:B------:R-:W-:Y:S01]  /*f8b0*/  R2UR UR17, R3.reuse ;  /* 0x00000000031172ca */ /* 0x040fe200000e0000 */
[----:B------:R-:W-:Y:S01]  /*f8c0*/  IMAD.U32 R21, RZ, RZ, UR5 ;  /* 0x00000005ff157e24 */ /* 0x000fe2000f8e00ff */
[----:B------:R-:W-:Y:S02]  /*f8d0*/  R2UR UR5, R3 ;  /* 0x00000000030572ca */ /* 0x000fe400000e0000 */
[----:B------:R-:W-:-:S02]  /*f8e0*/  R2UR UR20, R8 ;  /* 0x00000000081472ca */ /* 0x000fc400000e0000 */
[C---:B------:R-:W-:Y:S02]  /*f8f0*/  R2UR UR21, R9.reuse ;  /* 0x00000000091572ca */ /* 0x040fe400000e0000 */
[----:B------:R-:W-:Y:S02]  /*f900*/  R2UR UR52, R8 ;  /* 0x00000000083472ca */ /* 0x000fe400000e0000 */
[----:B------:R-:W-:Y:S01]  /*f910*/  R2UR UR53, R9 ;  /* 0x00000000093572ca */ /* 0x000fe200000e0000 */
[----:B--2---:R-:W-:-:S04]  /*f920*/  IMAD R150, R148, 0x6c0, R14 ;  /* 0x000006c094967824 */ /* 0x004fc800078e020e */
[C---:B------:R-:W-:Y:S02]  /*f930*/  VIADD R22, R150.reuse, 0xc0 ;  /* 0x000000c096167836 */ /* 0x040fe40000000000 */
[C---:B------:R-:W-:Y:S02]  /*f940*/  VIADD R72, R150.reuse, 0x80 ;  /* 0x0000008096487836 */ /* 0x040fe40000000000 */
[----:B------:R-:W-:Y:S01]  /*f950*/  VIADD R20, R150, 0x40 ;  /* 0x0000004096147836 */ /* 0x000fe20000000000 */
[----:B------:R-:W-:Y:S01]  /*f960*/  R2UR UR58, R22 ;  /* 0x00000000163a72ca */ /* 0x000fe200000e0000 */
[----:B------:R-:W-:Y:S01]  /*f970*/  VIADD R22, R150, 0x180 ;  /* 0x0000018096167836 */ /* 0x000fe20000000000 */
[----:B------:R-:W-:Y:S01]  /*f980*/  R2UR UR10, R72 ;  /* 0x00000000480a72ca */ /* 0x000fe200000e0000 */
[----:B------:R-:W-:Y:S01]  /*f990*/  VIADD R72, R150, 0x140 ;  /* 0x0000014096487836 */ /* 0x000fe20000000000 */
[----:B------:R-:W-:Y:S01]  /*f9a0*/  R2UR UR4, R20 ;  /* 0x00000000140472ca */ /* 0x000fe200000e0000 */
[----:B------:R-:W-:-:S02]  /*f9b0*/  VIADD R20, R150, 0x100 ;  /* 0x0000010096147836 */ /* 0x000fc40000000000 */
[----:B------:R-:W-:Y:S01]  /*f9c0*/  VIADD R152, R150, 0x382 ;  /* 0x0000038296987836 */ /* 0x000fe20000000000 */
[----:B------:R-:W-:Y:S01]  /*f9d0*/  R2UR UR6, R72 ;  /* 0x00000000480672ca */ /* 0x000fe200000e0000 */
[----:B------:R-:W-:Y:S01]  /*f9e0*/  VIADD R72, R150, 0x42 ;  /* 0x0000004296487836 */ /* 0x000fe20000000000 */
[----:B------:R-:W-:Y:S01]  /*f9f0*/  R2UR UR8, R20 ;  /* 0x00000000140872ca */ /* 0x000fe200000e0000 */
[C---:B------:R-:W-:Y:S02]  /*fa00*/  VIADD R20, R150.reuse, 0x1c0 ;  /* 0x000001c096147836 */ /* 0x040fe40000000000 */
[----:B------:R-:W-:Y:S02]  /*fa10*/  MOV R79, UR58 ;  /* 0x0000003a004f7c02 */ /* 0x000fe40008000f00 */
[----:B------:R-:W-:Y:S02]  /*fa20*/  R2UR UR58, R150 ;  /* 0x00000000963a72ca */ /* 0x000fe400000e0000 */
[----:B------:R-:W-:Y:S01]  /*fa30*/  R2UR UR14, R20 ;  /* 0x00000000140e72ca */ /* 0x000fe200000e0000 */
[----:B------:R-:W-:Y:S01]  /*fa40*/  VIADD R20, R150, 0x2 ;  /* 0x0000000296147836 */ /* 0x000fe20000000000 */
[----:B------:R-:W-:Y:S01]  /*fa50*/  R2UR UR26, R72 ;  /* 0x00000000481a72ca */ /* 0x000fe200000e0000 */
[----:B------:R-:W-:Y:S01]  /*fa60*/  VIADD R72, R150, 0x142 ;  /* 0x0000014296487836 */ /* 0x000fe20000000000 */
[----:B------:R-:W-:Y:S01]  /*fa70*/  MOV R14, UR6 ;  /* 0x00000006000e7c02 */ /* 0x000fe20008000f00 */
[----:B------:R-:W-:Y:S01]  /*fa80*/  UMOV UR6, UR10 ;  /* 0x0000000a00067c82 */ /* 0x000fe20008000000 */
[----:B------:R-:W-:Y:S01]  /*fa90*/  R2UR UR10, R22 ;  /* 0x00000000160a72ca */ /* 0x000fe200000e0000 */
[----:B------:R-:W-:Y:S01]  /*faa0*/  VIADD R22, R150, 0x200 ;  /* 0x0000020096167836 */ /* 0x000fe20000000000 */
[----:B------:R-:W-:-:S02]  /*fab0*/  MOV R74, UR8 ;  /* 0x00000008004a7c02 */ /* 0x000fc40008000f00 */
[----:B------:R-:W-:Y:S01]  /*fac0*/  R2UR UR8, R2 ;  /* 0x00000000020872ca */ /* 0x000fe200000e0000 */
[----:B------:R-:W-:Y:S01]  /*fad0*/  HGMMA.64x16x16.F32.BF16 R136, gdesc[UR56], RZ, !UPT, gsb0 ;  /* 0x00200000388879f0 */ /* 0x000fe2000c0018ff */
[----:B------:R-:W-:Y:S01]  /*fae0*/  R2UR UR18, R22 ;  /* 0x00000000161272ca */ /* 0x000fe200000e0000 */
[----:B------:R-:W-:Y:S01]  /*faf0*/  VIADD R22, R150, 0x82 ;  /* 0x0000008296167836 */ /* 0x000fe20000000000 */
[----:B------:R-:W-:Y:S01]  /*fb00*/  R2UR UR22, R20 ;  /* 0x00000000141672ca */ /* 0x000fe200000e0000 */
[----:B------:R-:W-:Y:S01]  /*fb10*/  VIADD R20, R150, 0xc2 ;  /* 0x000000c296147836 */ /* 0x000fe20000000000 */
[----:B------:R-:W-:Y:S02]  /*fb20*/  R2UR UR59, R78 ;  /* 0x000000004e3b72ca */ /* 0x000fe400000e0000 */
[----:B------:R-:W-:Y:S01]  /*fb30*/  R2UR UR30, R22 ;  /* 0x00000000161e72ca */ /* 0x000fe200000e0000 */
[----:B------:R-:W-:Y:S01]  /*fb40*/  VIADD R22, R150, 0x102 ;  /* 0x0000010296167836 */ /* 0x000fe20000000000 */
[----:B------:R-:W-:Y:S01]  /*fb50*/  MOV R77, UR10 ;  /* 0x0000000a004d7c02 */ /* 0x000fe20008000f00 */
[----:B------:R-:W-:Y:S01]  /*fb60*/  UMOV UR10, UR4 ;  /* 0x00000004000a7c82 */ /* 0x000fe20008000000 */
[----:B------:R-:W-:Y:S01]  /*fb70*/  R2UR UR34, R20 ;  /* 0x00000000142272ca */ /* 0x000fe200000e0000 */
[----:B------:R-:W-:Y:S01]  /*fb80*/  VIADD R20, R150, 0x182 ;  /* 0x0000018296147836 */ /* 0x000fe20000000000 */
[----:B------:R-:W-:Y:S01]  /*fb90*/  R2UR UR38, R22 ;  /* 0x00000000162672ca */ /* 0x000fe200000e0000 */
[----:B------:R-:W-:Y:S01]  /*fba0*/  VIADD R22, R150, 0x240 ;  /* 0x0000024096167836 */ /* 0x000fe20000000000 */
[----:B------:R-:W-:-:S02]  /*fbb0*/  R2UR UR58, R79 ;  /* 0x000000004f3a72ca */ /* 0x000fc400000e0000 */
[----:B------:R-:W-:Y:S01]  /*fbc0*/  R2UR UR46, R20 ;  /* 0x00000000142e72ca */ /* 0x000fe200000e0000 */
[----:B------:R-:W-:Y:S01]  /*fbd0*/  VIADD R20, R150, 0x202 ;  /* 0x0000020296147836 */ /* 0x000fe20000000000 */
[----:B------:R-:W-:Y:S01]  /*fbe0*/  R2UR UR4, R22 ;  /* 0x00000000160472ca */ /* 0x000fe200000e0000 */
[----:B------:R-:W-:Y:S01]  /*fbf0*/  VIADD R22, R150, 0x2c0 ;  /* 0x000002c096167836 */ /* 0x000fe20000000000 */
[----:B------:R-:W-:Y:S02]  /*fc00*/  R2UR UR56, R2 ;  /* 0x00000000023872ca */ /* 0x000fe400000e0000 */
[----:B------:R-:W-:Y:S02]  /*fc10*/  R2UR UR54, R20 ;  /* 0x00000000143672ca */ /* 0x000fe400000e0000 */
[----:B------:R-:W-:Y:S02]  /*fc20*/  R2UR UR57, R3 ;  /* 0x00000000033972ca */ /* 0x000fe400000e0000 */
[----:B------:R-:W-:Y:S01]  /*fc30*/  R2UR UR40, R22 ;  /* 0x00000000162872ca */ /* 0x000fe200000e0000 */
[----:B------:R-:W-:Y:S01]  /*fc40*/  VIADD R22, R150, 0x340 ;  /* 0x0000034096167836 */ /* 0x000fe20000000000 */
[----:B------:R-:W-:Y:S01]  /*fc50*/  R2UR UR42, R72 ;  /* 0x00000000482a72ca */ /* 0x000fe200000e0000 */
[----:B------:R-:W-:-:S02]  /*fc60*/  VIADD R72, R150, 0x1c2 ;  /* 0x000001c296487836 */ /* 0x000fc40000000000 */
[----:B------:R-:W-:Y:S01]  /*fc70*/  IMAD.U32 R20, RZ, RZ, UR4 ;  /* 0x00000004ff147e24 */ /* 0x000fe2000f8e00ff */
[----:B------:R-:W-:Y:S02]  /*fc80*/  R2UR UR4, R2 ;  /* 0x00000000020472ca */ /* 0x000fe400000e0000 */
[----:B------:R-:W-:Y:S01]  /*fc90*/  R2UR UR44, R22 ;  /* 0x00000000162c72ca */ /* 0x000fe200000e0000 */
[----:B------:R-:W-:Y:S01]  /*fca0*/  VIADD R22, R150, 0x3c0 ;  /* 0x000003c096167836 */ /* 0x000fe20000000000 */
[----:B------:R-:W-:Y:S01]  /*fcb0*/  R2UR UR50, R72 ;  /* 0x00000000483272ca */ /* 0x000fe200000e0000 */
[----:B------:R-:W-:-:S03]  /*fcc0*/  VIADD R72, R150, 0x280 ;  /* 0x0000028096487836 */ /* 0x000fc60000000000 */
[----:B------:R-:W-:Y:S01]  /*fcd0*/  R2UR UR24, R22 ;  /* 0x00000000161872ca */ /* 0x000fe200000e0000 */
[----:B------:R-:W-:Y:S01]  /*fce0*/  VIADD R22, R150, 0x440 ;  /* 0x0000044096167836 */ /* 0x000fe20000000000 */
[----:B------:R-:W-:Y:S01]  /*fcf0*/  R2UR UR28, R72 ;  /* 0x00000000481c72ca */ /* 0x000fe200000e0000 */
[----:B------:R-:W-:-:S05]  /*fd00*/  VIADD R72, R150, 0x300 ;  /* 0x0000030096487836 */ /* 0x000fca0000000000 */
[----:B------:R-:W-:Y:S01]  /*fd10*/  R2UR UR48, R72 ;  /* 0x00000000483072ca */ /* 0x000fe200000e0000 */
[----:B------:R-:W-:Y:S01]  /*fd20*/  VIADD R72, R150, 0x380 ;  /* 0x0000038096487836 */ /* 0x000fe20000000000 */
[----:B------:R-:W-:Y:S02]  /*fd30*/  WARPGROUP.DEPBAR.LE gsb0, 0x0 ;  /* 0x00008000000079c5 */ /* 0x000fe40000010000 */
[----:B------:R-:W-:Y:S02]  /*fd40*/  WARPGROUP.ARRIVE ;  /* 0x00000000000079c5 */ /* 0x000fe40000000000 */
[----:B------:R-:W-:Y:S01]  /*fd50*/  R2UR UR36, R72 ;  /* 0x00000000482472ca */ /* 0x000fe200000e0000 */
[----:B------:R-:W-:-:S03]  /*fd60*/  VIADD R72, R150, 0x400 ;  /* 0x0000040096487836 */ /* 0x000fc60000000000 */
[----:B------:R-:W-:Y:S01]  /*fd70*/  HGMMA.64x16x16.F32.BF16 R128, gdesc[UR8], RZ, !UPT, gsb0 ;  /* 0x00200000088079f0 */ /* 0x000fe2000c0018ff */
[----:B------:R-:W-:Y:S01]  /*fd80*/  R2UR UR9, R75 ;  /* 0x000000004b0972ca */ /* 0x000fe200000e0000 */
[----:B------:R-:W-:Y:S01]  /*fd90*/  IMAD.MOV.U32 R75, RZ, RZ, -0x7fffffe0 ;  /* 0x80000020ff4b7424 */ /* 0x000fe200078e00ff */
[----:B------:R-:W-:Y:S01]  /*fda0*/  R2UR UR8, R74 ;  /* 0x000000004a0872ca */ /* 0x000fe200000e0000 */
[----:B------:R-:W-:Y:S01]  /*fdb0*/  VIADD R74, R150, 0x302 ;  /* 0x00000302964a7836 */ /* 0x000fe20000000000 */
[----:B------:R-:W-:Y:S02]  /*fdc0*/  R2UR UR11, R76 ;  /* 0x000000004c0b72ca */ /* 0x000fe400000e0000 */
[----:B------:R-:W-:Y:S02]  /*fdd0*/  R2UR UR10, R77 ;  /* 0x000000004d0a72ca */ /* 0x000fe400000e0000 */
[----:B------:R-:W-:Y:S01]  /*fde0*/  R2UR UR32, R72 ;  /* 0x00000000482072ca */ /* 0x000fe200000e0000 */
[----:B------:R-:W-:-:S05]  /*fdf0*/  VIADD R72, R150, 0x242 ;  /* 0x0000024296487836 */ /* 0x000fca0000000000 */
[----:B------:R-:W-:Y:S01]  /*fe00*/  R2UR UR60, R72 ;  /* 0x00000000483c72ca */ /* 0x000fe200000e0000 */
[----:B------:R-:W-:Y:S01]  /*fe10*/  VIADD R72, R150, 0x2c2 ;  /* 0x000002c296487836 */ /* 0x000fe20000000000 */
[----:B------:R-:W-:Y:S02]  /*fe20*/  WARPGROUP.DEPBAR.LE gsb0, 0x0 ;  /* 0x00008000000079c5 */ /* 0x000fe40000010000 */
[----:B------:R-:W-:-:S06]  /*fe30*/  WARPGROUP.ARRIVE ;  /* 0x00000000000079c5 */ /* 0x000fcc0000000000 */
[----:B------:R-:W-:Y:S01]  /*fe40*/  HGMMA.64x16x16.F32.BF16 R120, gdesc[UR4], RZ, !UPT, gsb0 ;  /* 0x00200000047879f0 */ /* 0x000fe2000c0018ff */
[----:B------:R-:W-:Y:S02]  /*fe50*/  R2UR UR7, R0 ;  /* 0x00000000000772ca */ /* 0x000fe400000e0000 */
[----:B------:R-:W-:Y:S02]  /*fe60*/  R2UR UR6, R14 ;  /* 0x000000000e0672ca */ /* 0x000fe400000e0000 */
        /* <DEDUP_REMOVED lines=10> */
[----:B------:R-:W-:-:S07]  /*ff10*/  R2UR UR57, R3 ;  /* 0x00000000033972ca */ /* 0x000fce00000e0000 */
[----:B------:R-:W-:Y:S01]  /*ff20*/  MOV R25, UR58 ;  /* 0x0000003a00197c02 */ /* 0x000fe20008000f00 */
[----:B------:R-:W-:Y:S01]  /*ff30*/  UMOV UR58, UR8 ;  /* 0x00000008003a7c82 */ /* 0x000fe20008000000 */
[----:B------:R-:W-:Y:S01]  /*ff40*/  MOV R0, UR59 ;  /* 0x0000003b00007c02 */ /* 0x000fe20008000f00 */
[----:B------:R-:W-:Y:S01]  /*ff50*/  UMOV UR59, UR9 ;  /* 0x00000009003b7c82 */ /* 0x000fe20008000000 */
        /* <DEDUP_REMOVED lines=8> */
[----:B------:R-:W-:-:S03]  /*ffe0*/  IMAD.MOV.U32 R73, RZ, RZ, -0x7fffffe0 ;  /* 0x80000020ff497424 */ /* 0x000fc600078e00ff */
[----:B------:R-:W-:Y:S02]  /*fff0*/  R2UR UR56, R72 ;  /* 0x00000000483872ca */ /* 0x000fe400000e0000 */
[----:B------:R-:W-:Y:S01]  /*10000*/  R2UR UR57, R73 ;  /* 0x00000000493972ca */ /* 0x000fe200000e0000 */
[----:B------:R-:W-:Y:S02]  /*10010*/  WARPGROUP.DEPBAR.LE gsb0, 0x0 ;  /* 0x00008000000079c5 */ /* 0x000fe40000010000 */
[----:B------:R-:W-:-:S06]  /*10020*/  WARPGROUP.ARRIVE ;  /* 0x00000000000079c5 */ /* 0x000fcc0000000000 */
[----:B------:R-:W-:Y:S01]  /*10030*/  HGMMA.64x16x16.F32.BF16 R96, gdesc[UR4], RZ, !UPT, gsb0 ;  /* 0x00200000046079f0 */ /* 0x000fe2000c0018ff */
[----:B------:R-:W-:Y:S02]  /*10040*/  R2UR UR4, R22 ;  /* 0x00000000160472ca */ /* 0x000fe400000e0000 */
[----:B------:R-:W-:Y:S02]  /*10050*/  R2UR UR5, R23 ;  /* 0x00000000170572ca */ /* 0x000fe400000e0000 */
[----:B------:R-:W-:Y:S01]  /*10060*/  R2UR UR6, R152 ;  /* 0x00000000980672ca */ /* 0x000fe200000e0000 */
[----:B------:R-:W-:Y:S01]  /*10070*/  VIADD R152, R150, 0x3c2 ;  /* 0x000003c296987836 */ /* 0x000fe20000000000 */
[----:B------:R-:W-:Y:S01]  /*10080*/  R2UR UR7, R153 ;  /* 0x00000000990772ca */ /* 0x000fe200000e0000 */
[----:B------:R-:W-:-:S06]  /*10090*/  IMAD.MOV.U32 R153, RZ, RZ, -0x7fffffe0 ;  /* 0x80000020ff997424 */ /* 0x000fcc00078e00ff */
[----:B------:R-:W-:Y:S01]  /*100a0*/  IMAD.U32 R22, RZ, RZ, UR4 ;  /* 0x00000004ff167e24 */ /* 0x000fe2000f8e00ff */
[----:B------:R-:W-:Y:S01]  /*100b0*/  UMOV UR4, UR44 ;  /* 0x0000002c00047c82 */ /* 0x000fe20008000000 */
[----:B------:R-:W-:Y:S01]  /*100c0*/  IMAD.U32 R23, RZ, RZ, UR5 ;  /* 0x00000005ff177e24 */ /* 0x000fe2000f8e00ff */
[----:B------:R-:W-:Y:S01]  /*100d0*/  UMOV UR5, UR45 ;  /* 0x0000002d00057c82 */ /* 0x000fe20008000000 */
[C---:B------:R-:W-:Y:S02]  /*100e0*/  R2UR UR44, R8.reuse ;  /* 0x00000000082c72ca */ /* 0x040fe400000e0000 */
[----:B------:R-:W-:Y:S02]  /*100f0*/  R2UR UR45, R9 ;  /* 0x00000000092d72ca */ /* 0x000fe400000e0000 */
[----:B------:R-:W-:Y:S01]  /*10100*/  MOV R24, UR7 ;  /* 0x0000000700187c02 */ /* 0x000fe20008000f00 */
[----:B------:R-:W-:Y:S01]  /*10110*/  UMOV UR7, UR49 ;  /* 0x0000003100077c82 */ /* 0x000fe20008000000 */
[----:B------:R-:W-:Y:S01]  /*10120*/  MOV R19, UR6 ;  /* 0x0000000600137c02 */ /* 0x000fe20008000f00 */
[----:B------:R-:W-:Y:S01]  /*10130*/  UMOV UR6, UR48 ;  /* 0x0000003000067c82 */ /* 0x000fe20008000000 */
[----:B------:R-:W-:-:S02]  /*10140*/  R2UR UR48, R8 ;  /* 0x00000000083072ca */ /* 0x000fc400000e0000 */
        /* <DEDUP_REMOVED lines=9> */
[----:B------:R-:W-:Y:S01]  /*101e0*/  IMAD.MOV.U32 R153, RZ, RZ, -0x7fffffe0 ;  /* 0x80000020ff997424 */ /* 0x000fe200078e00ff */
[----:B------:R-:W-:Y:S02]  /*101f0*/  WARPGROUP.DEPBAR.LE gsb0, 0x0 ;  /* 0x00008000000079c5 */ /* 0x000fe40000010000 */
[----:B------:R-:W-:-:S06]  /*10200*/  WARPGROUP.ARRIVE ;  /* 0x00000000000079c5 */ /* 0x000fcc0000000000 */
[----:B------:R-:W-:Y:S01]  /*10210*/  HGMMA.64x16x16.F32.BF16 R80, gdesc[UR12], RZ, !UPT, gsb0 ;  /* 0x002000000c5079f0 */ /* 0x000fe2000c0018ff */
[----:B------:R-:W-:Y:S01]  /*10220*/  UMOV UR12, UR36 ;  /* 0x00000024000c7c82 */ /* 0x000fe20008000000 */
[----:B------:R-:W-:Y:S01]  /*10230*/  UMOV UR13, UR37 ;  /* 0x00000025000d7c82 */ /* 0x000fe20008000000 */
        /* <DEDUP_REMOVED lines=20> */
[----:B------:R-:W-:Y:S01]  /*10380*/  UMOV UR20, UR28 ;  /* 0x0000001c00147c82 */ /* 0x000fe20008000000 */
[----:B------:R-:W-:Y:S01]  /*10390*/  UMOV UR21, UR29 ;  /* 0x0000001d00157c82 */ /* 0x000fe20008000000 */
[C---:B------:R-:W-:Y:S01]  /*103a0*/  R2UR UR28, R8.reuse ;  /* 0x00000000081c72ca */ /* 0x040fe200000e0000 */
[----:B------:R-:W-:Y:S01]  /*103b0*/  UMOV UR22, UR32 ;  /* 0x0000002000167c82 */ /* 0x000fe20008000000 */
[C---:B------:R-:W-:Y:S01]  /*103c0*/  R2UR UR29, R9.reuse ;  /* 0x00000000091d72ca */ /* 0x040fe200000e0000 */
[----:B------:R-:W-:Y:S01]  /*103d0*/  UMOV UR23, UR33 ;  /* 0x0000002100177c82 */ /* 0x000fe20008000000 */
[----:B------:R-:W-:Y:S02]  /*103e0*/  R2UR UR32, R8 ;  /* 0x00000000082072ca */ /* 0x000fe400000e0000 */
[----:B------:R-:W-:Y:S01]  /*103f0*/  R2UR UR33, R9 ;  /* 0x00000000092172ca */ /* 0x000fe200000e0000 */
[----:B------:R-:W-:-:S02]  /*10400*/  WARPGROUP.DEPBAR.LE gsb0, 0x0 ;  /* 0x00008000000079c5 */ /* 0x000fc40000010000 */
        /* <DEDUP_REMOVED lines=9> */
[----:B------:R-:W-:Y:S01]  /*104a0*/  UMOV UR35, UR41 ;  /* 0x0000002900237c82 */ /* 0x000fe20008000000 */
[----:B------:R-:W-:Y:S02]  /*104b0*/  R2UR UR40, R8 ;  /* 0x00000000082872ca */ /* 0x000fe400000e0000 */
[----:B------:R-:W-:Y:S02]  /*104c0*/  R2UR UR41, R9 ;  /* 0x00000000092972ca */ /* 0x000fe400000e0000 */
[----:B------:R-:W-:Y:S02]  /*104d0*/  R2UR UR32, R12 ;  /* 0x000000000c2072ca */ /* 0x000fe400000e0000 */
[----:B------:R-:W-:Y:S01]  /*104e0*/  R2UR UR33, R13 ;  /* 0x000000000d2172ca */ /* 0x000fe200000e0000 */
        /* <DEDUP_REMOVED lines=8> */
[----:B------:R-:W-:Y:S01]  /*10570*/  UMOV UR42, UR22 ;  /* 0x00000016002a7c82 */ /* 0x000fe20008000000 */
[----:B------:R-:W-:Y:S01]  /*10580*/  UMOV UR43, UR23 ;  /* 0x00000017002b7c82 */ /* 0x000fe20008000000 */
[----:B------:R-:W-:Y:S01]  /*10590*/  R2UR UR22, R152 ;  /* 0x00000000981672ca */ /* 0x000fe200000e0000 */
[----:B------:R-:W-:Y:S01]  /*105a0*/  VIADD R152, R150, 0x4c0 ;  /* 0x000004c096987836 */ /* 0x000fe20000000000 */
[----:B------:R-:W-:Y:S01]  /*105b0*/  R2UR UR23, R153 ;  /* 0x00000000991772ca */ /* 0x000fe200000e0000 */
[----:B------:R-:W-:-:S03]  /*105c0*/  IMAD.MOV.U32 R153, RZ, RZ, -0x7fffffe0 ;  /* 0x80000020ff997424 */ /* 0x000fc600078e00ff */
[----:B------:R-:W-:Y:S02]  /*105d0*/  R2UR UR38, R152 ;  /* 0x00000000982672ca */ /* 0x000fe400000e0000 */
[----:B------:R-:W-:-:S05]  /*105e0*/  R2UR UR39, R153 ;  /* 0x00000000992772ca */ /* 0x000fca00000e0000 */
[----:B----4-:R-:W-:Y:S01]  /*105f0*/  MOV R15, UR22 ;  /* 0x00000016000f7c02 */ /* 0x010fe20008000f00 */
[----:B------:R-:W-:Y:S01]  /*10600*/  UMOV UR22, UR20 ;  /* 0x0000001400167c82 */ /* 0x000fe20008000000 */
[----:B------:R-:W-:Y:S01]  /*10610*/  MOV R16, UR23 ;  /* 0x0000001700107c02 */ /* 0x000fe20008000f00 */
[----:B------:R-:W-:Y:S01]  /*10620*/  UMOV UR23, UR21 ;  /* 0x0000001500177c82 */ /* 0x000fe20008000000 */
[----:B------:R-:W-:Y:S02]  /*10630*/  R2UR UR20, R12 ;  /* 0x000000000c1472ca */ /* 0x000fe400000e0000 */
[----:B------:R-:W-:Y:S02]  /*10640*/  MOV R153, UR38 ;  /* 0x0000002600997c02 */ /* 0x000fe40008000f00 */
[----:B------:R-:W-:Y:S02]  /*10650*/  MOV R157, UR39 ;  /* 0x00000027009d7c02 */ /* 0x000fe40008000f00 */
[----:B------:R-:W-:Y:S01]  /*10660*/  R2UR UR38, R20 ;  /* 0x00000000142672ca */ /* 0x000fe200000e0000 */
[----:B------:R-:W-:Y:S01]  /*10670*/  VIADD R20, R150, 0x500 ;  /* 0x0000050096147836 */ /* 0x000fe20000000000 */
[----:B------:R-:W-:Y:S01]  /*10680*/  R2UR UR39, R21 ;  /* 0x00000000152772ca */ /* 0x000fe200000e0000 */
[----:B------:R-:W-:Y:S01]  /*10690*/  IMAD.MOV.U32 R21, RZ, RZ, -0x7fffffe0 ;  /* 0x80000020ff157424 */ /* 0x000fe200078e00ff */
[----:B------:R-:W-:-:S02]  /*106a0*/  R2UR UR21, R13 ;  /* 0x000000000d1572ca */ /* 0x000fc400000e0000 */
[----:B------:R-:W-:Y:S02]  /*106b0*/  R2UR UR40, R12 ;  /* 0x000000000c2872ca */ /* 0x000fe400000e0000 */
[----:B------:R-:W-:Y:S02]  /*106c0*/  R2UR UR41, R13 ;  /* 0x000000000d2972ca */ /* 0x000fe400000e0000 */
[----:B------:R-:W-:Y:S01]  /*106d0*/  R2UR UR30, R20 ;  /* 0x00000000141e72ca */ /* 0x000fe200000e0000 */
[----:B------:R-:W-:Y:S01]  /*106e0*/  VIADD R20, R150, 0x540 ;  /* 0x0000054096147836 */ /* 0x000fe20000000000 */
[----:B------:R-:W-:Y:S01]  /*106f0*/  R2UR UR31, R21 ;  /* 0x00000000151f72ca */ /* 0x000fe200000e0000 */
[----:B------:R-:W-:-:S03]  /*10700*/  IMAD.MOV.U32 R21, RZ, RZ, -0x7fffffe0 ;  /* 0x80000020ff157424 */ /* 0x000fc600078e00ff */
[----:B------:R-:W-:Y:S01]  /*10710*/  R2UR UR26, R20 ;  /* 0x00000000141a72ca */ /* 0x000fe200000e0000 */
[----:B------:R-:W-:Y:S01]  /*10720*/  IMAD.MOV.U32 R20, RZ, RZ, R0 ;  /* 0x000000ffff147224 */ /* 0x000fe200078e0000 */
[----:B------:R-:W-:-:S05]  /*10730*/  R2UR UR27, R21 ;  /* 0x00000000151b72ca */ /* 0x000fca00000e0000 */
[----:B------:R-:W-:Y:S01]  /*10740*/  MOV R151, UR30 ;  /* 0x0000001e00977c02 */ /* 0x000fe20008000f00 */
[----:B------:R-:W-:Y:S01]  /*10750*/  UMOV UR30, UR58 ;  /* 0x0000003a001e7c82 */ /* 0x000fe20008000000 */
[----:B------:R-:W-:Y:S01]  /*10760*/  MOV R152, UR31 ;  /* 0x0000001f00987c02 */ /* 0x000fe20008000f00 */
[----:B------:R-:W-:Y:S02]  /*10770*/  WARPGROUP.DEPBAR.LE gsb0, 0x0 ;  /* 0x00008000000079c5 */ /* 0x000fe40000010000 */
[----:B------:R-:W-:Y:S01]  /*10780*/  WARPGROUP.ARRIVE ;  /* 0x00000000000079c5 */ /* 0x000fe20000000000 */
[----:B------:R-:W-:Y:S01]  /*10790*/  UMOV UR31, UR59 ;  /* 0x0000003b001f7c82 */ /* 0x000fe20008000000 */
[----:B------:R-:W-:Y:S02]  /*107a0*/  R2UR UR59, R20 ;  /* 0x00000000143b72ca */ /* 0x000fe400000e0000 */
[----:B------:R-:W-:Y:S02]  /*107b0*/  R2UR UR58, R25 ;  /* 0x00000000193a72ca */ /* 0x000fe400000e0000 */
[----:B------:R-:W-:Y:S01]  /*107c0*/  HGMMA.64x16x16.F32.BF16 R88, gdesc[UR44], R88, gsb0 ;  /* 0x002000002c5879f0 */ /* 0x000fe20008001858 */
[----:B------:R-:W-:Y:S01]  /*107d0*/  R2UR UR44, R12 ;  /* 0x000000000c2c72ca */ /* 0x000fe200000e0000 */
[----:B------:R-:W-:Y:S01]  /*107e0*/  UMOV UR46, UR16 ;  /* 0x00000010002e7c82 */ /* 0x000fe20008000000 */
[----:B------:R-:W-:Y:S01]  /*107f0*/  R2UR UR45, R13 ;  /* 0x000000000d2d72ca */ /* 0x000fe200000e0000 */
[----:B------:R-:W-:Y:S01]  /*10800*/  UMOV UR47, UR17 ;  /* 0x00000011002f7c82 */ /* 0x000fe20008000000 */
[----:B------:R-:W-:-:S02]  /*10810*/  MOV R14, UR27 ;  /* 0x0000001b000e7c02 */ /* 0x000fc40008000f00 */
[----:B------:R-:W-:Y:S02]  /*10820*/  MOV R0, UR26 ;  /* 0x0000001a00007c02 */ /* 0x000fe40008000f00 */
[C---:B------:R-:W-:Y:S02]  /*10830*/  R2UR UR24, R10.reuse ;  /* 0x000000000a1872ca */ /* 0x040fe400000e0000 */
[C---:B------:R-:W-:Y:S02]  /*10840*/  R2UR UR25, R11.reuse ;  /* 0x000000000b1972ca */ /* 0x040fe400000e0000 */
[----:B------:R-:W-:Y:S02]  /*10850*/  R2UR UR28, R10 ;  /* 0x000000000a1c72ca */ /* 0x000fe400000e0000 */
[----:B------:R-:W-:Y:S01]  /*10860*/  R2UR UR29, R11 ;  /* 0x000000000b1d72ca */ /* 0x000fe200000e0000 */
[----:B------:R-:W-:Y:S01]  /*10870*/  VIADD R20, R150, 0x580 ;  /* 0x0000058096147836 */ /* 0x000fe20000000000 */
[----:B------:R-:W-:Y:S01]  /*10880*/  R2UR UR26, R22 ;  /* 0x00000000161a72ca */ /* 0x000fe200000e0000 */
[----:B------:R-:W-:Y:S01]  /*10890*/  IMAD.MOV.U32 R21, RZ, RZ, -0x7fffffe0 ;  /* 0x80000020ff157424 */ /* 0x000fe200078e00ff */
[----:B------:R-:W-:Y:S01]  /*108a0*/  R2UR UR27, R23 ;  /* 0x00000000171b72ca */ /* 0x000fe200000e0000 */
[----:B------:R0:W5:Y:S01]  /*108b0*/  LDL.LU R25, [R1+0xb4] ;  /* 0x0000b40001197983 */ /* 0x0001620000300800 */
[----:B------:R-:W-:-:S02]  /*108c0*/  WARPGROUP.DEPBAR.LE gsb0, 0x0 ;  /* 0x00008000000079c5 */ /* 0x000fc40000010000 */
[----:B------:R-:W-:-:S06]  /*108d0*/  WARPGROUP.ARRIVE ;  /* 0x00000000000079c5 */ /* 0x000fcc0000000000 */
[----:B------:R-:W-:Y:S01]  /*108e0*/  HGMMA.64x16x16.F32.BF16 R80, gdesc[UR48], R80, gsb0 ;  /* 0x00200000305079f0 */ /* 0x000fe20008001850 */
[----:B------:R-:W-:Y:S01]  /*108f0*/  R2UR UR48, R12 ;  /* 0x000000000c3072ca */ /* 0x000fe200000e0000 */
[----:B------:R-:W-:Y:S01]  /*10900*/  UMOV UR50, UR12 ;  /* 0x0000000c00327c82 */ /* 0x000fe20008000000 */
[----:B------:R-:W-:Y:S01]  /*10910*/  R2UR UR49, R13 ;  /* 0x000000000d3172ca */ /* 0x000fe200000e0000 */
[----:B------:R-:W-:Y:S01]  /*10920*/  UMOV UR51, UR13 ;  /* 0x0000000d00337c82 */ /* 0x000fe20008000000 */
[----:B------:R-:W-:Y:S02]  /*10930*/  WARPGROUP.DEPBAR.LE gsb0, 0x0 ;  /* 0x00008000000079c5 */ /* 0x000fe40000010000 */
[----:B------:R-:W-:-:S06]  /*10940*/  WARPGROUP.ARRIVE ;  /* 0x00000000000079c5 */ /* 0x000fcc0000000000 */
[----:B------:R-:W-:Y:S01]  /*10950*/  HGMMA.64x16x16.F32.BF16 R72, gdesc[UR52], R72, gsb0 ;  /* 0x00200000344879f0 */ /* 0x000fe20008001848 */
[----:B------:R-:W-:Y:S01]  /*10960*/  UMOV UR54, UR4 ;  /* 0x0000000400367c82 */ /* 0x000fe20008000000 */
[----:B------:R-:W-:Y:S01]  /*10970*/  UMOV UR55, UR5 ;  /* 0x0000000500377c82 */ /* 0x000fe20008000000 */
[C---:B------:R-:W-:Y:S02]  /*10980*/  R2UR UR4, R12.reuse ;  /* 0x000000000c0472ca */ /* 0x040fe400000e0000 */
[C---:B------:R-:W-:Y:S02]  /*10990*/  R2UR UR5, R13.reuse ;  /* 0x000000000d0572ca */ /* 0x040fe400000e0000 */
        /* <DEDUP_REMOVED lines=29> */
[----:B------:R-:W-:Y:S01]  /*10b70*/  R2UR UR57, R13 ;  /* 0x000000000d3972ca */ /* 0x000fe200000e0000 */
[----:B------:R-:W-:Y:S02]  /*10b80*/  WARPGROUP.DEPBAR.LE gsb0, 0x0 ;  /* 0x00008000000079c5 */ /* 0x000fe40000010000 */
[----:B------:R-:W-:-:S10]  /*10b90*/  WARPGROUP.ARRIVE ;  /* 0x00000000000079c5 */ /* 0x000fd40000000000 */
[----:B------:R-:W-:Y:S01]  /*10ba0*/  HGMMA.64x16x16.F32.BF16 R72, gdesc[UR56], R72, gsb0 ;  /* 0x00200000384879f0 */ /* 0x000fe20008001848 */
[----:B------:R-:W-:Y:S02]  /*10bb0*/  R2UR UR56, R10 ;  /* 0x000000000a3872ca */ /* 0x000fe400000e0000 */
[----:B------:R-:W-:Y:S01]  /*10bc0*/  R2UR UR57, R11 ;  /* 0x000000000b3972ca */ /* 0x000fe200000e0000 */
[----:B------:R-:W-:Y:S01]  /*10bd0*/  UMOV UR58, UR60 ;  /* 0x0000003c003a7c82 */ /* 0x000fe20008000000 */
[----:B------:R-:W-:Y:S01]  /*10be0*/  UMOV UR59, UR61 ;  /* 0x0000003d003b7c82 */ /* 0x000fe20008000000 */
[----:B------:R-:W-:Y:S02]  /*10bf0*/  WARPGROUP.DEPBAR.LE gsb0, 0x0 ;  /* 0x00008000000079c5 */ /* 0x000fe40000010000 */
[----:B------:R-:W-:-:S08]  /*10c00*/  WARPGROUP.ARRIVE ;  /* 0x00000000000079c5 */ /* 0x000fd00000000000 */
[----:B------:R-:W-:Y:S03]  /*10c10*/  HGMMA.64x16x16.F32.BF16 R136, gdesc[UR56], R136, gsb0 ;  /* 0x00200000388879f0 */ /* 0x000fe60008001888 */
[----:B------:R-:W-:Y:S02]  /*10c20*/  WARPGROUP.DEPBAR.LE gsb0, 0x0 ;  /* 0x00008000000079c5 */ /* 0x000fe40000010000 */
[----:B------:R-:W-:-:S06]  /*10c30*/  WARPGROUP.ARRIVE ;  /* 0x00000000000079c5 */ /* 0x000fcc0000000000 */
[----:B------:R-:W-:Y:S03]  /*10c40*/  HGMMA.64x16x16.F32.BF16 R128, gdesc[UR24], R128, gsb0 ;  /* 0x00200000188079f0 */ /* 0x000fe60008001880 */
[----:B------:R-:W-:Y:S02]  /*10c50*/  WARPGROUP.DEPBAR.LE gsb0, 0x0 ;  /* 0x00008000000079c5 */ /* 0x000fe40000010000 */
[----:B------:R-:W-:-:S06]  /*10c60*/  WARPGROUP.ARRIVE ;  /* 0x00000000000079c5 */ /* 0x000fcc0000000000 */
[----:B------:R-:W-:Y:S01]  /*10c70*/  HGMMA.64x16x16.F32.BF16 R120, gdesc[UR28], R120, gsb0 ;  /* 0x002000001c7879f0 */ /* 0x000fe20008001878 */
[----:B------:R-:W-:Y:S02]  /*10c80*/  R2UR UR36, R10 ;  /* 0x000000000a2472ca */ /* 0x000fe400000e0000 */
[----:B------:R-:W-:Y:S01]  /*10c90*/  R2UR UR37, R11 ;  /* 0x000000000b2572ca */ /* 0x000fe200000e0000 */
[----:B------:R-:W-:Y:S01]  /*10ca0*/  UMOV UR38, UR8 ;  /* 0x0000000800267c82 */ /* 0x000fe20008000000 */
[----:B------:R-:W-:Y:S01]  /*10cb0*/  UMOV UR39, UR9 ;  /* 0x0000000900277c82 */ /* 0x000fe20008000000 */
[----:B------:R-:W-:Y:S02]  /*10cc0*/  WARPGROUP.DEPBAR.LE gsb0, 0x0 ;  /* 0x00008000000079c5 */ /* 0x000fe40000010000 */
[----:B------:R-:W-:-:S08]  /*10cd0*/  WARPGROUP.ARRIVE ;  /* 0x00000000000079c5 */ /* 0x000fd00000000000 */
[----:B------:R-:W-:Y:S01]  /*10ce0*/  HGMMA.64x16x16.F32.BF16 R112, gdesc[UR36], R112, gsb0 ;  /* 0x00200000247079f0 */ /* 0x000fe20008001870 */
[----:B------:R-:W-:Y:S02]  /*10cf0*/  R2UR UR20, R10 ;  /* 0x000000000a1472ca */ /* 0x000fe400000e0000 */
[----:B------:R-:W-:Y:S01]  /*10d00*/  R2UR UR21, R11 ;  /* 0x000000000b1572ca */ /* 0x000fe200000e0000 */
[----:B------:R-:W-:Y:S02]  /*10d10*/  WARPGROUP.DEPBAR.LE gsb0, 0x0 ;  /* 0x00008000000079c5 */ /* 0x000fe40000010000 */
[----:B------:R-:W-:-:S10]  /*10d20*/  WARPGROUP.ARRIVE ;  /* 0x00000000000079c5 */ /* 0x000fd40000000000 */
[----:B------:R-:W-:Y:S01]  /*10d30*/  HGMMA.64x16x16.F32.BF16 R104, gdesc[UR20], R104, gsb0 ;  /* 0x00200000146879f0 */ /* 0x000fe20008001868 */
[----:B------:R-:W-:Y:S02]  /*10d40*/  R2UR UR7, R24 ;  /* 0x00000000180772ca */ /* 0x000fe400000e0000 */
[----:B------:R-:W-:Y:S01]  /*10d50*/  R2UR UR6, R19 ;  /* 0x00000000130672ca */ /* 0x000fe200000e0000 */
[----:B------:R0:W5:Y:S01]  /*10d60*/  LDL.LU R24, [R1+0xb0] ;  /* 0x0000b00001187983 */ /* 0x0001620000300800 */
[----:B------:R-:W-:Y:S02]  /*10d70*/  R2UR UR4, R10 ;  /* 0x000000000a0472ca */ /* 0x000fe400000e0000 */
[----:B------:R-:W-:Y:S01]  /*10d80*/  R2UR UR5, R11 ;  /* 0x000000000b0572ca */ /* 0x000fe200000e0000 */
[----:B------:R0:W5:Y:S01]  /*10d90*/  LDL.LU R19, [R1+0xac] ;  /* 0x0000ac0001137983 */ /* 0x0001620000300800 */
[----:B------:R-:W-:Y:S02]  /*10da0*/  WARPGROUP.DEPBAR.LE gsb0, 0x0 ;  /* 0x00008000000079c5 */ /* 0x000fe40000010000 */
[----:B------:R-:W-:-:S09]  /*10db0*/  WARPGROUP.ARRIVE ;  /* 0x00000000000079c5 */ /* 0x000fd20000000000 */
        /* <DEDUP_REMOVED lines=17> */
[----:B------:R-:W-:Y:S02]  /*10ed0*/  R2UR UR22, R15 ;  /* 0x000000000f1672ca */ /* 0x000fe400000e0000 */
        /* <DEDUP_REMOVED lines=33> */
[----:B------:R-:W-:Y:S02]  /*110f0*/  VIADD R20, R150, 0x5c0 ;  /* 0x000005c096147836 */ /* 0x000fe40000000000 */
[----:B------:R-:W-:Y:S01]  /*11100*/  IMAD.MOV.U32 R21, RZ, RZ, -0x7fffffe0 ;  /* 0x80000020ff157424 */ /* 0x000fe200078e00ff */
[----:B------:R-:W-:Y:S02]  /*11110*/  R2UR UR40, R6 ;  /* 0x00000000062872ca */ /* 0x000fe400000e0000 */
[----:B------:R-:W-:Y:S02]  /*11120*/  R2UR UR42, R20 ;  /* 0x00000000142a72ca */ /* 0x000fe400000e0000 */
[----:B------:R-:W-:Y:S02]  /*11130*/  R2UR UR43, R21 ;  /* 0x00000000152b72ca */ /* 0x000fe400000e0000 */
[----:B------:R-:W-:Y:S01]  /*11140*/  R2UR UR41, R7 ;  /* 0x00000000072972ca */ /* 0x000fe200000e0000 */
[----:B------:R-:W-:-:S02]  /*11150*/  WARPGROUP.DEPBAR.LE gsb0, 0x0 ;  /* 0x00008000000079c5 */ /* 0x000fc40000010000 */
        /* <DEDUP_REMOVED lines=70> */
[----:B------:R-:W-:-:S02]  /*115c0*/  R2UR UR17, R5 ;  /* 0x00000000051172ca */ /* 0x000fc400000e0000 */
[----:B------:R-:W-:Y:S02]  /*115d0*/  R2UR UR61, R18 ;  /* 0x00000000123d72ca */ /* 0x000fe400000e0000 */
[----:B------:R0:W5:Y:S01]  /*115e0*/  LDL.LU R18, [R1+0xa8] ;  /* 0x0000a80001127983 */ /* 0x0001620000300800 */
[----:B------:R-:W-:-:S03]  /*115f0*/  R2UR UR60, R17 ;  /* 0x00000000113c72ca */ /* 0x000fc600000e0000 */
[----:B------:R0:W5:Y:S04]  /*11600*/  LDL.LU R17, [R1+0xa4] ;  /* 0x0000a40001117983 */ /* 0x0001680000300800 */
[----:B------:R0:W5:Y:S04]  /*11610*/  LDL.LU R16, [R1+0xa0] ;  /* 0x0000a00001107983 */ /* 0x0001680000300800 */
[----:B------:R0:W5:Y:S01]  /*11620*/  LDL.LU R15, [R1+0x9c] ;  /* 0x00009c00010f7983 */ /* 0x0001620000300800 */
[----:B------:R-:W-:Y:S02]  /*11630*/  WARPGROUP.DEPBAR.LE gsb0, 0x0 ;  /* 0x00008000000079c5 */ /* 0x000fe40000010000 */
[----:B------:R-:W-:-:S06]  /*11640*/  WARPGROUP.ARRIVE ;  /* 0x00000000000079c5 */ /* 0x000fcc0000000000 */
        /* <DEDUP_REMOVED lines=36> */
[----:B------:R-:W-:Y:S03]  /*11890*/  HGMMA.64x16x16.F32.BF16 R72, gdesc[UR32], R72, gsb0 ;  /* 0x00200000204879f0 */ /* 0x000fe60008001848 */
[----:B------:R-:W-:Y:S02]  /*118a0*/  WARPGROUP.DEPBAR.LE gsb0, 0x0 ;  /* 0x00008000000079c5 */ /* 0x000fe40000010000 */
[----:B0-----:R-:W-:Y:S05]  /*118b0*/  @P2 BRA `(.L_x_426) ;  /* 0x0000000000302947 */ /* 0x001fea0003800000 */
[----:B------:R-:W-:Y:S05]  /*118c0*/  @!P0 BRA `(.L_x_427) ;  /* 0x0000000000048947 */ /* 0x000fea0003800000 */
[----:B------:R-:W-:Y:S01]  /*118d0*/  BPT.TRAP 0x1 ;  /* 0x000000040000795c */ /* 0x000fe20000300000 */
.L_x_427:
[----:B------:R-:W-:Y:S01]  /*118e0*/  SHF.L.U32 R0, R156, 0x1f, RZ ;  /* 0x0000001f9c007819 */ /* 0x000fe200000006ff */
[----:B-----5:R-:W-:-:S04]  /*118f0*/  IMAD R14, R15, 0x8, R18 ;  /* 0x000000080f0e7824 */ /* 0x020fc800078e0212 */
[----:B------:R0:W1:Y:S01]  /*11900*/  SYNCS.PHASECHK.TRANS64.TRYWAIT P2, [R14+URZ+0x31c50], R0 ;  /* 0x031c50000e0075a7 */ /* 0x000062000804017f */
[----:B------:R-:W-:Y:S05]  /*11910*/  @!P0 BRA `(.L_x_428) ;  /* 0x0000000000048947 */ /* 0x000fea0003800000 */
[----:B------:R-:W-:Y:S01]  /*11920*/  BPT.TRAP 0x1 ;  /* 0x000000040000795c */ /* 0x000fe20000300000 */
.L_x_428:
[----:B------:R-:W-:Y:S04]  /*11930*/  BSSY B0, `(.L_x_426) ;  /* 0x0000004000007945 */ /* 0x000fe80003800000 */
[----:B-1----:R-:W-:Y:S05]  /*11940*/  @P2 BRA `(.L_x_429) ;  /* 0x0000000000082947 */ /* 0x002fea0003800000 */
[----:B------:R-:W1:Y:S02]  /*11950*/  SYNCS.PHASECHK.TRANS64.TRYWAIT P2, [R14+URZ+0x31c50], R0 ;  /* 0x031c50000e0075a7 */ /* 0x000e64000804017f */
[----:B-1----:R-:W-:Y:S05]  /*11960*/  @!P2 BRA `(.L_x_430) ;  /* 0x000000a000dca947 */ /* 0x002fea0003800000 */
.L_x_429:
[----:B------:R-:W-:Y:S05]  /*11970*/  BSYNC B0 ;  /* 0x0000000000007941 */ /* 0x000fea0003800000 */
.L_x_426:
[----:B------:R-:W2:Y:S01]  /*11980*/  LDL.LU R22, [R1+0x20] ;  /* 0x0000200001167983 */ /* 0x000ea20000300800 */
[----:B01----:R-:W-:Y:S01]  /*11990*/  FMNMX.FTZ R0, R136, R154, !PT ;  /* 0x0000009a88007209 */ /* 0x003fe20007810000 */
[----:B------:R-:W-:Y:S05]  /*119a0*/  WARPSYNC.ALL ;  /* 0x0000000000007948 */ /* 0x000fea0003800000 */
[----:B------:R-:W-:Y:S01]  /*119b0*/  FMNMX.FTZ R0, R137, R0, !PT ;  /* 0x0000000089007209 */ /* 0x000fe20007810000 */
[----:B------:R-:W-:-:S03]  /*119c0*/  ULDC UR4, c[0x0][0x988] ;  /* 0x0002620000047ab9 */ /* 0x000fc60000000800 */
        /* <DEDUP_REMOVED lines=33> */
[----:B------:R-:W-:-:S05]  /*11be0*/  FMNMX.FTZ R0, R77, R0, !PT ;  /* 0x000000004d007209 */ /* 0x000fca0007810000 */
[----:B------:R-:W0:Y:S02]  /*11bf0*/  SHFL.BFLY PT, R14, R0, 0x2, 0x1f ;  /* 0x0c401f00000e7f89 */ /* 0x000e2400000e0000 */
[----:B0-----:R-:W-:-:S05]  /*11c00*/  FMNMX.FTZ R0, R0, R14, !PT ;  /* 0x0000000e00007209 */ /* 0x001fca0007810000 */
[----:B------:R-:W0:Y:S02]  /*11c10*/  SHFL.BFLY PT, R14, R0, 0x1, 0x1f ;  /* 0x0c201f00000e7f89 */ /* 0x000e2400000e0000 */
[----:B0-----:R-:W-:Y:S01]  /*11c20*/  FMNMX.FTZ R0, R0, R14, !PT ;  /* 0x0000000e00007209 */ /* 0x001fe20007810000 */
[----:B------:R-:W-:-:S04]  /*11c30*/  IMAD.U32 R14, RZ, RZ, UR4 ;  /* 0x00000004ff0e7e24 */ /* 0x000fc8000f8e00ff */
[C---:B------:R-:W-:Y:S01]  /*11c40*/  FMUL.FTZ R21, R0.reuse, R14 ;  /* 0x0000000e00157220 */ /* 0x040fe20000410000 */
[----:B------:R-:W-:-:S03]  /*11c50*/  FADD.FTZ R20, -R0, R154 ;  /* 0x0000009a00147221 */ /* 0x000fc60000010100 */
[-CC-:B------:R-:W-:Y:S01]  /*11c60*/  FFMA.FTZ R151, R121, R14.reuse, -R21.reuse ;  /* 0x0000000e79977223 */ /* 0x180fe20000010815 */
[-C--:B------:R-:W-:Y:S01]  /*11c70*/  FMUL.FTZ R20, R20, R14.reuse ;  /* 0x0000000e14147220 */ /* 0x080fe20000410000 */
[----:B------:R-:W3:Y:S01]  /*11c80*/  LDL R121, [R1+0x50] ;  /* 0x0000500001797983 */ /* 0x000ee20000100800 */
        /* <DEDUP_REMOVED lines=14> */
[----:B------:R0:W2:Y:S01]  /*11d70*/  MUFU.EX2 R20, R136 ;  /* 0x0000008800147308 */ /* 0x0000a20000000800 */
[-CC-:B------:R-:W-:Y:S01]  /*11d80*/  FFMA.FTZ R156, R129, R14.reuse, -R21.reuse ;  /* 0x0000000e819c7223 */ /* 0x180fe20000010815 */
        /* <DEDUP_REMOVED lines=21> */
[----:B------:R-:W-:Y:S01]  /*11ee0*/  FFMA.FTZ R84, R77, R14, -R21 ;  /* 0x0000000e4d547223 */ /* 0x000fe20000010815 */
[----:B------:R-:W-:Y:S01]  /*11ef0*/  MUFU.EX2 R141, R141 ;  /* 0x0000008d008d7308 */ /* 0x000fe20000000800 */
[----:B-----5:R-:W-:Y:S01]  /*11f00*/  WARPGROUP.ARRIVE ;  /* 0x00000000000079c5 */ /* 0x020fe20000000000 */
[----:B0-----:R-:W4:Y:S01]  /*11f10*/  LDL.LU R136, [R1+0x24] ;  /* 0x0000240001887983 */ /* 0x001f220000300800 */
[----:B--2---:R-:W-:-:S05]  /*11f20*/  FFMA.FTZ R21, R80, R22, R20 ;  /* 0x0000001650157223 */ /* 0x004fca0000010014 */
[----:B------:R-:W0:Y:S01]  /*11f30*/  MUFU.EX2 R22, R140 ;  /* 0x0000008c00167308 */ /* 0x000e220000000800 */
[C---:B-1----:R-:W-:Y:S01]  /*11f40*/  FADD.FTZ R21, R137.reuse, R21 ;  /* 0x0000001589157221 */ /* 0x042fe20000010000 */
[----:B------:R-:W-:-:S03]  /*11f50*/  F2FP.BF16.F32.PACK_AB R20, R137, R20 ;  /* 0x000000148914723e */ /* 0x000fc600000010ff */
[----:B0-----:R-:W-:-:S04]  /*11f60*/  FADD.FTZ R21, R22, R21 ;  /* 0x0000001516157221 */ /* 0x001fc80000010000 */
[----:B------:R-:W-:Y:S01]  /*11f70*/  FADD.FTZ R137, R141, R21 ;  /* 0x000000158d897221 */ /* 0x000fe20000010000 */
        /* <DEDUP_REMOVED lines=38> */
[----:B------:R-:W0:Y:S01]  /*121e0*/  SHFL.BFLY PT, R72, R23, 0x1, 0x1f ;  /* 0x0c201f0017487f89 */ /* 0x000e2200000e0000 */
[----:B------:R-:W-:-:S05]  /*121f0*/  VIADD R21, R18, 0x200 ;  /* 0x0000020012157836 */ /* 0x000fca0000000000 */
[----:B------:R-:W-:-:S04]  /*12200*/  SHF.R.U32.HI R21, RZ, 0x4, R21 ;  /* 0x00000004ff157819 */ /* 0x000fc80000011615 */
[----:B------:R-:W-:-:S04]  /*12210*/  LOP3.LUT R21, R21, 0x3fff, RZ, 0xc0, !PT ;  /* 0x00003fff15157812 */ /* 0x000fc800078ec0ff */
[----:B------:R-:W-:Y:S02]  /*12220*/  LOP3.LUT R21, R21, 0x2400000, RZ, 0xfc, !PT ;  /* 0x0240000015157812 */ /* 0x000fe400078efcff */
[----:B0-----:R-:W-:-:S03]  /*12230*/  FMNMX.FTZ R72, R23, R72, !PT ;  /* 0x0000004817487209 */ /* 0x001fc60007810000 */
[----:B------:R-:W-:Y:S02]  /*12240*/  IMAD R76, R15, 0x6c0, R21 ;  /* 0x000006c00f4c7824 */ /* 0x000fe400078e0215 */
[----:B------:R-:W-:-:S04]  /*12250*/  FMUL.FTZ R81, R72, R14 ;  /* 0x0000000e48517220 */ /* 0x000fc80000410000 */
[----:B------:R-:W-:Y:S01]  /*12260*/  FFMA.FTZ R73, R78, R14, -R81 ;  /* 0x0000000e4e497223 */ /* 0x000fe20000010851 */
[----:B------:R-:W-:-:S05]  /*12270*/  VIADD R78, R76, 0x40 ;  /* 0x000000404c4e7836 */ /* 0x000fca0000000000 */
[----:B------:R-:W-:Y:S01]  /*12280*/  R2UR UR10, R78 ;  /* 0x000000004e0a72ca */ /* 0x000fe200000e0000 */
        /* <DEDUP_REMOVED lines=8> */
[C---:B------:R-:W-:Y:S01]  /*12310*/  VIADD R78, R76.reuse, 0x180 ;  /* 0x000001804c4e7836 */ /* 0x040fe20000000000 */
[----:B------:R-:W-:Y:S01]  /*12320*/  R2UR UR6, R76 ;  /* 0x000000004c0672ca */ /* 0x000fe200000e0000 */
[----:B------:R-:W-:-:S03]  /*12330*/  IMAD.MOV.U32 R77, RZ, RZ, -0x7fffffe0 ;  /* 0x80000020ff4d7424 */ /* 0x000fc600078e00ff */
[----:B------:R-:W-:Y:S01]  /*12340*/  R2UR UR30, R78 ;  /* 0x000000004e1e72ca */ /* 0x000fe200000e0000 */
[C---:B------:R-:W-:Y:S02]  /*12350*/  VIADD R78, R76.reuse, 0x1c0 ;  /* 0x000001c04c4e7836 */ /* 0x040fe40000000000 */
[----:B------:R-:W-:Y:S01]  /*12360*/  VIADD R76, R76, 0x200 ;  /* 0x000002004c4c7836 */ /* 0x000fe20000000000 */
[C---:B------:R-:W-:Y:S02]  /*12370*/  R2UR UR7, R77.reuse ;  /* 0x000000004d0772ca */ /* 0x040fe400000e0000 */
[----:B------:R-:W-:Y:S01]  /*12380*/  R2UR UR39, R77 ;  /* 0x000000004d2772ca */ /* 0x000fe200000e0000 */
[----:B------:R-:W-:Y:S01]  /*12390*/  IMAD.MOV.U32 R77, RZ, RZ, -0x3ffffff0 ;  /* 0xc0000010ff4d7424 */ /* 0x000fe200078e00ff */
[----:B------:R-:W-:Y:S02]  /*123a0*/  R2UR UR38, R76 ;  /* 0x000000004c2672ca */ /* 0x000fe400000e0000 */
[----:B---3--:R-:W-:-:S02]  /*123b0*/  LOP3.LUT R76, R121, 0x10000, RZ, 0xfc, !PT ;  /* 0x00010000794c7812 */ /* 0x008fc400078efcff */
[----:B------:R-:W-:Y:S02]  /*123c0*/  R2UR UR5, R77 ;  /* 0x000000004d0572ca */ /* 0x000fe400000e0000 */
[----:B------:R-:W-:-:S13]  /*123d0*/  R2UR UR4, R76 ;  /* 0x000000004c0472ca */ /* 0x000fda00000e0000 */
[----:B------:R-:W-:Y:S01]  /*123e0*/  HGMMA.64x96x16.F32.BF16 R24, gdesc[UR4].tnspB, R24, gsb0 ;  /* 0x41600000041879f0 */ /* 0x000fe20008001818 */
        /* <DEDUP_REMOVED lines=35> */
[----:B------:R-:W-:Y:S01]  /*12620*/  IMAD.MOV.U32 R79, RZ, RZ, -0x7fffffe0 ;  /* 0x80000020ff4f7424 */ /* 0x000fe200078e00ff */
[----:B------:R-:W-:Y:S01]  /*12630*/  R2UR UR34, R78 ;  /* 0x000000004e2272ca */ /* 0x000fe200000e0000 */
[----:B------:R-:W-:-:S03]  /*12640*/  VIADD R78, R76, 0x180 ;  /* 0x000001804c4e7836 */ /* 0x000fc60000000000 */
[C---:B------:R-:W-:Y:S02]  /*12650*/  R2UR UR11, R79.reuse ;  /* 0x000000004f0b72ca */ /* 0x040fe400000e0000 */
[C---:B------:R-:W-:Y:S02]  /*12660*/  R2UR UR15, R79.reuse ;  /* 0x000000004f0f72ca */ /* 0x040fe400000e0000 */
[C---:B------:R-:W-:Y:S02]  /*12670*/  R2UR UR19, R79.reuse ;  /* 0x000000004f1372ca */ /* 0x040fe400000e0000 */
[C---:B------:R-:W-:Y:S02]  /*12680*/  R2UR UR23, R79.reuse ;  /* 0x000000004f1772ca */ /* 0x040fe400000e0000 */
[C---:B------:R-:W-:Y:S02]  /*12690*/  R2UR UR27, R79.reuse ;  /* 0x000000004f1b72ca */ /* 0x040fe400000e0000 */
[----:B------:R-:W-:-:S02]  /*126a0*/  R2UR UR31, R79 ;  /* 0x000000004f1f72ca */ /* 0x000fc400000e0000 */
[----:B------:R-:W-:Y:S01]  /*126b0*/  R2UR UR35, R79 ;  /* 0x000000004f2372ca */ /* 0x000fe200000e0000 */
[----:B------:R-:W-:Y:S01]  /*126c0*/  IMAD.MOV.U32 R79, RZ, RZ, -0x3ffffff0 ;  /* 0xc0000010ff4f7424 */ /* 0x000fe200078e00ff */
[----:B------:R-:W-:-:S04]  /*126d0*/  R2UR UR8, R78 ;  /* 0x000000004e0872ca */ /* 0x000fc800000e0000 */
[----:B------:R-:W-:Y:S01]  /*126e0*/  R2UR UR9, R79 ;  /* 0x000000004f0972ca */ /* 0x000fe200000e0000 */
[----:B------:R-:W-:Y:S02]  /*126f0*/  WARPGROUP.DEPBAR.LE gsb0, 0x0 ;  /* 0x00008000000079c5 */ /* 0x000fe40000010000 */
[----:B------:R-:W-:-:S10]  /*12700*/  WARPGROUP.ARRIVE ;  /* 0x00000000000079c5 */ /* 0x000fd40000000000 */
[----:B------:R-:W-:Y:S01]  /*12710*/  HGMMA.64x96x16.F32.BF16 R24, gdesc[UR8].tnspB, R24, gsb0 ;  /* 0x41600000081879f0 */ /* 0x000fe20008001818 */
[----:B------:R-:W-:Y:S02]  /*12720*/  VIADD R78, R76, 0x300 ;  /* 0x000003004c4e7836 */ /* 0x000fe40000000000 */
[----:B------:R-:W-:-:S03]  /*12730*/  IMAD.MOV.U32 R79, RZ, RZ, -0x3ffffff0 ;  /* 0xc0000010ff4f7424 */ /* 0x000fc600078e00ff */
[----:B------:R-:W-:Y:S02]  /*12740*/  R2UR UR12, R78 ;  /* 0x000000004e0c72ca */ /* 0x000fe400000e0000 */
[----:B------:R-:W-:Y:S01]  /*12750*/  R2UR UR13, R79 ;  /* 0x000000004f0d72ca */ /* 0x000fe200000e0000 */
[----:B------:R-:W-:Y:S02]  /*12760*/  VIADD R78, R76, 0x480 ;  /* 0x000004804c4e7836 */ /* 0x000fe40000000000 */
[----:B------:R-:W-:Y:S01]  /*12770*/  IMAD.MOV.U32 R79, RZ, RZ, -0x3ffffff0 ;  /* 0xc0000010ff4f7424 */ /* 0x000fe200078e00ff */
[----:B------:R-:W-:Y:S02]  /*12780*/  WARPGROUP.DEPBAR.LE gsb0, 0x0 ;  /* 0x00008000000079c5 */ /* 0x000fe40000010000 */
[----:B------:R-:W-:-:S07]  /*12790*/  WARPGROUP.ARRIVE ;  /* 0x00000000000079c5 */ /* 0x000fce0000000000 */
[----:B------:R-:W-:Y:S01]  /*127a0*/  HGMMA.64x96x16.F32.BF16 R24, gdesc[UR12].tnspB, R24, gsb0 ;  /* 0x416000000c1879f0 */ /* 0x000fe20008001818 */
[----:B------:R-:W-:Y:S02]  /*127b0*/  R2UR UR16, R78 ;  /* 0x000000004e1072ca */ /* 0x000fe400000e0000 */
[----:B------:R-:W-:Y:S01]  /*127c0*/  R2UR UR17, R79 ;  /* 0x000000004f1172ca */ /* 0x000fe200000e0000 */
[----:B------:R-:W-:Y:S02]  /*127d0*/  VIADD R78, R76, 0x600 ;  /* 0x000006004c4e7836 */ /* 0x000fe40000000000 */
[----:B------:R-:W-:-:S03]  /*127e0*/  IMAD.MOV.U32 R79, RZ, RZ, -0x3ffffff0 ;  /* 0xc0000010ff4f7424 */ /* 0x000fc600078e00ff */
[----:B------:R-:W-:Y:S01]  /*127f0*/  R2UR UR20, R78 ;  /* 0x000000004e1472ca */ /* 0x000fe200000e0000 */
[----:B------:R-:W-:Y:S02]  /*12800*/  WARPGROUP.DEPBAR.LE gsb0, 0x0 ;  /* 0x00008000000079c5 */ /* 0x000fe40000010000 */
[----:B------:R-:W-:-:S06]  /*12810*/  WARPGROUP.ARRIVE ;  /* 0x00000000000079c5 */ /* 0x000fcc0000000000 */
[----:B------:R-:W-:Y:S01]  /*12820*/  HGMMA.64x96x16.F32.BF16 R24, gdesc[UR16].tnspB, R24, gsb0 ;  /* 0x41600000101879f0 */ /* 0x000fe20008001818 */
[----:B------:R-:W-:Y:S01]  /*12830*/  R2UR UR21, R79 ;  /* 0x000000004f1572ca */ /* 0x000fe200000e0000 */
[----:B------:R-:W-:Y:S02]  /*12840*/  VIADD R78, R76, 0x780 ;  /* 0x000007804c4e7836 */ /* 0x000fe40000000000 */
[----:B------:R-:W-:-:S03]  /*12850*/  IMAD.MOV.U32 R79, RZ, RZ, -0x3ffffff0 ;  /* 0xc0000010ff4f7424 */ /* 0x000fc600078e00ff */
[----:B------:R-:W-:Y:S02]  /*12860*/  R2UR UR24, R78 ;  /* 0x000000004e1872ca */ /* 0x000fe400000e0000 */
[----:B------:R-:W-:Y:S01]  /*12870*/  R2UR UR25, R79 ;  /* 0x000000004f1972ca */ /* 0x000fe200000e0000 */
[----:B------:R-:W-:Y:S02]  /*12880*/  WARPGROUP.DEPBAR.LE gsb0, 0x0 ;  /* 0x00008000000079c5 */ /* 0x000fe40000010000 */
[----:B------:R-:W-:-:S06]  /*12890*/  WARPGROUP.ARRIVE ;  /* 0x00000000000079c5 */ /* 0x000fcc0000000000 */
[----:B------:R-:W-:Y:S01]  /*128a0*/  HGMMA.64x96x16.F32.BF16 R24, gdesc[UR20].tnspB, R24, gsb0 ;  /* 0x41600000141879f0 */ /* 0x000fe20008001818 */
        /* <DEDUP_REMOVED lines=21> */
[----:B------:R-:W-:Y:S02]  /*12a00*/  F2FP.BF16.F32.PACK_AB R22, R141, R22 ;  /* 0x000000168d16723e */ /* 0x000fe400000010ff */
[----:B------:R-:W0:Y:S01]  /*12a10*/  S2R R141, SR_TID.X ;  /* 0x00000000008d7919 */ /* 0x000e220000002100 */
[----:B------:R-:W-:-:S04]  /*12a20*/  FADD.FTZ R21, -R72, R155 ;  /* 0x0000009b48157221 */ /* 0x000fc80000010100 */
[----:B------:R-:W-:-:S04]  /*12a30*/  FMUL.FTZ R21, R21, R14 ;  /* 0x0000000e15157220 */ /* 0x000fc80000410000 */
[----:B------:R-:W-:Y:S01]  /*12a40*/  MUFU.EX2 R121, R21 ;  /* 0x0000001500797308 */ /* 0x000fe20000000800 */
[----:B------:R-:W-:Y:S02]  /*12a50*/  WARPGROUP.DEPBAR.LE gsb0, 0x0 ;  /* 0x00008000000079c5 */ /* 0x000fe40000010000 */
[----:B------:R-:W-:-:S06]  /*12a60*/  WARPGROUP.ARRIVE ;  /* 0x00000000000079c5 */ /* 0x000fcc0000000000 */
[----:B------:R-:W-:Y:S01]  /*12a70*/  HGMMA.64x96x16.F32.BF16 R24, gdesc[UR36].tnspB, R24, gsb0 ;  /* 0x41600000241879f0 */ /* 0x000fe20008001818 */
[----:B------:R-:W4:Y:S01]  /*12a80*/  MUFU.EX2 R21, R138 ;  /* 0x0000008a00157308 */ /* 0x000f220000000800 */
[----:B0-----:R-:W-:Y:S02]  /*12a90*/  SHF.R.U32.HI R140, RZ, 0x7, R141 ;  /* 0x00000007ff8c7819 */ /* 0x001fe4000001168d */
[----:B------:R-:W-:-:S03]  /*12aa0*/  ISETP.GE.U32.AND P2, PT, R141, 0x180, PT ;  /* 0x000001808d00780c */ /* 0x000fc60003f46070 */
[----:B------:R-:W-:Y:S02]  /*12ab0*/  VIADD R76, R140, 0x9 ;  /* 0x000000098c4c7836 */ /* 0x000fe40000000000 */
[----:B------:R-:W0:Y:S03]  /*12ac0*/  MUFU.EX2 R139, R139 ;  /* 0x0000008b008b7308 */ /* 0x000e260000000800 */
[----:B------:R-:W-:-:S05]  /*12ad0*/  SEL R76, R76, 0x9, !P2 ;  /* 0x000000094c4c7807 */ /* 0x000fca0005000000 */
[----:B------:R-:W1:Y:S08]  /*12ae0*/  MUFU.EX2 R23, R142 ;  /* 0x0000008e00177308 */ /* 0x000e700000000800 */
[----:B------:R-:W2:Y:S01]  /*12af0*/  MUFU.EX2 R143, R143 ;  /* 0x0000008f008f7308 */ /* 0x000ea20000000800 */
[----:B----4-:R-:W-:Y:S01]  /*12b00*/  FFMA.FTZ R77, R121, R136, R21 ;  /* 0x00000088794d7223 */ /* 0x010fe20000010015 */
[----:B------:R-:W-:-:S03]  /*12b10*/  @!P1 IMAD R15, R15, 0x8, R18 ;  /* 0x000000080f0f9824 */ /* 0x000fc600078e0212 */
[----:B0-----:R-:W-:Y:S01]  /*12b20*/  FADD.FTZ R77, R139, R77 ;  /* 0x0000004d8b4d7221 */ /* 0x001fe20000010000 */
[----:B------:R-:W-:Y:S01]  /*12b30*/  @!P1 VIADD R15, R15, 0x31c60 ;  /* 0x00031c600f0f9836 */ /* 0x000fe20000000000 */
[----:B------:R-:W-:Y:S02]  /*12b40*/  F2FP.BF16.F32.PACK_AB R21, R139, R21 ;  /* 0x000000158b15723e */ /* 0x000fe400000010ff */
[----:B-1----:R-:W-:Y:S02]  /*12b50*/  FADD.FTZ R77, R23, R77 ;  /* 0x0000004d174d7221 */ /* 0x002fe40000010000 */
[----:B------:R-:W-:Y:S01]  /*12b60*/  @!P1 PRMT R15, RZ, 0x654, R15 ;  /* 0x00000654ff0f9816 */ /* 0x000fe2000000000f */
[----:B------:R-:W0:Y:S01]  /*12b70*/  MUFU.EX2 R157, R157 ;  /* 0x0000009d009d7308 */ /* 0x000e220000000800 */
[----:B--2---:R-:W-:-:S07]  /*12b80*/  F2FP.BF16.F32.PACK_AB R23, R143, R23 ;  /* 0x000000178f17723e */ /* 0x004fce00000010ff */
[----:B------:R-:W-:Y:S08]  /*12b90*/  MUFU.EX2 R154, R154 ;  /* 0x0000009a009a7308 */ /* 0x000ff00000000800 */
[----:B------:R-:W-:Y:S01]  /*12ba0*/  MUFU.EX2 R131, R131 ;  /* 0x0000008300837308 */ /* 0x000fe20000000800 */
[----:B0-----:R-:W-:Y:S01]  /*12bb0*/  FADD.FTZ R137, R157, R137 ;  /* 0x000000899d897221 */ /* 0x001fe20000010000 */
[----:B------:R-:W-:-:S06]  /*12bc0*/  FADD.FTZ R77, R143, R77 ;  /* 0x0000004d8f4d7221 */ /* 0x000fcc0000010000 */
[----:B------:R-:W-:Y:S08]  /*12bd0*/  MUFU.EX2 R152, R152 ;  /* 0x0000009800987308 */ /* 0x000ff00000000800 */
[----:B------:R-:W-:Y:S01]  /*12be0*/  MUFU.EX2 R135, R135 ;  /* 0x0000008700877308 */ /* 0x000fe20000000800 */
[----:B------:R-:W-:Y:S02]  /*12bf0*/  WARPGROUP.DEPBAR.LE gsb0, 0x0 ;  /* 0x00008000000079c5 */ /* 0x000fe40000010000 */
[----:B------:R0:W-:Y:S06]  /*12c00*/  BAR.ARV R76, 0x100 ;  /* 0x0004004c0000751d */ /* 0x0001ec0000002000 */
[----:B0-----:R-:W-:-:S04]  /*12c10*/  @!P1 IMAD R76, R148, 0x8, R18 ;  /* 0x00000008944c9824 */ /* 0x001fc800078e0212 */
[----:B------:R-:W-:-:S05]  /*12c20*/  @!P1 VIADD R76, R76, 0x31c40 ;  /* 0x00031c404c4c9836 */ /* 0x000fca0000000000 */
[----:B------:R-:W-:-:S04]  /*12c30*/  @!P1 PRMT R76, RZ, 0x654, R76 ;  /* 0x00000654ff4c9816 */ /* 0x000fc8000000004c */
[----:B------:R0:W-:Y:S01]  /*12c40*/  @!P1 SYNCS.ARRIVE.TRANS64.RED.A1T0 RZ, [R76+URZ], RZ ;  /* 0x000000ff4cff99a7 */ /* 0x0001e2000810043f */
[----:B------:R1:W-:Y:S01]  /*12c50*/  @!P1 SYNCS.ARRIVE.TRANS64.RED.A1T0 RZ, [R15+URZ], RZ ;  /* 0x000000ff0fff99a7 */ /* 0x0003e2000810043f */
[----:B------:R2:W-:Y:S02]  /*12c60*/  STSM.16.M88.4 [R144+0x24300], R20 ;  /* 0x0243001490007844 */ /* 0x0005e40000000200 */
[----:B--2---:R-:W2:Y:S08]  /*12c70*/  MUFU.EX2 R20, R156 ;  /* 0x0000009c00147308 */ /* 0x004eb00000000800 */
[----:B------:R-:W3:Y:S08]  /*12c80*/  MUFU.EX2 R21, R130 ;  /* 0x0000008200157308 */ /* 0x000ef00000000800 */
[----:B------:R-:W4:Y:S01]  /*12c90*/  MUFU.EX2 R22, R153 ;  /* 0x0000009900167308 */ /* 0x000f220000000800 */
[----:B--2---:R-:W-:-:S07]  /*12ca0*/  FADD.FTZ R137, R20, R137 ;  /* 0x0000008914897221 */ /* 0x004fce0000010000 */
[----:B------:R-:W2:Y:S01]  /*12cb0*/  MUFU.EX2 R23, R134 ;  /* 0x0000008600177308 */ /* 0x000ea20000000800 */
[----:B---3--:R-:W-:Y:S01]  /*12cc0*/  FADD.FTZ R77, R21, R77 ;  /* 0x0000004d154d7221 */ /* 0x008fe20000010000 */
[----:B------:R-:W-:-:S06]  /*12cd0*/  FADD.FTZ R137, R154, R137 ;  /* 0x000000899a897221 */ /* 0x000fcc0000010000 */
[----:B0-----:R-:W0:Y:S01]  /*12ce0*/  MUFU.EX2 R76, R151 ;  /* 0x00000097004c7308 */ /* 0x001e220000000800 */
[----:B------:R-:W-:-:S07]  /*12cf0*/  FADD.FTZ R77, R131, R77 ;  /* 0x0000004d834d7221 */ /* 0x000fce0000010000 */
[----:B------:R-:W3:Y:S01]  /*12d00*/  MUFU.EX2 R122, R122 ;  /* 0x0000007a007a7308 */ /* 0x000ee20000000800 */
[----:B----4-:R-:W-:-:S07]  /*12d10*/  FADD.FTZ R137, R22, R137 ;  /* 0x0000008916897221 */ /* 0x010fce0000010000 */
[----:B------:R-:W-:Y:S01]  /*12d20*/  MUFU.EX2 R150, R150 ;  /* 0x0000009600967308 */ /* 0x000fe20000000800 */
[----:B--2---:R-:W-:-:S07]  /*12d30*/  FADD.FTZ R77, R23, R77 ;  /* 0x0000004d174d7221 */ /* 0x004fce0000010000 */
[----:B------:R-:W2:Y:S01]  /*12d40*/  MUFU.EX2 R123, R123 ;  /* 0x0000007b007b7308 */ /* 0x000ea20000000800 */
[----:B------:R-:W-:-:S07]  /*12d50*/  FADD.FTZ R137, R152, R137 ;  /* 0x0000008998897221 */ /* 0x000fce0000010000 */
[----:B------:R-:W-:Y:S01]  /*12d60*/  MUFU.EX2 R78, R133 ;  /* 0x00000085004e7308 */ /* 0x000fe20000000800 */
[----:B------:R-:W-:-:S07]  /*12d70*/  FADD.FTZ R77, R135, R77 ;  /* 0x0000004d874d7221 */ /* 0x000fce0000010000 */
[----:B------:R-:W4:Y:S01]  /*12d80*/  MUFU.EX2 R79, R126 ;  /* 0x0000007e004f7308 */ /* 0x000f220000000800 */
[----:B0-----:R-:W-:-:S07]  /*12d90*/  FADD.FTZ R137, R76, R137 ;  /* 0x000000894c897221 */ /* 0x001fce0000010000 */
[----:B------:R-:W0:Y:S01]  /*12da0*/  MUFU.EX2 R136, R132 ;  /* 0x0000008400887308 */ /* 0x000e220000000800 */
[----:B---3--:R-:W-:-:S07]  /*12db0*/  FADD.FTZ R77, R122, R77 ;  /* 0x0000004d7a4d7221 */ /* 0x008fce0000010000 */
[----:B------:R-:W3:Y:S08]  /*12dc0*/  MUFU.EX2 R127, R127 ;  /* 0x0000007f007f7308 */ /* 0x000ef00000000800 */
[----:B------:R-:W-:Y:S01]  /*12dd0*/  MUFU.EX2 R133, R128 ;  /* 0x0000008000857308 */ /* 0x000fe20000000800 */
[----:B--2---:R-:W-:-:S07]  /*12de0*/  FADD.FTZ R77, R123, R77 ;  /* 0x0000004d7b4d7221 */ /* 0x004fce0000010000 */
[----:B------:R-:W2:Y:S08]  /*12df0*/  MUFU.EX2 R129, R129 ;  /* 0x0000008100817308 */ /* 0x000eb00000000800 */
[----:B------:R-:W-:Y:S08]  /*12e00*/  MUFU.EX2 R128, R117 ;  /* 0x0000007500807308 */ /* 0x000ff00000000800 */
[----:B------:R-:W-:Y:S08]  /*12e10*/  MUFU.EX2 R117, R109 ;  /* 0x0000006d00757308 */ /* 0x000ff00000000800 */
[----:B-1----:R-:W-:Y:S08]  /*12e20*/  MUFU.EX2 R15, R89 ;  /* 0x00000059000f7308 */ /* 0x002ff00000000800 */
[----:B------:R-:W-:Y:S08]  /*12e30*/  MUFU.EX2 R109, R104 ;  /* 0x00000068006d7308 */ /* 0x000ff00000000800 */
[----:B------:R-:W1:Y:S08]  /*12e40*/  MUFU.EX2 R89, R114 ;  /* 0x0000007200597308 */ /* 0x000e700000000800 */
[----:B------:R-:W-:Y:S01]  /*12e50*/  MUFU.EX2 R104, R92 ;  /* 0x0000005c00687308 */ /* 0x000fe20000000800 */
[----:B----4-:R-:W-:-:S07]  /*12e60*/  FADD.FTZ R77, R79, R77 ;  /* 0x0000004d4f4d7221 */ /* 0x010fce0000010000 */
[----:B------:R4:W-:Y:S08]  /*12e70*/  MUFU.EX2 R92, R88 ;  /* 0x00000058005c7308 */ /* 0x0009f00000000800 */
[----:B------:R-:W1:Y:S01]  /*12e80*/  MUFU.EX2 R115, R115 ;  /* 0x0000007300737308 */ /* 0x000e620000000800 */
[----:B----4-:R-:W-:-:S04]  /*12e90*/  FADD.FTZ R88, R150, R137 ;  /* 0x0000008996587221 */ /* 0x010fc80000010000 */
[----:B------:R-:W-:-:S03]  /*12ea0*/  FADD.FTZ R88, R78, R88 ;  /* 0x000000584e587221 */ /* 0x000fc60000010000 */
[----:B------:R-:W4:Y:S01]  /*12eb0*/  MUFU.EX2 R125, R125 ;  /* 0x0000007d007d7308 */ /* 0x000f220000000800 */
[----:B0-----:R-:W-:Y:S01]  /*12ec0*/  FADD.FTZ R88, R136, R88 ;  /* 0x0000005888587221 */ /* 0x001fe20000010000 */
[----:B---3--:R-:W-:-:S06]  /*12ed0*/  FADD.FTZ R77, R127, R77 ;  /* 0x0000004d7f4d7221 */ /* 0x008fcc0000010000 */
[----:B------:R-:W0:Y:S01]  /*12ee0*/  MUFU.EX2 R118, R118 ;  /* 0x0000007600767308 */ /* 0x000e220000000800 */
[----:B--2---:R-:W-:-:S07]  /*12ef0*/  FADD.FTZ R88, R129, R88 ;  /* 0x0000005881587221 */ /* 0x004fce0000010000 */
[----:B------:R-:W2:Y:S01]  /*12f00*/  MUFU.EX2 R132, R124 ;  /* 0x0000007c00847308 */ /* 0x000ea20000000800 */
[----:B-1----:R-:W-:-:S07]  /*12f10*/  FADD.FTZ R77, R89, R77 ;  /* 0x0000004d594d7221 */ /* 0x002fce0000010000 */
[----:B------:R-:W1:Y:S01]  /*12f20*/  MUFU.EX2 R119, R119 ;  /* 0x0000007700777308 */ /* 0x000e620000000800 */
[----:B------:R-:W-:-:S07]  /*12f30*/  FADD.FTZ R88, R133, R88 ;  /* 0x0000005885587221 */ /* 0x000fce0000010000 */
[----:B------:R-:W3:Y:S01]  /*12f40*/  MUFU.EX2 R120, R120 ;  /* 0x0000007800787308 */ /* 0x000ee20000000800 */
[----:B------:R-:W-:-:S07]  /*12f50*/  FADD.FTZ R77, R115, R77 ;  /* 0x0000004d734d7221 */ /* 0x000fce0000010000 */
[----:B------:R-:W3:Y:S01]  /*12f60*/  MUFU.EX2 R106, R106 ;  /* 0x0000006a006a7308 */ /* 0x000ee20000000800 */
[----:B----4-:R-:W-:Y:S01]  /*12f70*/  FADD.FTZ R88, R125, R88 ;  /* 0x000000587d587221 */ /* 0x010fe20000010000 */
[----:B0-----:R-:W-:-:S06]  /*12f80*/  FADD.FTZ R77, R118, R77 ;  /* 0x0000004d764d7221 */ /* 0x001fcc0000010000 */
[----:B------:R-:W0:Y:S08]  /*12f90*/  MUFU.EX2 R107, R107 ;  /* 0x0000006b006b7308 */ /* 0x000e300000000800 */
[----:B------:R-:W4:Y:S08]  /*12fa0*/  MUFU.EX2 R116, R116 ;  /* 0x0000007400747308 */ /* 0x000f300000000800 */
[----:B------:R-:W4:Y:S08]  /*12fb0*/  MUFU.EX2 R124, R113 ;  /* 0x00000071007c7308 */ /* 0x000f300000000800 */
[----:B------:R-:W4:Y:S08]  /*12fc0*/  MUFU.EX2 R110, R110 ;  /* 0x0000006e006e7308 */ /* 0x000f300000000800 */
[----:B------:R-:W-:Y:S08]  /*12fd0*/  MUFU.EX2 R113, R84 ;  /* 0x0000005400717308 */ /* 0x000ff00000000800 */
[----:B------:R2:W-:Y:S01]  /*12fe0*/  MUFU.EX2 R84, R90 ;  /* 0x0000005a00547308 */ /* 0x0005e20000000800 */
[----:B------:R-:W-:-:S07]  /*12ff0*/  F2FP.BF16.F32.PACK_AB R20, R20, R157 ;  /* 0x0000009d1414723e */ /* 0x000fce00000010ff */
[----:B------:R-:W-:Y:S01]  /*13000*/  MUFU.EX2 R111, R111 ;  /* 0x0000006f006f7308 */ /* 0x000fe20000000800 */
[----:B--2---:R-:W-:Y:S01]  /*13010*/  FADD.FTZ R90, R132, R88 ;  /* 0x00000058845a7221 */ /* 0x004fe20000010000 */
[----:B-1----:R-:W-:-:S03]  /*13020*/  FADD.FTZ R88, R119, R77 ;  /* 0x0000004d77587221 */ /* 0x002fc60000010000 */
[----:B---3--:R-:W-:-:S03]  /*13030*/  FADD.FTZ R90, R120, R90 ;  /* 0x0000005a785a7221 */ /* 0x008fc60000010000 */
[----:B------:R-:W1:Y:S01]  /*13040*/  MUFU.EX2 R112, R112 ;  /* 0x0000007000707308 */ /* 0x000e620000000800 */
[----:B------:R-:W-:Y:S01]  /*13050*/  FADD.FTZ R88, R106, R88 ;  /* 0x000000586a587221 */ /* 0x000fe20000010000 */
[----:B------:R-:W-:Y:S01]  /*13060*/  F2FP.BF16.F32.PACK_AB R21, R131, R21 ;  /* 0x000000158315723e */ /* 0x000fe200000010ff */
[----:B------:R-:W-:Y:S01]  /*13070*/  FADD.FTZ R90, R128, R90 ;  /* 0x0000005a805a7221 */ /* 0x000fe20000010000 */
[----:B------:R-:W-:-:S04]  /*13080*/  F2FP.BF16.F32.PACK_AB R22, R22, R154 ;  /* 0x0000009a1616723e */ /* 0x000fc800000010ff */
[----:B------:R-:W2:Y:S01]  /*13090*/  MUFU.EX2 R98, R98 ;  /* 0x0000006200627308 */ /* 0x000ea20000000800 */
[----:B------:R-:W-:Y:S01]  /*130a0*/  F2FP.BF16.F32.PACK_AB R23, R135, R23 ;  /* 0x000000178717723e */ /* 0x000fe200000010ff */
[----:B0-----:R-:W-:Y:S01]  /*130b0*/  FADD.FTZ R88, R107, R88 ;  /* 0x000000586b587221 */ /* 0x001fe20000010000 */
[----:B----4-:R-:W-:-:S05]  /*130c0*/  FADD.FTZ R90, R116, R90 ;  /* 0x0000005a745a7221 */ /* 0x010fca0000010000 */
[----:B------:R-:W0:Y:S01]  /*130d0*/  MUFU.EX2 R99, R99 ;  /* 0x0000006300637308 */ /* 0x000e220000000800 */
[----:B------:R3:W-:Y:S01]  /*130e0*/  STSM.16.M88.4 [R144+0x25b00], R20 ;  /* 0x025b001490007844 */ /* 0x0007e20000000200 */
[----:B------:R-:W-:-:S06]  /*130f0*/  FADD.FTZ R90, R124, R90 ;  /* 0x0000005a7c5a7221 */ /* 0x000fcc0000010000 */
[----:B------:R-:W4:Y:S08]  /*13100*/  MUFU.EX2 R108, R108 ;  /* 0x0000006c006c7308 */ /* 0x000f300000000800 */
[----:B------:R-:W4:Y:S01]  /*13110*/  MUFU.EX2 R102, R102 ;  /* 0x0000006600667308 */ /* 0x000f220000000800 */
[----:B---3--:R-:W-:Y:S01]  /*13120*/  FADD.FTZ R20, R110, R88 ;  /* 0x000000586e147221 */ /* 0x008fe20000010000 */
[----:B-1----:R-:W-:-:S03]  /*13130*/  FADD.FTZ R21, R112, R90 ;  /* 0x0000005a70157221 */ /* 0x002fc60000010000 */
[----:B------:R-:W-:-:S03]  /*13140*/  FADD.FTZ R20, R111, R20 ;  /* 0x000000146f147221 */ /* 0x000fc60000010000 */
[----:B------:R-:W1:Y:S01]  /*13150*/  MUFU.EX2 R105, R105 ;  /* 0x0000006900697308 */ /* 0x000e620000000800 */
[----:B--2---:R-:W-:-:S07]  /*13160*/  FADD.FTZ R20, R98, R20 ;  /* 0x0000001462147221 */ /* 0x004fce0000010000 */
[----:B------:R-:W2:Y:S01]  /*13170*/  MUFU.EX2 R103, R103 ;  /* 0x0000006700677308 */ /* 0x000ea20000000800 */
[----:B------:R-:W-:Y:S01]  /*13180*/  F2FP.BF16.F32.PACK_AB R76, R76, R152 ;  /* 0x000000984c4c723e */ /* 0x000fe200000010ff */
[----:B------:R-:W-:Y:S01]  /*13190*/  FADD.FTZ R21, R117, R21 ;  /* 0x0000001575157221 */ /* 0x000fe20000010000 */
[----:B------:R-:W-:Y:S02]  /*131a0*/  F2FP.BF16.F32.PACK_AB R77, R123, R122 ;  /* 0x0000007a7b4d723e */ /* 0x000fe400000010ff */
[----:B------:R-:W-:Y:S02]  /*131b0*/  F2FP.BF16.F32.PACK_AB R78, R78, R150 ;  /* 0x000000964e4e723e */ /* 0x000fe400000010ff */
[----:B------:R-:W-:Y:S01]  /*131c0*/  F2FP.BF16.F32.PACK_AB R79, R127, R79 ;  /* 0x0000004f7f4f723e */ /* 0x000fe200000010ff */
[----:B------:R-:W3:Y:S01]  /*131d0*/  MUFU.EX2 R101, R101 ;  /* 0x0000006500657308 */ /* 0x000ee20000000800 */
[----:B0-----:R-:W-:Y:S01]  /*131e0*/  FADD.FTZ R22, R99, R20 ;  /* 0x0000001463167221 */ /* 0x001fe20000010000 */
[----:B----4-:R-:W-:-:S06]  /*131f0*/  FADD.FTZ R23, R108, R21 ;  /* 0x000000156c177221 */ /* 0x010fcc0000010000 */
[----:B------:R-:W-:Y:S01]  /*13200*/  MUFU.EX2 R138, R85 ;  /* 0x00000055008a7308 */ /* 0x000fe20000000800 */
[----:B------:R0:W-:Y:S07]  /*13210*/  STSM.16.M88.4 [R144+0x27300], R76 ;  /* 0x0273004c90007844 */ /* 0x0001ee0000000200 */
[----:B------:R-:W4:Y:S08]  /*13220*/  MUFU.EX2 R85, R91 ;  /* 0x0000005b00557308 */ /* 0x000f300000000800 */
[----:B------:R-:W4:Y:S01]  /*13230*/  MUFU.EX2 R100, R100 ;  /* 0x0000006400647308 */ /* 0x000f220000000800 */
[----:B0-----:R-:W-:Y:S01]  /*13240*/  FADD.FTZ R76, R102, R22 ;  /* 0x00000016664c7221 */ /* 0x001fe20000010000 */
[----:B-1----:R-:W-:-:S06]  /*13250*/  FADD.FTZ R78, R105, R23 ;  /* 0x00000017694e7221 */ /* 0x002fcc0000010000 */
[----:B------:R-:W0:Y:S01]  /*13260*/  MUFU.EX2 R94, R94 ;  /* 0x0000005e005e7308 */ /* 0x000e220000000800 */
[----:B--2---:R-:W-:Y:S01]  /*13270*/  FADD.FTZ R77, R103, R76 ;  /* 0x0000004c674d7221 */ /* 0x004fe20000010000 */
[----:B------:R-:W-:-:S06]  /*13280*/  FADD.FTZ R78, R109, R78 ;  /* 0x0000004e6d4e7221 */ /* 0x000fcc0000010000 */
[----:B------:R-:W1:Y:S01]  /*13290*/  MUFU.EX2 R97, R97 ;  /* 0x0000006100617308 */ /* 0x000e620000000800 */
[----:B------:R-:W-:Y:S01]  /*132a0*/  FADD.FTZ R76, R84, R77 ;  /* 0x0000004d544c7221 */ /* 0x000fe20000010000 */
[----:B---3--:R-:W-:-:S06]  /*132b0*/  FADD.FTZ R79, R101, R78 ;  /* 0x0000004e654f7221 */ /* 0x008fcc0000010000 */
[----:B------:R-:W2:Y:S01]  /*132c0*/  MUFU.EX2 R95, R95 ;  /* 0x0000005f005f7308 */ /* 0x000ea20000000800 */
[----:B----4-:R-:W-:-:S07]  /*132d0*/  FADD.FTZ R77, R85, R76 ;  /* 0x0000004c554d7221 */ /* 0x010fce0000010000 */
[----:B------:R-:W3:Y:S01]  /*132e0*/  MUFU.EX2 R96, R96 ;  /* 0x0000006000607308 */ /* 0x000ee20000000800 */
[----:B------:R-:W-:-:S07]  /*132f0*/  FADD.FTZ R78, R100, R79 ;  /* 0x0000004f644e7221 */ /* 0x000fce0000010000 */
[----:B------:R-:W4:Y:S01]  /*13300*/  MUFU.EX2 R82, R82 ;  /* 0x0000005200527308 */ /* 0x000f220000000800 */
[----:B------:R-:W-:-:S07]  /*13310*/  F2FP.BF16.F32.PACK_AB R88, R129, R136 ;  /* 0x000000888158723e */ /* 0x000fce00000010ff */
[----:B------:R-:W4:Y:S01]  /*13320*/  MUFU.EX2 R93, R93 ;  /* 0x0000005d005d7308 */ /* 0x000f220000000800 */
[----:B------:R-:W-:Y:S02]  /*13330*/  F2FP.BF16.F32.PACK_AB R89, R115, R89 ;  /* 0x000000597359723e */ /* 0x000fe400000010ff */
[----:B------:R-:W-:Y:S02]  /*13340*/  F2FP.BF16.F32.PACK_AB R90, R125, R133 ;  /* 0x000000857d5a723e */ /* 0x000fe400000010ff */
[----:B------:R-:W-:-:S03]  /*13350*/  F2FP.BF16.F32.PACK_AB R91, R119, R118 ;  /* 0x00000076775b723e */ /* 0x000fc600000010ff */
[----:B------:R0:W-:Y:S01]  /*13360*/  MUFU.EX2 R114, R86 ;  /* 0x0000005600727308 */ /* 0x0001e20000000800 */
[----:B------:R-:W-:Y:S01]  /*13370*/  F2FP.BF16.F32.PACK_AB R20, R120, R132 ;  /* 0x000000847814723e */ /* 0x000fe200000010ff */
[----:B------:R2:W-:Y:S01]  /*13380*/  STSM.16.M88.4 [R144+0x28b00], R88 ;  /* 0x028b005890007844 */ /* 0x0005e20000000200 */
[----:B------:R-:W-:Y:S02]  /*13390*/  F2FP.BF16.F32.PACK_AB R21, R107, R106 ;  /* 0x0000006a6b15723e */ /* 0x000fe400000010ff */
[----:B------:R-:W-:Y:S01]  /*133a0*/  F2FP.BF16.F32.PACK_AB R22, R116, R128 ;  /* 0x000000807416723e */ /* 0x000fe200000010ff */
[----:B0-----:R-:W-:Y:S01]  /*133b0*/  FADD.FTZ R86, R94, R77 ;  /* 0x0000004d5e567221 */ /* 0x001fe20000010000 */
[----:B------:R-:W-:Y:S01]  /*133c0*/  F2FP.BF16.F32.PACK_AB R77, R99, R98 ;  /* 0x00000062634d723e */ /* 0x000fe200000010ff */
[----:B-1----:R-:W-:Y:S01]  /*133d0*/  FADD.FTZ R99, R97, R78 ;  /* 0x0000004e61637221 */ /* 0x002fe20000010000 */
[----:B------:R-:W-:Y:S01]  /*133e0*/  F2FP.BF16.F32.PACK_AB R23, R111, R110 ;  /* 0x0000006e6f17723e */ /* 0x000fe200000010ff */
[----:B--2---:R-:W-:-:S02]  /*133f0*/  FADD.FTZ R89, R95, R86 ;  /* 0x000000565f597221 */ /* 0x004fc40000010000 */
[----:B---3--:R-:W-:Y:S02]  /*13400*/  FADD.FTZ R86, R96, R99 ;  /* 0x0000006360567221 */ /* 0x008fe40000010000 */
[----:B------:R4:W-:Y:S02]  /*13410*/  STSM.16.M88.4 [R144+0x2a300], R20 ;  /* 0x02a3001490007844 */ /* 0x0009e40000000200 */
[----:B----4-:R-:W-:Y:S01]  /*13420*/  FADD.FTZ R22, R82, R89 ;  /* 0x0000005952167221 */ /* 0x010fe20000010000 */
[----:B------:R-:W-:Y:S01]  /*13430*/  FADD.FTZ R89, R93, R86 ;  /* 0x000000565d597221 */ /* 0x000fe20000010000 */
[----:B------:R-:W-:-:S03]  /*13440*/  F2FP.BF16.F32.PACK_AB R21, R85, R84 ;  /* 0x000000545515723e */ /* 0x000fc600000010ff */
[----:B------:R-:W-:-:S04]  /*13450*/  FADD.FTZ R84, R104, R89 ;  /* 0x0000005968547221 */ /* 0x000fc80000010000 */
[----:B------:R-:W-:-:S04]  /*13460*/  FADD.FTZ R91, R15, R84 ;  /* 0x000000540f5b7221 */ /* 0x000fc80000010000 */
[C---:B------:R-:W-:Y:S01]  /*13470*/  FADD.FTZ R91, R92.reuse, R91 ;  /* 0x0000005b5c5b7221 */ /* 0x040fe20000010000 */
[----:B------:R-:W-:Y:S02]  /*13480*/  F2FP.BF16.F32.PACK_AB R92, R92, R15 ;  /* 0x0000000f5c5c723e */ /* 0x000fe400000010ff */
[----:B------:R-:W2:Y:S01]  /*13490*/  LDL.LU R15, [R1+0x1c] ;  /* 0x00001c00010f7983 */ /* 0x000ea20000300800 */
[----:B------:R-:W0:Y:S08]  /*134a0*/  MUFU.EX2 R83, R83 ;  /* 0x0000005300537308 */ /* 0x000e300000000800 */
[----:B------:R-:W1:Y:S08]  /*134b0*/  MUFU.EX2 R87, R87 ;  /* 0x0000005700577308 */ /* 0x000e700000000800 */
[----:B------:R-:W-:Y:S01]  /*134c0*/  MUFU.EX2 R74, R74 ;  /* 0x0000004a004a7308 */ /* 0x000fe20000000800 */
[----:B0-----:R-:W-:-:S07]  /*134d0*/  FADD.FTZ R23, R83, R22 ;  /* 0x0000001653177221 */ /* 0x001fce0000010000 */
[----:B------:R-:W0:Y:S08]  /*134e0*/  MUFU.EX2 R75, R75 ;  /* 0x0000004b004b7308 */ /* 0x000e300000000800 */
[----:B------:R-:W-:Y:S08]  /*134f0*/  MUFU.EX2 R73, R73 ;  /* 0x0000004900497308 */ /* 0x000ff00000000800 */
[----:B------:R-:W3:Y:S01]  /*13500*/  MUFU.EX2 R81, R81 ;  /* 0x0000005100517308 */ /* 0x000ee20000000800 */
[----:B------:R-:W-:Y:S01]  /*13510*/  FADD.FTZ R86, R114, R23 ;  /* 0x0000001772567221 */ /* 0x000fe20000010000 */
[----:B------:R-:W-:-:S02]  /*13520*/  F2FP.BF16.F32.PACK_AB R76, R112, R124 ;  /* 0x0000007c704c723e */ /* 0x000fc400000010ff */
[----:B------:R-:W-:Y:S01]  /*13530*/  F2FP.BF16.F32.PACK_AB R78, R108, R117 ;  /* 0x000000756c4e723e */ /* 0x000fe200000010ff */
[----:B-1----:R-:W-:Y:S01]  /*13540*/  FADD.FTZ R89, R87, R86 ;  /* 0x0000005657597221 */ /* 0x002fe20000010000 */
        /* <DEDUP_REMOVED lines=8> */
[----:B0-----:R-:W-:Y:S02]  /*135d0*/  F2FP.BF16.F32.PACK_AB R93, R75, R74 ;  /* 0x0000004a4b5d723e */ /* 0x001fe400000010ff */
[----:B------:R-:W-:Y:S02]  /*135e0*/  F2FP.BF16.F32.PACK_AB R94, R113, R138 ;  /* 0x0000008a715e723e */ /* 0x000fe400000010ff */
[----:B---3--:R-:W-:Y:S01]  /*135f0*/  F2FP.BF16.F32.PACK_AB R95, R81, R73 ;  /* 0x00000049515f723e */ /* 0x008fe200000010ff */
[----:B------:R-:W-:Y:S04]  /*13600*/  STSM.16.M88.4 [R144+0x2bb00], R76 ;  /* 0x02bb004c90007844 */ /* 0x000fe80000000200 */
[----:B------:R0:W-:Y:S04]  /*13610*/  STSM.16.M88.4 [R144+0x2d300], R20 ;  /* 0x02d3001490007844 */ /* 0x0001e80000000200 */
[----:B------:R-:W-:Y:S04]  /*13620*/  STSM.16.M88.4 [R144+0x2eb00], R84 ;  /* 0x02eb005490007844 */ /* 0x000fe80000000200 */
[----:B------:R-:W-:Y:S01]  /*13630*/  STSM.16.M88.4 [R144+0x30300], R92 ;  /* 0x0303005c90007844 */ /* 0x000fe20000000200 */
[----:B------:R-:W-:Y:S01]  /*13640*/  @!PT LDS RZ, [RZ] ;  /* 0x00000000fffff984 */ /* 0x000fe20000000800 */
[----:B------:R-:W-:Y:S01]  /*13650*/  @!PT LDS RZ, [RZ] ;  /* 0x00000000fffff984 */ /* 0x000fe20000000800 */
[----:B------:R-:W-:Y:S01]  /*13660*/  @!PT LDS RZ, [RZ] ;  /* 0x00000000fffff984 */ /* 0x000fe20000000800 */
[----:B------:R-:W-:Y:S01]  /*13670*/  @!PT LDS RZ, [RZ] ;  /* 0x00000000fffff984 */ /* 0x000fe20000000800 */
[----:B------:R1:W-:Y:S06]  /*13680*/  MEMBAR.ALL.CTA ;  /* 0x0000000000007992 */ /* 0x0003ec0000008000 */
[----:B-1----:R-:W1:Y:S01]  /*13690*/  FENCE.VIEW.ASYNC.S ;  /* 0x00000000000073c6 */ /* 0x002e620000000000 */
[----:B------:R-:W-:Y:S01]  /*136a0*/  FADD.FTZ R82, R74, R89 ;  /* 0x000000594a527221 */ /* 0x000fe20000010000 */
[----:B------:R-:W-:-:S03]  /*136b0*/  FADD.FTZ R88, R138, R91 ;  /* 0x0000005b8a587221 */ /* 0x000fc60000010000 */
[----:B------:R-:W-:Y:S01]  /*136c0*/  FADD.FTZ R82, R75, R82 ;  /* 0x000000524b527221 */ /* 0x000fe20000010000 */
[----:B------:R-:W-:-:S03]  /*136d0*/  FADD.FTZ R74, R113, R88 ;  /* 0x00000058714a7221 */ /* 0x000fc60000010000 */
[----:B------:R-:W-:-:S04]  /*136e0*/  FADD.FTZ R82, R73, R82 ;  /* 0x0000005249527221 */ /* 0x000fc80000010000 */
[----:B0-----:R-:W-:Y:S01]  /*136f0*/  FADD.FTZ R20, R81, R82 ;  /* 0x0000005251147221 */ /* 0x001fe20000010000 */
[----:B------:R-:W-:Y:S01]  /*13700*/  STL [R1+0x20], R74 ;  /* 0x0000204a01007387 */ /* 0x000fe20000100800 */
[----:B------:R-:W-:-:S03]  /*13710*/  FMUL.FTZ R24, R24, R80 ;  /* 0x0000005018187220 */ /* 0x000fc60000410000 */
[----:B------:R-:W-:Y:S01]  /*13720*/  STL [R1+0x24], R20 ;  /* 0x0000241401007387 */ /* 0x000fe20000100800 */
[-C--:B------:R-:W-:Y:S01]  /*13730*/  FMUL.FTZ R25, R25, R80.reuse ;  /* 0x0000005019197220 */ /* 0x080fe20000410000 */
[-C--:B------:R-:W-:Y:S02]  /*13740*/  FMUL.FTZ R28, R28, R80.reuse ;  /* 0x000000501c1c7220 */ /* 0x080fe40000410000 */
[----:B------:R3:W5:Y:S01]  /*13750*/  LDL R156, [R1+0x3c] ;  /* 0x00003c00019c7983 */ /* 0x0007620000100800 */
        /* <DEDUP_REMOVED lines=45> */
[----:B------:R-:W-:-:S02]  /*13a30*/  IMAD.MOV.U32 R155, RZ, RZ, R72 ;  /* 0x000000ffff9b7224 */ /* 0x000fc400078e0048 */
[----:B------:R-:W-:Y:S01]  /*13a40*/  IMAD.MOV.U32 R154, RZ, RZ, R0 ;  /* 0x000000ffff9a7224 */ /* 0x000fe200078e0000 */
[C---:B--2---:R-:W-:Y:S01]  /*13a50*/  ISETP.GT.AND P2, PT, R15.reuse, RZ, PT ;  /* 0x000000ff0f00720c */ /* 0x044fe20003f44270 */
[----:B------:R-:W-:-:S05]  /*13a60*/  VIADD R15, R15, 0xffffffff ;  /* 0xffffffff0f0f7836 */ /* 0x000fca0000000000 */
[----:B------:R0:W-:Y:S02]  /*13a70*/  STL [R1+0x1c], R15 ;  /* 0x00001c0f01007387 */ /* 0x0001e40000100800 */
[----:B0-----:R-:W-:Y:S01]  /*13a80*/  IMAD.MOV.U32 R15, RZ, RZ, R148 ;  /* 0x000000ffff0f7224 */ /* 0x001fe200078e0094 */
[----:B-1----:R-:W-:-:S04]  /*13a90*/  NOP ;  /* 0x0000000000007918 */ /* 0x002fc80000000000 */
[----:B---3--:R-:W-:Y:S05]  /*13aa0*/  @P2 BRA `(.L_x_431) ;  /* 0xffffffb800242947 */ /* 0x008fea000383ffff */
.L_x_420:
[----:B------:R-:W-:Y:S05]  /*13ab0*/  WARPSYNC.ALL ;  /* 0x0000000000007948 */ /* 0x000fea0003800000 */
[----:B------:R-:W-:Y:S06]  /*13ac0*/  BAR.ARV 0x8, 0x1a0 ;  /* 0x0206800000007b1d */ /* 0x000fec0000002000 */
[----:B------:R-:W-:Y:S05]  /*13ad0*/  @!P0 BRA `(.L_x_432) ;  /* 0x0000000000048947 */ /* 0x000fea0003800000 */
[----:B------:R-:W-:Y:S01]  /*13ae0*/  BPT.TRAP 0x1 ;  /* 0x000000040000795c */ /* 0x000fe20000300000 */
.L_x_432:
[----:B------:R-:W2:Y:S01]  /*13af0*/  LDL R2, [R1+0x3c] ;  /* 0x00003c0001027983 */ /* 0x000ea20000100800 */
[----:B------:R-:W-:Y:S01]  /*13b00*/  IMAD R7, R148, 0x8, R18 ;  /* 0x0000000894077824 */ /* 0x000fe200078e0212 */
[----:B--2---:R-:W-:-:S04]  /*13b10*/  SHF.L.U32 R4, R2, 0x1f, RZ ;  /* 0x0000001f02047819 */ /* 0x004fc800000006ff */
[----:B------:R1:W2:Y:S01]  /*13b20*/  SYNCS.PHASECHK.TRANS64.TRYWAIT P2, [R7+URZ+0x31c50], R4 ;  /* 0x031c5004070075a7 */ /* 0x0002a2000804017f */
[----:B------:R-:W-:Y:S05]  /*13b30*/  @!P0 BRA `(.L_x_433) ;  /* 0x0000000000048947 */ /* 0x000fea0003800000 */
[----:B------:R-:W-:Y:S01]  /*13b40*/  BPT.TRAP 0x1 ;  /* 0x000000040000795c */ /* 0x000fe20000300000 */
.L_x_433:
[----:B------:R-:W3:Y:S01]  /*13b50*/  LDL.LU R2, [R1+0x50] ;  /* 0x0000500001027983 */ /* 0x000ee20000300800 */
[----:B------:R-:W-:Y:S02]  /*13b60*/  VIADD R18, R18, 0x200 ;  /* 0x0000020012127836 */ /* 0x000fe40000000000 */
[----:B------:R-:W-:-:S03]  /*13b70*/  IMAD.MOV.U32 R3, RZ, RZ, -0x3ffffff0 ;  /* 0xc0000010ff037424 */ /* 0x000fc600078e00ff */
[----:B------:R-:W-:-:S04]  /*13b80*/  SHF.R.U32.HI R18, RZ, 0x4, R18 ;  /* 0x00000004ff127819 */ /* 0x000fc80000011612 */
[----:B------:R-:W-:-:S04]  /*13b90*/  LOP3.LUT R18, R18, 0x3fff, RZ, 0xc0, !PT ;  /* 0x00003fff12127812 */ /* 0x000fc800078ec0ff */
[----:B------:R-:W-:Y:S02]  /*13ba0*/  LOP3.LUT R5, R18, 0x2400000, RZ, 0xfc, !PT ;  /* 0x0240000012057812 */ /* 0x000fe400078efcff */
[----:B---3--:R-:W-:Y:S01]  /*13bb0*/  LOP3.LUT R2, R2, 0x10000, RZ, 0xfc, !PT ;  /* 0x0001000002027812 */ /* 0x008fe200078efcff */
[----:B--2---:R-:W-:Y:S06]  /*13bc0*/  @P2 BRA `(.L_x_434) ;  /* 0x0000000000082947 */ /* 0x004fec0003800000 */
[----:B------:R-:W2:Y:S02]  /*13bd0*/  SYNCS.PHASECHK.TRANS64.TRYWAIT P0, [R7+URZ+0x31c50], R4 ;  /* 0x031c5004070075a7 */ /* 0x000ea4000800017f */
[----:B--2---:R-:W-:Y:S05]  /*13be0*/  @!P0 BRA `(.L_x_435) ;  /* 0x0000008000508947 */ /* 0x004fea0003800000 */
.L_x_434:
[----:B-12---:R-:W-:Y:S01]  /*13bf0*/  IMAD R4, R148, 0x6c0, R5 ;  /* 0x000006c094047824 */ /* 0x006fe200078e0205 */
[----:B------:R-:W2:Y:S01]  /*13c00*/  LDL.LU R12, [R1+0x20] ;  /* 0x00002000010c7983 */ /* 0x000ea20000300800 */
[----:B------:R-:W-:Y:S01]  /*13c10*/  IMAD.MOV.U32 R5, RZ, RZ, -0x7fffffe0 ;  /* 0x80000020ff057424 */ /* 0x000fe200078e00ff */
[----:B------:R-:W-:Y:S05]  /*13c20*/  WARPSYNC.ALL ;  /* 0x0000000000007948 */ /* 0x000fea0003800000 */
[C---:B------:R-:W-:Y:S01]  /*13c30*/  R2UR UR4, R2.reuse ;  /* 0x00000000020472ca */ /* 0x040fe200000e0000 */
[----:B------:R-:W-:Y:S01]  /*13c40*/  VIADD R10, R2, 0x180 ;  /* 0x00000180020a7836 */ /* 0x000fe20000000000 */
[----:B------:R-:W-:Y:S01]  /*13c50*/  R2UR UR5, R3 ;  /* 0x00000000030572ca */ /* 0x000fe200000e0000 */
[C---:B------:R-:W-:Y:S01]  /*13c60*/  VIADD R8, R4.reuse, 0x40 ;  /* 0x0000004004087836 */ /* 0x040fe20000000000 */
[----:B------:R-:W-:Y:S01]  /*13c70*/  R2UR UR6, R4 ;  /* 0x00000000040672ca */ /* 0x000fe200000e0000 */
[----:B------:R-:W-:Y:S01]  /*13c80*/  IMAD.MOV.U32 R11, RZ, RZ, -0x3ffffff0 ;  /* 0xc0000010ff0b7424 */ /* 0x000fe200078e00ff */
[----:B------:R-:W-:Y:S01]  /*13c90*/  R2UR UR7, R5 ;  /* 0x00000000050772ca */ /* 0x000fe200000e0000 */
[----:B------:R-:W-:Y:S01]  /*13ca0*/  WARPGROUP.ARRIVE ;  /* 0x00000000000079c5 */ /* 0x000fe20000000000 */
[----:B------:R-:W-:Y:S01]  /*13cb0*/  IMAD.MOV.U32 R9, RZ, RZ, -0x7fffffe0 ;  /* 0x80000020ff097424 */ /* 0x000fe200078e00ff */
[----:B------:R-:W3:Y:S01]  /*13cc0*/  LDL.LU R6, [R1+0x24] ;  /* 0x0000240001067983 */ /* 0x000ee20000300800 */
[----:B------:R-:W-:-:S02]  /*13cd0*/  IMAD.MOV.U32 R3, RZ, RZ, -0x3ffffff0 ;  /* 0xc0000010ff037424 */ /* 0x000fc400078e00ff */
[----:B------:R-:W-:Y:S01]  /*13ce0*/  IMAD.MOV.U32 R5, RZ, RZ, -0x7fffffe0 ;  /* 0x80000020ff057424 */ /* 0x000fe200078e00ff */
[----:B------:R-:W4:Y:S01]  /*13cf0*/  LDL.LU R13, [R1+0x3c] ;  /* 0x00003c00010d7983 */ /* 0x000f220000300800 */
[----:B------:R-:W-:-:S05]  /*13d00*/  VIADD R148, R148, 0x1 ;  /* 0x0000000194947836 */ /* 0x000fca0000000000 */
[----:B------:R-:W-:Y:S01]  /*13d10*/  HGMMA.64x96x16.F32.BF16 R24, gdesc[UR4].tnspB, R24, gsb0 ;  /* 0x41600000041879f0 */ /* 0x000fe20008001818 */
[----:B------:R-:W-:Y:S01]  /*13d20*/  R2UR UR4, R10 ;  /* 0x000000000a0472ca */ /* 0x000fe200000e0000 */
[----:B------:R-:W-:Y:S01]  /*13d30*/  VIADD R10, R2, 0x300 ;  /* 0x00000300020a7836 */ /* 0x000fe20000000000 */
[----:B------:R-:W-:Y:S01]  /*13d40*/  R2UR UR5, R11 ;  /* 0x000000000b0572ca */ /* 0x000fe200000e0000 */
[----:B------:R-:W-:Y:S01]  /*13d50*/  IMAD.MOV.U32 R11, RZ, RZ, -0x3ffffff0 ;  /* 0xc0000010ff0b7424 */ /* 0x000fe200078e00ff */
[----:B------:R-:W-:Y:S01]  /*13d60*/  R2UR UR6, R8 ;  /* 0x00000000080672ca */ /* 0x000fe200000e0000 */
[----:B------:R-:W-:Y:S01]  /*13d70*/  VIADD R8, R4, 0x80 ;  /* 0x0000008004087836 */ /* 0x000fe20000000000 */
[----:B------:R-:W-:Y:S01]  /*13d80*/  R2UR UR7, R9 ;  /* 0x00000000090772ca */ /* 0x000fe200000e0000 */
[----:B------:R-:W-:Y:S01]  /*13d90*/  IMAD.MOV.U32 R9, RZ, RZ, -0x7fffffe0 ;  /* 0x80000020ff097424 */ /* 0x000fe200078e00ff */
[----:B------:R-:W-:Y:S01]  /*13da0*/  ISETP.NE.AND P0, PT, R148, 0x2, PT ;  /* 0x000000029400780c */ /* 0x000fe20003f05270 */
[----:B------:R-:W-:-:S02]  /*13db0*/  WARPGROUP.DEPBAR.LE gsb0, 0x0 ;  /* 0x00008000000079c5 */ /* 0x000fc40000010000 */
[----:B------:R-:W-:-:S08]  /*13dc0*/  WARPGROUP.ARRIVE ;  /* 0x00000000000079c5 */ /* 0x000fd00000000000 */
        /* <DEDUP_REMOVED lines=9> */
[----:B------:R-:W-:Y:S02]  /*13e60*/  WARPGROUP.DEPBAR.LE gsb0, 0x0 ;  /* 0x00008000000079c5 */ /* 0x000fe40000010000 */
[----:B------:R-:W-:-:S09]  /*13e70*/  WARPGROUP.ARRIVE ;  /* 0x00000000000079c5 */ /* 0x000fd20000000000 */
        /* <DEDUP_REMOVED lines=41> */
[----:B------:R-:W-:Y:S02]  /*14110*/  IMAD.MOV.U32 R9, RZ, RZ, -0x7fffffe0 ;  /* 0x80000020ff097424 */ /* 0x000fe400078e00ff */
[----:B------:R-:W-:-:S02]  /*14120*/  VIADD R2, R2, 0xc00 ;  /* 0x00000c0002027836 */ /* 0x000fc40000000000 */
[----:B------:R-:W-:Y:S01]  /*14130*/  VIADD R4, R4, 0x200 ;  /* 0x0000020004047836 */ /* 0x000fe20000000000 */
[----:B------:R-:W-:Y:S02]  /*14140*/  WARPGROUP.DEPBAR.LE gsb0, 0x0 ;  /* 0x00008000000079c5 */ /* 0x000fe40000010000 */
[----:B------:R-:W-:-:S06]  /*14150*/  WARPGROUP.ARRIVE ;  /* 0x00000000000079c5 */ /* 0x000fcc0000000000 */
[----:B------:R-:W-:Y:S01]  /*14160*/  HGMMA.64x96x16.F32.BF16 R24, gdesc[UR4].tnspB, R24, gsb0 ;  /* 0x41600000041879f0 */ /* 0x000fe20008001818 */
[----:B------:R-:W-:Y:S02]  /*14170*/  R2UR UR4, R10 ;  /* 0x000000000a0472ca */ /* 0x000fe400000e0000 */
[----:B------:R-:W-:Y:S02]  /*14180*/  R2UR UR5, R11 ;  /* 0x000000000b0572ca */ /* 0x000fe400000e0000 */
[----:B------:R-:W-:Y:S02]  /*14190*/  R2UR UR6, R8 ;  /* 0x00000000080672ca */ /* 0x000fe400000e0000 */
[----:B------:R-:W-:Y:S01]  /*141a0*/  R2UR UR7, R9 ;  /* 0x00000000090772ca */ /* 0x000fe200000e0000 */
[----:B------:R-:W-:Y:S02]  /*141b0*/  WARPGROUP.DEPBAR.LE gsb0, 0x0 ;  /* 0x00008000000079c5 */ /* 0x000fe40000010000 */
[----:B------:R-:W-:-:S10]  /*141c0*/  WARPGROUP.ARRIVE ;  /* 0x00000000000079c5 */ /* 0x000fd40000000000 */
[----:B------:R-:W-:Y:S01]  /*141d0*/  HGMMA.64x96x16.F32.BF16 R24, gdesc[UR4].tnspB, R24, gsb0 ;  /* 0x41600000041879f0 */ /* 0x000fe20008001818 */
[----:B------:R-:W-:Y:S02]  /*141e0*/  R2UR UR4, R2 ;  /* 0x00000000020472ca */ /* 0x000fe400000e0000 */
[----:B--2---:R-:W1:Y:S01]  /*141f0*/  SHFL.BFLY PT, R2, R12, 0x2, 0x1f ;  /* 0x0c401f000c027f89 */ /* 0x004e6200000e0000 */
[----:B------:R-:W-:Y:S02]  /*14200*/  R2UR UR5, R3 ;  /* 0x00000000030572ca */ /* 0x000fe400000e0000 */
[----:B------:R-:W-:Y:S01]  /*14210*/  R2UR UR6, R4 ;  /* 0x00000000040672ca */ /* 0x000fe200000e0000 */
[----:B---3--:R-:W2:Y:S01]  /*14220*/  SHFL.BFLY PT, R3, R6, 0x2, 0x1f ;  /* 0x0c401f0006037f89 */ /* 0x008ea200000e0000 */
[----:B------:R-:W-:Y:S01]  /*14230*/  R2UR UR7, R5 ;  /* 0x00000000050772ca */ /* 0x000fe200000e0000 */
[----:B-1----:R-:W-:Y:S01]  /*14240*/  FADD.FTZ R2, R2, R12 ;  /* 0x0000000c02027221 */ /* 0x002fe20000010000 */
[----:B--2---:R-:W-:-:S04]  /*14250*/  FADD.FTZ R4, R3, R6 ;  /* 0x0000000603047221 */ /* 0x004fc80000010000 */
[----:B------:R-:W1:Y:S04]  /*14260*/  SHFL.BFLY PT, R3, R2, 0x1, 0x1f ;  /* 0x0c201f0002037f89 */ /* 0x000e6800000e0000 */
[----:B------:R-:W2:Y:S01]  /*14270*/  SHFL.BFLY PT, R5, R4, 0x1, 0x1f ;  /* 0x0c201f0004057f89 */ /* 0x000ea200000e0000 */
[----:B-1----:R-:W-:Y:S01]  /*14280*/  FADD.FTZ R11, R2, R3 ;  /* 0x00000003020b7221 */ /* 0x002fe20000010000 */
[----:B------:R-:W-:Y:S01]  /*14290*/  SEL R2, RZ, 0x1, P0 ;  /* 0x00000001ff027807 */ /* 0x000fe20000000000 */
[----:B--2---:R-:W-:-:S03]  /*142a0*/  FADD.FTZ R12, R4, R5 ;  /* 0x00000005040c7221 */ /* 0x004fc60000010000 */
[----:B------:R-:W-:Y:S02]  /*142b0*/  FSETP.NE.FTZ.AND P2, PT, R11, RZ, PT ;  /* 0x000000ff0b00720b */ /* 0x000fe40003f55000 */
[----:B------:R-:W-:Y:S02]  /*142c0*/  CS2R R4, SRZ ;  /* 0x0000000000047805 */ /* 0x000fe4000001ff00 */
[----:B----4-:R-:W-:Y:S02]  /*142d0*/  LOP3.LUT R13, R13, R2, RZ, 0x3c, !PT ;  /* 0x000000020d0d7212 */ /* 0x010fe400078e3cff */
[----:B------:R-:W-:-:S07]  /*142e0*/  FSETP.NE.FTZ.AND P3, PT, R12, RZ, PT ;  /* 0x000000ff0c00720b */ /* 0x000fce0003f75000 */
[----:B------:R-:W1:Y:S08]  /*142f0*/  @P2 MUFU.LG2 R6, R11 ;  /* 0x0000000b00062308 */ /* 0x000e700000000c00 */
[----:B------:R2:W-:Y:S08]  /*14300*/  @P2 MUFU.RCP R5, R11 ;  /* 0x0000000b00052308 */ /* 0x0005f00000001000 */
[----:B------:R-:W3:Y:S01]  /*14310*/  @P3 MUFU.LG2 R8, R12 ;  /* 0x0000000c00083308 */ /* 0x000ee20000000c00 */
[----:B--2---:R-:W2:Y:S01]  /*14320*/  LDL.LU R11, [R1+0x70] ;  /* 0x00007000010b7983 */ /* 0x004ea20000300800 */
[----:B------:R-:W-:-:S02]  /*14330*/  WARPGROUP.DEPBAR.LE gsb0, 0x0 ;  /* 0x00008000000079c5 */ /* 0x000fc40000010000 */
[----:B------:R-:W-:-:S06]  /*14340*/  WARPGROUP.ARRIVE ;  /* 0x00000000000079c5 */ /* 0x000fcc0000000000 */
[----:B------:R-:W-:Y:S01]  /*14350*/  HGMMA.64x96x16.F32.BF16 R24, gdesc[UR4].tnspB, R24, gsb0 ;  /* 0x41600000041879f0 */ /* 0x000fe20008001818 */
[----:B------:R4:W-:Y:S01]  /*14360*/  STL [R1+0x3c], R13 ;  /* 0x00003c0d01007387 */ /* 0x0009e20000100800 */
[----:B------:R-:W0:Y:S01]  /*14370*/  @P3 MUFU.RCP R4, R12 ;  /* 0x0000000c00043308 */ /* 0x000e220000001000 */
[----:B------:R-:W-:Y:S02]  /*14380*/  @!P1 VIADD R10, R7, 0x31c60 ;  /* 0x00031c60070a9836 */ /* 0x000fe40000000000 */
[----:B------:R-:W-:Y:S01]  /*14390*/  @P2 FMUL.FTZ R7, R14, 0.69314718246459960938 ;  /* 0x3f3172180e072820 */ /* 0x000fe20000410000 */
[----:B-1----:R-:W-:Y:S01]  /*143a0*/  @P2 FMUL.FTZ R6, R6, 0.69314718246459960938 ;  /* 0x3f31721806062820 */ /* 0x002fe20000410000 */
[----:B------:R-:W-:Y:S01]  /*143b0*/  @P3 FMUL.FTZ R14, R14, 0.69314718246459960938 ;  /* 0x3f3172180e0e3820 */ /* 0x000fe20000410000 */
[----:B---3--:R-:W-:Y:S01]  /*143c0*/  @P3 FMUL.FTZ R9, R8, 0.69314718246459960938 ;  /* 0x3f31721808093820 */ /* 0x008fe20000410000 */
[----:B------:R-:W-:Y:S01]  /*143d0*/  IMAD.MOV.U32 R2, RZ, RZ, -0x800000 ;  /* 0xff800000ff027424 */ /* 0x000fe200078e00ff */
[----:B------:R-:W-:Y:S01]  /*143e0*/  @!P1 PRMT R10, RZ, 0x654, R10 ;  /* 0x00000654ff0a9816 */ /* 0x000fe2000000000a */
[----:B------:R-:W-:-:S02]  /*143f0*/  IMAD.MOV.U32 R3, RZ, RZ, -0x800000 ;  /* 0xff800000ff037424 */ /* 0x000fc400078e00ff */
[----:B------:R-:W-:Y:S01]  /*14400*/  @P2 FFMA.FTZ R2, R7, R0, R6 ;  /* 0x0000000007022223 */ /* 0x000fe20000010006 */
[----:B------:R-:W-:Y:S01]  /*14410*/  @P3 FFMA.FTZ R3, R14, R72, R9 ;  /* 0x000000480e033223 */ /* 0x000fe20000010009 */
[----:B------:R-:W-:Y:S01]  /*14420*/  SEL R148, R148, RZ, P0 ;  /* 0x000000ff94947207 */ /* 0x000fe20000000000 */
[----:B------:R-:W-:Y:S02]  /*14430*/  WARPGROUP.DEPBAR.LE gsb0, 0x0 ;  /* 0x00008000000079c5 */ /* 0x000fe40000010000 */
        /* <DEDUP_REMOVED lines=21> */
[-C--:B0-----:R-:W-:Y:S01]  /*14590*/  FMUL.FTZ R64, R43, R4.reuse ;  /* 0x000000042b407220 */ /* 0x081fe20000410000 */
[----:B------:R4:W-:Y:S01]  /*145a0*/  @!P1 SYNCS.ARRIVE.TRANS64.RED.A1T0 RZ, [R10+URZ], RZ ;  /* 0x000000ff0aff99a7 */ /* 0x0009e2000810043f */
        /* <DEDUP_REMOVED lines=13> */
[----:B------:R-:W-:Y:S01]  /*14680*/  PLOP3.LUT P1, PT, PT, PT, PT, 0x8, 0x0 ;  /* 0x000000000000781c */ /* 0x000fe20003f2e170 */
        /* <DEDUP_REMOVED lines=13> */
[----:B--2---:R-:W-:-:S05]  /*14760*/  VIADD R11, R11, 0x1 ;  /* 0x000000010b0b7836 */ /* 0x004fca0000000000 */
[----:B------:R4:W-:Y:S02]  /*14770*/  STL [R1+0x70], R11 ;  /* 0x0000700b01007387 */ /* 0x0009e40000100800 */
.L_x_373:
[----:B------:R-:W2:Y:S01]  /*14780*/  LDL R62, [R1+0x68] ;  /* 0x00006800013e7983 */ /* 0x000ea20000100800 */
[----:B------:R-:W-:Y:S05]  /*14790*/  WARPSYNC.ALL ;  /* 0x0000000000007948 */ /* 0x000fea0003800000 */
[----:B------:R-:W0:Y:S01]  /*147a0*/  S2UR UR5, SR_CgaCtaId ;  /* 0x00000000000579c3 */ /* 0x000e220000008800 */
[----:B------:R-:W-:Y:S01]  /*147b0*/  UMOV UR4, 0x400 ;  /* 0x0000040000047882 */ /* 0x000fe20000000000 */
[----:B------:R-:W-:Y:S01]  /*147c0*/  BSSY B0, `(.L_x_436) ;  /* 0x0000180000007945 */ /* 0x000fe20003800000 */
[----:B0-----:R-:W-:-:S06]  /*147d0*/  ULEA UR4, UR5, UR4, 0x18 ;  /* 0x0000000405047291 */ /* 0x001fcc000f8ec03f */
[----:B------:R-:W-:Y:S01]  /*147e0*/  IMAD.U32 R18, RZ, RZ, UR4 ;  /* 0x00000004ff127e24 */ /* 0x000fe2000f8e00ff */
[----:B------:R-:W-:Y:S06]  /*147f0*/  BAR.SYNC.DEFER_BLOCKING 0x5, 0x1a0 ;  /* 0x0146800000007b1d */ /* 0x000fec0000010000 */
[----:B------:R0:W1:Y:S02]  /*14800*/  LDS.128 R104, [R18+0x31cd0] ;  /* 0x031cd00012687984 */ /* 0x0000640000000c00 */
[----:B------:R-:W-:Y:S06]  /*14810*/  BAR.ARV 0x4, 0x1a0 ;  /* 0x0106800000007b1d */ /* 0x000fec0000002000 */
[----:B--2---:R-:W-:Y:S01]  /*14820*/  SHF.R.S32.HI R26, RZ, 0x1f, R62 ;  /* 0x0000001fff1a7819 */ /* 0x004fe2000001143e */
[----:B------:R-:W-:-:S03]  /*14830*/  IMAD.SHL.U32 R46, R62, 0x4, RZ ;  /* 0x000000043e2e7824 */ /* 0x000fc600078e00ff */
[----:B------:R-:W-:Y:S01]  /*14840*/  SHF.L.U64.HI R27, R62, 0x2, R26 ;  /* 0x000000023e1b7819 */ /* 0x000fe2000001021a */
[----:B01----:R-:W-:Y:S06]  /*14850*/  @P1 BRA `(.L_x_437) ;  /* 0x0000000c00e41947 */ /* 0x003fec0003800000 */
[----:B------:R-:W2:Y:S01]  /*14860*/  LDL R4, [R1+0x90] ;  /* 0x0000900001047983 */ /* 0x000ea20000100800 */
[----:B------:R-:W0:Y:S01]  /*14870*/  S2R R5, SR_SWINHI ;  /* 0x0000000000057919 */ /* 0x000e220000002f00 */
[----:B------:R-:W-:Y:S05]  /*14880*/  WARPSYNC.ALL ;  /* 0x0000000000007948 */ /* 0x000fea0003800000 */
[----:B------:R-:W-:Y:S01]  /*14890*/  F2FP.BF16.F32.PACK_AB R6, R79, R6 ;  /* 0x000000064f06723e */ /* 0x000fe200000010ff */
[----:B------:R-:W-:Y:S01]  /*148a0*/  ULDC.64 UR4, c[0x0][0xbd8] ;  /* 0x0002f60000047ab9 */ /* 0x000fe20000000a00 */
[----:B------:R-:W3:Y:S01]  /*148b0*/  LDL R66, [R1+0x6c] ;  /* 0x00006c0001427983 */ /* 0x000ee20000100800 */
[----:B------:R-:W-:-:S02]  /*148c0*/  MOV R24, R18 ;  /* 0x0000001200187202 */ /* 0x000fc40000000f00 */
[----:B0-----:R-:W-:Y:S01]  /*148d0*/  MOV R25, R5 ;  /* 0x0000000500197202 */ /* 0x001fe20000000f00 */
[----:B------:R-:W-:Y:S02]  /*148e0*/  BAR.SYNC.DEFER_BLOCKING 0x1, 0x180 ;  /* 0x0046000000007b1d */ /* 0x000fe40000010000 */
[----:B--2---:R-:W-:-:S03]  /*148f0*/  IMAD.WIDE R4, R4, 0x2, R24 ;  /* 0x0000000204047825 */ /* 0x004fc600078e0218 */
[----:B------:R-:W-:-:S04]  /*14900*/  IADD3 R55, P4, R4, 0x20, RZ ;  /* 0x0000002004377810 */ /* 0x000fc80007f9e0ff */
[----:B------:R-:W-:Y:S02]  /*14910*/  LOP3.LUT R8, R55, 0x180, RZ, 0xc0, !PT ;  /* 0x0000018037087812 */ /* 0x000fe400078ec0ff */
[----:B------:R-:W-:Y:S02]  /*14920*/  IADD3 R63, P2, R4, 0x3020, RZ ;  /* 0x00003020043f7810 */ /* 0x000fe40007f5e0ff */
[----:B------:R-:W-:Y:S02]  /*14930*/  SHF.R.U64 R8, R8, 0x3, RZ ;  /* 0x0000000308087819 */ /* 0x000fe400000012ff */
[C---:B------:R-:W-:Y:S02]  /*14940*/  IADD3 R59, P3, R4.reuse, 0x3000, RZ ;  /* 0x00003000043b7810 */ /* 0x040fe40007f7e0ff */
[C---:B------:R-:W-:Y:S02]  /*14950*/  LOP3.LUT R9, R4.reuse, 0x180, RZ, 0xc0, !PT ;  /* 0x0000018004097812 */ /* 0x040fe400078ec0ff */
[----:B------:R-:W-:-:S02]  /*14960*/  IADD3 R67, P1, R4, 0x6000, RZ ;  /* 0x0000600004437810 */ /* 0x000fc40007f3e0ff */
[----:B------:R-:W-:Y:S02]  /*14970*/  IADD3 R58, P0, R4, 0x6020, RZ ;  /* 0x00006020043a7810 */ /* 0x000fe40007f1e0ff */
[----:B------:R-:W-:Y:S02]  /*14980*/  LOP3.LUT R12, R8, R55, RZ, 0x3c, !PT ;  /* 0x00000037080c7212 */ /* 0x000fe400078e3cff */
[----:B----4-:R-:W-:Y:S02]  /*14990*/  LOP3.LUT R10, R63, 0x180, RZ, 0xc0, !PT ;  /* 0x000001803f0a7812 */ /* 0x010fe400078ec0ff */
[----:B------:R-:W-:Y:S02]  /*149a0*/  LOP3.LUT R8, R59, 0x180, RZ, 0xc0, !PT ;  /* 0x000001803b087812 */ /* 0x000fe400078ec0ff */
[----:B------:R-:W-:Y:S02]  /*149b0*/  SHF.R.U64 R9, R9, 0x3, RZ ;  /* 0x0000000309097819 */ /* 0x000fe400000012ff */
[----:B------:R-:W-:-:S02]  /*149c0*/  LOP3.LUT R54, R67, 0x180, RZ, 0xc0, !PT ;  /* 0x0000018043367812 */ /* 0x000fc400078ec0ff */
[----:B------:R-:W-:Y:S02]  /*149d0*/  LOP3.LUT R55, R58, 0x180, RZ, 0xc0, !PT ;  /* 0x000001803a377812 */ /* 0x000fe400078ec0ff */
[----:B------:R-:W-:Y:S02]  /*149e0*/  SHF.R.U64 R10, R10, 0x3, RZ ;  /* 0x000000030a0a7819 */ /* 0x000fe400000012ff */
[----:B------:R-:W-:Y:S01]  /*149f0*/  SHF.R.U64 R8, R8, 0x3, RZ ;  /* 0x0000000308087819 */ /* 0x000fe200000012ff */
[--C-:B------:R-:W-:Y:S01]  /*14a00*/  IMAD.X R21, RZ, RZ, R5.reuse, P2 ;  /* 0x000000ffff157224 */ /* 0x100fe200010e0605 */
[----:B------:R-:W-:Y:S01]  /*14a10*/  LOP3.LUT R4, R9, R4, RZ, 0x3c, !PT ;  /* 0x0000000409047212 */ /* 0x000fe200078e3cff */
[--C-:B------:R-:W-:Y:S01]  /*14a20*/  IMAD.X R13, RZ, RZ, R5.reuse, P4 ;  /* 0x000000ffff0d7224 */ /* 0x100fe200020e0605 */
[----:B------:R-:W-:Y:S01]  /*14a30*/  SHF.R.U64 R54, R54, 0x3, RZ ;  /* 0x0000000336367819 */ /* 0x000fe200000012ff */
[----:B------:R-:W-:Y:S01]  /*14a40*/  IMAD.X R15, RZ, RZ, R5, P3 ;  /* 0x000000ffff0f7224 */ /* 0x000fe200018e0605 */
[----:B------:R-:W-:-:S02]  /*14a50*/  SHF.R.U64 R55, R55, 0x3, RZ ;  /* 0x0000000337377819 */ /* 0x000fc400000012ff */
[----:B------:R-:W-:Y:S02]  /*14a60*/  LOP3.LUT R20, R10, R63, RZ, 0x3c, !PT ;  /* 0x0000003f0a147212 */ /* 0x000fe400078e3cff */
[----:B------:R-:W-:Y:S01]  /*14a70*/  LOP3.LUT R14, R8, R59, RZ, 0x3c, !PT ;  /* 0x0000003b080e7212 */ /* 0x000fe200078e3cff */
[--C-:B------:R-:W-:Y:S01]  /*14a80*/  IMAD.X R9, RZ, RZ, R5.reuse, P1 ;  /* 0x000000ffff097224 */ /* 0x100fe200008e0605 */
[----:B------:R-:W-:Y:S01]  /*14a90*/  MOV R59, R4 ;  /* 0x00000004003b7202 */ /* 0x000fe20000000f00 */
[----:B------:R-:W-:Y:S01]  /*14aa0*/  IMAD.X R11, RZ, RZ, R5, P0 ;  /* 0x000000ffff0b7224 */ /* 0x000fe200000e0605 */
[----:B------:R-:W-:Y:S02]  /*14ab0*/  LOP3.LUT R8, R54, R67, RZ, 0x3c, !PT ;  /* 0x0000004336087212 */ /* 0x000fe400078e3cff */
[----:B------:R-:W-:Y:S02]  /*14ac0*/  F2FP.BF16.F32.PACK_AB R4, R74, R7 ;  /* 0x000000074a04723e */ /* 0x000fe400000010ff */
[----:B------:R-:W-:-:S02]  /*14ad0*/  LOP3.LUT R10, R55, R58, RZ, 0x3c, !PT ;  /* 0x0000003a370a7212 */ /* 0x000fc400078e3cff */
[----:B------:R-:W-:Y:S02]  /*14ae0*/  F2FP.BF16.F32.PACK_AB R5, R81, R78 ;  /* 0x0000004e5105723e */ /* 0x000fe400000010ff */
[----:B------:R-:W-:Y:S02]  /*14af0*/  F2FP.BF16.F32.PACK_AB R7, R80, R69 ;  /* 0x000000455007723e */ /* 0x000fe400000010ff */
[----:B------:R-:W-:Y:S02]  /*14b00*/  MOV R54, R20 ;  /* 0x0000001400367202 */ /* 0x000fe40000000f00 */
[----:B------:R-:W-:Y:S02]  /*14b10*/  MOV R58, R12 ;  /* 0x0000000c003a7202 */ /* 0x000fe40000000f00 */
[----:B------:R-:W-:Y:S02]  /*14b20*/  MOV R55, R14 ;  /* 0x0000000e00377202 */ /* 0x000fe40000000f00 */
        /* <DEDUP_REMOVED lines=8> */
[----:B------:R0:W-:Y:S01]  /*14bb0*/  STSM.16.M88.4 [R59], R4 ;  /* 0x000000043b007844 */ /* 0x0001e20000000200 */
[----:B------:R-:W-:Y:S02]  /*14bc0*/  MOV R53, R8 ;  /* 0x0000000800357202 */ /* 0x000fe40000000f00 */
[----:B------:R-:W-:Y:S01]  /*14bd0*/  MOV R40, R10 ;  /* 0x0000000a00287202 */ /* 0x000fe20000000f00 */
[----:B------:R1:W-:Y:S01]  /*14be0*/  STSM.16.M88.4 [R58], R12 ;  /* 0x0000000c3a007844 */ /* 0x0003e20000000200 */
[----:B------:R-:W-:Y:S02]  /*14bf0*/  F2FP.BF16.F32.PACK_AB R8, R45, R32 ;  /* 0x000000202d08723e */ /* 0x000fe400000010ff */
[----:B------:R-:W-:Y:S01]  /*14c00*/  F2FP.BF16.F32.PACK_AB R9, R50, R39 ;  /* 0x000000273209723e */ /* 0x000fe200000010ff */
[----:B------:R2:W-:Y:S01]  /*14c10*/  STSM.16.M88.4 [R55], R20 ;  /* 0x0000001437007844 */ /* 0x0005e20000000200 */
[----:B------:R-:W-:-:S02]  /*14c20*/  F2FP.BF16.F32.PACK_AB R10, R48, R33 ;  /* 0x00000021300a723e */ /* 0x000fc400000010ff */
[----:B------:R-:W-:Y:S02]  /*14c30*/  F2FP.BF16.F32.PACK_AB R11, R47, R38 ;  /* 0x000000262f0b723e */ /* 0x000fe400000010ff */
[----:B------:R-:W-:Y:S02]  /*14c40*/  ISETP.NE.U32.AND P0, PT, RZ, UR4, PT ;  /* 0x00000004ff007c0c */ /* 0x000fe4000bf05070 */
[----:B0-----:R-:W-:Y:S02]  /*14c50*/  F2FP.BF16.F32.PACK_AB R4, R41, R28 ;  /* 0x0000001c2904723e */ /* 0x001fe400000010ff */
[----:B------:R-:W-:Y:S02]  /*14c60*/  F2FP.BF16.F32.PACK_AB R5, R56, R43 ;  /* 0x0000002b3805723e */ /* 0x000fe400000010ff */
[----:B------:R-:W-:Y:S02]  /*14c70*/  F2FP.BF16.F32.PACK_AB R6, R44, R29 ;  /* 0x0000001d2c06723e */ /* 0x000fe400000010ff */
[----:B------:R-:W-:-:S02]  /*14c80*/  F2FP.BF16.F32.PACK_AB R7, R51, R42 ;  /* 0x0000002a3307723e */ /* 0x000fc400000010ff */
[----:B-1----:R-:W-:Y:S02]  /*14c90*/  F2FP.BF16.F32.PACK_AB R12, R49, R36 ;  /* 0x00000024310c723e */ /* 0x002fe400000010ff */
[----:B------:R-:W-:Y:S02]  /*14ca0*/  F2FP.BF16.F32.PACK_AB R13, R35, R30 ;  /* 0x0000001e230d723e */ /* 0x000fe400000010ff */
[----:B------:R-:W-:Y:S02]  /*14cb0*/  F2FP.BF16.F32.PACK_AB R14, R52, R37 ;  /* 0x00000025340e723e */ /* 0x000fe400000010ff */
[----:B------:R-:W-:Y:S02]  /*14cc0*/  F2FP.BF16.F32.PACK_AB R15, R34, R31 ;  /* 0x0000001f220f723e */ /* 0x000fe400000010ff */
[----:B--2---:R-:W-:Y:S01]  /*14cd0*/  IADD3 R20, P1, R46, UR4, RZ ;  /* 0x000000042e147c10 */ /* 0x004fe2000ff3e0ff */
[----:B------:R0:W-:Y:S01]  /*14ce0*/  STSM.16.M88.4 [R54], R4 ;  /* 0x0000000436007844 */ /* 0x0001e20000000200 */
[----:B------:R-:W-:-:S02]  /*14cf0*/  ISETP.NE.AND.EX P0, PT, RZ, UR5, PT, P0 ;  /* 0x00000005ff007c0c */ /* 0x000fc4000bf05300 */
[----:B------:R-:W-:Y:S01]  /*14d00*/  IADD3.X R21, R27, UR5, RZ, P1, !PT ;  /* 0x000000051b157c10 */ /* 0x000fe20008ffe4ff */
[----:B------:R0:W-:Y:S01]  /*14d10*/  STSM.16.M88.4 [R53], R8 ;  /* 0x0000000835007844 */ /* 0x0001e20000000200 */
[----:B------:R-:W-:-:S03]  /*14d20*/  ULDC.64 UR4, c[0x0][0xbe0] ;  /* 0x0002f80000047ab9 */ /* 0x000fc60000000a00 */
[----:B------:R0:W-:Y:S01]  /*14d30*/  STSM.16.M88.4 [R40], R12 ;  /* 0x0000000c28007844 */ /* 0x0001e20000000200 */
[----:B------:R-:W-:Y:S01]  /*14d40*/  BAR.SYNC.DEFER_BLOCKING 0x1, 0x180 ;  /* 0x0046000000007b1d */ /* 0x000fe20000010000 */
[----:B------:R-:W-:-:S04]  /*14d50*/  ISETP.NE.U32.AND P1, PT, RZ, UR4, PT ;  /* 0x00000004ff007c0c */ /* 0x000fc8000bf25070 */
[----:B------:R-:W-:Y:S01]  /*14d60*/  ISETP.NE.AND.EX P1, PT, RZ, UR5, PT, P1 ;  /* 0x00000005ff007c0c */ /* 0x000fe2000bf25310 */
[----:B------:R-:W-:-:S12]  /*14d70*/  IMAD.MOV.U32 R37, RZ, RZ, RZ ;  /* 0x000000ffff257224 */ /* 0x000fd800078e00ff */
[----:B------:R-:W-:Y:S01]  /*14d80*/  @P1 IADD3 R46, P2, R46, UR4, RZ ;  /* 0x000000042e2e1c10 */ /* 0x000fe2000ff5e0ff */
[----:B------:R-:W-:Y:S02]  /*14d90*/  ULDC UR4, c[0x0][0xa88] ;  /* 0x0002a20000047ab9 */ /* 0x000fe40000000800 */
[----:B------:R-:W-:Y:S01]  /*14da0*/  IMAD.U32 R0, RZ, RZ, UR4 ;  /* 0x00000004ff007e24 */ /* 0x000fe2000f8e00ff */
[----:B------:R-:W-:Y:S01]  /*14db0*/  @P1 IADD3.X R47, R27, UR5, RZ, P2, !PT ;  /* 0x000000051b2f1c10 */ /* 0x000fe200097fe4ff */
[----:B------:R-:W2:Y:S04]  /*14dc0*/  @P0 LDG.E R37, desc[UR60][R20.64] ;  /* 0x0000003c14250981 */ /* 0x000ea8000c1e1900 */
[----:B------:R0:W5:Y:S01]  /*14dd0*/  @P1 LDG.E R0, desc[UR60][R46.64] ;  /* 0x0000003c2e001981 */ /* 0x000162000c1e1900 */
[----:B---3--:R-:W-:-:S02]  /*14de0*/  SHF.R.S32.HI R38, RZ, 0x1f, R66 ;  /* 0x0000001fff267819 */ /* 0x008fc40000011442 */
[----:B--2---:R-:W-:Y:S01]  /*14df0*/  SHF.R.S32.HI R36, RZ, 0x1f, R37 ;  /* 0x0000001fff247819 */ /* 0x004fe20000011425 */
[----:B0-----:R-:W-:Y:S06]  /*14e00*/  @P1 BRA `(.L_x_438) ;  /* 0x0000000000101947 */ /* 0x001fec0003800000 */
[----:B------:R-:W-:Y:S05]  /*14e10*/  @!P0 BRA `(.L_x_438) ;  /* 0x00000000000c8947 */ /* 0x000fea0003800000 */
[----:B------:R-:W2:Y:S04]  /*14e20*/  LDG.E R5, desc[UR60][R20.64] ;  /* 0x0000003c14057981 */ /* 0x000ea8000c1e1900 */
[----:B-----5:R-:W2:Y:S02]  /*14e30*/  LDG.E R0, desc[UR60][R20.64+0x4] ;  /* 0x0000043c14007981 */ /* 0x020ea4000c1e1900 */
[----:B--2---:R-:W-:-:S07]  /*14e40*/  IMAD.IADD R0, R0, 0x1, -R5 ;  /* 0x0000000100007824 */ /* 0x004fce00078e0a05 */
.L_x_438:
[----:B------:R-:W2:Y:S01]  /*14e50*/  LDL.64 R4, [R1+0x60] ;  /* 0x0000600001047983 */ /* 0x000ea20000100a00 */
[----:B------:R-:W-:-:S03]  /*14e60*/  ULDC.64 UR4, c[0x0][0xb70] ;  /* 0x0002dc0000047ab9 */ /* 0x000fc60000000a00 */
[----:B------:R0:W3:Y:S04]  /*14e70*/  LDL.64 R44, [R1+0x60] ;  /* 0x00006000012c7983 */ /* 0x0000e80000100a00 */
[----:B------:R-:W4:Y:S04]  /*14e80*/  LDL R8, [R1+0x8c] ;  /* 0x00008c0001087983 */ /* 0x000f280000100800 */
[----:B------:R-:W4:Y:S04]  /*14e90*/  LDL.LU R42, [R1+0x74] ;  /* 0x00007400012a7983 */ /* 0x000f280000300800 */
[----:B------:R-:W4:Y:S01]  /*14ea0*/  LDL R41, [R1+0x54] ;  /* 0x0000540001297983 */ /* 0x000f220000100800 */
[----:B------:R-:W1:Y:S01]  /*14eb0*/  S2R R10, SR_TID.X ;  /* 0x00000000000a7919 */ /* 0x000e620000002100 */
[----:B------:R-:W-:Y:S01]  /*14ec0*/  IMAD R6, R38, UR4, RZ ;  /* 0x0000000426067c24 */ /* 0x000fe2000f8e02ff */
[----:B------:R-:W-:-:S03]  /*14ed0*/  SEL R40, R26, RZ, !P0 ;  /* 0x000000ff1a287207 */ /* 0x000fc60004000000 */
[----:B------:R-:W-:Y:S01]  /*14ee0*/  IMAD R9, R66, UR5, R6 ;  /* 0x0000000542097c24 */ /* 0x000fe2000f8e0206 */
[----:B------:R-:W-:Y:S01]  /*14ef0*/  SEL R39, R62, RZ, !P0 ;  /* 0x000000ff3e277207 */ /* 0x000fe20004000000 */
[----:B-1----:R-:W-:-:S05]  /*14f00*/  VIADD R14, R10, 0xffffff80 ;  /* 0xffffff800a0e7836 */ /* 0x002fca0000000000 */
[----:B------:R-:W-:-:S04]  /*14f10*/  SHF.R.S32.HI R10, RZ, 0x1f, R14 ;  /* 0x0000001fff0a7819 */ /* 0x000fc8000001140e */
[----:B------:R-:W-:-:S04]  /*14f20*/  LEA.HI R10, R10, R14, RZ, 0x7 ;  /* 0x0000000e0a0a7211 */ /* 0x000fc800078f38ff */
[----:B------:R-:W-:-:S05]  /*14f30*/  LOP3.LUT R10, R10, 0xffffff80, RZ, 0xc0, !PT ;  /* 0xffffff800a0a7812 */ /* 0x000fca00078ec0ff */
[----:B------:R-:W-:Y:S01]  /*14f40*/  IMAD.IADD R10, R14, 0x1, -R10 ;  /* 0x000000010e0a7824 */ /* 0x000fe200078e0a0a */
[----:B------:R-:W-:Y:S01]  /*14f50*/  BSSY B1, `(.L_x_439) ;  /* 0x0000071000017945 */ /* 0x000fe20003800000 */
[----:B--2---:R-:W-:Y:S02]  /*14f60*/  IMAD.MOV.U32 R5, RZ, RZ, R36 ;  /* 0x000000ffff057224 */ /* 0x004fe400078e0024 */
[----:B---3--:R-:W-:Y:S02]  /*14f70*/  IMAD.MOV.U32 R44, RZ, RZ, R4 ;  /* 0x000000ffff2c7224 */ /* 0x008fe400078e0004 */
[----:B------:R-:W-:-:S04]  /*14f80*/  IMAD.MOV.U32 R4, RZ, RZ, R37 ;  /* 0x000000ffff047224 */ /* 0x000fc800078e0025 */
[----:B------:R-:W-:Y:S01]  /*14f90*/  IMAD.WIDE.U32 R4, R66, UR4, R4 ;  /* 0x0000000442047c25 */ /* 0x000fe2000f8e0004 */
[----:B------:R-:W-:-:S03]  /*14fa0*/  ULDC.64 UR4, c[0x0][0xb78] ;  /* 0x0002de0000047ab9 */ /* 0x000fc60000000a00 */
[----:B----4-:R-:W-:Y:S02]  /*14fb0*/  IMAD R7, R44, 0x20, R41 ;  /* 0x000000202c077824 */ /* 0x010fe400078e0229 */
[----:B------:R-:W-:Y:S02]  /*14fc0*/  IMAD.IADD R5, R5, 0x1, R9 ;  /* 0x0000000105057824 */ /* 0x000fe400078e0209 */
[----:B------:R-:W-:-:S04]  /*14fd0*/  IMAD.WIDE R24, R7, 0x2, R24 ;  /* 0x0000000207187825 */ /* 0x000fc800078e0218 */
[----:B------:R-:W-:Y:S01]  /*14fe0*/  IMAD R6, R40, UR4, RZ ;  /* 0x0000000428067c24 */ /* 0x000fe2000f8e02ff */
[----:B------:R-:W-:Y:S01]  /*14ff0*/  IADD3 R9, P2, R24, 0x1800, RZ ;  /* 0x0000180018097810 */ /* 0x000fe20007f5e0ff */
[----:B------:R-:W-:Y:S02]  /*15000*/  IMAD R11, R42, 0xc0, R8 ;  /* 0x000000c02a0b7824 */ /* 0x000fe400078e0208 */
[----:B------:R-:W-:Y:S01]  /*15010*/  IMAD.WIDE.U32 R4, R39, UR4, R4 ;  /* 0x0000000427047c25 */ /* 0x000fe2000f8e0004 */
[----:B------:R-:W-:Y:S02]  /*15020*/  LOP3.LUT R8, R9, 0x180, RZ, 0xc0, !PT ;  /* 0x0000018009087812 */ /* 0x000fe400078ec0ff */
[----:B------:R-:W-:Y:S01]  /*15030*/  SHF.R.S32.HI R7, RZ, 0x1f, R11 ;  /* 0x0000001fff077819 */ /* 0x000fe2000001140b */
[----:B------:R-:W-:Y:S01]  /*15040*/  IMAD R6, R39, UR5, R6 ;  /* 0x0000000527067c24 */ /* 0x000fe2000f8e0206 */
[----:B------:R-:W-:Y:S01]  /*15050*/  IADD3 R4, P0, R11, R4, RZ ;  /* 0x000000040b047210 */ /* 0x000fe20007f1e0ff */
[----:B------:R-:W-:Y:S01]  /*15060*/  ULDC.64 UR4, c[0x0][0xb40] ;  /* 0x0002d00000047ab9 */ /* 0x000fe20000000a00 */
[----:B------:R-:W-:-:S02]  /*15070*/  SHF.R.U64 R8, R8, 0x3, RZ ;  /* 0x0000000308087819 */ /* 0x000fc400000012ff */
[----:B------:R-:W-:Y:S02]  /*15080*/  IADD3.X R7, R7, R5, R6, P0, !PT ;  /* 0x0000000507077210 */ /* 0x000fe400007fe406 */
[----:B------:R-:W-:Y:S01]  /*15090*/  LEA R34, P1, R4, UR4, 0x2 ;  /* 0x0000000404227c11 */ /* 0x000fe2000f8210ff */
[----:B------:R-:W-:Y:S01]  /*150a0*/  VIADD R5, R11, 0x8 ;  /* 0x000000080b057836 */ /* 0x000fe20000000000 */
[----:B------:R-:W-:Y:S01]  /*150b0*/  LOP3.LUT R8, R8, R9, RZ, 0x3c, !PT ;  /* 0x0000000908087212 */ /* 0x000fe200078e3cff */
[----:B------:R-:W-:Y:S01]  /*150c0*/  IMAD.X R9, RZ, RZ, R25, P2 ;  /* 0x000000ffff097224 */ /* 0x000fe200010e0619 */
[C---:B------:R-:W-:Y:S02]  /*150d0*/  IADD3 R13, P5, R24.reuse, 0x3000, RZ ;  /* 0x00003000180d7810 */ /* 0x040fe40007fbe0ff */
[C---:B------:R-:W-:Y:S02]  /*150e0*/  IADD3 R21, P4, R24.reuse, 0x4800, RZ ;  /* 0x0000480018157810 */ /* 0x040fe40007f9e0ff */
[----:B------:R-:W-:-:S02]  /*150f0*/  IADD3 R27, P3, R24, 0x6000, RZ ;  /* 0x00006000181b7810 */ /* 0x000fc40007f7e0ff */
[----:B------:R-:W-:Y:S02]  /*15100*/  LOP3.LUT P0, RZ, R10, 0x3, RZ, 0xc0, !PT ;  /* 0x000000030aff7812 */ /* 0x000fe4000780c0ff */
[----:B------:R-:W-:Y:S01]  /*15110*/  LEA.HI.X R35, R4, UR5, R7, 0x2, P1 ;  /* 0x0000000504237c11 */ /* 0x000fe200088f1407 */
[----:B------:R-:W-:Y:S01]  /*15120*/  ULDC.64 UR4, c[0x0][0xaa0] ;  /* 0x0002a80000047ab9 */ /* 0x000fe20000000a00 */
[----:B------:R-:W-:Y:S02]  /*15130*/  IADD3 R7, P2, R24, 0x7800, RZ ;  /* 0x0000780018077810 */ /* 0x000fe40007f5e0ff */
[----:B------:R-:W-:Y:S02]  /*15140*/  LOP3.LUT R12, R13, 0x180, RZ, 0xc0, !PT ;  /* 0x000001800d0c7812 */ /* 0x000fe400078ec0ff */
[----:B------:R-:W-:Y:S02]  /*15150*/  LOP3.LUT R20, R21, 0x180, RZ, 0xc0, !PT ;  /* 0x0000018015147812 */ /* 0x000fe400078ec0ff */
[----:B------:R-:W-:-:S02]  /*15160*/  LOP3.LUT R26, R27, 0x180, RZ, 0xc0, !PT ;  /* 0x000001801b1a7812 */ /* 0x000fc400078ec0ff */
[-C--:B-----5:R-:W-:Y:S02]  /*15170*/  ISETP.GE.OR P1, PT, R11, R0.reuse, P0 ;  /* 0x000000000b00720c */ /* 0x0a0fe40000726670 */
[----:B------:R-:W-:Y:S02]  /*15180*/  LOP3.LUT R4, R24, 0x180, RZ, 0xc0, !PT ;  /* 0x0000018018047812 */ /* 0x000fe400078ec0ff */
[----:B------:R-:W-:Y:S02]  /*15190*/  ISETP.GE.OR P0, PT, R5, R0, P0 ;  /* 0x000000000500720c */ /* 0x000fe40000706670 */
[----:B------:R-:W-:Y:S02]  /*151a0*/  LOP3.LUT R6, R7, 0x180, RZ, 0xc0, !PT ;  /* 0x0000018007067812 */ /* 0x000fe400078ec0ff */
[----:B------:R-:W-:Y:S02]  /*151b0*/  SHF.R.U64 R12, R12, 0x3, RZ ;  /* 0x000000030c0c7819 */ /* 0x000fe400000012ff */
[----:B------:R-:W-:-:S02]  /*151c0*/  SHF.R.U64 R20, R20, 0x3, RZ ;  /* 0x0000000314147819 */ /* 0x000fc400000012ff */
[----:B------:R-:W-:Y:S02]  /*151d0*/  SHF.R.U64 R26, R26, 0x3, RZ ;  /* 0x000000031a1a7819 */ /* 0x000fe400000012ff */
[----:B------:R-:W-:Y:S02]  /*151e0*/  SHF.R.U64 R5, R4, 0x3, RZ ;  /* 0x0000000304057819 */ /* 0x000fe400000012ff */
[----:B------:R-:W-:Y:S01]  /*151f0*/  SHF.R.U64 R6, R6, 0x3, RZ ;  /* 0x0000000306067819 */ /* 0x000fe200000012ff */
[--C-:B------:R-:W-:Y:S01]  /*15200*/  IMAD.X R29, RZ, RZ, R25.reuse, P2 ;  /* 0x000000ffff1d7224 */ /* 0x100fe200010e0619 */
[----:B------:R-:W-:Y:S01]  /*15210*/  LOP3.LUT R12, R12, R13, RZ, 0x3c, !PT ;  /* 0x0000000d0c0c7212 */ /* 0x000fe200078e3cff */
[--C-:B------:R-:W-:Y:S01]  /*15220*/  IMAD.X R13, RZ, RZ, R25.reuse, P5 ;  /* 0x000000ffff0d7224 */ /* 0x100fe200028e0619 */
[----:B------:R-:W-:Y:S01]  /*15230*/  LOP3.LUT R20, R20, R21, RZ, 0x3c, !PT ;  /* 0x0000001514147212 */ /* 0x000fe200078e3cff */
[--C-:B------:R-:W-:Y:S01]  /*15240*/  IMAD.X R21, RZ, RZ, R25.reuse, P4 ;  /* 0x000000ffff157224 */ /* 0x100fe200020e0619 */
[----:B------:R-:W-:Y:S01]  /*15250*/  LOP3.LUT R26, R26, R27, RZ, 0x3c, !PT ;  /* 0x0000001b1a1a7212 */ /* 0x000fe200078e3cff */
[--C-:B------:R-:W-:Y:S01]  /*15260*/  IMAD.X R27, RZ, RZ, R25.reuse, P3 ;  /* 0x000000ffff1b7224 */ /* 0x100fe200018e0619 */
[----:B------:R-:W-:Y:S01]  /*15270*/  LOP3.LUT R4, R5, R24, RZ, 0x3c, !PT ;  /* 0x0000001805047212 */ /* 0x000fe200078e3cff */
[----:B------:R-:W-:Y:S01]  /*15280*/  IMAD.MOV.U32 R5, RZ, RZ, R25 ;  /* 0x000000ffff057224 */ /* 0x000fe200078e0019 */
[----:B------:R-:W-:Y:S01]  /*15290*/  LOP3.LUT R28, R6, R7, RZ, 0x3c, !PT ;  /* 0x00000007061c7212 */ /* 0x000fe200078e3cff */
[----:B------:R-:W-:Y:S01]  /*152a0*/  @!P1 STG.E desc[UR60][R34.64], R2 ;  /* 0x0000000222009986 */ /* 0x000fe2000c10193c */
[----:B------:R-:W-:-:S03]  /*152b0*/  SHF.R.S32.HI R33, RZ, 0x1f, R41 ;  /* 0x0000001fff217819 */ /* 0x000fc60000011429 */
[----:B------:R1:W-:Y:S01]  /*152c0*/  @!P0 STG.E desc[UR60][R34.64+0x20], R3 ;  /* 0x0000200322008986 */ /* 0x0003e2000c10193c */
[----:B------:R-:W-:-:S03]  /*152d0*/  IMAD.MOV.U32 R32, RZ, RZ, R41 ;  /* 0x000000ffff207224 */ /* 0x000fc600078e0029 */
[----:B------:R-:W5:Y:S01]  /*152e0*/  LD.E.128 R4, desc[UR60][R4.64] ;  /* 0x0000003c04047980 */ /* 0x000f62000c101d00 */
[----:B------:R-:W-:-:S03]  /*152f0*/  SHF.R.S32.HI R45, RZ, 0x1f, R44 ;  /* 0x0000001fff2d7819 */ /* 0x000fc6000001142c */
[----:B------:R-:W5:Y:S04]  /*15300*/  LD.E.128 R8, desc[UR60][R8.64] ;  /* 0x0000003c08087980 */ /* 0x000f68000c101d00 */
[----:B------:R-:W5:Y:S04]  /*15310*/  LD.E.128 R12, desc[UR60][R12.64] ;  /* 0x0000003c0c0c7980 */ /* 0x000f68000c101d00 */
[----:B------:R-:W5:Y:S04]  /*15320*/  LD.E.128 R20, desc[UR60][R20.64] ;  /* 0x0000003c14147980 */ /* 0x000f68000c101d00 */
[----:B------:R-:W5:Y:S04]  /*15330*/  LD.E.128 R24, desc[UR60][R26.64] ;  /* 0x0000003c1a187980 */ /* 0x000f68000c101d00 */
[----:B------:R-:W5:Y:S01]  /*15340*/  LD.E.128 R28, desc[UR60][R28.64] ;  /* 0x0000003c1c1c7980 */ /* 0x000f62000c101d00 */
[----:B------:R-:W-:Y:S01]  /*15350*/  IMAD R36, R36, UR4, RZ ;  /* 0x0000000424247c24 */ /* 0x000fe2000f8e02ff */
[----:B------:R-:W-:Y:S01]  /*15360*/  @!PT LDS RZ, [RZ] ;  /* 0x00000000fffff984 */ /* 0x000fe20000000800 */
[----:B------:R-:W-:Y:S01]  /*15370*/  @!PT LDS RZ, [RZ] ;  /* 0x00000000fffff984 */ /* 0x000fe20000000800 */
[----:B------:R-:W-:Y:S01]  /*15380*/  @!PT LDS RZ, [RZ] ;  /* 0x00000000fffff984 */ /* 0x000fe20000000800 */
[----:B------:R-:W-:Y:S01]  /*15390*/  @!PT LDS RZ, [RZ] ;  /* 0x00000000fffff984 */ /* 0x000fe20000000800 */
[----:B------:R2:W-:Y:S06]  /*153a0*/  MEMBAR.ALL.CTA ;  /* 0x0000000000007992 */ /* 0x0005ec0000008000 */
[----:B--2---:R-:W2:Y:S01]  /*153b0*/  FENCE.VIEW.ASYNC.S ;  /* 0x00000000000073c6 */ /* 0x004ea20000000000 */
[----:B-1----:R-:W-:-:S03]  /*153c0*/  IMAD.WIDE.U32 R2, R37, UR4, R32 ;  /* 0x0000000425027c25 */ /* 0x002fc6000f8e0020 */
[----:B------:R0:W-:Y:S01]  /*153d0*/  STL [R1+0x64], R45 ;  /* 0x0000642d01007387 */ /* 0x0001e20000100800 */
[----:B------:R-:W-:Y:S01]  /*153e0*/  IMAD R37, R37, UR5, R36 ;  /* 0x0000000525257c24 */ /* 0x000fe2000f8e0224 */
[----:B------:R-:W-:Y:S01]  /*153f0*/  ULDC.64 UR4, c[0x0][0xae0] ;  /* 0x0002b80000047ab9 */ /* 0x000fe20000000a00 */
[----:B------:R-:W-:Y:S02]  /*15400*/  IMAD R35, R42, -0xc0, R0 ;  /* 0xffffff402a237824 */ /* 0x000fe400078e0200 */
[----:B------:R-:W-:Y:S02]  /*15410*/  IMAD.IADD R3, R3, 0x1, R37 ;  /* 0x0000000103037824 */ /* 0x000fe400078e0225 */
[----:B------:R-:W-:Y:S01]  /*15420*/  IMAD R33, R38, UR4, RZ ;  /* 0x0000000426217c24 */ /* 0x000fe2000f8e02ff */
[C---:B------:R-:W-:Y:S01]  /*15430*/  ISETP.GE.AND P0, PT, R44.reuse, R35, PT ;  /* 0x000000232c00720c */ /* 0x040fe20003f06270 */
[----:B------:R-:W-:Y:S02]  /*15440*/  VIADD R0, R44, 0x60 ;  /* 0x000000602c007836 */ /* 0x000fe40000000000 */
[----:B------:R-:W-:-:S02]  /*15450*/  VIADD R32, R18, 0x31c20 ;  /* 0x00031c2012207836 */ /* 0x000fc40000000000 */
[C---:B------:R-:W-:Y:S02]  /*15460*/  IMAD R33, R66.reuse, UR5, R33 ;  /* 0x0000000542217c24 */ /* 0x040fe4000f8e0221 */
[----:B------:R-:W-:Y:S01]  /*15470*/  IMAD.WIDE.U32 R2, R66, UR4, R2 ;  /* 0x0000000442027c25 */ /* 0x000fe2000f8e0002 */
[----:B------:R-:W-:Y:S01]  /*15480*/  ULDC.64 UR4, c[0x0][0xae8] ;  /* 0x0002ba0000047ab9 */ /* 0x000fe20000000a00 */
[----:B------:R-:W-:Y:S02]  /*15490*/  ISETP.GE.AND P3, PT, R0, R35, PT ;  /* 0x000000230000720c */ /* 0x000fe40003f66270 */
[----:B------:R-:W-:Y:S01]  /*154a0*/  IMAD.IADD R3, R3, 0x1, R33 ;  /* 0x0000000103037824 */ /* 0x000fe200078e0221 */
[----:B------:R-:W-:Y:S01]  /*154b0*/  PRMT R32, RZ, 0x654, R32 ;  /* 0x00000654ff207816 */ /* 0x000fe20000000020 */
[----:B------:R-:W-:Y:S02]  /*154c0*/  IMAD R0, R40, UR4, RZ ;  /* 0x0000000428007c24 */ /* 0x000fe4000f8e02ff */
[C---:B------:R-:W-:Y:S01]  /*154d0*/  IMAD.WIDE.U32 R34, R39.reuse, UR4, R2 ;  /* 0x0000000427227c25 */ /* 0x040fe2000f8e0002 */
[----:B--2---:R1:W-:Y:S03]  /*154e0*/  SYNCS.ARRIVE.TRANS64.RED.A1T0 RZ, [R32+URZ], RZ ;  /* 0x000000ff20ff79a7 */ /* 0x0043e6000810043f */
[----:B------:R-:W-:-:S04]  /*154f0*/  IMAD R37, R39, UR5, R0 ;  /* 0x0000000527257c24 */ /* 0x000fc8000f8e0200 */
[----:B------:R-:W-:Y:S02]  /*15500*/  IMAD.IADD R39, R35, 0x1, R37 ;  /* 0x0000000123277824 */ /* 0x000fe400078e0225 */
[----:B-1----:R-:W-:Y:S01]  /*15510*/  IMAD.WIDE R32, R42, 0xc0, R44 ;  /* 0x000000c02a207825 */ /* 0x002fe200078e022c */
[----:B0-----:R-:W-:Y:S06]  /*15520*/  @P0 BRA `(.L_x_440) ;  /* 0x00000000004c0947 */ /* 0x001fec0003800000 */
        /* <DEDUP_REMOVED lines=19> */
.L_x_440:
[----:B------:R-:W-:Y:S05]  /*15660*/  BSYNC B1 ;  /* 0x0000000000017941 */ /* 0x000fea0003800000 */
.L_x_439:
[----:B------:R-:W-:Y:S05]  /*15670*/  @P3 BRA `(.L_x_441) ;  /* 0x0000000800503947 */ /* 0x000fea0003800000 */
[----:B0----5:R-:W-:Y:S01]  /*15680*/  IADD3 R5, P0, R32, 0x60, RZ ;  /* 0x0000006020057810 */ /* 0x021fe20007f1e0ff */
[----:B------:R-:W-:Y:S01]  /*15690*/  ULDC.64 UR4, c[0x0][0xad8] ;  /* 0x0002b60000047ab9 */ /* 0x000fe20000000a00 */
[----:B------:R-:W-:Y:S01]  /*156a0*/  IMAD.MOV.U32 R2, RZ, RZ, R34 ;  /* 0x000000ffff027224 */ /* 0x000fe200078e0022 */
        /* <DEDUP_REMOVED lines=20> */
.L_x_437:
[----:B------:R-:W0:Y:S01]  /*157f0*/  S2R R0, SR_TID.X ;  /* 0x0000000000007919 */ /* 0x000e220000002100 */
[----:B------:R-:W-:Y:S01]  /*15800*/  ULDC.64 UR4, c[0x0][0xbd8] ;  /* 0x0002f60000047ab9 */ /* 0x000fe20000000a00 */
[----:B------:R-:W-:Y:S01]  /*15810*/  IMAD.MOV.U32 R7, RZ, RZ, RZ ;  /* 0x000000ffff077224 */ /* 0x000fe200078e00ff */
[----:B------:R-:W-:Y:S02]  /*15820*/  ISETP.NE.U32.AND P0, PT, RZ, UR4, PT ;  /* 0x00000004ff007c0c */ /* 0x000fe4000bf05070 */
[----:B------:R-:W-:Y:S02]  /*15830*/  IADD3 R2, P1, R46, UR4, RZ ;  /* 0x000000042e027c10 */ /* 0x000fe4000ff3e0ff */
[----:B------:R-:W-:Y:S02]  /*15840*/  ISETP.NE.AND.EX P0, PT, RZ, UR5, PT, P0 ;  /* 0x00000005ff007c0c */ /* 0x000fe4000bf05300 */
[----:B------:R-:W-:Y:S01]  /*15850*/  IADD3.X R3, R27, UR5, RZ, P1, !PT ;  /* 0x000000051b037c10 */ /* 0x000fe20008ffe4ff */
[----:B------:R-:W-:-:S02]  /*15860*/  ULDC.64 UR4, c[0x0][0xbe0] ;  /* 0x0002f80000047ab9 */ /* 0x000fc40000000a00 */
[----:B------:R-:W-:-:S04]  /*15870*/  ISETP.NE.U32.AND P1, PT, RZ, UR4, PT ;  /* 0x00000004ff007c0c */ /* 0x000fc8000bf25070 */
[----:B------:R-:W-:-:S04]  /*15880*/  ISETP.NE.AND.EX P1, PT, RZ, UR5, PT, P1 ;  /* 0x00000005ff007c0c */ /* 0x000fc8000bf25310 */
[----:B------:R1:W5:Y:S09]  /*15890*/  @P0 LDG.E R7, desc[UR60][R2.64] ;  /* 0x0000003c02070981 */ /* 0x000372000c1e1900 */
[----:B------:R-:W-:Y:S01]  /*158a0*/  @P1 IADD3 R46, P2, R46, UR4, RZ ;  /* 0x000000042e2e1c10 */ /* 0x000fe2000ff5e0ff */
[----:B------:R-:W-:Y:S01]  /*158b0*/  ULDC UR4, c[0x0][0xa88] ;  /* 0x0002a20000047ab9 */ /* 0x000fe20000000800 */
[----:B0-----:R-:W-:-:S02]  /*158c0*/  VIADD R4, R0, 0xffffff80 ;  /* 0xffffff8000047836 */ /* 0x001fc40000000000 */
[----:B------:R-:W-:Y:S01]  /*158d0*/  @P1 IADD3.X R47, R27, UR5, RZ, P2, !PT ;  /* 0x000000051b2f1c10 */ /* 0x000fe200097fe4ff */
[----:B------:R-:W-:-:S06]  /*158e0*/  IMAD.U32 R0, RZ, RZ, UR4 ;  /* 0x00000004ff007e24 */ /* 0x000fcc000f8e00ff */
[----:B------:R1:W5:Y:S01]  /*158f0*/  @P1 LDG.E R0, desc[UR60][R46.64] ;  /* 0x0000003c2e001981 */ /* 0x000362000c1e1900 */
[----:B------:R-:W-:Y:S01]  /*15900*/  ISETP.GT.AND P2, PT, R4, 0xbf, PT ;  /* 0x000000bf0400780c */ /* 0x000fe20003f44270 */
[----:B------:R-:W-:-:S12]  /*15910*/  @P1 BRA `(.L_x_442) ;  /* 0x0000000000101947 */ /* 0x000fd80003800000 */
[----:B------:R-:W-:Y:S05]  /*15920*/  @!P0 BRA `(.L_x_442) ;  /* 0x00000000000c8947 */ /* 0x000fea0003800000 */
[----:B------:R-:W2:Y:S04]  /*15930*/  LDG.E R5, desc[UR60][R2.64] ;  /* 0x0000003c02057981 */ /* 0x000ea8000c1e1900 */
[----:B-----5:R-:W2:Y:S02]  /*15940*/  LDG.E R0, desc[UR60][R2.64+0x4] ;  /* 0x0000043c02007981 */ /* 0x020ea4000c1e1900 */
[----:B--2---:R-:W-:-:S07]  /*15950*/  IMAD.IADD R0, R0, 0x1, -R5 ;  /* 0x0000000100007824 */ /* 0x004fce00078e0a05 */
.L_x_442:
[----:B----4-:R-:W2:Y:S04]  /*15960*/  LDL R13, [R1+0x6c] ;  /* 0x00006c00010d7983 */ /* 0x010ea80000100800 */
[----:B------:R-:W3:Y:S04]  /*15970*/  LDL R10, [R1+0x54] ;  /* 0x00005400010a7983 */ /* 0x000ee80000100800 */
[----:B------:R0:W5:Y:S01]  /*15980*/  LDL R12, [R1+0x74] ;  /* 0x00007400010c7983 */ /* 0x0001620000100800 */
[----:B------:R-:W-:Y:S01]  /*15990*/  BSSY B1, `(.L_x_443) ;  /* 0x000001d000017945 */ /* 0x000fe20003800000 */
[----:B------:R-:W-:-:S02]  /*159a0*/  SEL R11, R62, RZ, !P0 ;  /* 0x000000ff3e0b7207 */ /* 0x000fc40004000000 */
[----:B------:R-:W-:Y:S02]  /*159b0*/  SEL R26, R26, RZ, !P0 ;  /* 0x000000ff1a1a7207 */ /* 0x000fe40004000000 */
[----:B-----5:R-:W-:Y:S02]  /*159c0*/  SHF.R.S32.HI R6, RZ, 0x1f, R7 ;  /* 0x0000001fff067819 */ /* 0x020fe40000011407 */
[----:B--2---:R-:W-:Y:S02]  /*159d0*/  SHF.R.S32.HI R8, RZ, 0x1f, R13 ;  /* 0x0000001fff087819 */ /* 0x004fe4000001140d */
[----:B---3--:R-:W-:Y:S01]  /*159e0*/  SHF.R.S32.HI R9, RZ, 0x1f, R10 ;  /* 0x0000001fff097819 */ /* 0x008fe2000001140a */
[----:B0-----:R-:W-:Y:S06]  /*159f0*/  @P2 BRA `(.L_x_444) ;  /* 0x0000000000582947 */ /* 0x001fec0003800000 */
[----:B-1----:R-:W0:Y:S02]  /*15a00*/  S2R R2, SR_TID.X ;  /* 0x0000000000027919 */ /* 0x002e240000002100 */
[----:B0-----:R-:W-:-:S04]  /*15a10*/  IMAD R2, R12, 0xc0, R2 ;  /* 0x000000c00c027824 */ /* 0x001fc800078e0202 */
[----:B------:R-:W-:-:S05]  /*15a20*/  VIADD R3, R2, 0xffffff80 ;  /* 0xffffff8002037836 */ /* 0x000fca0000000000 */
[----:B------:R-:W-:-:S13]  /*15a30*/  ISETP.GE.AND P0, PT, R3, R0, PT ;  /* 0x000000000300720c */ /* 0x000fda0003f06270 */
[----:B------:R-:W-:Y:S05]  /*15a40*/  @P0 BRA `(.L_x_444) ;  /* 0x0000000000440947 */ /* 0x000fea0003800000 */
[C---:B------:R-:W-:Y:S01]  /*15a50*/  IADD3 R2, P0, R3.reuse, R7, RZ ;  /* 0x0000000703027210 */ /* 0x040fe20007f1e0ff */
        /* <DEDUP_REMOVED lines=16> */
.L_x_444:
[----:B------:R-:W-:Y:S05]  /*15b60*/  BSYNC B1 ;  /* 0x0000000000017941 */ /* 0x000fea0003800000 */
.L_x_443:
[----:B------:R-:W2:Y:S01]  /*15b70*/  LDL.64 R14, [R1+0x60] ;  /* 0x00006000010e7983 */ /* 0x000ea20000100a00 */
[----:B------:R-:W-:Y:S01]  /*15b80*/  ULDC.64 UR4, c[0x0][0xaa0] ;  /* 0x0002a80000047ab9 */ /* 0x000fe20000000a00 */
[----:B-1----:R-:W-:Y:S01]  /*15b90*/  IMAD.MOV.U32 R2, RZ, RZ, R10 ;  /* 0x000000ffff027224 */ /* 0x002fe200078e000a */
[----:B------:R-:W-:Y:S01]  /*15ba0*/  BSSY B1, `(.L_x_445) ;  /* 0x000002b000017945 */ /* 0x000fe20003800000 */
[----:B0-----:R-:W-:Y:S02]  /*15bb0*/  IMAD.MOV.U32 R3, RZ, RZ, R9 ;  /* 0x000000ffff037224 */ /* 0x001fe400078e0009 */
[----:B------:R-:W-:Y:S02]  /*15bc0*/  IMAD R4, R6, UR4, RZ ;  /* 0x0000000406047c24 */ /* 0x000fe4000f8e02ff */
[----:B------:R-:W-:-:S04]  /*15bd0*/  IMAD.WIDE.U32 R2, R7, UR4, R2 ;  /* 0x0000000407027c25 */ /* 0x000fc8000f8e0002 */
[----:B------:R-:W-:Y:S01]  /*15be0*/  IMAD R7, R7, UR5, R4 ;  /* 0x0000000507077c24 */ /* 0x000fe2000f8e0204 */
[----:B------:R-:W-:Y:S02]  /*15bf0*/  ULDC.64 UR4, c[0x0][0xae0] ;  /* 0x0002b80000047ab9 */ /* 0x000fe40000000a00 */
[----:B------:R-:W-:Y:S02]  /*15c00*/  IMAD R4, R8, UR4, RZ ;  /* 0x0000000408047c24 */ /* 0x000fe4000f8e02ff */
[----:B------:R-:W-:Y:S02]  /*15c10*/  IMAD.IADD R3, R3, 0x1, R7 ;  /* 0x0000000103037824 */ /* 0x000fe400078e0207 */
[C---:B------:R-:W-:Y:S02]  /*15c20*/  IMAD R5, R13.reuse, UR5, R4 ;  /* 0x000000050d057c24 */ /* 0x040fe4000f8e0204 */
[----:B------:R-:W-:Y:S02]  /*15c30*/  IMAD R4, R12, -0xc0, R0 ;  /* 0xffffff400c047824 */ /* 0x000fe400078e0200 */
[----:B------:R-:W-:Y:S01]  /*15c40*/  IMAD.WIDE.U32 R2, R13, UR4, R2 ;  /* 0x000000040d027c25 */ /* 0x000fe2000f8e0002 */
[----:B------:R-:W-:-:S03]  /*15c50*/  ULDC.64 UR4, c[0x0][0xae8] ;  /* 0x0002ba0000047ab9 */ /* 0x000fc60000000a00 */
[----:B------:R-:W-:Y:S02]  /*15c60*/  IMAD.IADD R3, R3, 0x1, R5 ;  /* 0x0000000103037824 */ /* 0x000fe400078e0205 */
[----:B------:R-:W-:-:S04]  /*15c70*/  IMAD R0, R26, UR4, RZ ;  /* 0x000000041a007c24 */ /* 0x000fc8000f8e02ff */
[----:B------:R-:W-:Y:S01]  /*15c80*/  IMAD R9, R11, UR5, R0 ;  /* 0x000000050b097c24 */ /* 0x000fe2000f8e0200 */
[C---:B--2---:R-:W-:Y:S01]  /*15c90*/  ISETP.GE.AND P0, PT, R14.reuse, R4, PT ;  /* 0x000000040e00720c */ /* 0x044fe20003f06270 */
[----:B------:R-:W-:Y:S02]  /*15ca0*/  VIADD R7, R14, 0x60 ;  /* 0x000000600e077836 */ /* 0x000fe40000000000 */
[----:B------:R-:W-:-:S03]  /*15cb0*/  IMAD.MOV.U32 R6, RZ, RZ, R14 ;  /* 0x000000ffff067224 */ /* 0x000fc600078e000e */
[----:B------:R-:W-:Y:S01]  /*15cc0*/  ISETP.GE.AND P1, PT, R7, R4, PT ;  /* 0x000000040700720c */ /* 0x000fe20003f26270 */
[----:B------:R-:W-:Y:S01]  /*15cd0*/  IMAD.WIDE.U32 R4, R11, UR4, R2 ;  /* 0x000000040b047c25 */ /* 0x000fe2000f8e0002 */
[----:B------:R-:W-:-:S03]  /*15ce0*/  SHF.R.S32.HI R7, RZ, 0x1f, R14 ;  /* 0x0000001fff077819 */ /* 0x000fc6000001140e */
[----:B------:R-:W-:Y:S02]  /*15cf0*/  IMAD.IADD R11, R5, 0x1, R9 ;  /* 0x00000001050b7824 */ /* 0x000fe400078e0209 */
[----:B------:R-:W-:Y:S01]  /*15d00*/  IMAD.WIDE R6, R12, 0xc0, R6 ;  /* 0x000000c00c067825 */ /* 0x000fe200078e0206 */
        /* <DEDUP_REMOVED lines=20> */
.L_x_446:
[----:B------:R-:W-:Y:S05]  /*15e50*/  BSYNC B1 ;  /* 0x0000000000017941 */ /* 0x000fea0003800000 */
.L_x_445:
        /* <DEDUP_REMOVED lines=22> */
.L_x_441:
[----:B------:R-:W-:Y:S05]  /*15fc0*/  BSYNC B0 ;  /* 0x0000000000007941 */ /* 0x000fea0003800000 */
.L_x_436:
[----:B------:R-:W-:Y:S02]  /*15fd0*/  ULDC UR4, c[0x0][0xc14] ;  /* 0x0003050000047ab9 */ /* 0x000fe40000000800 */
[----:B------:R-:W-:-:S13]  /*15fe0*/  ISETP.GE.AND P0, PT, R107, UR4, PT ;  /* 0x000000046b007c0c */ /* 0x000fda000bf06270 */
[----:B------:R-:W-:Y:S05]  /*15ff0*/  @!P0 BRA `(.L_x_447) ;  /* 0xfffffeb000fc8947 */ /* 0x000fea000383ffff */
[----:B------:R-:W-:Y:S05]  /*16000*/  BRA `(.L_x_307) ;  /* 0x00000054000c7947 */ /* 0x000fea0003800000 */
.L_x_305:
[----:B------:R-:W-:-:S08]  /*16010*/  NOP ;  /* 0x0000000000007918 */ /* 0x000fd00000000000 */
[----:B0-----:R-:W0:-:S00]  /*16020*/  USETMAXREG.DEALLOC.CTAPOOL 0x20 ;  /* 0x00000020000079c8 */ /* 0x001e0000080e0500 */
[----:B0-----:R-:W-:-:S06]  /*16030*/  LOP3.LUT R0, R0, 0x3, RZ, 0xc0, !PT ;  /* 0x0000000300007812 */ /* 0x001fcc00078ec0ff */
[----:B------:R-:W0:Y:S02]  /*16040*/  SHFL.IDX PT, R0, R0, RZ, 0x1f ;  /* 0x00001fff00007589 */ /* 0x000e2400000e0000 */
[----:B0-----:R-:W-:-:S13]  /*16050*/  ISETP.NE.AND P0, PT, R0, RZ, PT ;  /* 0x000000ff0000720c */ /* 0x001fda0003f05270 */
[----:B------:R-:W-:Y:S05]  /*16060*/  @P0 BRA `(.L_x_307) ;  /* 0x0000005000f40947 */ /* 0x000fea0003800000 */
[----:B------:R-:W2:Y:S01]  /*16070*/  LDL.LU R7, [R1+0x44] ;  /* 0x0000440001077983 */ /* 0x000ea20000300800 */
[----:B------:R-:W-:Y:S01]  /*16080*/  ULDC UR5, c[0x0][0xc14] ;  /* 0x0003050000057ab9 */ /* 0x000fe20000000800 */
[----:B------:R-:W0:Y:S01]  /*16090*/  S2R R2, SR_TID.X ;  /* 0x0000000000027919 */ /* 0x000e220000002100 */
[----:B------:R-:W-:Y:S01]  /*160a0*/  IMAD.MOV.U32 R0, RZ, RZ, RZ ;  /* 0x000000ffff007224 */ /* 0x000fe200078e00ff */
[----:B------:R-:W1:Y:S01]  /*160b0*/  S2UR UR6, SR_CTAID.X ;  /* 0x00000000000679c3 */ /* 0x000e620000002500 */
[----:B------:R-:W-:Y:S01]  /*160c0*/  ULDC UR4, c[0x0][0xc10] ;  /* 0x0003040000047ab9 */ /* 0x000fe20000000800 */
[----:B0-----:R-:W-:-:S04]  /*160d0*/  LOP3.LUT R29, R2, 0x1f, RZ, 0xc0, !PT ;  /* 0x0000001f021d7812 */ /* 0x001fc800078ec0ff */
[----:B------:R-:W-:Y:S02]  /*160e0*/  ISETP.NE.AND P0, PT, R29, 0x1f, PT ;  /* 0x0000001f1d00780c */ /* 0x000fe40003f05270 */
[----:B--2---:R-:W-:-:S11]  /*160f0*/  LOP3.LUT R7, R7, 0xffffffdf, RZ, 0xc0, !PT ;  /* 0xffffffdf07077812 */ /* 0x004fd600078ec0ff */
[----:B------:R-:W-:Y:S02]  /*16100*/  @P0 LOP3.LUT R7, R7, 0x20, RZ, 0xfc, !PT ;  /* 0x0000002007070812 */ /* 0x000fe400078efcff */
[----:B------:R-:W-:-:S13]  /*16110*/  ISETP.GE.OR P0, PT, R29, UR5, !P0 ;  /* 0x000000051d007c0c */ /* 0x000fda000c706670 */
[----:B------:R-:W0:Y:S02]  /*16120*/  @!P0 LDC.64 R2, c[0x0][0xc58] ;  /* 0x00031600ff028b82 */ /* 0x000e240000000a00 */
[----:B0-----:R-:W-:-:S05]  /*16130*/  @!P0 IMAD.WIDE.U32 R2, R29, 0x4, R2 ;  /* 0x000000041d028825 */ /* 0x001fca00078e0002 */
[----:B------:R-:W2:Y:S01]  /*16140*/  @!P0 LDG.E R0, desc[UR60][R2.64] ;  /* 0x0000003c02008981 */ /* 0x000ea2000c1e1900 */
[C---:B------:R-:W-:Y:S02]  /*16150*/  ISETP.NE.AND P1, PT, R29.reuse, RZ, PT ;  /* 0x000000ff1d00720c */ /* 0x040fe40003f25270 */
[----:B------:R-:W-:Y:S02]  /*16160*/  ISETP.GE.U32.AND P0, PT, R29, 0x2, PT ;  /* 0x000000021d00780c */ /* 0x000fe40003f06070 */
[----:B------:R-:W-:-:S09]  /*16170*/  LOP3.LUT R7, R7, 0xfffffffe, RZ, 0xc0, !PT ;  /* 0xfffffffe07077812 */ /* 0x000fd200078ec0ff */
[----:B------:R-:W-:-:S04]  /*16180*/  @P1 LOP3.LUT R7, R7, 0x1, RZ, 0xfc, !PT ;  /* 0x0000000107071812 */ /* 0x000fc800078efcff */
[----:B------:R-:W-:-:S04]  /*16190*/  LOP3.LUT R7, R7, 0xffffffef, RZ, 0xc0, !PT ;  /* 0xffffffef07077812 */ /* 0x000fc800078ec0ff */
[----:B------:R-:W-:-:S04]  /*161a0*/  @P0 LOP3.LUT R7, R7, 0x10, RZ, 0xfc, !PT ;  /* 0x0000001007070812 */ /* 0x000fc800078efcff */
[----:B------:R-:W-:Y:S01]  /*161b0*/  LOP3.LUT R7, R7, 0xfffffff7, RZ, 0xc0, !PT ;  /* 0xfffffff707077812 */ /* 0x000fe200078ec0ff */
[----:B------:R-:W-:Y:S01]  /*161c0*/  IMAD.MOV.U32 R16, RZ, RZ, RZ ;  /* 0x000000ffff107224 */ /* 0x000fe200078e00ff */
[----:B--2---:R-:W0:Y:S02]  /*161d0*/  SHFL.UP PT, R4, R0, 0x1, RZ ;  /* 0x0420000000047989 */ /* 0x004e2400000e00ff */
[----:B0-----:R-:W-:-:S05]  /*161e0*/  SEL R5, R4, RZ, P1 ;  /* 0x000000ff04057207 */ /* 0x001fca0000800000 */
[----:B------:R-:W-:-:S05]  /*161f0*/  IMAD.IADD R5, R0, 0x1, R5 ;  /* 0x0000000100057824 */ /* 0x000fca00078e0205 */
[----:B------:R-:W0:Y:S02]  /*16200*/  SHFL.UP PT, R4, R5, 0x2, RZ ;  /* 0x0440000005047989 */ /* 0x000e2400000e00ff */
[----:B0-----:R-:W-:-:S05]  /*16210*/  SEL R4, R4, RZ, P0 ;  /* 0x000000ff04047207 */ /* 0x001fca0000000000 */
[----:B------:R-:W-:-:S05]  /*16220*/  IMAD.IADD R4, R5, 0x1, R4 ;  /* 0x0000000105047824 */ /* 0x000fca00078e0204 */
[----:B------:R-:W0:Y:S01]  /*16230*/  SHFL.UP PT, R6, R4, 0x4, RZ ;  /* 0x0480000004067989 */ /* 0x000e2200000e00ff */
[----:B------:R-:W-:-:S04]  /*16240*/  ISETP.GE.U32.AND P0, PT, R29, 0x4, PT ;  /* 0x000000041d00780c */ /* 0x000fc80003f06070 */
[----:B0-----:R-:W-:-:S05]  /*16250*/  SEL R3, R6, RZ, P0 ;  /* 0x000000ff06037207 */ /* 0x001fca0000000000 */
[----:B------:R-:W-:-:S05]  /*16260*/  IMAD.IADD R3, R4, 0x1, R3 ;  /* 0x0000000104037824 */ /* 0x000fca00078e0203 */
[----:B------:R-:W0:Y:S01]  /*16270*/  SHFL.UP PT, R2, R3, 0x8, RZ ;  /* 0x0500000003027989 */ /* 0x000e2200000e00ff */
[----:B------:R-:W-:Y:S02]  /*16280*/  @P0 LOP3.LUT R7, R7, 0x8, RZ, 0xfc, !PT ;  /* 0x0000000807070812 */ /* 0x000fe400078efcff */
[----:B------:R-:W-:-:S04]  /*16290*/  ISETP.GE.U32.AND P0, PT, R29, 0x8, PT ;  /* 0x000000081d00780c */ /* 0x000fc80003f06070 */
[----:B0-----:R-:W-:-:S05]  /*162a0*/  SEL R2, R2, RZ, P0 ;  /* 0x000000ff02027207 */ /* 0x001fca0000000000 */
[----:B------:R-:W-:-:S05]  /*162b0*/  IMAD.IADD R2, R3, 0x1, R2 ;  /* 0x0000000103027824 */ /* 0x000fca00078e0202 */
[----:B------:R-:W0:Y:S01]  /*162c0*/  SHFL.UP PT, R5, R2, 0x10, RZ ;  /* 0x0600000002057989 */ /* 0x000e2200000e00ff */
[----:B------:R-:W-:-:S04]  /*162d0*/  LOP3.LUT R7, R7, 0xfffffffb, RZ, 0xc0, !PT ;  /* 0xfffffffb07077812 */ /* 0x000fc800078ec0ff */
[----:B------:R-:W-:Y:S02]  /*162e0*/  @P0 LOP3.LUT R7, R7, 0x4, RZ, 0xfc, !PT ;  /* 0x0000000407070812 */ /* 0x000fe400078efcff */
[----:B------:R-:W-:-:S04]  /*162f0*/  ISETP.GE.U32.AND P0, PT, R29, 0x10, PT ;  /* 0x000000101d00780c */ /* 0x000fc80003f06070 */
[----:B0-----:R-:W-:-:S05]  /*16300*/  SEL R5, R5, RZ, P0 ;  /* 0x000000ff05057207 */ /* 0x001fca0000000000 */
[----:B------:R-:W-:-:S05]  /*16310*/  IMAD.IADD R6, R2, 0x1, R5 ;  /* 0x0000000102067824 */ /* 0x000fca00078e0205 */
[----:B------:R-:W0:Y:S01]  /*16320*/  SHFL.IDX PT, R5, R6, 0x1f, 0x1f ;  /* 0x03e01f0006057f89 */ /* 0x000e2200000e0000 */
[----:B------:R-:W-:-:S04]  /*16330*/  LOP3.LUT R7, R7, 0xfffffffd, RZ, 0xc0, !PT ;  /* 0xfffffffd07077812 */ /* 0x000fc800078ec0ff */
[----:B------:R-:W-:-:S05]  /*16340*/  @P0 LOP3.LUT R7, R7, 0x2, RZ, 0xfc, !PT ;  /* 0x0000000207070812 */ /* 0x000fca00078efcff */
[----:B------:R2:W-:Y:S01]  /*16350*/  STL [R1+0x44], R7 ;  /* 0x0000440701007387 */ /* 0x0005e20000100800 */
[----:B0-----:R-:W-:-:S05]  /*16360*/  IMAD R5, R5, UR4, RZ ;  /* 0x0000000405057c24 */ /* 0x001fca000f8e02ff */
[----:B-1----:R-:W-:Y:S01]  /*16370*/  ISETP.GT.AND P0, PT, R5, UR6, PT ;  /* 0x0000000605007c0c */ /* 0x002fe2000bf04270 */
[----:B------:R-:W-:Y:S02]  /*16380*/  IMAD.MOV.U32 R4, RZ, RZ, RZ ;  /* 0x000000ffff047224 */ /* 0x000fe400078e00ff */
[----:B------:R-:W-:-:S10]  /*16390*/  IMAD.MOV.U32 R2, RZ, RZ, R5 ;  /* 0x000000ffff027224 */ /* 0x000fd400078e0005 */
[----:B--2---:R-:W-:Y:S05]  /*163a0*/  @P0 BRA `(.L_x_448) ;  /* 0x0000000000b00947 */ /* 0x004fea0003800000 */
[----:B------:R-:W-:Y:S01]  /*163b0*/  IMAD.MOV.U32 R5, RZ, RZ, R2 ;  /* 0x000000ffff057224 */ /* 0x000fe200078e0002 */
[----:B------:R-:W-:Y:S01]  /*163c0*/  ULDC UR5, c[0x0][0xc14] ;  /* 0x0003050000057ab9 */ /* 0x000fe20000000800 */
[----:B------:R-:W-:Y:S01]  /*163d0*/  IMAD.MOV.U32 R4, RZ, RZ, RZ ;  /* 0x000000ffff047224 */ /* 0x000fe200078e00ff */
[----:B------:R-:W-:Y:S01]  /*163e0*/  ULDC UR7, c[0x0][0xc14] ;  /* 0x0003050000077ab9 */ /* 0x000fe20000000800 */
[----:B------:R-:W-:-:S05]  /*163f0*/  ULDC UR4, c[0x0][0xc10] ;  /* 0x0003040000047ab9 */ /* 0x000fca0000000800 */
.L_x_452:
        /* <DEDUP_REMOVED lines=13> */
.L_x_451:
[----:B------:R-:W-:Y:S05]  /*164d0*/  BSYNC B0 ;  /* 0x0000000000007941 */ /* 0x000fea0003800000 */
.L_x_450:
        /* <DEDUP_REMOVED lines=25> */
.L_x_448:
        /* <DEDUP_REMOVED lines=15> */
.L_x_453:
        /* <DEDUP_REMOVED lines=28> */
.L_x_449:
[----:B------:R-:W-:Y:S02]  /*16920*/  IMAD.MOV.U32 R17, RZ, RZ, RZ ;  /* 0x000000ffff117224 */ /* 0x000fe400078e00ff */
[----:B------:R-:W-:Y:S02]  /*16930*/  IMAD.U32 R16, RZ, RZ, UR6 ;  /* 0x00000006ff107e24 */ /* 0x000fe4000f8e00ff */
[----:B------:R-:W-:-:S07]  /*16940*/  IMAD.MOV.U32 R18, RZ, RZ, RZ ;  /* 0x000000ffff127224 */ /* 0x000fce00078e00ff */
.L_x_454:
        /* <DEDUP_REMOVED lines=13> */
[----:B------:R-:W-:Y:S01]  /*16a20*/  ULDC.64 UR36, c[0x0][0x198] ;  /* 0x0000660000247ab9 */ /* 0x000fe20000000a00 */
[----:B------:R-:W-:Y:S01]  /*16a30*/  IMAD.MOV.U32 R22, RZ, RZ, RZ ;  /* 0x000000ffff167224 */ /* 0x000fe200078e00ff */
[----:B------:R-:W-:Y:S01]  /*16a40*/  ULDC UR38, c[0x0][0xc] ;  /* 0x0000030000267ab9 */ /* 0x000fe20000000800 */
[----:B------:R-:W-:Y:S02]  /*16a50*/  IMAD.MOV.U32 R27, RZ, RZ, 0x1 ;  /* 0x00000001ff1b7424 */ /* 0x000fe400078e00ff */
[----:B------:R-:W-:-:S07]  /*16a60*/  IMAD.MOV.U32 R26, RZ, RZ, RZ ;  /* 0x000000ffff1a7224 */ /* 0x000fce00078e00ff */
.L_x_539:
[----:B--2---:R-:W2:Y:S02]  /*16a70*/  LDC.64 R2, c[0x0][0xc60] ;  /* 0x00031800ff027b82 */ /* 0x004ea40000000a00 */
[----:B--2---:R-:W-:-:S05]  /*16a80*/  IMAD.WIDE R2, R19, 0x4, R2 ;  /* 0x0000000413027825 */ /* 0x004fca00078e0202 */
[----:B------:R-:W0:Y:S01]  /*16a90*/  LDG.E R9, desc[UR60][R2.64] ;  /* 0x0000003c02097981 */ /* 0x000e22000c1e1900 */
[----:B------:R-:W-:Y:S05]  /*16aa0*/  YIELD ;  /* 0x0000000000007946 */ /* 0x000fea0003800000 */
[----:B------:R-:W-:Y:S01]  /*16ab0*/  ULDC.64 UR4, c[0x0][0xa28] ;  /* 0x00028a0000047ab9 */ /* 0x000fe20000000a00 */
[----:B------:R-:W-:Y:S01]  /*16ac0*/  IMAD.MOV.U32 R6, RZ, RZ, RZ ;  /* 0x000000ffff067224 */ /* 0x000fe200078e00ff */
[----:B------:R-:W-:Y:S01]  /*16ad0*/  ISETP.NE.U32.AND P1, PT, RZ, UR4, PT ;  /* 0x00000004ff007c0c */ /* 0x000fe2000bf25070 */
[----:B------:R-:W-:Y:S01]  /*16ae0*/  IMAD.MOV.U32 R23, RZ, RZ, RZ ;  /* 0x000000ffff177224 */ /* 0x000fe200078e00ff */
[----:B------:R-:W-:-:S02]  /*16af0*/  ULDC.64 UR6, c[0x0][0xa10] ;  /* 0x0002840000067ab9 */ /* 0x000fc40000000a00 */
[----:B------:R-:W-:Y:S02]  /*16b00*/  ISETP.NE.AND.EX P1, PT, RZ, UR5, PT, P1 ;  /* 0x00000005ff007c0c */ /* 0x000fe4000bf25310 */
[----:B0-----:R-:W-:Y:S01]  /*16b10*/  SHF.R.S32.HI R0, RZ, 0x1f, R9 ;  /* 0x0000001fff007819 */ /* 0x001fe20000011409 */
[----:B------:R-:W-:Y:S10]  /*16b20*/  STL [R1], R9 ;  /* 0x0000000901007387 */ /* 0x000ff40000100800 */
[----:B------:R-:W-:-:S04]  /*16b30*/  @P1 LEA R4, P0, R9, UR4, 0x2 ;  /* 0x0000000409041c11 */ /* 0x000fc8000f8010ff */
[----:B------:R-:W-:Y:S01]  /*16b40*/  @P1 LEA.HI.X R5, R9, UR5, R0, 0x2, P0 ;  /* 0x0000000509051c11 */ /* 0x000fe200080f1400 */
[----:B------:R-:W-:Y:S02]  /*16b50*/  ULDC.64 UR4, c[0x0][0xa00] ;  /* 0x0002800000047ab9 */ /* 0x000fe40000000a00 */
[----:B------:R-:W-:Y:S02]  /*16b60*/  ISETP.NE.U32.AND P0, PT, RZ, UR4, PT ;  /* 0x00000004ff007c0c */ /* 0x000fe4000bf05070 */
[----:B------:R0:W5:Y:S02]  /*16b70*/  @P1 LDG.E R23, desc[UR60][R4.64] ;  /* 0x0000003c04171981 */ /* 0x000164000c1e1900 */
[----:B------:R-:W-:-:S13]  /*16b80*/  ISETP.NE.AND.EX P0, PT, RZ, UR5, PT, P0 ;  /* 0x00000005ff007c0c */ /* 0x000fda000bf05300 */
[----:B------:R-:W-:-:S04]  /*16b90*/  @P0 LEA R2, P2, R9, UR4, 0x2 ;  /* 0x0000000409020c11 */ /* 0x000fc8000f8410ff */
[----:B------:R-:W-:Y:S01]  /*16ba0*/  @P0 LEA.HI.X R3, R9, UR5, R0, 0x2, P2 ;  /* 0x0000000509030c11 */ /* 0x000fe200090f1400 */
[----:B------:R-:W-:-:S04]  /*16bb0*/  ULDC.64 UR4, c[0x0][0xa20] ;  /* 0x0002880000047ab9 */ /* 0x000fc80000000a00 */
[----:B------:R-:W2:Y:S01]  /*16bc0*/  @P0 LDG.E R6, desc[UR60][R2.64] ;  /* 0x0000003c02060981 */ /* 0x000ea2000c1e1900 */
[----:B------:R-:W-:-:S04]  /*16bd0*/  ISETP.NE.U32.AND P1, PT, RZ, UR4, PT ;  /* 0x00000004ff007c0c */ /* 0x000fc8000bf25070 */
[----:B------:R-:W-:Y:S01]  /*16be0*/  ISETP.NE.AND.EX P1, PT, RZ, UR5, PT, P1 ;  /* 0x00000005ff007c0c */ /* 0x000fe2000bf25310 */
[C---:B0-----:R-:W-:Y:S01]  /*16bf0*/  IMAD.SHL.U32 R4, R9.reuse, 0x4, RZ ;  /* 0x0000000409047824 */ /* 0x041fe200078e00ff */
[----:B------:R-:W-:-:S04]  /*16c00*/  SHF.L.U64.HI R0, R9, 0x2, R0 ;  /* 0x0000000209007819 */ /* 0x000fc80000010200 */
[----:B------:R-:W-:Y:S01]  /*16c10*/  STL [R1+0x8], R4 ;  /* 0x0000080401007387 */ /* 0x000fe20000100800 */
[----:B------:R-:W-:-:S03]  /*16c20*/  IMAD.MOV.U32 R8, RZ, RZ, RZ ;  /* 0x000000ffff087224 */ /* 0x000fc600078e00ff */
[----:B--2---:R0:W-:Y:S03]  /*16c30*/  STL [R1+0x18], R6 ;  /* 0x0000180601007387 */ /* 0x0041e60000100800 */
[----:B0-----:R-:W-:-:S04]  /*16c40*/  @P1 IADD3 R6, P0, R4, UR4, RZ ;  /* 0x0000000404061c10 */ /* 0x001fc8000ff1e0ff */
[----:B------:R-:W-:Y:S01]  /*16c50*/  @P1 IADD3.X R7, R0, UR5, RZ, P0, !PT ;  /* 0x0000000500071c10 */ /* 0x000fe200087fe4ff */
[----:B------:R-:W-:Y:S02]  /*16c60*/  ULDC.64 UR4, c[0x0][0xa08] ;  /* 0x0002820000047ab9 */ /* 0x000fe40000000a00 */
[----:B------:R-:W-:Y:S02]  /*16c70*/  IADD3 R2, P0, R4, UR4, RZ ;  /* 0x0000000404027c10 */ /* 0x000fe4000ff1e0ff */
[----:B------:R-:W-:Y:S02]  /*16c80*/  ISETP.NE.U32.AND P2, PT, RZ, UR4, PT ;  /* 0x00000004ff007c0c */ /* 0x000fe4000bf45070 */
[----:B------:R-:W-:Y:S02]  /*16c90*/  IADD3.X R3, R0, UR5, RZ, P0, !PT ;  /* 0x0000000500037c10 */ /* 0x000fe400087fe4ff */
[----:B------:R-:W-:Y:S01]  /*16ca0*/  ISETP.NE.AND.EX P2, PT, RZ, UR5, PT, P2 ;  /* 0x00000005ff007c0c */ /* 0x000fe2000bf45320 */
[----:B------:R-:W-:-:S02]  /*16cb0*/  ULDC.64 UR4, c[0x0][0x3f8] ;  /* 0x0000fe0000047ab9 */ /* 0x000fc40000000a00 */
[----:B------:R-:W-:-:S03]  /*16cc0*/  UISETP.NE.U32.AND UP0, UPT, UR4, URZ, UPT ;  /* 0x0000003f0400728c */ /* 0x000fc6000bf05070 */
[----:B------:R-:W-:Y:S01]  /*16cd0*/  ULDC UR4, c[0x0][0x404] ;  /* 0x0001010000047ab9 */ /* 0x000fe20000000800 */
[----:B------:R-:W-:-:S03]  /*16ce0*/  UISETP.NE.AND.EX UP0, UPT, UR5, URZ, UPT, UP0 ;  /* 0x0000003f0500728c */ /* 0x000fc6000bf05300 */
[----:B------:R-:W-:Y:S01]  /*16cf0*/  ULDC UR5, c[0x0][0x2e0] ;  /* 0x0000b80000057ab9 */ /* 0x000fe20000000800 */
[----:B------:R-:W-:Y:S02]  /*16d00*/  USEL UR4, UR4, 0x1, UP0 ;  /* 0x0000000104047887 */ /* 0x000fe40008000000 */
[----:B------:R0:W5:Y:S02]  /*16d10*/  @P2 LDG.E R8, desc[UR60][R2.64] ;  /* 0x0000003c02082981 */ /* 0x000164000c1e1900 */
[----:B------:R-:W-:-:S06]  /*16d20*/  UIMAD UR4, UR4, UR5, URZ ;  /* 0x00000005040472a4 */ /* 0x000fcc000f8e023f */
[----:B------:R-:W-:-:S06]  /*16d30*/  IMAD.U32 R10, RZ, RZ, UR4 ;  /* 0x00000004ff0a7e24 */ /* 0x000fcc000f8e00ff */
[----:B------:R0:W5:Y:S01]  /*16d40*/  @P1 LDG.E R10, desc[UR60][R6.64] ;  /* 0x0000003c060a1981 */ /* 0x000162000c1e1900 */
[----:B------:R-:W-:Y:S01]  /*16d50*/  IADD3 R4, P0, R4, UR6, RZ ;  /* 0x0000000604047c10 */ /* 0x000fe2000ff1e0ff */
[----:B------:R-:W-:-:S03]  /*16d60*/  ULDC UR4, c[0x0][0x338] ;  /* 0x0000ce0000047ab9 */ /* 0x000fc60000000800 */
[----:B------:R-:W-:Y:S02]  /*16d70*/  IADD3.X R5, R0, UR7, RZ, P0, !PT ;  /* 0x0000000700057c10 */ /* 0x000fe400087fe4ff */
[----:B------:R-:W-:Y:S01]  /*16d80*/  ISETP.NE.U32.AND P0, PT, RZ, UR6, PT ;  /* 0x00000006ff007c0c */ /* 0x000fe2000bf05070 */
[----:B------:R2:W-:Y:S03]  /*16d90*/  STL [R1+0xc], R0 ;  /* 0x00000c0001007387 */ /* 0x0005e60000100800 */
[----:B------:R-:W-:Y:S01]  /*16da0*/  ISETP.NE.AND.EX P0, PT, RZ, UR7, PT, P0 ;  /* 0x00000007ff007c0c */ /* 0x000fe2000bf05300 */
[----:B--2---:R-:W-:Y:S01]  /*16db0*/  IMAD.U32 R0, RZ, RZ, UR4 ;  /* 0x00000004ff007e24 */ /* 0x004fe2000f8e00ff */
[----:B0-----:R-:W-:Y:S11]  /*16dc0*/  @P1 BRA `(.L_x_456) ;  /* 0x0000000000101947 */ /* 0x001ff60003800000 */
[----:B------:R-:W-:Y:S05]  /*16dd0*/  @!P2 BRA `(.L_x_456) ;  /* 0x00000000000ca947 */ /* 0x000fea0003800000 */
[----:B------:R-:W2:Y:S04]  /*16de0*/  LDG.E R7, desc[UR60][R2.64] ;  /* 0x0000003c02077981 */ /* 0x000ea8000c1e1900 */
[----:B-----5:R-:W2:Y:S02]  /*16df0*/  LDG.E R10, desc[UR60][R2.64+0x4] ;  /* 0x0000043c020a7981 */ /* 0x020ea4000c1e1900 */
[----:B--2---:R-:W-:-:S07]  /*16e00*/  IMAD.IADD R10, R10, 0x1, -R7 ;  /* 0x000000010a0a7824 */ /* 0x004fce00078e0a07 */
.L_x_456:
[----:B------:R-:W2:Y:S04]  /*16e10*/  @P0 LDG.E R3, desc[UR60][R4.64] ;  /* 0x0000003c04030981 */ /* 0x000ea8000c1e1900 */
[----:B------:R-:W2:Y:S02]  /*16e20*/  @P0 LDG.E R2, desc[UR60][R4.64+0x4] ;  /* 0x0000043c04020981 */ /* 0x000ea4000c1e1900 */
[----:B--2---:R-:W-:Y:S02]  /*16e30*/  @P0 IMAD.IADD R0, R2, 0x1, -R3 ;  /* 0x0000000102000824 */ /* 0x004fe400078e0a03 */
[----:B-----5:R-:W-:-:S04]  /*16e40*/  IMAD.IADD R3, R10, 0x1, -R23 ;  /* 0x000000010a037824 */ /* 0x020fc800078e0a17 */
[----:B------:R-:W-:-:S04]  /*16e50*/  IMAD.IADD R6, R3, 0x1, R0 ;  /* 0x0000000103067824 */ /* 0x000fc800078e0200 */
[----:B------:R-:W-:Y:S01]  /*16e60*/  VIADD R2, R6, 0x8f ;  /* 0x0000008f06027836 */ /* 0x000fe20000000000 */
[----:B------:R0:W-:Y:S03]  /*16e70*/  STL [R1+0x14], R6 ;  /* 0x0000140601007387 */ /* 0x0001e60000100800 */
[----:B------:R-:W-:-:S05]  /*16e80*/  IMAD.HI R2, R2, 0x38e38e39, RZ ;  /* 0x38e38e3902027827 */ /* 0x000fca00078e02ff */
[----:B------:R-:W-:-:S04]  /*16e90*/  SHF.R.U32.HI R7, RZ, 0x1f, R2 ;  /* 0x0000001fff077819 */ /* 0x000fc80000011602 */
[----:B0-----:R-:W-:Y:S01]  /*16ea0*/  LEA.HI.SX32 R6, R2, R7, 0x1b ;  /* 0x0000000702067211 */ /* 0x001fe200078fdaff */
[----:B------:R-:W-:-:S04]  /*16eb0*/  IMAD.MOV R2, RZ, RZ, -R3 ;  /* 0x000000ffff027224 */ /* 0x000fc800078e0a03 */
[----:B------:R-:W-:Y:S01]  /*16ec0*/  IMAD R7, R6, 0x90, -R3 ;  /* 0x0000009006077824 */ /* 0x000fe200078e0a03 */
[----:B------:R-:W-:Y:S01]  /*16ed0*/  VIMNMX R2, RZ, R2, !PT ;  /* 0x00000002ff027248 */ /* 0x000fe20007fe0100 */
[----:B------:R0:W-:Y:S03]  /*16ee0*/  STL [R1+0x4], R6 ;  /* 0x0000040601007387 */ /* 0x0001e60000100800 */
[----:B------:R-:W-:-:S04]  /*16ef0*/  VIMNMX R7, R7, R0, PT ;  /* 0x0000000007077248 */ /* 0x000fc80003fe0100 */
[----:B------:R-:W-:Y:S01]  /*16f00*/  ISETP.GT.AND P1, PT, R7, R2, PT ;  /* 0x000000020700720c */ /* 0x000fe20003f24270 */
[----:B------:R-:W-:-:S05]  /*16f10*/  IMAD.WIDE.U32 R2, R2, 0x38e38e39, RZ ;  /* 0x38e38e3902027825 */ /* 0x000fca00078e00ff */
[----:B------:R-:W-:-:S05]  /*16f20*/  SHF.R.U32.HI R0, RZ, 0x5, R3 ;  /* 0x00000005ff007819 */ /* 0x000fca0000011603 */
[----:B------:R-:W-:Y:S02]  /*16f30*/  IMAD.MOV.U32 R2, RZ, RZ, R0 ;  /* 0x000000ffff027224 */ /* 0x000fe400078e0000 */
[----:B0-----:R-:W-:-:S04]  /*16f40*/  @P1 VIADD R6, R7, 0x8f ;  /* 0x0000008f07061836 */ /* 0x001fc80000000000 */
[----:B------:R-:W-:-:S05]  /*16f50*/  @P1 IMAD.HI R6, R6, 0x38e38e39, RZ ;  /* 0x38e38e3906061827 */ /* 0x000fca00078e02ff */
[----:B------:R-:W-:-:S04]  /*16f60*/  @P1 SHF.R.U32.HI R3, RZ, 0x1f, R6 ;  /* 0x0000001fff031819 */ /* 0x000fc80000011606 */
[----:B------:R-:W-:Y:S01]  /*16f70*/  @P1 LEA.HI.SX32 R2, R6, R3, 0x1b ;  /* 0x0000000306021211 */ /* 0x000fe200078fdaff */
[----:B------:R-:W-:-:S06]  /*16f80*/  IMAD.MOV.U32 R3, RZ, RZ, RZ ;  /* 0x000000ffff037224 */ /* 0x000fcc00078e00ff */
[----:B------:R0:W5:Y:S01]  /*16f90*/  @P0 LDG.E R3, desc[UR60][R4.64] ;  /* 0x0000003c04030981 */ /* 0x000162000c1e1900 */
[----:B------:R-:W-:Y:S01]  /*16fa0*/  ISETP.GT.AND P1, PT, R2, R0, PT ;  /* 0x000000000200720c */ /* 0x000fe20003f24270 */
[----:B------:R-:W-:Y:S01]  /*16fb0*/  BSSY B0, `(.L_x_457) ;  /* 0x00000c3000007945 */ /* 0x000fe20003800000 */
[----:B------:R-:W-:Y:S01]  /*16fc0*/  IMAD.IADD R23, R8, 0x1, R23 ;  /* 0x0000000108177824 */ /* 0x000fe200078e0217 */
[----:B------:R-:W-:-:S10]  /*16fd0*/  PLOP3.LUT P2, PT, PT, PT, PT, 0x80, 0x0 ;  /* 0x000000000000781c */ /* 0x000fd40003f4f070 */
[----:B0-----:R-:W-:Y:S05]  /*16fe0*/  @!P1 BRA `(.L_x_458) ;  /* 0x0000000800fc9947 */ /* 0x001fea0003800000 */
[----:B------:R-:W0:Y:S01]  /*16ff0*/  LDC R4, c[0x0][0x428] ;  /* 0x00010a00ff047b82 */ /* 0x000e220000000800 */
[----:B------:R-:W-:Y:S01]  /*17000*/  UMOV UR4, 0xffffffff ;  /* 0xffffffff00047882 */ /* 0x000fe20000000000 */
[----:B0-----:R-:W-:-:S13]  /*17010*/  ISETP.NE.AND P1, PT, R4, 0x1, PT ;  /* 0x000000010400780c */ /* 0x001fda0003f25270 */
[----:B------:R-:W0:Y:S08]  /*17020*/  @P1 LDC R5, c[0x0][0x42c] ;  /* 0x00010b00ff051b82 */ /* 0x000e300000000800 */
[----:B------:R-:W2:Y:S01]  /*17030*/  @P1 LDC R7, c[0x0][0x430] ;  /* 0x00010c00ff071b82 */ /* 0x000ea20000000800 */
[----:B0-----:R-:W-:-:S04]  /*17040*/  @P1 IMAD.HI.U32 R4, R18, R5, RZ ;  /* 0x0000000512041227 */ /* 0x001fc800078e00ff */
[----:B------:R-:W-:Y:S01]  /*17050*/  IMAD.MOV.U32 R5, RZ, RZ, R18 ;  /* 0x000000ffff057224 */ /* 0x000fe200078e0012 */
[----:B--2---:R-:W-:Y:S02]  /*17060*/  @P1 SHF.R.U32.HI R5, RZ, R7, R4 ;  /* 0x00000007ff051219 */ /* 0x004fe40000011604 */
[----:B------:R-:W-:Y:S01]  /*17070*/  SEL R4, R9, RZ, !P0 ;  /* 0x000000ff09047207 */ /* 0x000fe20004000000 */
[----:B------:R-:W-:Y:S06]  /*17080*/  BRA.DIV UR4, `(.L_x_459) ;  /* 0x0000004e043c7947 */ /* 0x000fec000b800000 */
.L_x_585:
[----:B------:R-:W-:-:S03]  /*17090*/  UMOV UR4, 0xffffffff ;  /* 0xffffffff00047882 */ /* 0x000fc60000000000 */
[----:B------:R-:W-:Y:S05]  /*170a0*/  BRA.DIV UR4, `(.L_x_460) ;  /* 0x0000004e04687947 */ /* 0x000fea000b800000 */
[----:B------:R-:W-:-:S13]  /*170b0*/  ELECT P6, URZ, PT ;  /* 0x00000000003f782f */ /* 0x000fda00038c0000 */
.L_x_588:
[----:B------:R-:W2:Y:S01]  /*170c0*/  LDL R6, [R1+0x10] ;  /* 0x0000100001067983 */ /* 0x000ea20000100800 */
[----:B------:R-:W-:Y:S01]  /*170d0*/  BSSY B1, `(.L_x_461) ;  /* 0x000000b000017945 */ /* 0x000fe20003800000 */
[----:B------:R-:W0:Y:S01]  /*170e0*/  S2R R9, SR_CgaCtaId ;  /* 0x0000000000097919 */ /* 0x000e220000008800 */
[----:B--2---:R-:W-:-:S05]  /*170f0*/  VIADD R7, R6, 0x1 ;  /* 0x0000000106077836 */ /* 0x004fca0000000000 */
[----:B------:R-:W-:-:S04]  /*17100*/  LEA.HI R6, R7, R7, RZ, 0x1 ;  /* 0x0000000707067211 */ /* 0x000fc800078f08ff */
[----:B------:R-:W-:-:S05]  /*17110*/  LOP3.LUT R6, R6, 0xfffffffe, RZ, 0xc0, !PT ;  /* 0xfffffffe06067812 */ /* 0x000fca00078ec0ff */
[----:B------:R-:W-:Y:S01]  /*17120*/  IMAD.IADD R7, R7, 0x1, -R6 ;  /* 0x0000000107077824 */ /* 0x000fe200078e0a06 */
[----:B------:R-:W-:-:S04]  /*17130*/  MOV R6, 0x400 ;  /* 0x0000040000067802 */ /* 0x000fc80000000f00 */
[----:B0-----:R-:W-:Y:S02]  /*17140*/  LEA R6, R9, R6, 0x18 ;  /* 0x0000000609067211 */ /* 0x001fe400078ec0ff */
[----:B------:R-:W-:-:S04]  /*17150*/  SHF.L.U32 R7, R7, 0x1f, RZ ;  /* 0x0000001f07077819 */ /* 0x000fc800000006ff */
[----:B------:R-:W0:Y:S02]  /*17160*/  SYNCS.PHASECHK.TRANS64.TRYWAIT P0, [R6+URZ+0x31c20], R7 ;  /* 0x031c2007060075a7 */ /* 0x000e24000800017f */
[----:B0-----:R-:W-:Y:S05]  /*17170*/  @!P0 BRA `(.L_x_462) ;  /* 0x0000004c00548947 */ /* 0x001fea0003800000 */
.L_x_589:
[----:B------:R-:W-:Y:S05]  /*17180*/  BSYNC B1 ;  /* 0x0000000000017941 */ /* 0x000fea0003800000 */
.L_x_461:
[----:B------:R-:W-:Y:S04]  /*17190*/  BSSY B1, `(.L_x_463) ;  /* 0x0000049000017945 */ /* 0x000fe80003800000 */
[----:B------:R-:W-:Y:S05]  /*171a0*/  @!P6 BRA `(.L_x_464) ;  /* 0x00000004001ce947 */ /* 0x000fea0003800000 */
[----:B0-----:R-:W-:Y:S01]  /*171b0*/  IMAD R7, R26, 0x8, R6 ;  /* 0x000000081a077824 */ /* 0x001fe200078e0206 */
[----:B------:R-:W-:-:S04]  /*171c0*/  SHF.L.U32 R8, R27, 0x1f, RZ ;  /* 0x0000001f1b087819 */ /* 0x000fc800000006ff */
[----:B------:R-:W0:Y:S02]  /*171d0*/  SYNCS.PHASECHK.TRANS64.TRYWAIT P0, [R7+URZ+0x31ca0], R8 ;  /* 0x031ca008070075a7 */ /* 0x000e24000800017f */
[----:B0-----:R-:W-:Y:S05]  /*171e0*/  @!P0 BRA `(.L_x_465) ;  /* 0x0000004c004c8947 */ /* 0x001fea0003800000 */
.L_x_590:
[----:B------:R-:W2:Y:S02]  /*171f0*/  S2R R9, SR_TID.X ;  /* 0x0000000000097919 */ /* 0x000ea40000002100 */
[----:B--2---:R-:W-:-:S04]  /*17200*/  LOP3.LUT R9, R9, 0x7f, RZ, 0xc0, !PT ;  /* 0x0000007f09097812 */ /* 0x004fc800078ec0ff */
[----:B------:R-:W-:-:S13]  /*17210*/  ISETP.NE.AND P1, PT, R9, RZ, PT ;  /* 0x000000ff0900720c */ /* 0x000fda0003f25270 */
[----:B------:R-:W-:Y:S05]  /*17220*/  @P1 BRA `(.L_x_466) ;  /* 0x0000000000141947 */ /* 0x000fea0003800000 */
[----:B------:R-:W-:Y:S01]  /*17230*/  ISETP.NE.AND P0, PT, R29, RZ, PT ;  /* 0x000000ff1d00720c */ /* 0x000fe20003f05270 */
[----:B------:R-:W-:-:S04]  /*17240*/  IMAD.MOV.U32 R9, RZ, RZ, 0x6c00 ;  /* 0x00006c00ff097424 */ /* 0x000fc800078e00ff */
[----:B------:R2:W-:Y:S08]  /*17250*/  SYNCS.ARRIVE.TRANS64 RZ, [R7+URZ+0x31c90], R9 ;  /* 0x031c900907ff79a7 */ /* 0x0005f0000800003f */
[----:B------:R-:W-:Y:S05]  /*17260*/  @!P0 BRA `(.L_x_466) ;  /* 0x0000000000048947 */ /* 0x000fea0003800000 */
[----:B------:R-:W-:Y:S01]  /*17270*/  BPT.TRAP 0x1 ;  /* 0x000000040000795c */ /* 0x000fe20000300000 */
.L_x_466:
[----:B--2---:R-:W-:Y:S01]  /*17280*/  IMAD R9, R26, 0x6c00, R6 ;  /* 0x00006c001a097824 */ /* 0x004fe200078e0206 */
[----:B------:R-:W-:Y:S01]  /*17290*/  R2UR UR9, R7 ;  /* 0x00000000070972ca */ /* 0x000fe200000e0000 */
[----:B-----5:R-:W-:Y:S01]  /*172a0*/  IMAD R10, R2, 0x90, R3 ;  /* 0x00000090020a7824 */ /* 0x020fe200078e0203 */
[----:B------:R-:W-:Y:S01]  /*172b0*/  UIADD3 UR4, UP0, UR36, 0x570, URZ ;  /* 0x0000057024047890 */ /* 0x000fe2000ff1e03f */
[----:B------:R-:W-:Y:S01]  /*172c0*/  R2UR UR12, R5 ;  /* 0x00000000050c72ca */ /* 0x000fe200000e0000 */
[----:B------:R-:W-:Y:S01]  /*172d0*/  UMOV UR10, URZ ;  /* 0x0000003f000a7c82 */ /* 0x000fe20008000000 */
[----:B------:R-:W-:Y:S01]  /*172e0*/  R2UR UR15, R9 ;  /* 0x00000000090f72ca */ /* 0x000fe200000e0000 */
[----:B------:R-:W-:Y:S01]  /*172f0*/  VIADD R10, R10, 0xffffff70 ;  /* 0xffffff700a0a7836 */ /* 0x000fe20000000000 */
[----:B------:R-:W-:Y:S01]  /*17300*/  R2UR UR13, R4 ;  /* 0x00000000040d72ca */ /* 0x000fe200000e0000 */
[----:B------:R-:W-:Y:S01]  /*17310*/  UIADD3.X UR5, URZ, UR37, URZ, UP0, !UPT ;  /* 0x000000253f057290 */ /* 0x000fe200087fe43f */
[----:B------:R-:W-:-:S02]  /*17320*/  UMOV UR6, 0x0 ;  /* 0x0000000000067882 */ /* 0x000fc40000000000 */
[----:B------:R-:W-:Y:S01]  /*17330*/  R2UR UR11, R10 ;  /* 0x000000000a0b72ca */ /* 0x000fe200000e0000 */
[----:B------:R-:W-:Y:S01]  /*17340*/  UMOV UR7, 0x12f00000 ;  /* 0x12f0000000077882 */ /* 0x000fe20000000000 */
[----:B------:R-:W-:Y:S01]  /*17350*/  UIADD3 UR9, UR9, 0x31c90, URZ ;  /* 0x00031c9009097890 */ /* 0x000fe2000fffe03f */
[----:B------:R-:W-:-:S04]  /*17360*/  UMOV UR16, 0x20 ;  /* 0x0000002000107882 */ /* 0x000fc80000000000 */
[----:B------:R-:W-:Y:S02]  /*17370*/  UIADD3 UR8, UR15, 0x16a00, URZ ;  /* 0x00016a000f087890 */ /* 0x000fe4000fffe03f */
[----:B------:R-:W-:Y:S02]  /*17380*/  UIADD3 UR14, UR15, 0x18e00, URZ ;  /* 0x00018e000f0e7890 */ /* 0x000fe4000fffe03f */
[----:B------:R-:W-:-:S05]  /*17390*/  UIADD3 UR15, UR15, 0x1b200, URZ ;  /* 0x0001b2000f0f7890 */ /* 0x000fca000fffe03f */
[----:B------:R2:W-:Y:S02]  /*173a0*/  UTMALDG.4D [UR8], [UR4], desc[UR6] ;  /* 0x00000608040075b4 */ /* 0x0005e40008019000 */
[----:B--2---:R-:W-:Y:S01]  /*173b0*/  UMOV UR8, UR14 ;  /* 0x0000000e00087c82 */ /* 0x004fe20008000000 */
[----:B------:R-:W-:Y:S01]  /*173c0*/  UMOV UR10, UR16 ;  /* 0x00000010000a7c82 */ /* 0x000fe20008000000 */
[----:B------:R-:W-:Y:S01]  /*173d0*/  UMOV UR14, 0x40 ;  /* 0x00000040000e7882 */ /* 0x000fe20000000000 */
[----:B------:R2:W-:Y:S02]  /*173e0*/  UTMALDG.4D [UR8], [UR4], desc[UR6] ;  /* 0x00000608040075b4 */ /* 0x0005e40008019000 */
[----:B--2---:R-:W-:Y:S01]  /*173f0*/  UMOV UR8, UR15 ;  /* 0x0000000f00087c82 */ /* 0x004fe20008000000 */
[----:B------:R-:W-:Y:S02]  /*17400*/  UMOV UR10, UR14 ;  /* 0x0000000e000a7c82 */ /* 0x000fe40008000000 */
[----:B------:R2:W-:Y:S01]  /*17410*/  UTMALDG.4D [UR8], [UR4], desc[UR6] ;  /* 0x00000608040075b4 */ /* 0x0005e20008019000 */
[----:B------:R-:W3:Y:S02]  /*17420*/  SYNCS.PHASECHK.TRANS64.TRYWAIT P0, [R7+URZ+0x31cc0], R8 ;  /* 0x031cc008070075a7 */ /* 0x000ee4000800017f */
[----:B--23--:R-:W-:Y:S05]  /*17430*/  @!P0 BRA `(.L_x_467) ;  /* 0x0000004800cc8947 */ /* 0x00cfea0003800000 */
.L_x_591:
[----:B------:R-:W-:Y:S05]  /*17440*/  @P1 BRA `(.L_x_468) ;  /* 0x0000000000141947 */ /* 0x000fea0003800000 */
[----:B------:R-:W-:Y:S01]  /*17450*/  ISETP.NE.AND P0, PT, R29, RZ, PT ;  /* 0x000000ff1d00720c */ /* 0x000fe20003f05270 */
[----:B0-2---:R-:W-:-:S04]  /*17460*/  IMAD.MOV.U32 R8, RZ, RZ, 0x6c00 ;  /* 0x00006c00ff087424 */ /* 0x005fc800078e00ff */
[----:B------:R3:W-:Y:S08]  /*17470*/  SYNCS.ARRIVE.TRANS64 RZ, [R7+URZ+0x31cb0], R8 ;  /* 0x031cb00807ff79a7 */ /* 0x0007f0000800003f */
[----:B------:R-:W-:Y:S05]  /*17480*/  @!P0 BRA `(.L_x_468) ;  /* 0x0000000000048947 */ /* 0x000fea0003800000 */
[----:B------:R-:W-:Y:S01]  /*17490*/  BPT.TRAP 0x1 ;  /* 0x000000040000795c */ /* 0x000fe20000300000 */
.L_x_468:
        /* <DEDUP_REMOVED lines=11> */
[----:B------:R-:W-:Y:S02]  /*17550*/  UIADD3 UR8, UR15, 0x200, URZ ;  /* 0x000002000f087890 */ /* 0x000fe4000fffe03f */
[----:B------:R-:W-:Y:S02]  /*17560*/  UIADD3 UR9, UR9, 0x31cb0, URZ ;  /* 0x00031cb009097890 */ /* 0x000fe4000fffe03f */
[----:B------:R-:W-:Y:S02]  /*17570*/  UIADD3 UR14, UR15, 0x2600, URZ ;  /* 0x000026000f0e7890 */ /* 0x000fe4000fffe03f */
[----:B------:R-:W-:-:S05]  /*17580*/  UIADD3 UR15, UR15, 0x4a00, URZ ;  /* 0x00004a000f0f7890 */ /* 0x000fca000fffe03f */
[----:B------:R4:W-:Y:S02]  /*17590*/  UTMALDG.4D [UR8], [UR4], desc[UR6] ;  /* 0x00000608040075b4 */ /* 0x0009e40008019000 */
[----:B----4-:R-:W-:Y:S01]  /*175a0*/  UMOV UR8, UR14 ;  /* 0x0000000e00087c82 */ /* 0x010fe20008000000 */
[----:B------:R-:W-:Y:S01]  /*175b0*/  UMOV UR10, UR16 ;  /* 0x00000010000a7c82 */ /* 0x000fe20008000000 */
[----:B------:R-:W-:Y:S01]  /*175c0*/  UMOV UR14, 0x40 ;  /* 0x00000040000e7882 */ /* 0x000fe20000000000 */
[----:B------:R4:W-:Y:S02]  /*175d0*/  UTMALDG.4D [UR8], [UR4], desc[UR6] ;  /* 0x00000608040075b4 */ /* 0x0009e40008019000 */
[----:B----4-:R-:W-:Y:S01]  /*175e0*/  UMOV UR8, UR15 ;  /* 0x0000000f00087c82 */ /* 0x010fe20008000000 */
[----:B------:R-:W-:Y:S02]  /*175f0*/  UMOV UR10, UR14 ;  /* 0x0000000e000a7c82 */ /* 0x000fe40008000000 */
[----:B------:R4:W-:Y:S02]  /*17600*/  UTMALDG.4D [UR8], [UR4], desc[UR6] ;  /* 0x00000608040075b4 */ /* 0x0009e40008019000 */
[----:B----4-:R-:W-:Y:S01]  /*17610*/  NOP ;  /* 0x0000000000007918 */ /* 0x010fe20000000000 */
.L_x_464:
[----:B------:R-:W-:Y:S05]  /*17620*/  BSYNC B1 ;  /* 0x0000000000017941 */ /* 0x000fea0003800000 */
.L_x_463:
[----:B------:R-:W-:Y:S01]  /*17630*/  VIADD R26, R26, 0x1 ;  /* 0x000000011a1a7836 */ /* 0x000fe20000000000 */
[----:B------:R-:W-:Y:S01]  /*17640*/  PLOP3.LUT P2, PT, PT, PT, PT, 0x8, 0x0 ;  /* 0x000000000000781c */ /* 0x000fe20003f4e170 */
[----:B------:R-:W-:-:S03]  /*17650*/  VIADD R2, R2, 0xfffffffe ;  /* 0xfffffffe02027836 */ /* 0x000fc60000000000 */
[----:B------:R-:W-:-:S04]  /*17660*/  ISETP.NE.AND P0, PT, R26, 0x2, PT ;  /* 0x000000021a00780c */ /* 0x000fc80003f05270 */
[----:B------:R-:W-:Y:S02]  /*17670*/  SEL R26, R26, RZ, P0 ;  /* 0x000000ff1a1a7207 */ /* 0x000fe40000000000 */
[----:B0-23--:R-:W-:Y:S02]  /*17680*/  SEL R8, RZ, 0x1, P0 ;  /* 0x00000001ff087807 */ /* 0x00dfe40000000000 */
[----:B------:R-:W-:Y:S02]  /*17690*/  ISETP.GE.AND P0, PT, R2, R0, PT ;  /* 0x000000000200720c */ /* 0x000fe40003f06270 */
[----:B------:R-:W-:-:S11]  /*176a0*/  LOP3.LUT R27, R27, R8, RZ, 0x3c, !PT ;  /* 0x000000081b1b7212 */ /* 0x000fd600078e3cff */
[----:B------:R-:W-:Y:S05]  /*176b0*/  @!P0 BRA `(.L_x_458) ;  /* 0x0000000400488947 */ /* 0x000fea0003800000 */
.L_x_475:
[----:B------:R-:W-:Y:S05]  /*176c0*/  YIELD ;  /* 0x0000000000007946 */ /* 0x000fea0003800000 */
[----:B------:R-:W-:Y:S04]  /*176d0*/  BSSY B1, `(.L_x_469) ;  /* 0x0000048000017945 */ /* 0x000fe80003800000 */
[----:B0-23--:R-:W-:Y:S05]  /*176e0*/  @!P6 BRA `(.L_x_470) ;  /* 0x000000040018e947 */ /* 0x00dfea0003800000 */
[----:B------:R-:W-:Y:S01]  /*176f0*/  IMAD R7, R26, 0x8, R6 ;  /* 0x000000081a077824 */ /* 0x000fe200078e0206 */
[----:B------:R-:W-:-:S04]  /*17700*/  SHF.L.U32 R10, R27, 0x1f, RZ ;  /* 0x0000001f1b0a7819 */ /* 0x000fc800000006ff */
[----:B------:R-:W0:Y:S02]  /*17710*/  SYNCS.PHASECHK.TRANS64.TRYWAIT P0, [R7+URZ+0x31ca0], R10 ;  /* 0x031ca00a070075a7 */ /* 0x000e24000800017f */
[----:B0-----:R-:W-:Y:S05]  /*17720*/  @!P0 BRA `(.L_x_471) ;  /* 0x0000004800248947 */ /* 0x001fea0003800000 */
.L_x_592:
        /* <DEDUP_REMOVED lines=9> */
.L_x_472:
[----:B--2---:R-:W-:Y:S01]  /*177c0*/  IMAD R8, R26, 0x6c00, R6 ;  /* 0x00006c001a087824 */ /* 0x004fe200078e0206 */
[----:B------:R-:W-:Y:S01]  /*177d0*/  R2UR UR9, R7 ;  /* 0x00000000070972ca */ /* 0x000fe200000e0000 */
[----:B-----5:R-:W-:Y:S01]  /*177e0*/  IMAD R9, R2, 0x90, R3 ;  /* 0x0000009002097824 */ /* 0x020fe200078e0203 */
        /* <DEDUP_REMOVED lines=9> */
[----:B------:R-:W-:-:S02]  /*17880*/  UMOV UR16, 0x20 ;  /* 0x0000002000107882 */ /* 0x000fc40000000000 */
[----:B------:R-:W-:-:S05]  /*17890*/  UIADD3 UR9, UR9, 0x31c90, URZ ;  /* 0x00031c9009097890 */ /* 0x000fca000fffe03f */
        /* <DEDUP_REMOVED lines=13> */
.L_x_593:
[----:B------:R-:W-:Y:S05]  /*17970*/  @P0 BRA `(.L_x_474) ;  /* 0x0000000000140947 */ /* 0x000fea0003800000 */
[----:B------:R-:W-:Y:S01]  /*17980*/  ISETP.NE.AND P1, PT, R29, RZ, PT ;  /* 0x000000ff1d00720c */ /* 0x000fe20003f25270 */
[----:B0-2---:R-:W-:-:S04]  /*17990*/  IMAD.MOV.U32 R10, RZ, RZ, 0x6c00 ;  /* 0x00006c00ff0a7424 */ /* 0x005fc800078e00ff */
[----:B------:R3:W-:Y:S08]  /*179a0*/  SYNCS.ARRIVE.TRANS64 RZ, [R7+URZ+0x31cb0], R10 ;  /* 0x031cb00a07ff79a7 */ /* 0x0007f0000800003f */
[----:B------:R-:W-:Y:S05]  /*179b0*/  @!P1 BRA `(.L_x_474) ;  /* 0x0000000000049947 */ /* 0x000fea0003800000 */
[----:B------:R-:W-:Y:S01]  /*179c0*/  BPT.TRAP 0x1 ;  /* 0x000000040000795c */ /* 0x000fe20000300000 */
.L_x_474:
        /* <DEDUP_REMOVED lines=24> */
.L_x_470:
[----:B------:R-:W-:Y:S05]  /*17b50*/  BSYNC B1 ;  /* 0x0000000000017941 */ /* 0x000fea0003800000 */
.L_x_469:
[----:B------:R-:W-:-:S05]  /*17b60*/  VIADD R26, R26, 0x1 ;  /* 0x000000011a1a7836 */ /* 0x000fca0000000000 */
[----:B------:R-:W-:-:S04]  /*17b70*/  ISETP.NE.AND P0, PT, R26, 0x2, PT ;  /* 0x000000021a00780c */ /* 0x000fc80003f05270 */
[----:B------:R-:W-:Y:S02]  /*17b80*/  SEL R8, RZ, 0x1, P0 ;  /* 0x00000001ff087807 */ /* 0x000fe40000000000 */
[----:B------:R-:W-:Y:S02]  /*17b90*/  SEL R26, R26, RZ, P0 ;  /* 0x000000ff1a1a7207 */ /* 0x000fe40000000000 */
[C---:B------:R-:W-:Y:S01]  /*17ba0*/  ISETP.GT.AND P0, PT, R2.reuse, R0, PT ;  /* 0x000000000200720c */ /* 0x040fe20003f04270 */
[----:B------:R-:W-:Y:S01]  /*17bb0*/  VIADD R2, R2, 0xffffffff ;  /* 0xffffffff02027836 */ /* 0x000fe20000000000 */
[----:B------:R-:W-:-:S11]  /*17bc0*/  LOP3.LUT R27, R27, R8, RZ, 0x3c, !PT ;  /* 0x000000081b1b7212 */ /* 0x000fd600078e3cff */
[----:B------:R-:W-:Y:S05]  /*17bd0*/  @P0 BRA `(.L_x_475) ;  /* 0xfffffff800b80947 */ /* 0x000fea000383ffff */
.L_x_458:
[----:B------:R-:W-:Y:S05]  /*17be0*/  BSYNC B0 ;  /* 0x0000000000007941 */ /* 0x000fea0003800000 */
.L_x_457:
[----:B0-23--:R-:W2:Y:S01]  /*17bf0*/  LDL R7, [R1+0x14] ;  /* 0x0000140001077983 */ /* 0x00dea20000100800 */
[----:B------:R-:W-:Y:S05]  /*17c00*/  @!P2 WARPSYNC.ALL ;  /* 0x000000000000a948 */ /* 0x000fea0003800000 */
[----:B------:R-:W-:Y:S01]  /*17c10*/  BSSY B6, `(.L_x_476) ;  /* 0x00002b2000067945 */ /* 0x000fe20003800000 */
[----:B------:R-:W-:Y:S01]  /*17c20*/  @!P2 BAR.SYNC.DEFER_BLOCKING 0xc, 0x1a0 ;  /* 0x030680000000ab1d */ /* 0x000fe20000010000 */
[----:B--2---:R-:W-:-:S13]  /*17c30*/  ISETP.GT.AND P0, PT, R7, RZ, PT ;  /* 0x000000ff0700720c */ /* 0x004fda0003f04270 */
[----:B------:R-:W-:Y:S05]  /*17c40*/  @P0 BRA `(.L_x_477) ;  /* 0x00000000003c0947 */ /* 0x000fea0003800000 */
[----:B------:R-:W-:-:S13]  /*17c50*/  ISETP.NE.AND P1, PT, R29, RZ, PT ;  /* 0x000000ff1d00720c */ /* 0x000fda0003f25270 */
[----:B------:R-:W-:Y:S05]  /*17c60*/  @P1 BRA `(.L_x_478) ;  /* 0x0000002800b01947 */ /* 0x000fea0003800000 */
[----:B------:R-:W0:Y:S01]  /*17c70*/  S2R R7, SR_LANEID ;  /* 0x0000000000077919 */ /* 0x000e220000000000 */
[----:B------:R-:W-:Y:S01]  /*17c80*/  VOTEU.ANY UR4, UPT, PT ;  /* 0x0000000000047886 */ /* 0x000fe200038e0100 */
[----:B-----5:R-:W2:Y:S01]  /*17c90*/  LDC.64 R2, c[0x0][0xc38] ;  /* 0x00030e00ff027b82 */ /* 0x020ea20000000a00 */
        /* <DEDUP_REMOVED lines=10> */
.L_x_477:
[----:B-----5:R-:W0:Y:S01]  /*17d40*/  S2R R3, SR_CgaCtaId ;  /* 0x0000000000037919 */ /* 0x020e220000008800 */
        /* <DEDUP_REMOVED lines=21> */
.L_x_479:
        /* <DEDUP_REMOVED lines=19> */
.L_x_481:
        /* <DEDUP_REMOVED lines=16> */
.L_x_480:
[----:B------:R-:W2:Y:S01]  /*180d0*/  LDL.LU R2, [R1+0x8] ;  /* 0x0000080001027983 */ /* 0x000ea20000300800 */
[----:B------:R-:W-:-:S03]  /*180e0*/  ULDC.64 UR4, c[0x0][0x9f8] ;  /* 0x00027e0000047ab9 */ /* 0x000fc60000000a00 */
[----:B------:R-:W3:Y:S04]  /*180f0*/  LDL.LU R0, [R1+0xc] ;  /* 0x00000c0001007983 */ /* 0x000ee80000300800 */
[----:B------:R-:W4:Y:S04]  /*18100*/  LDL.LU R21, [R1] ;  /* 0x0000000001157983 */ /* 0x000f280000300800 */
[----:B------:R-:W4:Y:S01]  /*18110*/  LDL.LU R20, [R1+0x18] ;  /* 0x0000180001147983 */ /* 0x000f220000300800 */
[----:B------:R-:W-:-:S04]  /*18120*/  ISETP.NE.U32.AND P0, PT, RZ, UR4, PT ;  /* 0x00000004ff007c0c */ /* 0x000fc8000bf05070 */
        /* <DEDUP_REMOVED lines=8> */
[----:B------:R-:W-:Y:S01]  /*181b0*/  ULDC.64 UR4, c[0x0][0xa00] ;  /* 0x0002800000047ab9 */ /* 0x000fe20000000a00 */
[----:B------:R-:W0:Y:S01]  /*181c0*/  LDC R0, c[0x0][0x428] ;  /* 0x00010a00ff007b82 */ /* 0x000e220000000800 */
[----:B----4-:R-:W-:-:S06]  /*181d0*/  IMAD.MOV.U32 R6, RZ, RZ, R21 ;  /* 0x000000ffff067224 */ /* 0x010fcc00078e0015 */
[----:B------:R2:W5:Y:S01]  /*181e0*/  @P0 LDG.E R6, desc[UR60][R2.64] ;  /* 0x0000003c02060981 */ /* 0x000562000c1e1900 */
[----:B------:R-:W-:Y:S01]  /*181f0*/  IMAD R17, R17, 0xc0, R20 ;  /* 0x000000c011117824 */ /* 0x000fe200078e0214 */
[----:B------:R-:W-:Y:S02]  /*18200*/  PLOP3.LUT P1, PT, P6, PT, PT, 0x8, 0x0 ;  /* 0x000000000000781c */ /* 0x000fe4000372e170 */
[----:B0-----:R-:W-:Y:S01]  /*18210*/  ISETP.NE.AND P0, PT, R0, 0x1, PT ;  /* 0x000000010000780c */ /* 0x001fe20003f05270 */
[----:B------:R-:W-:-:S12]  /*18220*/  IMAD.MOV.U32 R0, RZ, RZ, R18 ;  /* 0x000000ffff007224 */ /* 0x000fd800078e0012 */
[----:B------:R-:W0:Y:S08]  /*18230*/  @P0 LDC R5, c[0x0][0x42c] ;  /* 0x00010b00ff050b82 */ /* 0x000e300000000800 */
[----:B------:R-:W3:Y:S01]  /*18240*/  @P0 LDC R4, c[0x0][0x430] ;  /* 0x00010c00ff040b82 */ /* 0x000ee20000000800 */
[----:B0-----:R-:W-:-:S05]  /*18250*/  @P0 IMAD.HI.U32 R5, R18, R5, RZ ;  /* 0x0000000512050227 */ /* 0x001fca00078e00ff */
[----:B---3--:R-:W-:Y:S02]  /*18260*/  @P0 SHF.R.U32.HI R0, RZ, R4, R5 ;  /* 0x00000004ff000219 */ /* 0x008fe40000011605 */
[----:B------:R-:W-:-:S04]  /*18270*/  ISETP.NE.U32.AND P0, PT, RZ, UR4, PT ;  /* 0x00000004ff007c0c */ /* 0x000fc8000bf05070 */
[----:B------:R-:W-:-:S04]  /*18280*/  ISETP.NE.AND.EX P0, PT, RZ, UR5, PT, P0 ;  /* 0x00000005ff007c0c */ /* 0x000fc8000bf05300 */
[----:B--2---:R-:W-:-:S09]  /*18290*/  SEL R8, R21, RZ, !P0 ;  /* 0x000000ff15087207 */ /* 0x004fd20004000000 */
.L_x_482:
        /* <DEDUP_REMOVED lines=14> */
.L_x_483:
        /* <DEDUP_REMOVED lines=13> */
.L_x_484:
        /* <DEDUP_REMOVED lines=16> */
.L_x_596:
[----:B------:R-:W2:Y:S01]  /*18550*/  LDL R4, [R1+0x4] ;  /* 0x0000040001047983 */ /* 0x000ea20000100800 */
[----:B------:R-:W-:Y:S01]  /*18560*/  UMOV UR4, 0xffffffff ;  /* 0xffffffff00047882 */ /* 0x000fe20000000000 */
[----:B------:R-:W-:Y:S01]  /*18570*/  SHF.R.S32.HI R11, RZ, 0x1f, R6 ;  /* 0x0000001fff0b7819 */ /* 0x000fe20000011406 */
[----:B--2---:R-:W-:Y:S01]  /*18580*/  VIADD R9, R4, 0xffffffff ;  /* 0xffffffff04097836 */ /* 0x004fe20000000000 */
[----:B------:R-:W-:Y:S06]  /*18590*/  BRA.DIV UR4, `(.L_x_486) ;  /* 0x0000003a04e47947 */ /* 0x000fec000b800000 */
[----:B------:R-:W-:-:S13]  /*185a0*/  ELECT P6, URZ, PT ;  /* 0x00000000003f782f */ /* 0x000fda00038c0000 */
.L_x_599:
[----:B------:R-:W-:Y:S05]  /*185b0*/  @!P6 BRA `(.L_x_487) ;  /* 0x0000000000f8e947 */ /* 0x000fea0003800000 */
[----:B------:R-:W-:Y:S01]  /*185c0*/  ISETP.NE.U32.AND P0, PT, R2, RZ, PT ;  /* 0x000000ff0200720c */ /* 0x000fe20003f05070 */
[----:B------:R-:W-:-:S03]  /*185d0*/  IMAD.MOV.U32 R25, RZ, RZ, R9 ;  /* 0x000000ffff197224 */ /* 0x000fc600078e0009 */
[----:B------:R-:W-:-:S13]  /*185e0*/  ISETP.NE.AND.EX P0, PT, R3, RZ, PT, P0 ;  /* 0x000000ff0300720c */ /* 0x000fda0003f05300 */
[----:B------:R-:W-:Y:S05]  /*185f0*/  @!P0 BRA `(.L_x_488) ;  /* 0x0000000000448947 */ /* 0x000fea0003800000 */
[----:B------:R-:W0:Y:S01]  /*18600*/  LDC R10, c[0x0][0x41c] ;  /* 0x00010700ff0a7b82 */ /* 0x000e220000000800 */
[----:B------:R-:W-:Y:S02]  /*18610*/  ULDC.64 UR4, c[0x0][0x408] ;  /* 0x0001020000047ab9 */ /* 0x000fe40000000a00 */
[----:B------:R-:W-:-:S04]  /*18620*/  IMAD R7, R11, UR4, RZ ;  /* 0x000000040b077c24 */ /* 0x000fc8000f8e02ff */
[----:B------:R-:W-:Y:S01]  /*18630*/  IMAD R7, R6, UR5, R7 ;  /* 0x0000000506077c24 */ /* 0x000fe2000f8e0207 */
[----:B0-----:R-:W-:-:S13]  /*18640*/  ISETP.NE.AND P0, PT, R10, 0x1, PT ;  /* 0x000000010a00780c */ /* 0x001fda0003f05270 */
[----:B------:R-:W0:Y:S02]  /*18650*/  @P0 LDC.64 R4, c[0x0][0x420] ;  /* 0x00010800ff040b82 */ /* 0x000e240000000a00 */
[----:B0-----:R-:W-:-:S04]  /*18660*/  @P0 IMAD.HI.U32 R12, R9, R4, RZ ;  /* 0x00000004090c0227 */ /* 0x001fc800078e00ff */
[----:B------:R-:W-:Y:S01]  /*18670*/  IMAD.MOV.U32 R4, RZ, RZ, R9 ;  /* 0x000000ffff047224 */ /* 0x000fe200078e0009 */
[----:B------:R-:W-:-:S04]  /*18680*/  @P0 SHF.R.U32.HI R4, RZ, R5, R12 ;  /* 0x00000005ff040219 */ /* 0x000fc8000001160c */
[--C-:B------:R-:W-:Y:S01]  /*18690*/  SHF.R.S32.HI R5, RZ, 0x1f, R4.reuse ;  /* 0x0000001fff057819 */ /* 0x100fe20000011404 */
[--C-:B------:R-:W-:Y:S02]  /*186a0*/  IMAD.MOV R25, RZ, RZ, -R4.reuse ;  /* 0x000000ffff197224 */ /* 0x100fe400078e0a04 */
[----:B------:R-:W-:-:S04]  /*186b0*/  IMAD.WIDE.U32 R4, R6, UR4, R4 ;  /* 0x0000000406047c25 */ /* 0x000fc8000f8e0004 */
[----:B------:R-:W-:Y:S01]  /*186c0*/  IMAD.IADD R7, R5, 0x1, R7 ;  /* 0x0000000105077824 */ /* 0x000fe200078e0207 */
[----:B------:R-:W-:Y:S01]  /*186d0*/  LEA R12, P0, R4, R2, 0x2 ;  /* 0x00000002040c7211 */ /* 0x000fe200078010ff */
[----:B------:R-:W-:-:S03]  /*186e0*/  IMAD R25, R10, R25, R9 ;  /* 0x000000190a197224 */ /* 0x000fc600078e0209 */
[----:B------:R-:W-:-:S05]  /*186f0*/  LEA.HI.X R13, R4, R3, R7, 0x2, P0 ;  /* 0x00000003040d7211 */ /* 0x000fca00000f1407 */
[----:B------:R0:W5:Y:S04]  /*18700*/  LDG.E R7, desc[UR60][R12.64] ;  /* 0x0000003c0c077981 */ /* 0x000168000c1e1900 */
.L_x_488:
[----:B------:R-:W-:Y:S01]  /*18710*/  IMAD R5, R22, 0x8, R28 ;  /* 0x0000000816057824 */ /* 0x000fe200078e021c */
[----:B------:R-:W-:-:S04]  /*18720*/  SHF.L.U32 R4, R24, 0x1f, RZ ;  /* 0x0000001f18047819 */ /* 0x000fc800000006ff */
[----:B------:R-:W2:Y:S02]  /*18730*/  SYNCS.PHASECHK.TRANS64.TRYWAIT P0, [R5+URZ+0x31c40], R4 ;  /* 0x031c4004050075a7 */ /* 0x000ea4000800017f */
[----:B--2---:R-:W-:Y:S05]  /*18740*/  @!P0 BRA `(.L_x_489) ;  /* 0x0000003800988947 */ /* 0x004fea0003800000 */
.L_x_600:
        /* <DEDUP_REMOVED lines=9> */
.L_x_490:
        /* <DEDUP_REMOVED lines=28> */
.L_x_487:
[----:B------:R-:W2:Y:S01]  /*189a0*/  LDL.LU R10, [R1+0x10] ;  /* 0x00001000010a7983 */ /* 0x000ea20000300800 */
[----:B------:R-:W-:Y:S05]  /*189b0*/  WARPSYNC.ALL ;  /* 0x0000000000007948 */ /* 0x000fea0003800000 */
[----:B------:R-:W-:Y:S02]  /*189c0*/  R2UR UR24, R28 ;  /* 0x000000001c1872ca */ /* 0x000fe400000e0000 */
[----:B------:R-:W-:-:S13]  /*189d0*/  ELECT P0, URZ, PT ;  /* 0x00000000003f782f */ /* 0x000fda0003800000 */
[----:B------:R-:W-:Y:S01]  /*189e0*/  @P0 R2UR UR13, R8 ;  /* 0x00000000080d02ca */ /* 0x000fe200000e0000 */
[----:B------:R-:W-:Y:S01]  /*189f0*/  UIADD3 UR4, UP0, UR36, 0x270, URZ ;  /* 0x0000027024047890 */ /* 0x000fe2000ff1e03f */
[----:B------:R-:W-:Y:S01]  /*18a00*/  @P0 R2UR UR12, R18 ;  /* 0x00000000120c02ca */ /* 0x000fe200000e0000 */
[----:B------:R-:W-:Y:S01]  /*18a10*/  UMOV UR6, 0x0 ;  /* 0x0000000000067882 */ /* 0x000fe20000000000 */
[C---:B------:R-:W-:Y:S01]  /*18a20*/  @P0 R2UR UR11, R17.reuse ;  /* 0x00000000110b02ca */ /* 0x040fe200000e0000 */
        /* <DEDUP_REMOVED lines=35> */
.L_x_601:
[----:B------:R-:W-:Y:S05]  /*18c60*/  BSYNC B0 ;  /* 0x0000000000007941 */ /* 0x000fea0003800000 */
.L_x_491:
[----:B------:R-:W2:Y:S01]  /*18c70*/  LDL.LU R4, [R1+0x14] ;  /* 0x0000140001047983 */ /* 0x000ea20000300800 */
[----:B------:R-:W-:Y:S01]  /*18c80*/  BSSY B0, `(.L_x_493) ;  /* 0x0000169000007945 */ /* 0x000fe20003800000 */
[----:B--2---:R-:W-:-:S13]  /*18c90*/  ISETP.GE.AND P0, PT, R4, 0x91, PT ;  /* 0x000000910400780c */ /* 0x004fda0003f06270 */
[----:B------:R-:W-:Y:S05]  /*18ca0*/  @!P0 BRA `(.L_x_494) ;  /* 0x0000001400988947 */ /* 0x000fea0003800000 */
[----:B------:R-:W2:Y:S01]  /*18cb0*/  LDL R8, [R1+0x4] ;  /* 0x0000040001087983 */ /* 0x000ea20000100800 */
[----:B------:R-:W-:Y:S01]  /*18cc0*/  IMAD.MOV.U32 R4, RZ, RZ, 0x1 ;  /* 0x00000001ff047424 */ /* 0x000fe200078e00ff */
[----:B------:R-:W-:Y:S01]  /*18cd0*/  BSSY B1, `(.L_x_495) ;  /* 0x000007b000017945 */ /* 0x000fe20003800000 */
[----:B--2---:R-:W-:-:S05]  /*18ce0*/  IMAD.MOV R13, RZ, RZ, -R8 ;  /* 0x000000ffff0d7224 */ /* 0x004fca00078e0a08 */
[----:B------:R-:W-:-:S05]  /*18cf0*/  VIADDMNMX R13, R13, R4, 0xffffffff, !PT ;  /* 0xffffffff0d0d7446 */ /* 0x000fca0007800104 */
[C---:B------:R-:W-:Y:S02]  /*18d00*/  IMAD.IADD R4, R8.reuse, 0x1, R13 ;  /* 0x0000000108047824 */ /* 0x040fe400078e020d */
[----:B------:R-:W-:-:S03]  /*18d10*/  VIADD R8, R8, 0xfffffffe ;  /* 0xfffffffe08087836 */ /* 0x000fc60000000000 */
[----:B------:R-:W-:-:S04]  /*18d20*/  LOP3.LUT R4, R4, 0x1, RZ, 0xc0, !PT ;  /* 0x0000000104047812 */ /* 0x000fc800078ec0ff */
[----:B------:R-:W-:-:S13]  /*18d30*/  ISETP.NE.U32.AND P0, PT, R4, 0x1, PT ;  /* 0x000000010400780c */ /* 0x000fda0003f05070 */
[----:B------:R-:W-:Y:S05]  /*18d40*/  @P0 BRA `(.L_x_496) ;  /* 0x0000000400cc0947 */ /* 0x000fea0003800000 */
[----:B------:R-:W-:Y:S01]  /*18d50*/  VIADD R10, R22, 0x1 ;  /* 0x00000001160a7836 */ /* 0x000fe20000000000 */
[----:B------:R-:W-:Y:S04]  /*18d60*/  BSSY B2, `(.L_x_497) ;  /* 0x000006d000027945 */ /* 0x000fe80003800000 */
[----:B------:R-:W-:-:S04]  /*18d70*/  ISETP.NE.AND P0, PT, R10, 0x2, PT ;  /* 0x000000020a00780c */ /* 0x000fc80003f05270 */
[----:B0-----:R-:W-:Y:S02]  /*18d80*/  SEL R5, RZ, 0x1, P0 ;  /* 0x00000001ff057807 */ /* 0x001fe40000000000 */
[----:B------:R-:W-:Y:S02]  /*18d90*/  SEL R10, R10, RZ, P0 ;  /* 0x000000ff0a0a7207 */ /* 0x000fe40000000000 */
[----:B------:R-:W-:Y:S01]  /*18da0*/  LOP3.LUT R14, R24, R5, RZ, 0x3c, !PT ;  /* 0x00000005180e7212 */ /* 0x000fe200078e3cff */
[----:B------:R-:W-:Y:S06]  /*18db0*/  @!P6 BRA `(.L_x_498) ;  /* 0x00000004009ce947 */ /* 0x000fec0003800000 */
        /* <DEDUP_REMOVED lines=22> */
.L_x_499:
[----:B0-----:R-:W-:Y:S01]  /*18f20*/  IMAD R3, R10, 0x8, R28 ;  /* 0x000000080a037824 */ /* 0x001fe200078e021c */
[----:B------:R-:W-:-:S04]  /*18f30*/  SHF.L.U32 R2, R14, 0x1f, RZ ;  /* 0x0000001f0e027819 */ /* 0x000fc800000006ff */
[----:B------:R-:W0:Y:S02]  /*18f40*/  SYNCS.PHASECHK.TRANS64.TRYWAIT P0, [R3+URZ+0x31c40], R2 ;  /* 0x031c4002030075a7 */ /* 0x000e24000800017f */
[----:B0-----:R-:W-:Y:S05]  /*18f50*/  @!P0 BRA `(.L_x_500) ;  /* 0x0000003000bc8947 */ /* 0x001fea0003800000 */
.L_x_602:
[----:B------:R-:W2:Y:S02]  /*18f60*/  S2R R5, SR_TID.X ;  /* 0x0000000000057919 */ /* 0x000ea40000002100 */
[----:B--2---:R-:W-:-:S04]  /*18f70*/  LOP3.LUT R5, R5, 0x7f, RZ, 0xc0, !PT ;  /* 0x0000007f05057812 */ /* 0x004fc800078ec0ff */
[----:B------:R-:W-:-:S13]  /*18f80*/  ISETP.NE.AND P1, PT, R5, RZ, PT ;  /* 0x000000ff0500720c */ /* 0x000fda0003f25270 */
[----:B------:R-:W-:Y:S05]  /*18f90*/  @P1 BRA `(.L_x_501) ;  /* 0x0000000000141947 */ /* 0x000fea0003800000 */
[----:B------:R-:W-:Y:S01]  /*18fa0*/  ISETP.NE.AND P0, PT, R29, RZ, PT ;  /* 0x000000ff1d00720c */ /* 0x000fe20003f05270 */
[----:B0-----:R-:W-:-:S04]  /*18fb0*/  IMAD.MOV.U32 R2, RZ, RZ, 0x6c00 ;  /* 0x00006c00ff027424 */ /* 0x001fc800078e00ff */
[----:B------:R2:W-:Y:S08]  /*18fc0*/  SYNCS.ARRIVE.TRANS64 RZ, [R3+URZ+0x31c30], R2 ;  /* 0x031c300203ff79a7 */ /* 0x0005f0000800003f */
[----:B------:R-:W-:Y:S05]  /*18fd0*/  @!P0 BRA `(.L_x_501) ;  /* 0x0000000000048947 */ /* 0x000fea0003800000 */
[----:B------:R-:W-:Y:S01]  /*18fe0*/  BPT.TRAP 0x1 ;  /* 0x000000040000795c */ /* 0x000fe20000300000 */
.L_x_501:
        /* <DEDUP_REMOVED lines=31> */
.L_x_603:
[----:B------:R-:W-:Y:S05]  /*191e0*/  @P1 BRA `(.L_x_503) ;  /* 0x0000000000181947 */ /* 0x000fea0003800000 */
[----:B------:R-:W-:Y:S01]  /*191f0*/  ISETP.NE.AND P0, PT, R29, RZ, PT ;  /* 0x000000ff1d00720c */ /* 0x000fe20003f05270 */
[----:B0-----:R-:W-:Y:S02]  /*19200*/  IMAD R2, R22, 0x8, R28 ;  /* 0x0000000816027824 */ /* 0x001fe400078e021c */
[----:B------:R-:W-:-:S04]  /*19210*/  IMAD.MOV.U32 R3, RZ, RZ, 0x6c00 ;  /* 0x00006c00ff037424 */ /* 0x000fc800078e00ff */
[----:B------:R2:W-:Y:S06]  /*19220*/  SYNCS.ARRIVE.TRANS64 RZ, [R2+URZ+0x31c50], R3 ;  /* 0x031c500302ff79a7 */ /* 0x0005ec000800003f */
[----:B------:R-:W-:Y:S05]  /*19230*/  @!P0 BRA `(.L_x_503) ;  /* 0x0000000000048947 */ /* 0x000fea0003800000 */
[----:B------:R-:W-:Y:S01]  /*19240*/  BPT.TRAP 0x1 ;  /* 0x000000040000795c */ /* 0x000fe20000300000 */
.L_x_503:
        /* <DEDUP_REMOVED lines=29> */
[----:B0-----:R-:W-:Y:S01]  /*19420*/  NOP ;  /* 0x0000000000007918 */ /* 0x001fe20000000000 */
.L_x_498:
[----:B------:R-:W-:Y:S05]  /*19430*/  BSYNC B2 ;  /* 0x0000000000027941 */ /* 0x000fea0003800000 */
.L_x_497:
[----:B------:R-:W2:Y:S01]  /*19440*/  LDL.LU R2, [R1+0x4] ;  /* 0x0000040001027983 */ /* 0x000ea20000300800 */
[----:B------:R-:W-:Y:S02]  /*19450*/  IMAD.MOV.U32 R22, RZ, RZ, R10 ;  /* 0x000000ffff167224 */ /* 0x000fe400078e000a */
[----:B------:R-:W-:Y:S02]  /*19460*/  IMAD.MOV.U32 R24, RZ, RZ, R14 ;  /* 0x000000ffff187224 */ /* 0x000fe400078e000e */
[----:B--2---:R-:W-:-:S07]  /*19470*/  VIADD R8, R2, 0xfffffffd ;  /* 0xfffffffd02087836 */ /* 0x004fce0000000000 */
.L_x_496:
[----:B------:R-:W-:Y:S05]  /*19480*/  BSYNC B1 ;  /* 0x0000000000017941 */ /* 0x000fea0003800000 */
.L_x_495:
[----:B------:R-:W-:-:S05]  /*19490*/  IMAD.MOV R2, RZ, RZ, -R13 ;  /* 0x000000ffff027224 */ /* 0x000fca00078e0a0d */
[----:B------:R-:W-:-:S13]  /*194a0*/  ISETP.NE.AND P0, PT, R9, R2, PT ;  /* 0x000000020900720c */ /* 0x000fda0003f05270 */
[----:B------:R-:W-:Y:S05]  /*194b0*/  @!P0 BRA `(.L_x_494) ;  /* 0x0000000c00948947 */ /* 0x000fea0003800000 */
[----:B------:R-:W-:-:S07]  /*194c0*/  IMAD.MOV.U32 R4, RZ, RZ, R7 ;  /* 0x000000ffff047224 */ /* 0x000fce00078e0007 */
.L_x_518:
        /* <DEDUP_REMOVED lines=31> */
.L_x_506:
[----:B------:R-:W-:Y:S01]  /*196c0*/  IMAD R3, R9, 0x8, R28 ;  /* 0x0000000809037824 */ /* 0x000fe200078e021c */
[----:B------:R-:W-:-:S04]  /*196d0*/  SHF.L.U32 R2, R10, 0x1f, RZ ;  /* 0x0000001f0a027819 */ /* 0x000fc800000006ff */
[----:B------:R-:W3:Y:S02]  /*196e0*/  SYNCS.PHASECHK.TRANS64.TRYWAIT P0, [R3+URZ+0x31c40], R2 ;  /* 0x031c4002030075a7 */ /* 0x000ee4000800017f */
[----:B---3--:R-:W-:Y:S05]  /*196f0*/  @!P0 BRA `(.L_x_507) ;  /* 0x0000002800fc8947 */ /* 0x008fea0003800000 */
.L_x_604:
        /* <DEDUP_REMOVED lines=9> */
.L_x_508:
        /* <DEDUP_REMOVED lines=31> */
.L_x_605:
[----:B------:R-:W-:Y:S05]  /*19980*/  @P0 BRA `(.L_x_510) ;  /* 0x0000000000140947 */ /* 0x000fea0003800000 */
[----:B------:R-:W-:Y:S01]  /*19990*/  ISETP.NE.AND P1, PT, R29, RZ, PT ;  /* 0x000000ff1d00720c */ /* 0x000fe20003f25270 */
[----:B------:R-:W-:-:S04]  /*199a0*/  IMAD.MOV.U32 R2, RZ, RZ, 0x6c00 ;  /* 0x00006c00ff027424 */ /* 0x000fc800078e00ff */
[----:B------:R2:W-:Y:S08]  /*199b0*/  SYNCS.ARRIVE.TRANS64 RZ, [R3+URZ+0x50], R2 ;  /* 0x0000500203ff79a7 */ /* 0x0005f0000800003f */
[----:B------:R-:W-:Y:S05]  /*199c0*/  @!P1 BRA `(.L_x_510) ;  /* 0x0000000000049947 */ /* 0x000fea0003800000 */
[----:B------:R-:W-:Y:S01]  /*199d0*/  BPT.TRAP 0x1 ;  /* 0x000000040000795c */ /* 0x000fe20000300000 */
.L_x_510:
        /* <DEDUP_REMOVED lines=30> */
.L_x_505:
[----:B------:R-:W-:Y:S05]  /*19bc0*/  BSYNC B1 ;  /* 0x0000000000017941 */ /* 0x000fea0003800000 */
.L_x_504:
[----:B------:R-:W-:Y:S01]  /*19bd0*/  VIADD R22, R9, 0x1 ;  /* 0x0000000109167836 */ /* 0x000fe20000000000 */
[----:B------:R-:W-:Y:S04]  /*19be0*/  BSSY B1, `(.L_x_511) ;  /* 0x000006e000017945 */ /* 0x000fe80003800000 */
[----:B------:R-:W-:-:S04]  /*19bf0*/  ISETP.NE.AND P0, PT, R22, 0x2, PT ;  /* 0x000000021600780c */ /* 0x000fc80003f05270 */
[----:B0-2---:R-:W-:Y:S02]  /*19c00*/  SEL R3, RZ, 0x1, P0 ;  /* 0x00000001ff037807 */ /* 0x005fe40000000000 */
        /* <DEDUP_REMOVED lines=22> */
[----:B------:R-:W-:Y:S01]  /*19d70*/  LEA.HI.X R5, R2, UR5, R3, 0x2, P0 ;  /* 0x0000000502057c11 */ /* 0x000fe200080f1403 */
[----:B------:R-:W-:-:S04]  /*19d80*/  IMAD.MOV R2, RZ, RZ, -R14 ;  /* 0x000000ffff027224 */ /* 0x000fc800078e0a0e */
[----:B------:R0:W5:Y:S01]  /*19d90*/  LDG.E R4, desc[UR60][R4.64] ;  /* 0x0000003c04047981 */ /* 0x000162000c1e1900 */
[----:B------:R-:W-:-:S07]  /*19da0*/  IMAD R13, R12, R2, R13 ;  /* 0x000000020c0d7224 */ /* 0x000fce00078e020d */
.L_x_513:
[----:B------:R-:W-:Y:S01]  /*19db0*/  IMAD R2, R22, 0x8, R28 ;  /* 0x0000000816027824 */ /* 0x000fe200078e021c */
[----:B------:R-:W-:-:S04]  /*19dc0*/  SHF.L.U32 R3, R24, 0x1f, RZ ;  /* 0x0000001f18037819 */ /* 0x000fc800000006ff */
[----:B------:R-:W2:Y:S02]  /*19dd0*/  SYNCS.PHASECHK.TRANS64.TRYWAIT P0, [R2+URZ+0x31c40], R3 ;  /* 0x031c4003020075a7 */ /* 0x000ea4000800017f */
[----:B--2---:R-:W-:Y:S05]  /*19de0*/  @!P0 BRA `(.L_x_514) ;  /* 0x0000002400688947 */ /* 0x004fea0003800000 */
.L_x_606:
        /* <DEDUP_REMOVED lines=9> */
.L_x_515:
[----:B0-2---:R-:W-:Y:S01]  /*19e80*/  IMAD R2, R22, 0x6c00, R28 ;  /* 0x00006c0016027824 */ /* 0x005fe200078e021c */
[----:B------:R-:W-:Y:S01]  /*19e90*/  R2UR UR11, R13 ;  /* 0x000000000d0b72ca */ /* 0x000fe200000e0000 */
[----:B------:R-:W-:Y:S01]  /*19ea0*/  UIADD3 UR4, UP0, UR36, 0x370, URZ ;  /* 0x0000037024047890 */ /* 0x000fe2000ff1e03f */
[----:B------:R-:W-:Y:S01]  /*19eb0*/  R2UR UR5, R23 ;  /* 0x00000000170572ca */ /* 0x000fe200000e0000 */
[----:B------:R-:W-:Y:S01]  /*19ec0*/  UMOV UR10, URZ ;  /* 0x0000003f000a7c82 */ /* 0x000fe20008000000 */
[----:B------:R-:W-:Y:S01]  /*19ed0*/  R2UR UR8, R2 ;  /* 0x00000000020872ca */ /* 0x000fe200000e0000 */
[----:B------:R-:W-:Y:S01]  /*19ee0*/  VIADD R2, R28, 0x31c00 ;  /* 0x00031c001c027836 */ /* 0x000fe20000000000 */
[----:B------:R-:W-:Y:S01]  /*19ef0*/  R2UR UR12, R0 ;  /* 0x00000000000c72ca */ /* 0x000fe200000e0000 */
[----:B------:R-:W-:Y:S01]  /*19f00*/  UMOV UR6, 0x0 ;  /* 0x0000000000067882 */ /* 0x000fe20000000000 */
[----:B-----5:R-:W-:Y:S01]  /*19f10*/  R2UR UR13, R4 ;  /* 0x00000000040d72ca */ /* 0x020fe200000e0000 */
[--C-:B------:R-:W-:Y:S01]  /*19f20*/  IMAD R3, R22, 0x8, R2.reuse ;  /* 0x0000000816037824 */ /* 0x100fe200078e0202 */
[----:B------:R-:W-:Y:S01]  /*19f30*/  UMOV UR7, 0x14f00000 ;  /* 0x14f0000000077882 */ /* 0x000fe20000000000 */
[----:B------:R-:W-:Y:S01]  /*19f40*/  UMOV UR17, 0x20 ;  /* 0x0000002000117882 */ /* 0x000fe20000000000 */
[----:B------:R-:W-:Y:S01]  /*19f50*/  UMOV UR18, 0x40 ;  /* 0x0000004000127882 */ /* 0x000fe20000000000 */
[----:B------:R-:W-:Y:S01]  /*19f60*/  IMAD R2, R9, 0x8, R2 ;  /* 0x0000000809027824 */ /* 0x000fe200078e0202 */
[----:B------:R-:W-:Y:S01]  /*19f70*/  R2UR UR9, R3 ;  /* 0x00000000030972ca */ /* 0x000fe200000e0000 */
[----:B------:R-:W-:Y:S01]  /*19f80*/  UIMAD UR11, UR11, 0x90, UR5 ;  /* 0x000000900b0b78a4 */ /* 0x000fe2000f8e0205 */
[----:B------:R-:W-:Y:S01]  /*19f90*/  SHF.L.U32 R3, R10, 0x1f, RZ ;  /* 0x0000001f0a037819 */ /* 0x000fe200000006ff */
[----:B------:R-:W-:-:S02]  /*19fa0*/  UIADD3 UR14, UR8, 0x16a00, URZ ;  /* 0x00016a00080e7890 */ /* 0x000fc4000fffe03f */
[----:B------:R-:W-:Y:S02]  /*19fb0*/  UIADD3.X UR5, URZ, UR37, URZ, UP0, !UPT ;  /* 0x000000253f057290 */ /* 0x000fe400087fe43f */
[----:B------:R-:W-:Y:S02]  /*19fc0*/  UIADD3 UR15, UR8, 0x18e00, URZ ;  /* 0x00018e00080f7890 */ /* 0x000fe4000fffe03f */
[----:B------:R-:W-:-:S03]  /*19fd0*/  UIADD3 UR16, UR8, 0x1b200, URZ ;  /* 0x0001b20008107890 */ /* 0x000fc6000fffe03f */
[----:B------:R-:W-:Y:S01]  /*19fe0*/  UMOV UR8, UR14 ;  /* 0x0000000e00087c82 */ /* 0x000fe20008000000 */
[----:B------:R-:W-:-:S09]  /*19ff0*/  UIADD3 UR9, UR9, 0x30, URZ ;  /* 0x0000003009097890 */ /* 0x000fd2000fffe03f */
        /* <DEDUP_REMOVED lines=9> */
.L_x_607:
[----:B------:R-:W-:Y:S05]  /*1a090*/  @P0 BRA `(.L_x_517) ;  /* 0x0000000000140947 */ /* 0x000fea0003800000 */
[----:B------:R-:W-:Y:S01]  /*1a0a0*/  ISETP.NE.AND P1, PT, R29, RZ, PT ;  /* 0x000000ff1d00720c */ /* 0x000fe20003f25270 */
[----:B0-----:R-:W-:-:S04]  /*1a0b0*/  IMAD.MOV.U32 R3, RZ, RZ, 0x6c00 ;  /* 0x00006c00ff037424 */ /* 0x001fc800078e00ff */
[----:B------:R2:W-:Y:S08]  /*1a0c0*/  SYNCS.ARRIVE.TRANS64 RZ, [R2+URZ+0x50], R3 ;  /* 0x0000500302ff79a7 */ /* 0x0005f0000800003f */
[----:B------:R-:W-:Y:S05]  /*1a0d0*/  @!P1 BRA `(.L_x_517) ;  /* 0x0000000000049947 */ /* 0x000fea0003800000 */
[----:B------:R-:W-:Y:S01]  /*1a0e0*/  BPT.TRAP 0x1 ;  /* 0x000000040000795c */ /* 0x000fe20000300000 */
.L_x_517:
        /* <DEDUP_REMOVED lines=29> */
.L_x_512:
[----:B------:R-:W-:Y:S05]  /*1a2c0*/  BSYNC B1 ;  /* 0x0000000000017941 */ /* 0x000fea0003800000 */
.L_x_511:
[C---:B------:R-:W-:Y:S01]  /*1a2d0*/  ISETP.GT.AND P0, PT, R8.reuse, 0x1, PT ;  /* 0x000000010800780c */ /* 0x040fe20003f04270 */
[----:B0-2---:R-:W-:-:S04]  /*1a2e0*/  VIADD R2, R8, 0xfffffffe ;  /* 0xfffffffe08027836 */ /* 0x005fc80000000000 */
[----:B------:R-:W-:-:S08]  /*1a2f0*/  IMAD.MOV.U32 R8, RZ, RZ, R2 ;  /* 0x000000ffff087224 */ /* 0x000fd000078e0002 */
[----:B------:R-:W-:Y:S05]  /*1a300*/  @P0 BRA `(.L_x_518) ;  /* 0xfffffff000700947 */ /* 0x000fea000383ffff */
.L_x_494:
[----:B------:R-:W-:Y:S05]  /*1a310*/  BSYNC B0 ;  /* 0x0000000000007941 */ /* 0x000fea0003800000 */
.L_x_493:
        /* <DEDUP_REMOVED lines=15> */
.L_x_520:
[----:B------:R-:W-:Y:S05]  /*1a410*/  BSYNC B0 ;  /* 0x0000000000007941 */ /* 0x000fea0003800000 */
.L_x_519:
[----:B------:R-:W-:Y:S04]  /*1a420*/  BSSY B0, `(.L_x_521) ;  /* 0x000002b000007945 */ /* 0x000fe80003800000 */
[----:B------:R-:W-:Y:S05]  /*1a430*/  @!P6 BRA `(.L_x_522) ;  /* 0x0000000000a4e947 */ /* 0x000fea0003800000 */
[----:B------:R-:W-:Y:S01]  /*1a440*/  IMAD R3, R22, 0x8, R28 ;  /* 0x0000000816037824 */ /* 0x000fe200078e021c */
[----:B------:R-:W-:-:S04]  /*1a450*/  SHF.L.U32 R2, R24, 0x1f, RZ ;  /* 0x0000001f18027819 */ /* 0x000fc800000006ff */
[----:B------:R-:W2:Y:S02]  /*1a460*/  SYNCS.PHASECHK.TRANS64.TRYWAIT P0, [R3+URZ+0x31c60], R2 ;  /* 0x031c6002030075a7 */ /* 0x000ea4000800017f */
[----:B--2---:R-:W-:Y:S05]  /*1a470*/  @!P0 BRA `(.L_x_523) ;  /* 0x0000001c00ec8947 */ /* 0x004fea0003800000 */
.L_x_608:
        /* <DEDUP_REMOVED lines=9> */
.L_x_524:
        /* <DEDUP_REMOVED lines=28> */
.L_x_522:
[----:B------:R-:W-:Y:S05]  /*1a6d0*/  BSYNC B0 ;  /* 0x0000000000007941 */ /* 0x000fea0003800000 */
.L_x_521:
[----:B------:R-:W-:-:S05]  /*1a6e0*/  VIADD R22, R22, 0x1 ;  /* 0x0000000116167836 */ /* 0x000fca0000000000 */
[----:B------:R-:W-:-:S04]  /*1a6f0*/  ISETP.NE.AND P0, PT, R22, 0x2, PT ;  /* 0x000000021600780c */ /* 0x000fc80003f05270 */
[----:B--23--:R-:W-:Y:S02]  /*1a700*/  SEL R3, RZ, 0x1, P0 ;  /* 0x00000001ff037807 */ /* 0x00cfe40000000000 */
[----:B------:R-:W-:Y:S02]  /*1a710*/  SEL R22, R22, RZ, P0 ;  /* 0x000000ff16167207 */ /* 0x000fe40000000000 */
[----:B------:R-:W-:-:S07]  /*1a720*/  LOP3.LUT R24, R24, R3, RZ, 0x3c, !PT ;  /* 0x0000000318187212 */ /* 0x000fce00078e3cff */
.L_x_478:
[----:B------:R-:W-:Y:S05]  /*1a730*/  BSYNC B6 ;  /* 0x0000000000067941 */ /* 0x000fea0003800000 */
.L_x_476:
[----:B------:R-:W-:-:S03]  /*1a740*/  UMOV UR4, 0xffffffff ;  /* 0xffffffff00047882 */ /* 0x000fc60000000000 */
[----:B------:R-:W-:Y:S05]  /*1a750*/  BRA.DIV UR4, `(.L_x_525) ;  /* 0x0000001e04487947 */ /* 0x000fea000b800000 */
[----:B0-----:R0:W2:Y:S04]  /*1a760*/  SHFL.IDX PT, R5, R16, RZ, 0x1f ;  /* 0x00001fff10057589 */ /* 0x0010a800000e0000 */
[----:B------:R0:W3:Y:S02]  /*1a770*/  SHFL.IDX PT, R4, R16, 0x1, 0x1f ;  /* 0x00201f0010047f89 */ /* 0x0000e400000e0000 */
.L_x_612:
        /* <DEDUP_REMOVED lines=8> */
[----:B-----5:R-:W4:Y:S02]  /*1a800*/  LDC.64 R2, c[0x0][0xc58] ;  /* 0x00031600ff027b82 */ /* 0x020f240000000a00 */
[----:B----4-:R-:W-:-:S06]  /*1a810*/  IMAD.WIDE R2, R7, 0x4, R2 ;  /* 0x0000000407027825 */ /* 0x010fcc00078e0202 */
[----:B------:R4:W5:Y:S02]  /*1a820*/  LDG.E R2, desc[UR60][R2.64] ;  /* 0x0000003c02027981 */ /* 0x000964000c1e1900 */
.L_x_527:
[----:B------:R-:W-:Y:S05]  /*1a830*/  BSYNC B0 ;  /* 0x0000000000007941 */ /* 0x000fea0003800000 */
.L_x_526:
        /* <DEDUP_REMOVED lines=23> */
.L_x_620:
[----:B------:R-:W-:Y:S02]  /*1a9b0*/  ULDC UR4, c[0x0][0xc10] ;  /* 0x0003040000047ab9 */ /* 0x000fe40000000800 */
[----:B------:R-:W-:-:S04]  /*1a9c0*/  IMAD.U32 R16, RZ, RZ, UR4 ;  /* 0x00000004ff107e24 */ /* 0x000fc8000f8e00ff */
[----:B----4-:R-:W-:-:S04]  /*1a9d0*/  IMAD R7, R14, R16, RZ ;  /* 0x000000100e077224 */ /* 0x010fc800078e02ff */
[----:B---3--:R-:W-:-:S05]  /*1a9e0*/  IMAD.IADD R4, R4, 0x1, R7 ;  /* 0x0000000104047824 */ /* 0x008fca00078e0207 */
[----:B--2---:R-:W-:-:S13]  /*1a9f0*/  ISETP.GT.AND P0, PT, R4, R5, PT ;  /* 0x000000050400720c */ /* 0x004fda0003f04270 */
[----:B------:R-:W-:Y:S05]  /*1aa00*/  @P0 BRA `(.L_x_529) ;  /* 0x0000000000ac0947 */ /* 0x000fea0003800000 */
[----:B------:R-:W2:Y:S02]  /*1aa10*/  LDC R0, c[0x0][0xc14] ;  /* 0x00030500ff007b82 */ /* 0x000ea40000000800 */
.L_x_534:
        /* <DEDUP_REMOVED lines=9> */
[----:B0-----:R-:W0:Y:S02]  /*1aab0*/  LDC.64 R2, c[0x0][0xc58] ;  /* 0x00031600ff027b82 */ /* 0x001e240000000a00 */
[----:B0-----:R-:W-:-:S06]  /*1aac0*/  IMAD.WIDE R2, R7, 0x4, R2 ;  /* 0x0000000407027825 */ /* 0x001fcc00078e0202 */
[----:B------:R2:W5:Y:S02]  /*1aad0*/  LDG.E R2, desc[UR60][R2.64] ;  /* 0x0000003c02027981 */ /* 0x000564000c1e1900 */
.L_x_532:
[----:B------:R-:W-:Y:S05]  /*1aae0*/  BSYNC B0 ;  /* 0x0000000000007941 */ /* 0x000fea0003800000 */
.L_x_531:
        /* <DEDUP_REMOVED lines=11> */
[----:B0-2---:R-:W-:-:S05]  /*1aba0*/  IMAD.IADD R3, R13, 0x1, R14 ;  /* 0x000000010d037824 */ /* 0x005fca00078e020e */
        /* <DEDUP_REMOVED lines=10> */
[----:B------:R0:W2:Y:S02]  /*1ac50*/  SHFL.IDX PT, R14, R3, 0x1f, 0x1f ;  /* 0x03e01f00030e7f89 */ /* 0x0000a400000e0000 */
.L_x_628:
[----:B------:R-:W-:Y:S02]  /*1ac60*/  ULDC UR4, c[0x0][0xc10] ;  /* 0x0003040000047ab9 */ /* 0x000fe40000000800 */
[----:B------:R-:W-:-:S04]  /*1ac70*/  IMAD.U32 R16, RZ, RZ, UR4 ;  /* 0x00000004ff107e24 */ /* 0x000fc8000f8e00ff */
[----:B--2---:R-:W-:-:S04]  /*1ac80*/  IMAD R7, R14, R16, RZ ;  /* 0x000000100e077224 */ /* 0x004fc800078e02ff */
[----:B------:R-:W-:-:S05]  /*1ac90*/  IMAD.IADD R4, R7, 0x1, R4 ;  /* 0x0000000107047824 */ /* 0x000fca00078e0204 */
[----:B------:R-:W-:-:S13]  /*1aca0*/  ISETP.GT.AND P0, PT, R4, R5, PT ;  /* 0x000000050400720c */ /* 0x000fda0003f04270 */
[----:B------:R-:W-:Y:S05]  /*1acb0*/  @!P0 BRA `(.L_x_534) ;  /* 0xfffffffc00588947 */ /* 0x000fea000383ffff */
.L_x_529:
        /* <DEDUP_REMOVED lines=8> */
.L_x_632:
[----:B------:R-:W-:Y:S01]  /*1ad40*/  ISETP.NE.AND P0, PT, R6, RZ, PT ;  /* 0x000000ff0600720c */ /* 0x000fe20003f05270 */
[----:B------:R-:W-:-:S12]  /*1ad50*/  IMAD.MOV.U32 R14, RZ, RZ, RZ ;  /* 0x000000ffff0e7224 */ /* 0x000fd800078e00ff */
[----:B------:R-:W-:Y:S05]  /*1ad60*/  @!P0 BRA `(.L_x_536) ;  /* 0x0000000000108947 */ /* 0x000fea0003800000 */
[----:B------:R-:W-:Y:S01]  /*1ad70*/  UMOV UR4, 0xffffffff ;  /* 0xffffffff00047882 */ /* 0x000fe20000000000 */
[----:B------:R-:W-:Y:S02]  /*1ad80*/  VIADD R12, R4, 0xffffffff ;  /* 0xffffffff040c7836 */ /* 0x000fe40000000000 */
[----:B------:R-:W-:Y:S05]  /*1ad90*/  BRA.DIV UR4, `(.L_x_537) ;  /* 0x0000001e04ec7947 */ /* 0x000fea000b800000 */
[----:B------:R4:W0:Y:S02]  /*1ada0*/  SHFL.IDX PT, R14, R3, R12, 0x1f ;  /* 0x00001f0c030e7589 */ /* 0x00082400000e0000 */
.L_x_536:
[-C--:B---3--:R-:W-:Y:S01]  /*1adb0*/  IABS R6, R17.reuse ;  /* 0x0000001100067213 */ /* 0x088fe20000000000 */
[----:B0-----:R-:W-:Y:S02]  /*1adc0*/  IMAD R16, R14, R16, R7 ;  /* 0x000000100e107224 */ /* 0x001fe400078e0207 */
[----:B------:R-:W-:Y:S01]  /*1add0*/  IMAD.IADD R19, R4, 0x1, R19 ;  /* 0x0000000104137824 */ /* 0x000fe200078e0213 */
[----:B------:R-:W0:Y:S01]  /*1ade0*/  I2F.RP R8, R6 ;  /* 0x0000000600087306 */ /* 0x000e220000209400 */
[----:B------:R-:W-:Y:S01]  /*1adf0*/  IMAD.IADD R10, R5, 0x1, -R16 ;  /* 0x00000001050a7824 */ /* 0x000fe200078e0a10 */
[----:B------:R-:W-:-:S05]  /*1ae00*/  IABS R5, R17 ;  /* 0x0000001100057213 */ /* 0x000fca0000000000 */
[----:B------:R-:W-:Y:S01]  /*1ae10*/  IMAD.MOV R5, RZ, RZ, -R5 ;  /* 0x000000ffff057224 */ /* 0x000fe200078e0a05 */
[----:B0-----:R-:W2:Y:S02]  /*1ae20*/  MUFU.RCP R8, R8 ;  /* 0x0000000800087308 */ /* 0x001ea40000001000 */
[----:B--2---:R-:W-:-:S06]  /*1ae30*/  VIADD R2, R8, 0xffffffe ;  /* 0x0ffffffe08027836 */ /* 0x004fcc0000000000 */
[----:B----4-:R0:W2:Y:S02]  /*1ae40*/  F2I.FTZ.U32.TRUNC.NTZ R3, R2 ;  /* 0x0000000200037305 */ /* 0x0100a4000021f000 */
        /* <DEDUP_REMOVED lines=21> */
.L_x_530:
[----:B------:R-:W-:Y:S01]  /*1afa0*/  UMOV UR4, URZ ;  /* 0x0000003f00047c82 */ /* 0x000fe20008000000 */
[----:B------:R-:W-:Y:S01]  /*1afb0*/  UMOV UR5, URZ ;  /* 0x0000003f00057c82 */ /* 0x000fe20008000000 */
[----:B------:R-:W-:Y:S01]  /*1afc0*/  ULDC UR6, c[0x0][0xc14] ;  /* 0x0003050000067ab9 */ /* 0x000fe20000000800 */
[----:B------:R-:W-:Y:S02]  /*1afd0*/  IMAD.MOV.U32 R16, RZ, RZ, R5 ;  /* 0x000000ffff107224 */ /* 0x000fe400078e0005 */
[----:B------:R-:W-:Y:S02]  /*1afe0*/  IMAD.U32 R17, RZ, RZ, UR4 ;  /* 0x00000004ff117e24 */ /* 0x000fe4000f8e00ff */
[----:B------:R-:W-:Y:S02]  /*1aff0*/  IMAD.U32 R18, RZ, RZ, UR5 ;  /* 0x00000005ff127e24 */ /* 0x000fe4000f8e00ff */
[----:B------:R-:W-:-:S07]  /*1b000*/  IMAD.U32 R19, RZ, RZ, UR6 ;  /* 0x00000006ff137e24 */ /* 0x000fce000f8e00ff */
.L_x_538:
[----:B------:R-:W-:Y:S01]  /*1b010*/  ISETP.NE.AND P0, PT, R29, RZ, PT ;  /* 0x000000ff1d00720c */ /* 0x000fe20003f05270 */
[----:B------:R-:W-:Y:S05]  /*1b020*/  WARPSYNC.ALL ;  /* 0x0000000000007948 */ /* 0x000fea0003800000 */
[----:B------:R-:W-:Y:S07]  /*1b030*/  BAR.SYNC.DEFER_BLOCKING 0x4, 0x1a0 ;  /* 0x0106800000007b1d */ /* 0x000fee0000010000 */
[----:B------:R-:W-:Y:S01]  /*1b040*/  @!P0 MOV R2, 0x400 ;  /* 0x0000040000028802 */ /* 0x000fe20000000f00 */
[----:B0-----:R-:W0:Y:S03]  /*1b050*/  @!P0 S2R R3, SR_CgaCtaId ;  /* 0x0000000000038919 */ /* 0x001e260000008800 */
[----:B0-----:R-:W-:-:S05]  /*1b060*/  @!P0 LEA R2, R3, R2, 0x18 ;  /* 0x0000000203028211 */ /* 0x001fca00078ec0ff */
[----:B------:R2:W-:Y:S01]  /*1b070*/  @!P0 STS.128 [R2+0x31cd0], R16 ;  /* 0x031cd01002008388 */ /* 0x0005e20000000c00 */
[----:B------:R-:W-:Y:S06]  /*1b080*/  BAR.ARV 0x5, 0x1a0 ;  /* 0x0146800000007b1d */ /* 0x000fec0000002000 */
[----:B------:R-:W-:-:S13]  /*1b090*/  ISETP.GE.AND P0, PT, R19, R0, PT ;  /* 0x000000001300720c */ /* 0x000fda0003f06270 */
[----:B------:R-:W-:Y:S05]  /*1b0a0*/  @!P0 BRA `(.L_x_539) ;  /* 0xffffffb800708947 */ /* 0x000fea000383ffff */
.L_x_455:
        /* <DEDUP_REMOVED lines=12> */
.L_x_635:
[----:B------:R-:W-:Y:S05]  /*1b170*/  BSYNC B0 ;  /* 0x0000000000007941 */ /* 0x000fea0003800000 */
.L_x_540:
[----:B------:R-:W-:-:S03]  /*1b180*/  UMOV UR4, 0xffffffff ;  /* 0xffffffff00047882 */ /* 0x000fc60000000000 */
[----:B------:R-:W-:Y:S05]  /*1b190*/  BRA.DIV UR4, `(.L_x_542) ;  /* 0x0000001e04247947 */ /* 0x000fea000b800000 */
[----:B0-----:R-:W0:Y:S02]  /*1b1a0*/  S2R R0, SR_TID.X ;  /* 0x0000000000007919 */ /* 0x001e240000002100 */
[----:B0-----:R-:W-:-:S04]  /*1b1b0*/  SHF.R.U32.HI R0, RZ, 0x5, R0 ;  /* 0x00000005ff007819 */ /* 0x001fc80000011600 */
[----:B------:R-:W-:-:S05]  /*1b1c0*/  LOP3.LUT R0, R0, 0x3, RZ, 0xc0, !PT ;  /* 0x0000000300007812 */ /* 0x000fca00078ec0ff */
[----:B------:R0:W2:Y:S02]  /*1b1d0*/  SHFL.IDX PT, R14, R0, RZ, 0x1f ;  /* 0x00001fff000e7589 */ /* 0x0000a400000e0000 */
.L_x_638:
[----:B--2---:R-:W-:-:S13]  /*1b1e0*/  ISETP.NE.AND P0, PT, R14, RZ, PT ;  /* 0x000000ff0e00720c */ /* 0x004fda0003f05270 */
[----:B------:R-:W-:Y:S05]  /*1b1f0*/  @P0 BRA `(.L_x_307) ;  /* 0x0000000000900947 */ /* 0x000fea0003800000 */
[----:B------:R-:W-:-:S03]  /*1b200*/  UMOV UR4, 0xffffffff ;  /* 0xffffffff00047882 */ /* 0x000fc60000000000 */
[----:B------:R-:W-:Y:S05]  /*1b210*/  BRA.DIV UR4, `(.L_x_543) ;  /* 0x0000001e04387947 */ /* 0x000fea000b800000 */
[----:B------:R-:W-:-:S13]  /*1b220*/  ELECT P6, URZ, PT ;  /* 0x00000000003f782f */ /* 0x000fda00038c0000 */
.L_x_641:
[----:B------:R-:W-:Y:S05]  /*1b230*/  @!P6 BRA `(.L_x_307) ;  /* 0x000000000080e947 */ /* 0x000fea0003800000 */
[----:B0-----:R-:W2:Y:S02]  /*1b240*/  LDL R0, [R1+0x98] ;  /* 0x0000980001007983 */ /* 0x001ea40000100800 */
[----:B--2---:R-:W-:-:S13]  /*1b250*/  R2UR UR4, R0 ;  /* 0x00000000000472ca */ /* 0x004fda00000e0000 */
[----:B------:R-:W-:-:S06]  /*1b260*/  ULOP3.LUT UR4, UR4, 0x2, URZ, 0xfc, !UPT ;  /* 0x0000000204047892 */ /* 0x000fcc000f8efc3f */
[----:B------:R-:W-:-:S05]  /*1b270*/  IMAD.U32 R0, RZ, RZ, UR4 ;  /* 0x00000004ff007e24 */ /* 0x000fca000f8e00ff */
[----:B------:R-:W-:-:S13]  /*1b280*/  ISETP.NE.AND P2, PT, R0, 0x3, PT ;  /* 0x000000030000780c */ /* 0x000fda0003f45270 */
[----:B------:R-:W-:Y:S05]  /*1b290*/  @!P2 BRA `(.L_x_544) ;  /* 0x000000000004a947 */ /* 0x000fea0003800000 */
[----:B------:R-:W-:Y:S01]  /*1b2a0*/  BPT.TRAP 0x1 ;  /* 0x000000040000795c */ /* 0x000fe20000300000 */
.L_x_544:
        /* <DEDUP_REMOVED lines=12> */
.L_x_642:
[----:B------:R-:W2:Y:S02]  /*1b370*/  SYNCS.PHASECHK.TRANS64.TRYWAIT P0, [R3+URZ], R0 ;  /* 0x00000000030075a7 */ /* 0x000ea4000800017f */
[----:B--2---:R-:W-:Y:S05]  /*1b380*/  @!P0 BRA `(.L_x_546) ;  /* 0x0000001c00108947 */ /* 0x004fea0003800000 */
.L_x_643:
[----:B------:R-:W-:Y:S05]  /*1b390*/  @!P2 BRA `(.L_x_547) ;  /* 0x000000000004a947 */ /* 0x000fea0003800000 */
[----:B------:R-:W-:Y:S01]  /*1b3a0*/  BPT.TRAP 0x1 ;  /* 0x000000040000795c */ /* 0x000fe20000300000 */
.L_x_547:
[----:B--2---:R-:W-:-:S04]  /*1b3b0*/  VIADD R3, R9, 0x31c60 ;  /* 0x00031c6009037836 */ /* 0x004fc80000000000 */
[----:B------:R-:W-:-:S04]  /*1b3c0*/  IMAD R5, R22, 0x8, R3 ;  /* 0x0000000816057824 */ /* 0x000fc800078e0203 */
[----:B------:R-:W2:Y:S02]  /*1b3d0*/  SYNCS.PHASECHK.TRANS64.TRYWAIT P0, [R5+URZ], R2 ;  /* 0x00000002050075a7 */ /* 0x000ea4000800017f */
[----:B--2---:R-:W-:Y:S05]  /*1b3e0*/  @!P0 BRA `(.L_x_548) ;  /* 0x0000001c000c8947 */ /* 0x004fea0003800000 */
.L_x_644:
[----:B------:R-:W-:-:S07]  /*1b3f0*/  IMAD R3, R4, 0x8, R3 ;  /* 0x0000000804037824 */ /* 0x000fce00078e0203 */
.L_x_549:
[----:B---3--:R3:W4:Y:S02]  /*1b400*/  SYNCS.PHASECHK.TRANS64.TRYWAIT P0, [R3+URZ], R0 ;  /* 0x00000000030075a7 */ /* 0x008724000800017f */
[----:B----4-:R-:W-:Y:S05]  /*1b410*/  @!P0 NANOSLEEP.SYNCS 0x989680 ;  /* 0x009896800000895d */ /* 0x010fea0003900000 */
[----:B------:R-:W4:Y:S02]  /*1b420*/  @!P0 SYNCS.PHASECHK.TRANS64 P0, [R3+URZ], R0 ;  /* 0x00000000030085a7 */ /* 0x000f24000800007f */
[----:B----4-:R-:W-:Y:S05]  /*1b430*/  @!P0 BRA `(.L_x_549) ;  /* 0xfffffffc00f08947 */ /* 0x010fea000383ffff */
.L_x_307:
[----:B------:R-:W-:Y:S05]  /*1b440*/  BSYNC B7 ;  /* 0x0000000000077941 */ /* 0x000fea0003800000 */
.L_x_304:
[----:B------:R-:W-:Y:S05]  /*1b450*/  EXIT ;  /* 0x000000000000794d */ /* 0x000fea0003800000 */
.L_x_323:
[----:B0-----:R0:W1:Y:S02]  /*1b460*/  SYNCS.PHASECHK.TRANS64.TRYWAIT P5, [R20+URZ+0x31c90], R87 ;  /* 0x031c9057140075a7 */ /* 0x00106400080a017f */
[----:B-1----:R-:W-:Y:S05]  /*1b470*/  @!P5 NANOSLEEP.SYNCS 0x989680 ;  /* 0x009896800000d95d */ /* 0x002fea0003900000 */
[----:B------:R-:W1:Y:S02]  /*1b480*/  @!P5 SYNCS.PHASECHK.TRANS64 P5, [R20+URZ+0x31c90], R87 ;  /* 0x031c90571400d5a7 */ /* 0x000e6400080a007f */
[----:B-1----:R-:W-:Y:S05]  /*1b490*/  @!P5 BRA `(.L_x_323) ;  /* 0xfffffffc00f0d947 */ /* 0x002fea000383ffff */
[----:B------:R-:W-:Y:S05]  /*1b4a0*/  BRA `(.L_x_550) ;  /* 0xfffffe7c00547947 */ /* 0x000fea000383ffff */
.L_x_351:
[----:B0-----:R0:W1:Y:S02]  /*1b4b0*/  SYNCS.PHASECHK.TRANS64.TRYWAIT P5, [R20+URZ+0x31c90], R87 ;  /* 0x031c9057140075a7 */ /* 0x00106400080a017f */
[----:B-1----:R-:W-:Y:S05]  /*1b4c0*/  @!P5 NANOSLEEP.SYNCS 0x989680 ;  /* 0x009896800000d95d */ /* 0x002fea0003900000 */
[----:B------:R-:W1:Y:S02]  /*1b4d0*/  @!P5 SYNCS.PHASECHK.TRANS64 P5, [R20+URZ+0x31c90], R87 ;  /* 0x031c90571400d5a7 */ /* 0x000e6400080a007f */
[----:B-1----:R-:W-:Y:S05]  /*1b4e0*/  @!P5 BRA `(.L_x_351) ;  /* 0xfffffffc00f0d947 */ /* 0x002fea000383ffff */
[----:B------:R-:W-:Y:S05]  /*1b4f0*/  BRA `(.L_x_551) ;  /* 0xfffffe9800207947 */ /* 0x000fea000383ffff */
.L_x_364:
[----:B0-----:R0:W1:Y:S02]  /*1b500*/  SYNCS.PHASECHK.TRANS64.TRYWAIT P4, [R20+URZ+0x31c90], R87 ;  /* 0x031c9057140075a7 */ /* 0x001064000808017f */
[----:B-1----:R-:W-:Y:S05]  /*1b510*/  @!P4 NANOSLEEP.SYNCS 0x989680 ;  /* 0x009896800000c95d */ /* 0x002fea0003900000 */
[----:B------:R-:W1:Y:S02]  /*1b520*/  @!P4 SYNCS.PHASECHK.TRANS64 P4, [R20+URZ+0x31c90], R87 ;  /* 0x031c90571400c5a7 */ /* 0x000e64000808007f */
[----:B-1----:R-:W-:Y:S05]  /*1b530*/  @!P4 BRA `(.L_x_364) ;  /* 0xfffffffc00f0c947 */ /* 0x002fea000383ffff */
[----:B------:R-:W-:Y:S05]  /*1b540*/  BRA `(.L_x_552) ;  /* 0xfffffeb000e07947 */ /* 0x000fea000383ffff */
.L_x_368:
[----:B--2---:R2:W3:Y:S02]  /*1b550*/  SYNCS.PHASECHK.TRANS64.TRYWAIT P3, [R20+URZ+0x31cb0], R87 ;  /* 0x031cb057140075a7 */ /* 0x0044e4000806017f */
[----:B---3--:R-:W-:Y:S05]  /*1b560*/  @!P3 NANOSLEEP.SYNCS 0x989680 ;  /* 0x009896800000b95d */ /* 0x008fea0003900000 */
[----:B------:R-:W3:Y:S02]  /*1b570*/  @!P3 SYNCS.PHASECHK.TRANS64 P3, [R20+URZ+0x31cb0], R87 ;  /* 0x031cb0571400b5a7 */ /* 0x000ee4000806007f */
[----:B---3--:R-:W-:Y:S05]  /*1b580*/  @!P3 BRA `(.L_x_368) ;  /* 0xfffffffc00f0b947 */ /* 0x008fea000383ffff */
[----:B------:R-:W-:Y:S05]  /*1b590*/  BRA `(.L_x_553) ;  /* 0xfffffeb400787947 */ /* 0x000fea000383ffff */
.L_x_374:
[----:B------:R-:W0:Y:S01]  /*1b5a0*/  S2R R4, SR_TID.X ;  /* 0x0000000000047919 */ /* 0x000e220000002100 */
[----:B------:R-:W-:Y:S01]  /*1b5b0*/  BSSY B0, `(.L_x_554) ;  /* 0x000000c000007945 */ /* 0x000fe20003800000 */
[----:B------:R-:W-:Y:S02]  /*1b5c0*/  IMAD.MOV.U32 R12, RZ, RZ, RZ ;  /* 0x000000ffff0c7224 */ /* 0x000fe400078e00ff */
[----:B------:R-:W-:Y:S02]  /*1b5d0*/  IMAD.MOV.U32 R11, RZ, RZ, 0x1f ;  /* 0x0000001fff0b7424 */ /* 0x000fe400078e00ff */
[----:B------:R-:W-:Y:S02]  /*1b5e0*/  IMAD.MOV.U32 R15, RZ, RZ, -0x1 ;  /* 0xffffffffff0f7424 */ /* 0x000fe400078e00ff */
[----:B0-----:R-:W-:-:S05]  /*1b5f0*/  VIADD R5, R4, 0xffffff80 ;  /* 0xffffff8004057836 */ /* 0x001fca0000000000 */
[----:B------:R-:W-:-:S04]  /*1b600*/  SHF.R.S32.HI R4, RZ, 0x1f, R5 ;  /* 0x0000001fff047819 */ /* 0x000fc80000011405 */
[----:B------:R-:W-:-:S04]  /*1b610*/  LEA.HI R4, R4, R5, RZ, 0x7 ;  /* 0x0000000504047211 */ /* 0x000fc800078f38ff */
[----:B------:R-:W-:-:S05]  /*1b620*/  SHF.R.S32.HI R4, RZ, 0x7, R4 ;  /* 0x00000007ff047819 */ /* 0x000fca0000011404 */
[----:B------:R-:W-:-:S07]  /*1b630*/  IMAD.MOV.U32 R13, RZ, RZ, R4 ;  /* 0x000000ffff0d7224 */ /* 0x000fce00078e0004 */
[----:B-----5:R-:W-:Y:S05]  /*1b640*/  WARPSYNC.COLLECTIVE R15, `(.L_x_555) ;  /* 0x000000000f087348 */ /* 0x020fea0003c00000 */
[----:B------:R0:W1:Y:S02]  /*1b650*/  SHFL.IDX P6, R14, R13, R12, R11 ;  /* 0x0000000c0d0e7389 */ /* 0x00006400000c000b */
[----:B01---5:R-:W-:Y:S01]  /*1b660*/  ENDCOLLECTIVE ;  /* 0x000000000000791b */ /* 0x023fe20003800000 */
.L_x_555:
[----:B------:R-:W-:Y:S05]  /*1b670*/  BSYNC B0 ;  /* 0x0000000000007941 */ /* 0x000fea0003800000 */
.L_x_554:
[----:B------:R1:W-:Y:S01]  /*1b680*/  STL [R1+0x48], R14 ;  /* 0x0000480e01007387 */ /* 0x0003e20000100800 */
[----:B------:R-:W-:Y:S05]  /*1b690*/  BRA `(.L_x_556) ;  /* 0xfffffeb800d07947 */ /* 0x000fea000383ffff */
.L_x_387:
[----:B------:R-:W-:Y:S01]  /*1b6a0*/  BSSY B1, `(.L_x_557) ;  /* 0x0000008000017945 */ /* 0x000fe20003800000 */
[----:B------:R-:W-:Y:S02]  /*1b6b0*/  IMAD.MOV.U32 R13, RZ, RZ, R46 ;  /* 0x000000ffff0d7224 */ /* 0x000fe400078e002e */
[----:B------:R-:W-:Y:S02]  /*1b6c0*/  IMAD.MOV.U32 R12, RZ, RZ, RZ ;  /* 0x000000ffff0c7224 */ /* 0x000fe400078e00ff */
[----:B------:R-:W-:Y:S02]  /*1b6d0*/  IMAD.MOV.U32 R11, RZ, RZ, 0x1e1f ;  /* 0x00001e1fff0b7424 */ /* 0x000fe400078e00ff */
[----:B------:R-:W-:-:S07]  /*1b6e0*/  IMAD.MOV.U32 R15, RZ, RZ, -0x1 ;  /* 0xffffffffff0f7424 */ /* 0x000fce00078e00ff */
[----:B-1----:R-:W-:Y:S05]  /*1b6f0*/  WARPSYNC.COLLECTIVE R15, `(.L_x_558) ;  /* 0x000000000f087348 */ /* 0x002fea0003c00000 */
[----:B-1----:R0:W1:Y:S02]  /*1b700*/  SHFL.IDX P6, R14, R13, R12, R11 ;  /* 0x0000000c0d0e7389 */ /* 0x00206400000c000b */
[----:B01----:R-:W-:Y:S01]  /*1b710*/  ENDCOLLECTIVE ;  /* 0x000000000000791b */ /* 0x003fe20003800000 */
.L_x_558:
[----:B------:R-:W-:Y:S05]  /*1b720*/  BSYNC B1 ;  /* 0x0000000000017941 */ /* 0x000fea0003800000 */
.L_x_557:
[----:B------:R-:W-:Y:S05]  /*1b730*/  BRA `(.L_x_559) ;  /* 0xfffffec400707947 */ /* 0x000fea000383ffff */
.L_x_388:
        /* <DEDUP_REMOVED lines=8> */
.L_x_561:
[----:B------:R-:W-:Y:S05]  /*1b7c0*/  BSYNC B1 ;  /* 0x0000000000017941 */ /* 0x000fea0003800000 */
.L_x_560:
[----:B------:R-:W-:Y:S05]  /*1b7d0*/  BRA `(.L_x_562) ;  /* 0xfffffec400547947 */ /* 0x000fea000383ffff */
.L_x_389:
        /* <DEDUP_REMOVED lines=8> */
.L_x_564:
[----:B------:R-:W-:Y:S05]  /*1b860*/  BSYNC B1 ;  /* 0x0000000000017941 */ /* 0x000fea0003800000 */
.L_x_563:
[----:B------:R-:W-:Y:S05]  /*1b870*/  BRA `(.L_x_565) ;  /* 0xfffffec400387947 */ /* 0x000fea000383ffff */
.L_x_390:
        /* <DEDUP_REMOVED lines=8> */
.L_x_567:
[----:B------:R-:W-:Y:S05]  /*1b900*/  BSYNC B1 ;  /* 0x0000000000017941 */ /* 0x000fea0003800000 */
.L_x_566:
[----:B------:R-:W-:Y:S05]  /*1b910*/  BRA `(.L_x_568) ;  /* 0xfffffec4001c7947 */ /* 0x000fea000383ffff */
.L_x_392:
[----:B0-----:R0:W1:Y:S02]  /*1b920*/  SYNCS.PHASECHK.TRANS64.TRYWAIT P1, [R18+URZ+0x31c00], R3 ;  /* 0x031c0003120075a7 */ /* 0x001064000802017f */
[----:B-1----:R-:W-:Y:S05]  /*1b930*/  @!P1 NANOSLEEP.SYNCS 0x989680 ;  /* 0x009896800000995d */ /* 0x002fea0003900000 */
[----:B------:R-:W1:Y:S02]  /*1b940*/  @!P1 SYNCS.PHASECHK.TRANS64 P1, [R18+URZ+0x31c00], R3 ;  /* 0x031c0003120095a7 */ /* 0x000e64000802007f */
[----:B-1----:R-:W-:Y:S05]  /*1b950*/  @!P1 BRA `(.L_x_392) ;  /* 0xfffffffc00f09947 */ /* 0x002fea000383ffff */
[----:B------:R-:W-:Y:S05]  /*1b960*/  BRA `(.L_x_569) ;  /* 0xfffffec400987947 */ /* 0x000fea000383ffff */
.L_x_406:
        /* <DEDUP_REMOVED lines=8> */
.L_x_571:
[----:B------:R-:W-:Y:S05]  /*1b9f0*/  BSYNC B1 ;  /* 0x0000000000017941 */ /* 0x000fea0003800000 */
.L_x_570:
[----:B------:R-:W-:Y:S05]  /*1ba00*/  BRA `(.L_x_572) ;  /* 0xfffffedc003c7947 */ /* 0x000fea000383ffff */
.L_x_407:
        /* <DEDUP_REMOVED lines=8> */
.L_x_574:
[----:B------:R-:W-:Y:S05]  /*1ba90*/  BSYNC B1 ;  /* 0x0000000000017941 */ /* 0x000fea0003800000 */
.L_x_573:
[----:B------:R-:W-:Y:S05]  /*1baa0*/  BRA `(.L_x_575) ;  /* 0xfffffedc00207947 */ /* 0x000fea000383ffff */
.L_x_408:
        /* <DEDUP_REMOVED lines=8> */
.L_x_577:
[----:B------:R-:W-:Y:S05]  /*1bb30*/  BSYNC B1 ;  /* 0x0000000000017941 */ /* 0x000fea0003800000 */
.L_x_576:
[----:B------:R-:W-:Y:S05]  /*1bb40*/  BRA `(.L_x_578) ;  /* 0xfffffedc00047947 */ /* 0x000fea000383ffff */
.L_x_409:
        /* <DEDUP_REMOVED lines=8> */
.L_x_580:
[----:B------:R-:W-:Y:S05]  /*1bbd0*/  BSYNC B1 ;  /* 0x0000000000017941 */ /* 0x000fea0003800000 */
.L_x_579:
[----:B------:R-:W-:Y:S05]  /*1bbe0*/  BRA `(.L_x_581) ;  /* 0xfffffed800e87947 */ /* 0x000fea000383ffff */
.L_x_411:
[----:B0-----:R0:W2:Y:S02]  /*1bbf0*/  SYNCS.PHASECHK.TRANS64.TRYWAIT P1, [R18+URZ+0x31c00], R3 ;  /* 0x031c0003120075a7 */ /* 0x0010a4000802017f */
[----:B--2---:R-:W-:Y:S05]  /*1bc00*/  @!P1 NANOSLEEP.SYNCS 0x989680 ;  /* 0x009896800000995d */ /* 0x004fea0003900000 */
[----:B------:R-:W2:Y:S02]  /*1bc10*/  @!P1 SYNCS.PHASECHK.TRANS64 P1, [R18+URZ+0x31c00], R3 ;  /* 0x031c0003120095a7 */ /* 0x000ea4000802007f */
[----:B--2---:R-:W-:Y:S05]  /*1bc20*/  @!P1 BRA `(.L_x_411) ;  /* 0xfffffffc00f09947 */ /* 0x004fea000383ffff */
[----:B------:R-:W-:Y:S05]  /*1bc30*/  BRA `(.L_x_582) ;  /* 0xfffffedc00687947 */ /* 0x000fea000383ffff */
.L_x_419:
[----:B--2---:R2:W4:Y:S02]  /*1bc40*/  SYNCS.PHASECHK.TRANS64.TRYWAIT P1, [R15+URZ+0x31c30], R4 ;  /* 0x031c30040f0075a7 */ /* 0x004524000802017f */
[----:B----4-:R-:W-:Y:S05]  /*1bc50*/  @!P1 NANOSLEEP.SYNCS 0x989680 ;  /* 0x009896800000995d */ /* 0x010fea0003900000 */
[----:B------:R-:W4:Y:S02]  /*1bc60*/  @!P1 SYNCS.PHASECHK.TRANS64 P1, [R15+URZ+0x31c30], R4 ;  /* 0x031c30040f0095a7 */ /* 0x000f24000802007f */
[----:B----4-:R-:W-:Y:S05]  /*1bc70*/  @!P1 BRA `(.L_x_419) ;  /* 0xfffffffc00f09947 */ /* 0x010fea000383ffff */
[----:B------:R-:W-:Y:S05]  /*1bc80*/  BRA `(.L_x_418) ;  /* 0xfffffef400287947 */ /* 0x000fea000383ffff */
.L_x_425:
[----:B-1----:R1:W2:Y:S02]  /*1bc90*/  SYNCS.PHASECHK.TRANS64.TRYWAIT P3, [R0+URZ+0x31c30], R21 ;  /* 0x031c3015000075a7 */ /* 0x0022a4000806017f */
[----:B--2---:R-:W-:Y:S05]  /*1bca0*/  @!P3 NANOSLEEP.SYNCS 0x989680 ;  /* 0x009896800000b95d */ /* 0x004fea0003900000 */
[----:B------:R-:W2:Y:S02]  /*1bcb0*/  @!P3 SYNCS.PHASECHK.TRANS64 P3, [R0+URZ+0x31c30], R21 ;  /* 0x031c30150000b5a7 */ /* 0x000ea4000806007f */
[----:B--2---:R-:W-:Y:S05]  /*1bcc0*/  @!P3 BRA `(.L_x_425) ;  /* 0xfffffffc00f0b947 */ /* 0x004fea000383ffff */
[----:B------:R-:W-:Y:S05]  /*1bcd0*/  BRA `(.L_x_424) ;  /* 0xffffff3400ec7947 */ /* 0x000fea000383ffff */
.L_x_430:
[----:B-1----:R1:W2:Y:S02]  /*1bce0*/  SYNCS.PHASECHK.TRANS64.TRYWAIT P2, [R14+URZ+0x31c50], R0 ;  /* 0x031c50000e0075a7 */ /* 0x0022a4000804017f */
[----:B--2---:R-:W-:Y:S05]  /*1bcf0*/  @!P2 NANOSLEEP.SYNCS 0x989680 ;  /* 0x009896800000a95d */ /* 0x004fea0003900000 */
[----:B------:R-:W2:Y:S02]  /*1bd00*/  @!P2 SYNCS.PHASECHK.TRANS64 P2, [R14+URZ+0x31c50], R0 ;  /* 0x031c50000e00a5a7 */ /* 0x000ea4000804007f */
[----:B--2---:R-:W-:Y:S05]  /*1bd10*/  @!P2 BRA `(.L_x_430) ;  /* 0xfffffffc00f0a947 */ /* 0x004fea000383ffff */
[----:B------:R-:W-:Y:S05]  /*1bd20*/  BRA `(.L_x_429) ;  /* 0xffffff5c00107947 */ /* 0x000fea000383ffff */
.L_x_435:
[----:B--2---:R2:W3:Y:S02]  /*1bd30*/  SYNCS.PHASECHK.TRANS64.TRYWAIT P0, [R7+URZ+0x31c50], R4 ;  /* 0x031c5004070075a7 */ /* 0x0044e4000800017f */
[----:B---3--:R-:W-:Y:S05]  /*1bd40*/  @!P0 NANOSLEEP.SYNCS 0x989680 ;  /* 0x009896800000895d */ /* 0x008fea0003900000 */
[----:B------:R-:W3:Y:S02]  /*1bd50*/  @!P0 SYNCS.PHASECHK.TRANS64 P0, [R7+URZ+0x31c50], R4 ;  /* 0x031c5004070085a7 */ /* 0x000ee4000800007f */
[----:B---3--:R-:W-:Y:S05]  /*1bd60*/  @!P0 BRA `(.L_x_435) ;  /* 0xfffffffc00f08947 */ /* 0x008fea000383ffff */
[----:B------:R-:W-:Y:S05]  /*1bd70*/  BRA `(.L_x_434) ;  /* 0xffffff7c009c7947 */ /* 0x000fea000383ffff */
.L_x_459:
        /* <DEDUP_REMOVED lines=8> */
[----:B-1---5:R-:W-:Y:S05]  /*1be00*/  WARPSYNC.COLLECTIVE R15, `(.L_x_584) ;  /* 0x000000000f087348 */ /* 0x022fea0003c00000 */
[----:B------:R0:W2:Y:S02]  /*1be10*/  SHFL.IDX P6, R14, R13, R12, R11 ;  /* 0x0000000c0d0e7389 */ /* 0x0000a400000c000b */
[----:B012--5:R-:W-:Y:S01]  /*1be20*/  ENDCOLLECTIVE ;  /* 0x000000000000791b */ /* 0x027fe20003800000 */
.L_x_584:
[----:B------:R-:W-:Y:S05]  /*1be30*/  BSYNC B1 ;  /* 0x0000000000017941 */ /* 0x000fea0003800000 */
.L_x_583:
[----:B------:R-:W-:Y:S05]  /*1be40*/  BRA `(.L_x_585) ;  /* 0xffffffb000907947 */ /* 0x000fea000383ffff */
.L_x_460:
[----:B------:R-:W-:Y:S01]  /*1be50*/  BSSY B1, `(.L_x_586) ;  /* 0x0000006000017945 */ /* 0x000fe20003800000 */
[----:B------:R-:W-:-:S07]  /*1be60*/  IMAD.MOV.U32 R15, RZ, RZ, -0x1 ;  /* 0xffffffffff0f7424 */ /* 0x000fce00078e00ff */
[----:B-1---5:R-:W-:Y:S05]  /*1be70*/  WARPSYNC.COLLECTIVE R15, `(.L_x_587) ;  /* 0x000000000f0c7348 */ /* 0x022fea0003c00000 */
[----:B------:R-:W-:Y:S02]  /*1be80*/  ELECT P6, UR62, PT ;  /* 0x00000000003e782f */ /* 0x000fe400038c0000 */
[----:B------:R-:W-:Y:S01]  /*1be90*/  MOV R14, UR62 ;  /* 0x0000003e000e7c02 */ /* 0x000fe20008000f00 */
[----:B-1---5:R-:W-:Y:S10]  /*1bea0*/  ENDCOLLECTIVE ;  /* 0x000000000000791b */ /* 0x022ff40003800000 */
.L_x_587:
[----:B------:R-:W-:Y:S05]  /*1beb0*/  BSYNC B1 ;  /* 0x0000000000017941 */ /* 0x000fea0003800000 */
.L_x_586:
[----:B------:R-:W-:Y:S05]  /*1bec0*/  BRA `(.L_x_588) ;  /* 0xffffffb0007c7947 */ /* 0x000fea000383ffff */
.L_x_462:
[----:B0-----:R0:W2:Y:S02]  /*1bed0*/  SYNCS.PHASECHK.TRANS64.TRYWAIT P0, [R6+URZ+0x31c20], R7 ;  /* 0x031c2007060075a7 */ /* 0x0010a4000800017f */
[----:B--2---:R-:W-:Y:S05]  /*1bee0*/  @!P0 NANOSLEEP.SYNCS 0x989680 ;  /* 0x009896800000895d */ /* 0x004fea0003900000 */
[----:B------:R-:W2:Y:S02]  /*1bef0*/  @!P0 SYNCS.PHASECHK.TRANS64 P0, [R6+URZ+0x31c20], R7 ;  /* 0x031c2007060085a7 */ /* 0x000ea4000800007f */
[----:B--2---:R-:W-:Y:S05]  /*1bf00*/  @!P0 BRA `(.L_x_462) ;  /* 0xfffffffc00f08947 */ /* 0x004fea000383ffff */
[----:B------:R-:W-:Y:S05]  /*1bf10*/  BRA `(.L_x_589) ;  /* 0xffffffb000987947 */ /* 0x000fea000383ffff */
.L_x_465:
[----:B0-----:R0:W2:Y:S02]  /*1bf20*/  SYNCS.PHASECHK.TRANS64.TRYWAIT P0, [R7+URZ+0x31ca0], R8 ;  /* 0x031ca008070075a7 */ /* 0x0010a4000800017f */
[----:B--2---:R-:W-:Y:S05]  /*1bf30*/  @!P0 NANOSLEEP.SYNCS 0x989680 ;  /* 0x009896800000895d */ /* 0x004fea0003900000 */
[----:B------:R-:W2:Y:S02]  /*1bf40*/  @!P0 SYNCS.PHASECHK.TRANS64 P0, [R7+URZ+0x31ca0], R8 ;  /* 0x031ca008070085a7 */ /* 0x000ea4000800007f */
[----:B--2---:R-:W-:Y:S05]  /*1bf50*/  @!P0 BRA `(.L_x_465) ;  /* 0xfffffffc00f08947 */ /* 0x004fea000383ffff */
[----:B------:R-:W-:Y:S05]  /*1bf60*/  BRA `(.L_x_590) ;  /* 0xffffffb000a07947 */ /* 0x000fea000383ffff */
.L_x_467:
[----:B--2---:R2:W3:Y:S02]  /*1bf70*/  SYNCS.PHASECHK.TRANS64.TRYWAIT P0, [R7+URZ+0x31cc0], R8 ;  /* 0x031cc008070075a7 */ /* 0x0044e4000800017f */
[----:B---3--:R-:W-:Y:S05]  /*1bf80*/  @!P0 NANOSLEEP.SYNCS 0x989680 ;  /* 0x009896800000895d */ /* 0x008fea0003900000 */
[----:B------:R-:W3:Y:S02]  /*1bf90*/  @!P0 SYNCS.PHASECHK.TRANS64 P0, [R7+URZ+0x31cc0], R8 ;  /* 0x031cc008070085a7 */ /* 0x000ee4000800007f */
[----:B---3--:R-:W-:Y:S05]  /*1bfa0*/  @!P0 BRA `(.L_x_467) ;  /* 0xfffffffc00f08947 */ /* 0x008fea000383ffff */
[----:B------:R-:W-:Y:S05]  /*1bfb0*/  BRA `(.L_x_591) ;  /* 0xffffffb400207947 */ /* 0x000fea000383ffff */
.L_x_471:
[----:B0-----:R0:W2:Y:S02]  /*1bfc0*/  SYNCS.PHASECHK.TRANS64.TRYWAIT P0, [R7+URZ+0x31ca0], R10 ;  /* 0x031ca00a070075a7 */ /* 0x0010a4000800017f */
[----:B--2---:R-:W-:Y:S05]  /*1bfd0*/  @!P0 NANOSLEEP.SYNCS 0x989680 ;  /* 0x009896800000895d */ /* 0x004fea0003900000 */
[----:B------:R-:W2:Y:S02]  /*1bfe0*/  @!P0 SYNCS.PHASECHK.TRANS64 P0, [R7+URZ+0x31ca0], R10 ;  /* 0x031ca00a070085a7 */ /* 0x000ea4000800007f */
[----:B--2---:R-:W-:Y:S05]  /*1bff0*/  @!P0 BRA `(.L_x_471) ;  /* 0xfffffffc00f08947 */ /* 0x004fea000383ffff */
[----:B------:R-:W-:Y:S05]  /*1c000*/  BRA `(.L_x_592) ;  /* 0xffffffb400c87947 */ /* 0x000fea000383ffff */
.L_x_473:
[----:B--2---:R2:W3:Y:S02]  /*1c010*/  SYNCS.PHASECHK.TRANS64.TRYWAIT P1, [R7+URZ+0x31cc0], R10 ;  /* 0x031cc00a070075a7 */ /* 0x0044e4000802017f */
[----:B---3--:R-:W-:Y:S05]  /*1c020*/  @!P1 NANOSLEEP.SYNCS 0x989680 ;  /* 0x009896800000995d */ /* 0x008fea0003900000 */
[----:B------:R-:W3:Y:S02]  /*1c030*/  @!P1 SYNCS.PHASECHK.TRANS64 P1, [R7+URZ+0x31cc0], R10 ;  /* 0x031cc00a070095a7 */ /* 0x000ee4000802007f */
[----:B---3--:R-:W-:Y:S05]  /*1c040*/  @!P1 BRA `(.L_x_473) ;  /* 0xfffffffc00f09947 */ /* 0x008fea000383ffff */
[----:B------:R-:W-:Y:S05]  /*1c050*/  BRA `(.L_x_593) ;  /* 0xffffffb800447947 */ /* 0x000fea000383ffff */
.L_x_485:
        /* <DEDUP_REMOVED lines=11> */
.L_x_595:
[----:B------:R-:W-:Y:S05]  /*1c110*/  BSYNC B0 ;  /* 0x0000000000007941 */ /* 0x000fea0003800000 */
.L_x_594:
[----:B------:R-:W-:Y:S05]  /*1c120*/  BRA `(.L_x_596) ;  /* 0xffffffc400087947 */ /* 0x000fea000383ffff */
.L_x_486:
[----:B------:R-:W-:Y:S01]  /*1c130*/  BSSY B0, `(.L_x_597) ;  /* 0x0000006000007945 */ /* 0x000fe20003800000 */
[----:B------:R-:W-:-:S07]  /*1c140*/  IMAD.MOV.U32 R15, RZ, RZ, -0x1 ;  /* 0xffffffffff0f7424 */ /* 0x000fce00078e00ff */
[----:B-1----:R-:W-:Y:S05]  /*1c150*/  WARPSYNC.COLLECTIVE R15, `(.L_x_598) ;  /* 0x000000000f0c7348 */ /* 0x002fea0003c00000 */
[----:B------:R-:W-:Y:S02]  /*1c160*/  ELECT P6, UR62, PT ;  /* 0x00000000003e782f */ /* 0x000fe400038c0000 */
[----:B------:R-:W-:Y:S01]  /*1c170*/  MOV R14, UR62 ;  /* 0x0000003e000e7c02 */ /* 0x000fe20008000f00 */
[----:B-1----:R-:W-:Y:S10]  /*1c180*/  ENDCOLLECTIVE ;  /* 0x000000000000791b */ /* 0x002ff40003800000 */
.L_x_598:
[----:B------:R-:W-:Y:S05]  /*1c190*/  BSYNC B0 ;  /* 0x0000000000007941 */ /* 0x000fea0003800000 */
.L_x_597:
[----:B------:R-:W-:Y:S05]  /*1c1a0*/  BRA `(.L_x_599) ;  /* 0xffffffc400007947 */ /* 0x000fea000383ffff */
.L_x_489:
[----:B--2---:R2:W3:Y:S02]  /*1c1b0*/  SYNCS.PHASECHK.TRANS64.TRYWAIT P0, [R5+URZ+0x31c40], R4 ;  /* 0x031c4004050075a7 */ /* 0x0044e4000800017f */
[----:B---3--:R-:W-:Y:S05]  /*1c1c0*/  @!P0 NANOSLEEP.SYNCS 0x989680 ;  /* 0x009896800000895d */ /* 0x008fea0003900000 */
[----:B------:R-:W3:Y:S02]  /*1c1d0*/  @!P0 SYNCS.PHASECHK.TRANS64 P0, [R5+URZ+0x31c40], R4 ;  /* 0x031c4004050085a7 */ /* 0x000ee4000800007f */
[----:B---3--:R-:W-:Y:S05]  /*1c1e0*/  @!P0 BRA `(.L_x_489) ;  /* 0xfffffffc00f08947 */ /* 0x008fea000383ffff */
[----:B------:R-:W-:Y:S05]  /*1c1f0*/  BRA `(.L_x_600) ;  /* 0xffffffc400547947 */ /* 0x000fea000383ffff */
.L_x_492:
[----:B0-----:R0:W2:Y:S02]  /*1c200*/  SYNCS.PHASECHK.TRANS64.TRYWAIT P0, [R28+URZ+0x31c20], R5 ;  /* 0x031c20051c0075a7 */ /* 0x0010a4000800017f */
[----:B--2---:R-:W-:Y:S05]  /*1c210*/  @!P0 NANOSLEEP.SYNCS 0x989680 ;  /* 0x009896800000895d */ /* 0x004fea0003900000 */
[----:B------:R-:W2:Y:S02]  /*1c220*/  @!P0 SYNCS.PHASECHK.TRANS64 P0, [R28+URZ+0x31c20], R5 ;  /* 0x031c20051c0085a7 */ /* 0x000ea4000800007f */
[----:B--2---:R-:W-:Y:S05]  /*1c230*/  @!P0 BRA `(.L_x_492) ;  /* 0xfffffffc00f08947 */ /* 0x004fea000383ffff */
[----:B------:R-:W-:Y:S05]  /*1c240*/  BRA `(.L_x_601) ;  /* 0xffffffc800847947 */ /* 0x000fea000383ffff */
.L_x_500:
[----:B0-----:R0:W2:Y:S02]  /*1c250*/  SYNCS.PHASECHK.TRANS64.TRYWAIT P0, [R3+URZ+0x31c40], R2 ;  /* 0x031c4002030075a7 */ /* 0x0010a4000800017f */
[----:B--2---:R-:W-:Y:S05]  /*1c260*/  @!P0 NANOSLEEP.SYNCS 0x989680 ;  /* 0x009896800000895d */ /* 0x004fea0003900000 */
[----:B------:R-:W2:Y:S02]  /*1c270*/  @!P0 SYNCS.PHASECHK.TRANS64 P0, [R3+URZ+0x31c40], R2 ;  /* 0x031c4002030085a7 */ /* 0x000ea4000800007f */
[----:B--2---:R-:W-:Y:S05]  /*1c280*/  @!P0 BRA `(.L_x_500) ;  /* 0xfffffffc00f08947 */ /* 0x004fea000383ffff */
[----:B------:R-:W-:Y:S05]  /*1c290*/  BRA `(.L_x_602) ;  /* 0xffffffcc00307947 */ /* 0x000fea000383ffff */
.L_x_502:
[----:B0-----:R0:W2:Y:S02]  /*1c2a0*/  SYNCS.PHASECHK.TRANS64.TRYWAIT P0, [R2+URZ+0x60], R5 ;  /* 0x00006005020075a7 */ /* 0x0010a4000800017f */
[----:B--2---:R-:W-:Y:S05]  /*1c2b0*/  @!P0 NANOSLEEP.SYNCS 0x989680 ;  /* 0x009896800000895d */ /* 0x004fea0003900000 */
[----:B------:R-:W2:Y:S02]  /*1c2c0*/  @!P0 SYNCS.PHASECHK.TRANS64 P0, [R2+URZ+0x60], R5 ;  /* 0x00006005020085a7 */ /* 0x000ea4000800007f */
[----:B--2---:R-:W-:Y:S05]  /*1c2d0*/  @!P0 BRA `(.L_x_502) ;  /* 0xfffffffc00f08947 */ /* 0x004fea000383ffff */
[----:B------:R-:W-:Y:S05]  /*1c2e0*/  BRA `(.L_x_603) ;  /* 0xffffffcc00bc7947 */ /* 0x000fea000383ffff */
.L_x_507:
[----:B---3--:R3:W4:Y:S02]  /*1c2f0*/  SYNCS.PHASECHK.TRANS64.TRYWAIT P0, [R3+URZ+0x31c40], R2 ;  /* 0x031c4002030075a7 */ /* 0x008724000800017f */
[----:B----4-:R-:W-:Y:S05]  /*1c300*/  @!P0 NANOSLEEP.SYNCS 0x989680 ;  /* 0x009896800000895d */ /* 0x010fea0003900000 */
[----:B------:R-:W4:Y:S02]  /*1c310*/  @!P0 SYNCS.PHASECHK.TRANS64 P0, [R3+URZ+0x31c40], R2 ;  /* 0x031c4002030085a7 */ /* 0x000f24000800007f */
[----:B----4-:R-:W-:Y:S05]  /*1c320*/  @!P0 BRA `(.L_x_507) ;  /* 0xfffffffc00f08947 */ /* 0x010fea000383ffff */
[----:B------:R-:W-:Y:S05]  /*1c330*/  BRA `(.L_x_604) ;  /* 0xffffffd000f07947 */ /* 0x000fea000383ffff */
.L_x_509:
[----:B0-----:R0:W2:Y:S02]  /*1c340*/  SYNCS.PHASECHK.TRANS64.TRYWAIT P1, [R3+URZ+0x60], R24 ;  /* 0x00006018030075a7 */ /* 0x0010a4000802017f */
[----:B--2---:R-:W-:Y:S05]  /*1c350*/  @!P1 NANOSLEEP.SYNCS 0x989680 ;  /* 0x009896800000995d */ /* 0x004fea0003900000 */
[----:B------:R-:W2:Y:S02]  /*1c360*/  @!P1 SYNCS.PHASECHK.TRANS64 P1, [R3+URZ+0x60], R24 ;  /* 0x00006018030095a7 */ /* 0x000ea4000802007f */
[----:B--2---:R-:W-:Y:S05]  /*1c370*/  @!P1 BRA `(.L_x_509) ;  /* 0xfffffffc00f09947 */ /* 0x004fea000383ffff */
[----:B------:R-:W-:Y:S05]  /*1c380*/  BRA `(.L_x_605) ;  /* 0xffffffd4007c7947 */ /* 0x000fea000383ffff */
.L_x_514:
[----:B--2---:R2:W3:Y:S02]  /*1c390*/  SYNCS.PHASECHK.TRANS64.TRYWAIT P0, [R2+URZ+0x31c40], R3 ;  /* 0x031c4003020075a7 */ /* 0x0044e4000800017f */
[----:B---3--:R-:W-:Y:S05]  /*1c3a0*/  @!P0 NANOSLEEP.SYNCS 0x989680 ;  /* 0x009896800000895d */ /* 0x008fea0003900000 */
[----:B------:R-:W3:Y:S02]  /*1c3b0*/  @!P0 SYNCS.PHASECHK.TRANS64 P0, [R2+URZ+0x31c40], R3 ;  /* 0x031c4003020085a7 */ /* 0x000ee4000800007f */
[----:B---3--:R-:W-:Y:S05]  /*1c3c0*/  @!P0 BRA `(.L_x_514) ;  /* 0xfffffffc00f08947 */ /* 0x008fea000383ffff */
[----:B------:R-:W-:Y:S05]  /*1c3d0*/  BRA `(.L_x_606) ;  /* 0xffffffd800847947 */ /* 0x000fea000383ffff */
.L_x_516:
[----:B0-----:R0:W2:Y:S02]  /*1c3e0*/  SYNCS.PHASECHK.TRANS64.TRYWAIT P1, [R2+URZ+0x60], R3 ;  /* 0x00006003020075a7 */ /* 0x0010a4000802017f */
[----:B--2---:R-:W-:Y:S05]  /*1c3f0*/  @!P1 NANOSLEEP.SYNCS 0x989680 ;  /* 0x009896800000995d */ /* 0x004fea0003900000 */
[----:B------:R-:W2:Y:S02]  /*1c400*/  @!P1 SYNCS.PHASECHK.TRANS64 P1, [R2+URZ+0x60], R3 ;  /* 0x00006003020095a7 */ /* 0x000ea4000802007f */
[----:B--2---:R-:W-:Y:S05]  /*1c410*/  @!P1 BRA `(.L_x_516) ;  /* 0xfffffffc00f09947 */ /* 0x004fea000383ffff */
[----:B------:R-:W-:Y:S05]  /*1c420*/  BRA `(.L_x_607) ;  /* 0xffffffdc00187947 */ /* 0x000fea000383ffff */
.L_x_523:
[----:B--2---:R2:W3:Y:S02]  /*1c430*/  SYNCS.PHASECHK.TRANS64.TRYWAIT P0, [R3+URZ+0x31c60], R2 ;  /* 0x031c6002030075a7 */ /* 0x0044e4000800017f */
[----:B---3--:R-:W-:Y:S05]  /*1c440*/  @!P0 NANOSLEEP.SYNCS 0x989680 ;  /* 0x009896800000895d */ /* 0x008fea0003900000 */
[----:B------:R-:W3:Y:S02]  /*1c450*/  @!P0 SYNCS.PHASECHK.TRANS64 P0, [R3+URZ+0x31c60], R2 ;  /* 0x031c6002030085a7 */ /* 0x000ee4000800007f */
[----:B---3--:R-:W-:Y:S05]  /*1c460*/  @!P0 BRA `(.L_x_523) ;  /* 0xfffffffc00f08947 */ /* 0x008fea000383ffff */
[----:B------:R-:W-:Y:S05]  /*1c470*/  BRA `(.L_x_608) ;  /* 0xffffffe000007947 */ /* 0x000fea000383ffff */
.L_x_525:
[----:B------:R-:W-:Y:S01]  /*1c480*/  BSSY B0, `(.L_x_609) ;  /* 0x0000008000007945 */ /* 0x000fe20003800000 */
[----:B------:R-:W-:Y:S02]  /*1c490*/  IMAD.MOV.U32 R13, RZ, RZ, R16 ;  /* 0x000000ffff0d7224 */ /* 0x000fe400078e0010 */
[----:B------:R-:W-:Y:S02]  /*1c4a0*/  IMAD.MOV.U32 R12, RZ, RZ, RZ ;  /* 0x000000ffff0c7224 */ /* 0x000fe400078e00ff */
[----:B------:R-:W-:Y:S02]  /*1c4b0*/  IMAD.MOV.U32 R11, RZ, RZ, 0x1f ;  /* 0x0000001fff0b7424 */ /* 0x000fe400078e00ff */
[----:B------:R-:W-:-:S07]  /*1c4c0*/  IMAD.MOV.U32 R15, RZ, RZ, -0x1 ;  /* 0xffffffffff0f7424 */ /* 0x000fce00078e00ff */
[----:B01---5:R-:W-:Y:S05]  /*1c4d0*/  WARPSYNC.COLLECTIVE R15, `(.L_x_610) ;  /* 0x000000000f087348 */ /* 0x023fea0003c00000 */
[----:B------:R2:W3:Y:S02]  /*1c4e0*/  SHFL.IDX P6, R14, R13, R12, R11 ;  /* 0x0000000c0d0e7389 */ /* 0x0004e400000c000b */
[----:B0123-5:R-:W-:Y:S01]  /*1c4f0*/  ENDCOLLECTIVE ;  /* 0x000000000000791b */ /* 0x02ffe20003800000 */
.L_x_610:
[----:B------:R-:W-:Y:S05]  /*1c500*/  BSYNC B0 ;  /* 0x0000000000007941 */ /* 0x000fea0003800000 */
.L_x_609:
        /* <DEDUP_REMOVED lines=8> */
.L_x_611:
[----:B------:R-:W-:Y:S01]  /*1c590*/  IMAD.MOV.U32 R4, RZ, RZ, R14 ;  /* 0x000000ffff047224 */ /* 0x000fe200078e000e */
[----:B------:R-:W-:Y:S06]  /*1c5a0*/  BRA `(.L_x_612) ;  /* 0xffffffe000747947 */ /* 0x000fec000383ffff */
.L_x_528:
        /* <DEDUP_REMOVED lines=8> */
.L_x_614:
[----:B------:R-:W-:Y:S05]  /*1c630*/  BSYNC B0 ;  /* 0x0000000000007941 */ /* 0x000fea0003800000 */
.L_x_613:
        /* <DEDUP_REMOVED lines=10> */
.L_x_615:
        /* <DEDUP_REMOVED lines=8> */
.L_x_616:
        /* <DEDUP_REMOVED lines=8> */
.L_x_617:
        /* <DEDUP_REMOVED lines=8> */
.L_x_618:
        /* <DEDUP_REMOVED lines=8> */
.L_x_619:
[----:B------:R-:W-:Y:S05]  /*1c8e0*/  BRA `(.L_x_620) ;  /* 0xffffffe000307947 */ /* 0x000fea000383ffff */
.L_x_533:
        /* <DEDUP_REMOVED lines=8> */
.L_x_622:
[----:B------:R-:W-:Y:S05]  /*1c970*/  BSYNC B0 ;  /* 0x0000000000007941 */ /* 0x000fea0003800000 */
.L_x_621:
        /* <DEDUP_REMOVED lines=10> */
.L_x_623:
        /* <DEDUP_REMOVED lines=8> */
.L_x_624:
        /* <DEDUP_REMOVED lines=8> */
.L_x_625:
        /* <DEDUP_REMOVED lines=8> */
.L_x_626:
        /* <DEDUP_REMOVED lines=8> */
.L_x_627:
[----:B------:R-:W-:Y:S05]  /*1cc20*/  BRA `(.L_x_628) ;  /* 0xffffffe0000c7947 */ /* 0x000fea000383ffff */
.L_x_535:
[----:B------:R-:W-:Y:S01]  /*1cc30*/  BSSY B0, `(.L_x_629) ;  /* 0x0000006000007945 */ /* 0x000fe20003800000 */
[----:B------:R-:W-:Y:S01]  /*1cc40*/  PLOP3.LUT P6, PT, P6, PT, PT, 0x8, 0x0 ;  /* 0x000000000000781c */ /* 0x000fe200037ce170 */
[----:B------:R-:W-:-:S12]  /*1cc50*/  IMAD.MOV.U32 R15, RZ, RZ, -0x1 ;  /* 0xffffffffff0f7424 */ /* 0x000fd800078e00ff */
[----:B01----:R-:W-:Y:S05]  /*1cc60*/  WARPSYNC.COLLECTIVE R15, `(.L_x_630) ;  /* 0x000000000f087348 */ /* 0x003fea0003c00000 */
[----:B------:R-:W-:Y:S01]  /*1cc70*/  VOTE.ANY R14, PT, P6 ;  /* 0x00000000000e7806 */ /* 0x000fe200030e0100 */
[----:B01----:R-:W-:Y:S06]  /*1cc80*/  ENDCOLLECTIVE ;  /* 0x000000000000791b */ /* 0x003fec0003800000 */
.L_x_630:
[----:B------:R-:W-:Y:S05]  /*1cc90*/  BSYNC B0 ;  /* 0x0000000000007941 */ /* 0x000fea0003800000 */
.L_x_629:
        /* <DEDUP_REMOVED lines=9> */
.L_x_631:
[----:B------:R-:W-:Y:S01]  /*1cd30*/  IMAD.MOV.U32 R17, RZ, RZ, R14 ;  /* 0x000000ffff117224 */ /* 0x000fe200078e000e */
[----:B------:R-:W-:Y:S06]  /*1cd40*/  BRA `(.L_x_632) ;  /* 0xffffffdc00fc7947 */ /* 0x000fec000383ffff */
.L_x_537:
[----:B------:R-:W-:Y:S01]  /*1cd50*/  BSSY B0, `(.L_x_633) ;  /* 0x0000007000007945 */ /* 0x000fe20003800000 */
[----:B------:R-:W-:Y:S02]  /*1cd60*/  IMAD.MOV.U32 R13, RZ, RZ, R3 ;  /* 0x000000ffff0d7224 */ /* 0x000fe400078e0003 */
[----:B------:R-:W-:Y:S02]  /*1cd70*/  IMAD.MOV.U32 R11, RZ, RZ, 0x1f ;  /* 0x0000001fff0b7424 */ /* 0x000fe400078e00ff */
[----:B------:R-:W-:-:S07]  /*1cd80*/  IMAD.MOV.U32 R15, RZ, RZ, -0x1 ;  /* 0xffffffffff0f7424 */ /* 0x000fce00078e00ff */
[----:B0123--:R-:W-:Y:S05]  /*1cd90*/  WARPSYNC.COLLECTIVE R15, `(.L_x_634) ;  /* 0x000000000f087348 */ /* 0x00ffea0003c00000 */
[----:B------:R4:W0:Y:S02]  /*1cda0*/  SHFL.IDX P6, R14, R13, R12, R11 ;  /* 0x0000000c0d0e7389 */ /* 0x00082400000c000b */
[----:B01234-:R-:W-:Y:S01]  /*1cdb0*/  ENDCOLLECTIVE ;  /* 0x000000000000791b */ /* 0x01ffe20003800000 */
.L_x_634:
[----:B------:R-:W-:Y:S05]  /*1cdc0*/  BSYNC B0 ;  /* 0x0000000000007941 */ /* 0x000fea0003800000 */
.L_x_633:
[----:B------:R-:W-:Y:S05]  /*1cdd0*/  BRA `(.L_x_536) ;  /* 0xffffffdc00f47947 */ /* 0x000fea000383ffff */
.L_x_541:
[----:B0-----:R0:W2:Y:S02]  /*1cde0*/  SYNCS.PHASECHK.TRANS64.TRYWAIT P0, [R9+URZ+0x31c20], R0 ;  /* 0x031c2000090075a7 */ /* 0x0010a4000800017f */
[----:B--2---:R-:W-:Y:S05]  /*1cdf0*/  @!P0 NANOSLEEP.SYNCS 0x989680 ;  /* 0x009896800000895d */ /* 0x004fea0003900000 */
[----:B------:R-:W2:Y:S02]  /*1ce00*/  @!P0 SYNCS.PHASECHK.TRANS64 P0, [R9+URZ+0x31c20], R0 ;  /* 0x031c2000090085a7 */ /* 0x000ea4000800007f */
[----:B--2---:R-:W-:Y:S05]  /*1ce10*/  @!P0 BRA `(.L_x_541) ;  /* 0xfffffffc00f08947 */ /* 0x004fea000383ffff */
[----:B------:R-:W-:Y:S05]  /*1ce20*/  BRA `(.L_x_635) ;  /* 0xffffffe000d07947 */ /* 0x000fea000383ffff */
.L_x_542:
        /* <DEDUP_REMOVED lines=11> */
.L_x_637:
[----:B------:R-:W-:Y:S05]  /*1cee0*/  BSYNC B0 ;  /* 0x0000000000007941 */ /* 0x000fea0003800000 */
.L_x_636:
[----:B------:R-:W-:Y:S05]  /*1cef0*/  BRA `(.L_x_638) ;  /* 0xffffffe000b87947 */ /* 0x000fea000383ffff */
.L_x_543:
[----:B------:R-:W-:Y:S01]  /*1cf00*/  BSSY B0, `(.L_x_639) ;  /* 0x0000006000007945 */ /* 0x000fe20003800000 */
[----:B------:R-:W-:-:S07]  /*1cf10*/  IMAD.MOV.U32 R15, RZ, RZ, -0x1 ;  /* 0xffffffffff0f7424 */ /* 0x000fce00078e00ff */
[----:B01----:R-:W-:Y:S05]  /*1cf20*/  WARPSYNC.COLLECTIVE R15, `(.L_x_640) ;  /* 0x000000000f0c7348 */ /* 0x003fea0003c00000 */
[----:B------:R-:W-:Y:S02]  /*1cf30*/  ELECT P6, UR62, PT ;  /* 0x00000000003e782f */ /* 0x000fe400038c0000 */
[----:B------:R-:W-:Y:S01]  /*1cf40*/  MOV R14, UR62 ;  /* 0x0000003e000e7c02 */ /* 0x000fe20008000f00 */
[----:B01----:R-:W-:Y:S10]  /*1cf50*/  ENDCOLLECTIVE ;  /* 0x000000000000791b */ /* 0x003ff40003800000 */
.L_x_640:
[----:B------:R-:W-:Y:S05]  /*1cf60*/  BSYNC B0 ;  /* 0x0000000000007941 */ /* 0x000fea0003800000 */
.L_x_639:
[----:B------:R-:W-:Y:S05]  /*1cf70*/  BRA `(.L_x_641) ;  /* 0xffffffe000ac7947 */ /* 0x000fea000383ffff */
.L_x_545:
[----:B0-----:R0:W2:Y:S02]  /*1cf80*/  SYNCS.PHASECHK.TRANS64.TRYWAIT P0, [R7+URZ], R2 ;  /* 0x00000002070075a7 */ /* 0x0010a4000800017f */
[----:B--2---:R-:W-:Y:S05]  /*1cf90*/  @!P0 NANOSLEEP.SYNCS 0x989680 ;  /* 0x009896800000895d */ /* 0x004fea0003900000 */
[----:B------:R-:W2:Y:S02]  /*1cfa0*/  @!P0 SYNCS.PHASECHK.TRANS64 P0, [R7+URZ], R2 ;  /* 0x00000002070085a7 */ /* 0x000ea4000800007f */
[----:B--2---:R-:W-:Y:S05]  /*1cfb0*/  @!P0 BRA `(.L_x_545) ;  /* 0xfffffffc00f08947 */ /* 0x004fea000383ffff */
[----:B------:R-:W-:Y:S05]  /*1cfc0*/  BRA `(.L_x_642) ;  /* 0xffffffe000e87947 */ /* 0x000fea000383ffff */
.L_x_546:
[----:B--2---:R2:W3:Y:S02]  /*1cfd0*/  SYNCS.PHASECHK.TRANS64.TRYWAIT P0, [R3+URZ], R0 ;  /* 0x00000000030075a7 */ /* 0x0044e4000800017f */
[----:B---3--:R-:W-:Y:S05]  /*1cfe0*/  @!P0 NANOSLEEP.SYNCS 0x989680 ;  /* 0x009896800000895d */ /* 0x008fea0003900000 */
[----:B------:R-:W3:Y:S02]  /*1cff0*/  @!P0 SYNCS.PHASECHK.TRANS64 P0, [R3+URZ], R0 ;  /* 0x00000000030085a7 */ /* 0x000ee4000800007f */
[----:B---3--:R-:W-:Y:S05]  /*1d000*/  @!P0 BRA `(.L_x_546) ;  /* 0xfffffffc00f08947 */ /* 0x008fea000383ffff */
[----:B------:R-:W-:Y:S05]  /*1d010*/  BRA `(.L_x_643) ;  /* 0xffffffe000dc7947 */ /* 0x000fea000383ffff */
.L_x_548:
[----:B--2---:R2:W3:Y:S02]  /*1d020*/  SYNCS.PHASECHK.TRANS64.TRYWAIT P0, [R5+URZ], R2 ;  /* 0x00000002050075a7 */ /* 0x0044e4000800017f */
[----:B---3--:R-:W-:Y:S05]  /*1d030*/  @!P0 NANOSLEEP.SYNCS 0x989680 ;  /* 0x009896800000895d */ /* 0x008fea0003900000 */
[----:B------:R-:W3:Y:S02]  /*1d040*/  @!P0 SYNCS.PHASECHK.TRANS64 P0, [R5+URZ], R2 ;  /* 0x00000002050085a7 */ /* 0x000ee4000800007f */
[----:B---3--:R-:W-:Y:S05]  /*1d050*/  @!P0 BRA `(.L_x_548) ;  /* 0xfffffffc00f08947 */ /* 0x008fea000383ffff */
[----:B------:R-:W-:Y:S05]  /*1d060*/  BRA `(.L_x_644) ;  /* 0xffffffe000e07947 */ /* 0x000fea000383ffff */
.L_x_645:
        /* <DEDUP_REMOVED lines=9> */
.L_x_2209:


//--------------------- .text._ZN7cutlass13device_kernelIN5flash11enable_sm90INS1_16FlashAttnFwdSm90INS1_25CollectiveMainloopFwdSm90ILi2EN4cute5tupleIJNS5_1CILi1EEES8_S8_EEENS6_IJNS7_ILi192EEENS7_ILi128EEENS7_ILi96EEEEEELi96ENS_10bfloat16_tEfNS_4arch4Sm90ELb0ELb1ELb0ELb0ELb0ELb0ELb0ELb0ELb1ELb0ELb0ELb0EEENS1_21CollectiveEpilogueFwdINS6_IJSA_SC_SB_EEES9_SE_SG_Li384ELb0ELb0ELb0ELb0EEENS1_30DynamicPersistentTileSchedulerILi384ELi32ELb0ELb0ELb1EEEEEEEEEvNT_6ParamsE --------------------------
	.section	.text._ZN7cutlass13device_kernelIN5flash11enable_sm90INS1_16FlashAttnFwdSm90INS1_25CollectiveMainloopFwdSm90ILi2EN4cute5tupleIJNS5_1CILi1EEES8_S8_EEENS6_IJNS7_ILi192EEENS7_ILi128EEENS7_ILi96EEEEEELi96ENS_10bfloat16_tEfNS_4arch4Sm90ELb0ELb1ELb0ELb0ELb0ELb0ELb0ELb0ELb1ELb0ELb0ELb0EEENS1_21CollectiveEpilogueFwdINS6_IJSA_SC_SB_EEES9_SE_SG_Li384ELb0ELb0ELb0ELb0EEENS1_30DynamicPersistentTileSchedulerILi384ELi32ELb0ELb0ELb1EEEEEEEEEvNT_6ParamsE,"ax",@progbits
	.align	128
.text._ZN7cutlass13device_kernelIN5flash11enable_sm90INS1_16FlashAttnFwdSm90INS1_25CollectiveMainloopFwdSm90ILi2EN4cute5tupleIJNS5_1CILi1EEES8_S8_EEENS6_IJNS7_ILi192EEENS7_ILi128EEENS7_ILi96EEEEEELi96ENS_10bfloat16_tEfNS_4arch4Sm90ELb0ELb1ELb0ELb0ELb0ELb0ELb0ELb0ELb1ELb0ELb0ELb0EEENS1_21CollectiveEpilogueFwdINS6_IJSA_SC_SB_EEES9_SE_SG_Li384ELb0ELb0ELb0ELb0EEENS1_30DynamicPersistentTileSchedulerILi384ELi32ELb0ELb0ELb1EEEEEEEEEvNT_6ParamsE:
        .type           _ZN7cutlass13device_kernelIN5flash11enable_sm90INS1_16FlashAttnFwdSm90INS1_25CollectiveMainloopFwdSm90ILi2EN4cute5tupleIJNS5_1CILi1EEES8_S8_EEENS6_IJNS7_ILi192EEENS7_ILi128EEENS7_ILi96EEEEEELi96ENS_10bfloat16_tEfNS_4arch4Sm90ELb0ELb1ELb0ELb0ELb0ELb0ELb0ELb0ELb1ELb0ELb0ELb0EEENS1_21CollectiveEpilogueFwdINS6_IJSA_SC_SB_EEES9_SE_SG_Li384ELb0ELb0ELb0ELb0EEENS1_30DynamicPersistentTileSchedulerILi384ELi32ELb0ELb0ELb1EEEEEEEEEvNT_6ParamsE,@function
        .size           _ZN7cutlass13device_kernelIN5flash11enable_sm90INS1_16FlashAttnFwdSm90INS1_25CollectiveMainloopFwdSm90ILi2EN4cute5tupleIJNS5_1CILi1EEES8_S8_EEENS6_IJNS7_ILi192EEENS7_ILi128EEENS7_ILi96EEEEEELi96ENS_10bfloat16_tEfNS_4arch4Sm90ELb0ELb1ELb0ELb0ELb0ELb0ELb0ELb0ELb1ELb0ELb0ELb0EEENS1_21CollectiveEpilogueFwdINS6_IJSA_SC_SB_EEES9_SE_SG_Li384ELb0ELb0ELb0ELb0EEENS1_30DynamicPersistentTileSchedulerILi384ELi32ELb0ELb0ELb1EEEEEEEEEvNT_6ParamsE,(.L_x_2210 - _ZN7cutlass13device_kernelIN5flash11enable_sm90INS1_16FlashAttnFwdSm90INS1_25CollectiveMainloopFwdSm90ILi2EN4cute5tupleIJNS5_1CILi1EEES8_S8_EEENS6_IJNS7_ILi192EEENS7_ILi128EEENS7_ILi96EEEEEELi96ENS_10bfloat16_tEfNS_4arch4Sm90ELb0ELb1ELb0ELb0ELb0ELb0ELb0ELb0ELb1ELb0ELb0ELb0EEENS1_21CollectiveEpilogueFwdINS6_IJSA_SC_SB_EEES9_SE_SG_Li384ELb0ELb0ELb0ELb0EEENS1_30DynamicPersistentTileSchedulerILi384ELi32ELb0ELb0ELb1EEEEEEEEEvNT_6ParamsE)
        .other          _ZN7cutlass13device_kernelIN5flash11enable_sm90INS1_16FlashAttnFwdSm90INS1_25CollectiveMainloopFwdSm90ILi2EN4cute5tupleIJNS5_1CILi1EEES8_S8_EEENS6_IJNS7_ILi192EEENS7_ILi128EEENS7_ILi96EEEEEELi96ENS_10bfloat16_tEfNS_4arch4Sm90ELb0ELb1ELb0ELb0ELb0ELb0ELb0ELb0ELb1ELb0ELb0ELb0EEENS1_21CollectiveEpilogueFwdINS6_IJSA_SC_SB_EEES9_SE_SG_Li384ELb0ELb0ELb0ELb0EEENS1_30DynamicPersistentTileSchedulerILi384ELi32ELb0ELb0ELb1EEEEEEEEEvNT_6ParamsE,@"STO_CUDA_ENTRY STV_DEFAULT"
_ZN7cutlass13device_kernelIN5flash11enable_sm90INS1_16FlashAttnFwdSm90INS1_25CollectiveMainloopFwdSm90ILi2EN4cute5tupleIJNS5_1CILi1EEES8_S8_EEENS6_IJNS7_ILi192EEENS7_ILi128EEENS7_ILi96EEEEEELi96ENS_10bfloat16_tEfNS_4arch4Sm90ELb0ELb1ELb0ELb0ELb0ELb0ELb0ELb0ELb1ELb0ELb0ELb0EEENS1_21CollectiveEpilogueFwdINS6_IJSA_SC_SB_EEES9_SE_SG_Li384ELb0ELb0ELb0ELb0EEENS1_30DynamicPersistentTileSchedulerILi384ELi32ELb0ELb0ELb1EEEEEEEEEvNT_6ParamsE:
[----:B------:R-:W1:Y:S01]  /*0000*/  LDC R1, c[0x0][0x28] ;  /* 0x00000a00ff017b82 */ /* 0x000e620000000800 */
[----:B------:R-:W2:Y:S01]  /*0010*/  S2R R2, SR_TID.X ;  /* 0x0000000000027919 */ /* 0x000ea20000002100 */
[----:B------:R-:W-:Y:S01]  /*0020*/  ELECT P0, URZ, PT ;  /* 0x00000000003f782f */ /* 0x000fe20003800000 */
[----:B------:R-:W-:Y:S01]  /*0030*/  BSSY B0, `(.L_x_646) ;  /* 0x0000014000007945 */ /* 0x000fe20003800000 */
[--C-:B--2---:R-:W-:Y:S02]  /*0040*/  SHF.R.U32.HI R0, RZ, 0x5, R2.reuse ;  /* 0x00000005ff007819 */ /* 0x104fe40000011602 */
[----:B------:R-:W-:-:S03]  /*0050*/  SHF.R.U32.HI R16, RZ, 0x7, R2 ;  /* 0x00000007ff107819 */ /* 0x000fc60000011602 */
[----:B------:R-:W2:Y:S02]  /*0060*/  SHFL.IDX PT, R3, R0, RZ, 0x1f ;  /* 0x00001fff00037589 */ /* 0x000ea400000e0000 */
[----:B--2---:R-:W-:-:S13]  /*0070*/  ISETP.EQ.AND P0, PT, R3, RZ, P0 ;  /* 0x000000ff0300720c */ /* 0x004fda0000702270 */
[----:B-1----:R-:W-:Y:S05]  /*0080*/  @!P0 BRA `(.L_x_647) ;  /* 0x0000000000388947 */ /* 0x002fea0003800000 */
        /* <DEDUP_REMOVED lines=14> */
.L_x_647:
[----:B------:R-:W-:Y:S05]  /*0170*/  BSYNC B0 ;  /* 0x0000000000007941 */ /* 0x000fea0003800000 */
.L_x_646:
[----:B------:R-:W-:Y:S01]  /*0180*/  VOTEU.ANY UP0, P0 ;  /* 0x00000000003f7886 */ /* 0x000fe20000000100 */
[----:B------:R-:W1:Y:S01]  /*0190*/  SHFL.IDX PT, R4, R16, RZ, 0x1f ;  /* 0x00001fff10047589 */ /* 0x000e6200000e0000 */
[----:B------:R-:W-:Y:S01]  /*01a0*/  UMOV UR4, 0x1 ;  /* 0x0000000100047882 */ /* 0x000fe20000000000 */
[----:B------:R-:W-:Y:S01]  /*01b0*/  VOTEU.ANY UP1, P0 ;  /* 0x00000000003f7886 */ /* 0x000fe20000020100 */
[----:B------:R-:W-:Y:S01]  /*01c0*/  VOTEU.ANY UP2, P0 ;  /* 0x00000000003f7886 */ /* 0x000fe20000040100 */
[----:B------:R-:W2:Y:S01]  /*01d0*/  @UP0 S2UR UR7, SR_CgaCtaId ;  /* 0x00000000000709c3 */ /* 0x000ea20000008800 */
[----:B------:R-:W3:Y:S01]  /*01e0*/  SHFL.IDX PT, R3, R0, RZ, 0x1f ;  /* 0x00001fff00037589 */ /* 0x000ee200000e0000 */
[----:B------:R-:W-:Y:S01]  /*01f0*/  @UP0 UMOV UR6, 0x400 ;  /* 0x0000040000060882 */ /* 0x000fe20000000000 */
[----:B------:R-:W-:-:S04]  /*0200*/  @UP0 UIADD3 UR4, -UR4, 0x100000, URZ ;  /* 0x0010000004040890 */ /* 0x000fc8000fffe13f */
[----:B------:R-:W-:Y:S02]  /*0210*/  @UP0 USHF.L.U32 UR5, UR4, 0xb, URZ ;  /* 0x0000000b04050899 */ /* 0x000fe4000800063f */
[----:B------:R-:W-:Y:S01]  /*0220*/  @UP0 USHF.L.U32 UR4, UR4, 0x1, URZ ;  /* 0x0000000104040899 */ /* 0x000fe2000800063f */
[----:B-1----:R-:W-:Y:S01]  /*0230*/  R2UR UR8, R4 ;  /* 0x00000000040872ca */ /* 0x002fe200000e0000 */
[----:B--2---:R-:W-:Y:S01]  /*0240*/  @UP0 ULEA UR6, UR7, UR6, 0x18 ;  /* 0x0000000607060291 */ /* 0x004fe2000f8ec03f */
[----:B---3--:R-:W-:-:S11]  /*0250*/  ISETP.NE.AND P1, PT, R3, RZ, PT ;  /* 0x000000ff0300720c */ /* 0x008fd60003f25270 */
[----:B------:R-:W-:Y:S01]  /*0260*/  UISETP.NE.AND UP0, UPT, UR8, URZ, UPT ;  /* 0x0000003f0800728c */ /* 0x000fe2000bf05270 */
[----:B------:R-:W1:Y:S02]  /*0270*/  FENCE.VIEW.ASYNC.S ;  /* 0x00000000000073c6 */ /* 0x000e640000000000 */
[----:B-1----:R1:W2:Y:S01]  /*0280*/  @UP1 SYNCS.EXCH.64 URZ, [UR6+0x2d800], UR4 ;  /* 0x02d80004063f15b2 */ /* 0x0022a20008000100 */
[----:B------:R1:W3:Y:S01]  /*0290*/  @UP2 SYNCS.EXCH.64 URZ, [UR6+0x2d820], UR4 ;  /* 0x02d82004063f25b2 */ /* 0x0002e20008000100 */
[----:B------:R-:W-:Y:S06]  /*02a0*/  @P1 BRA `(.L_x_648) ;  /* 0x0000000000481947 */ /* 0x000fec0003800000 */
[----:B-1----:R-:W1:Y:S01]  /*02b0*/  S2UR UR5, SR_CgaCtaId ;  /* 0x00000000000579c3 */ /* 0x002e620000008800 */
        /* <DEDUP_REMOVED lines=15> */
[----:B------:R4:W1:Y:S02]  /*03b0*/  SYNCS.EXCH.64 URZ, [UR8+0x2d848], UR4 ;  /* 0x02d84804083f75b2 */ /* 0x0008640008000100 */
[----:B----4-:R-:W-:Y:S01]  /*03c0*/  NOP ;  /* 0x0000000000007918 */ /* 0x010fe20000000000 */
.L_x_648:
[----:B------:R-:W4:Y:S01]  /*03d0*/  SHFL.IDX PT, R3, R0, RZ, 0x1f ;  /* 0x00001fff00037589 */ /* 0x000f2200000e0000 */
[----:B------:R-:W-:Y:S01]  /*03e0*/  NOP ;  /* 0x0000000000007918 */ /* 0x000fe20000000000 */
[----:B----4-:R-:W-:-:S13]  /*03f0*/  ISETP.NE.AND P0, PT, R3, RZ, PT ;  /* 0x000000ff0300720c */ /* 0x010fda0003f05270 */
        /* <DEDUP_REMOVED lines=19> */
.L_x_649:
[----:B------:R-:W4:Y:S01]  /*0530*/  SHFL.IDX PT, R3, R0, RZ, 0x1f ;  /* 0x00001fff00037589 */ /* 0x000f2200000e0000 */
[----:B------:R-:W-:Y:S01]  /*0540*/  NOP ;  /* 0x0000000000007918 */ /* 0x000fe20000000000 */
[----:B----4-:R-:W-:-:S13]  /*0550*/  ISETP.NE.AND P0, PT, R3, RZ, PT ;  /* 0x000000ff0300720c */ /* 0x010fda0003f05270 */
        /* <DEDUP_REMOVED lines=13> */
[----:B------:R4:W1:Y:S02]  /*0630*/  SYNCS.EXCH.64 URZ, [UR6+0x2d888], UR4 ;  /* 0x02d88804063f75b2 */ /* 0x0008640008000100 */
[----:B----4-:R-:W-:Y:S01]  /*0640*/  NOP ;  /* 0x0000000000007918 */ /* 0x010fe20000000000 */
.L_x_650:
        /* <DEDUP_REMOVED lines=22> */
.L_x_651:
        /* <DEDUP_REMOVED lines=22> */
.L_x_652:
[----:B------:R-:W-:Y:S01]  /*0910*/  PLOP3.LUT P0, PT, PT, PT, UP0, 0x80, 0x0 ;  /* 0x000000000000781c */ /* 0x000fe20003f0f008 */
[----:B------:R-:W-:Y:S01]  /*0920*/  UMOV UR46, 0x1 ;  /* 0x00000001002e7882 */ /* 0x000fe20000000000 */
[----:B------:R-:W-:Y:S01]  /*0930*/  NOP ;  /* 0x0000000000007918 */ /* 0x000fe20000000000 */
[----:B------:R-:W-:Y:S01]  /*0940*/  USEL UR46, UR46, 0x2, !UP0 ;  /* 0x000000022e2e7887 */ /* 0x000fe2000c000000 */
[----:B------:R-:W-:Y:S01]  /*0950*/  LOP3.LUT R17, R2, 0x7f, RZ, 0xc0, !PT ;  /* 0x0000007f02117812 */ /* 0x000fe200078ec0ff */
[----:B------:R-:W-:Y:S01]  /*0960*/  ULDC.64 UR50, c[0x0][0x208] ;  /* 0x0000820000327ab9 */ /* 0x000fe20000000a00 */
[----:B-123--:R-:W-:Y:S07]  /*0970*/  BAR.SYNC.DEFER_BLOCKING 0x0 ;  /* 0x0000000000007b1d */ /* 0x00efee0000010000 */
[----:B------:R-:W-:Y:S05]  /*0980*/  @!P0 BRA `(.L_x_653) ;  /* 0x000000e000488947 */ /* 0x000fea0003800000 */
.L_x_654:
[----:B------:R-:W-:-:S08]  /*0990*/  NOP ;  /* 0x0000000000007918 */ /* 0x000fd00000000000 */
[----:B------:R-:W1:Y:S02]  /*09a0*/  USETMAXREG.TRY_ALLOC.CTAPOOL UP0, 0xa0 ;  /* 0x000000a0000079c8 */ /* 0x000e640008000600 */
[----:B-1----:R-:W-:-:S13]  /*09b0*/  PLOP3.LUT P0, PT, PT, PT, UP0, 0x80, 0x0 ;  /* 0x000000000000781c */ /* 0x002fda0003f0f008 */
[----:B------:R-:W-:Y:S05]  /*09c0*/  @!P0 BRA `(.L_x_654) ;  /* 0xfffffffc00f08947 */ /* 0x000fea000383ffff */
[----:B------:R-:W-:Y:S01]  /*09d0*/  LOP3.LUT R0, R2, 0xffffff80, RZ, 0xc0, !PT ;  /* 0xffffff8002007812 */ /* 0x000fe200078ec0ff */
[----:B------:R-:W1:Y:S08]  /*09e0*/  S2UR UR7, SR_CTAID.X ;  /* 0x00000000000779c3 */ /* 0x000e700000002500 */
[----:B------:R-:W-:Y:S08]  /*09f0*/  BAR.ARV 0x4, 0x1a0 ;  /* 0x0106800000007b1d */ /* 0x000ff00000002000 */
[----:B------:R-:W-:Y:S06]  /*0a00*/  BAR.ARV 0x8, 0x1a0 ;  /* 0x0206800000007b1d */ /* 0x000fec0000002000 */
[----:B------:R-:W-:-:S02]  /*0a10*/  ISETP.NE.AND P0, PT, R0, 0x80, PT ;  /* 0x000000800000780c */ /* 0x000fc40003f05270 */
[----:B------:R-:W1:Y:S11]  /*0a20*/  LDC R0, c[0x0][0xda8] ;  /* 0x00036a00ff007b82 */ /* 0x000e760000000800 */
[----:B------:R-:W-:Y:S06]  /*0a30*/  @!P0 BAR.ARV 0x9, 0x100 ;  /* 0x0244000000008b1d */ /* 0x000fec0000002000 */
[----:B-1----:R-:W-:-:S13]  /*0a40*/  ISETP.LE.AND P0, PT, R0, UR7, PT ;  /* 0x0000000700007c0c */ /* 0x002fda000bf03270 */
[----:B------:R-:W-:Y:S05]  /*0a50*/  @P0 EXIT ;  /* 0x000000000000094d */ /* 0x000fea0003800000 */
[----:B------:R-:W-:Y:S01]  /*0a60*/  VIADD R0, R2, 0xffffff80 ;  /* 0xffffff8002007836 */ /* 0x000fe20000000000 */
[----:B------:R-:W1:Y:S01]  /*0a70*/  S2UR UR4, SR_CgaCtaId ;  /* 0x00000000000479c3 */ /* 0x000e620000008800 */
[----:B------:R-:W-:Y:S01]  /*0a80*/  UMOV UR39, 0x400 ;  /* 0x0000040000277882 */ /* 0x000fe20000000000 */
[----:B------:R-:W-:Y:S01]  /*0a90*/  IMAD.MOV.U32 R18, RZ, RZ, 0x40 ;  /* 0x00000040ff127424 */ /* 0x000fe200078e00ff */
[----:B------:R-:W-:Y:S01]  /*0aa0*/  ULOP3.LUT UR38, UR46, 0x1, URZ, 0xfc, !UPT ;  /* 0x000000012e267892 */ /* 0x000fe2000f8efc3f */
[----:B------:R-:W-:Y:S01]  /*0ab0*/  SHF.R.S32.HI R3, RZ, 0x1f, R0 ;  /* 0x0000001fff037819 */ /* 0x000fe20000011400 */
[----:B------:R-:W-:Y:S01]  /*0ac0*/  UMOV UR37, URZ ;  /* 0x0000003f00257c82 */ /* 0x000fe20008000000 */
[----:B------:R-:W-:Y:S01]  /*0ad0*/  UMOV UR49, URZ ;  /* 0x0000003f00317c82 */ /* 0x000fe20008000000 */
[----:B------:R-:W-:Y:S01]  /*0ae0*/  UMOV UR36, URZ ;  /* 0x0000003f00247c82 */ /* 0x000fe20008000000 */
[CC--:B------:R-:W-:Y:S01]  /*0af0*/  LEA.HI R6, R3.reuse, R0.reuse, RZ, 0x4 ;  /* 0x0000000003067211 */ /* 0x0c0fe200078f20ff */
[----:B------:R-:W2:Y:S01]  /*0b00*/  S2UR UR6, SR_SWINHI ;  /* 0x00000000000679c3 */ /* 0x000ea20000002f00 */
[----:B------:R-:W-:-:S02]  /*0b10*/  LEA.HI R4, R3, R0, RZ, 0x7 ;  /* 0x0000000003047211 */ /* 0x000fc400078f38ff */
[----:B------:R-:W-:Y:S02]  /*0b20*/  LOP3.LUT R5, R6, 0xfffffff0, RZ, 0xc0, !PT ;  /* 0xfffffff006057812 */ /* 0x000fe400078ec0ff */
[----:B------:R-:W-:Y:S02]  /*0b30*/  LOP3.LUT R11, R4, 0xffffff80, RZ, 0xc0, !PT ;  /* 0xffffff80040b7812 */ /* 0x000fe400078ec0ff */
[----:B------:R-:W-:Y:S01]  /*0b40*/  SHF.R.S32.HI R9, RZ, 0x4, R6 ;  /* 0x00000004ff097819 */ /* 0x000fe20000011406 */
[C---:B------:R-:W-:Y:S01]  /*0b50*/  IMAD.IADD R7, R0.reuse, 0x1, -R5 ;  /* 0x0000000100077824 */ /* 0x040fe200078e0a05 */
[----:B------:R-:W-:Y:S01]  /*0b60*/  SHF.R.S32.HI R5, RZ, 0x7, R4 ;  /* 0x00000007ff057819 */ /* 0x000fe20000011404 */
[----:B------:R-:W-:Y:S01]  /*0b70*/  IMAD.IADD R11, R0, 0x1, -R11 ;  /* 0x00000001000b7824 */ /* 0x000fe200078e0a0b */
[----:B------:R-:W-:Y:S02]  /*0b80*/  LEA.HI R3, R3, R0, RZ, 0x5 ;  /* 0x0000000003037211 */ /* 0x000fe400078f28ff */
[----:B------:R-:W-:Y:S01]  /*0b90*/  SHF.R.S32.HI R4, RZ, 0x1f, R7 ;  /* 0x0000001fff047819 */ /* 0x000fe20000011407 */
[----:B------:R-:W-:Y:S01]  /*0ba0*/  IMAD.HI R8, R5, 0x55555556, RZ ;  /* 0x5555555605087827 */ /* 0x000fe200078e02ff */
[----:B------:R-:W-:Y:S01]  /*0bb0*/  LEA.HI R6, R6, R9, RZ, 0x1 ;  /* 0x0000000906067211 */ /* 0x000fe200078f08ff */
[----:B-1----:R-:W-:Y:S01]  /*0bc0*/  ULEA UR39, UR4, UR39, 0x18 ;  /* 0x0000002704277291 */ /* 0x002fe2000f8ec03f */
[----:B------:R-:W-:-:S02]  /*0bd0*/  LEA.HI R4, R4, R7, RZ, 0x3 ;  /* 0x0000000704047211 */ /* 0x000fc400078f18ff */
[----:B------:R-:W-:Y:S02]  /*0be0*/  LEA.HI R8, R8, R8, RZ, 0x1 ;  /* 0x0000000808087211 */ /* 0x000fe400078f08ff */
[C---:B------:R-:W-:Y:S01]  /*0bf0*/  LOP3.LUT R0, R4.reuse, 0xfffffff8, RZ, 0xc0, !PT ;  /* 0xfffffff804007812 */ /* 0x040fe200078ec0ff */
[----:B------:R-:W-:Y:S01]  /*0c00*/  IMAD.SHL.U32 R4, R4, 0x40, RZ ;  /* 0x0000004004047824 */ /* 0x000fe200078e00ff */
[----:B------:R-:W-:Y:S01]  /*0c10*/  LOP3.LUT R6, R6, 0x1ffffffe, RZ, 0xc0, !PT ;  /* 0x1ffffffe06067812 */ /* 0x000fe200078ec0ff */
[----:B------:R-:W-:Y:S01]  /*0c20*/  IMAD R137, R8, -0x3, R5 ;  /* 0xfffffffd08897824 */ /* 0x000fe200078e0205 */
[----:B------:R-:W-:Y:S01]  /*0c30*/  SHF.R.S32.HI R8, RZ, 0x5, R3 ;  /* 0x00000005ff087819 */ /* 0x000fe20000011403 */
[----:B------:R-:W-:Y:S01]  /*0c40*/  IMAD.IADD R0, R7, 0x1, -R0 ;  /* 0x0000000107007824 */ /* 0x000fe200078e0a00 */
[----:B------:R-:W-:Y:S01]  /*0c50*/  SHF.R.S32.HI R10, RZ, 0x1f, R11 ;  /* 0x0000001fff0a7819 */ /* 0x000fe2000001140b */
[----:B------:R-:W-:Y:S01]  /*0c60*/  IMAD.IADD R6, R9, 0x1, -R6 ;  /* 0x0000000109067824 */ /* 0x000fe200078e0a06 */
[----:B------:R-:W-:Y:S01]  /*0c70*/  LOP3.LUT R5, R4, 0x7ffffe00, RZ, 0xc0, !PT ;  /* 0x7ffffe0004057812 */ /* 0x000fe200078ec0ff */
[C---:B------:R-:W-:Y:S01]  /*0c80*/  IMAD.SHL.U32 R3, R0.reuse, 0x40, RZ ;  /* 0x0000004000037824 */ /* 0x040fe200078e00ff */
[----:B------:R-:W-:Y:S01]  /*0c90*/  R2P PR, R0, 0x6 ;  /* 0x0000000600007804 */ /* 0x000fe20000000000 */
[----:B------:R-:W-:Y:S01]  /*0ca0*/  IMAD.SHL.U32 R6, R6, 0x8, RZ ;  /* 0x0000000806067824 */ /* 0x000fe200078e00ff */
[----:B------:R-:W-:Y:S01]  /*0cb0*/  UMOV UR4, UR39 ;  /* 0x0000002700047c82 */ /* 0x000fe20008000000 */
[----:B--2---:R-:W-:Y:S01]  /*0cc0*/  UMOV UR5, UR6 ;  /* 0x0000000600057c82 */ /* 0x004fe20008000000 */
[C---:B------:R-:W-:Y:S01]  /*0cd0*/  IMAD R13, R8.reuse, 0x10, R7 ;  /* 0x00000010080d7824 */ /* 0x040fe200078e0207 */
[----:B------:R-:W-:Y:S01]  /*0ce0*/  LOP3.LUT R3, R3, 0x1c0, RZ, 0xc0, !PT ;  /* 0x000001c003037812 */ /* 0x000fe200078ec0ff */
[----:B------:R-:W-:Y:S01]  /*0cf0*/  IMAD R5, R8, 0x400, R5 ;  /* 0x0000040008057824 */ /* 0x000fe200078e0205 */
[----:B------:R-:W-:Y:S01]  /*0d00*/  LEA.HI R7, R10, R11, RZ, 0x2 ;  /* 0x0000000b0a077211 */ /* 0x000fe200078f10ff */
[----:B------:R-:W-:Y:S01]  /*0d10*/  IMAD.U32 R140, RZ, RZ, UR4 ;  /* 0x00000004ff8c7e24 */ /* 0x000fe2000f8e00ff */
[----:B------:R-:W-:Y:S01]  /*0d20*/  LOP3.LUT R4, R3, 0x8, R6, 0xf8, !PT ;  /* 0x0000000803047812 */ /* 0x000fe200078ef806 */
[----:B------:R-:W-:Y:S01]  /*0d30*/  IMAD.U32 R141, RZ, RZ, UR5 ;  /* 0x00000005ff8d7e24 */ /* 0x000fe2000f8e00ff */
[----:B------:R-:W-:Y:S01]  /*0d40*/  SHF.R.U32.HI R3, RZ, 0x3, R3 ;  /* 0x00000003ff037819 */ /* 0x000fe20000011603 */
[----:B------:R-:W-:Y:S01]  /*0d50*/  UMOV UR4, UR7 ;  /* 0x0000000700047c82 */ /* 0x000fe20008000000 */
[----:B------:R-:W-:-:S02]  /*0d60*/  SHF.R.S32.HI R9, RZ, 0x2, R7 ;  /* 0x00000002ff097819 */ /* 0x000fc40000011407 */
[----:B------:R-:W-:Y:S01]  /*0d70*/  LOP3.LUT R4, R4, R3, RZ, 0x3c, !PT ;  /* 0x0000000304047212 */ /* 0x000fe200078e3cff */
[----:B------:R-:W-:Y:S01]  /*0d80*/  IMAD.U32 R3, R13, 0x20, R6 ;  /* 0x000000200d037824 */ /* 0x000fe200078e0006 */
[----:B------:R-:W-:Y:S02]  /*0d90*/  SHF.R.S32.HI R12, RZ, 0x1f, R7 ;  /* 0x0000001fff0c7819 */ /* 0x000fe40000011407 */
[----:B------:R-:W-:Y:S01]  /*0da0*/  LEA.HI R10, R10, R11, RZ, 0x5 ;  /* 0x0000000b0a0a7211 */ /* 0x000fe200078f28ff */
[----:B------:R-:W-:Y:S01]  /*0db0*/  IMAD.IADD R4, R5, 0x1, R4 ;  /* 0x0000000105047824 */ /* 0x000fe200078e0204 */
[----:B------:R-:W-:Y:S01]  /*0dc0*/  LEA.HI R12, R12, R9, RZ, 0x3 ;  /* 0x000000090c0c7211 */ /* 0x000fe200078f18ff */
[----:B------:R-:W-:Y:S01]  /*0dd0*/  IMAD.WIDE R140, R3, 0x2, R140 ;  /* 0x00000002038c7825 */ /* 0x000fe200078e028c */
[----:B------:R-:W-:Y:S02]  /*0de0*/  SHF.R.S32.HI R10, RZ, 0x5, R10 ;  /* 0x00000005ff0a7819 */ /* 0x000fe4000001140a */
[----:B------:R-:W-:-:S02]  /*0df0*/  LOP3.LUT R12, R12, 0xfffffff8, RZ, 0xc0, !PT ;  /* 0xfffffff80c0c7812 */ /* 0x000fc400078ec0ff */
[----:B------:R-:W-:Y:S02]  /*0e00*/  LEA R136, R4, UR39, 0x1 ;  /* 0x0000002704887c11 */ /* 0x000fe4000f8e08ff */
[----:B------:R-:W-:Y:S01]  /*0e10*/  SEL R18, R18, 0xffffffc0, !P2 ;  /* 0xffffffc012127807 */ /* 0x000fe20005000000 */
[----:B------:R-:W-:Y:S01]  /*0e20*/  IMAD.IADD R9, R9, 0x1, -R12 ;  /* 0x0000000109097824 */ /* 0x000fe200078e0a0c */
[----:B------:R-:W-:Y:S01]  /*0e30*/  LOP3.LUT R0, R7, 0x7ffffffc, RZ, 0xc0, !PT ;  /* 0x7ffffffc07007812 */ /* 0x000fe200078ec0ff */
[C---:B------:R-:W-:Y:S02]  /*0e40*/  VIADD R22, R136.reuse, 0x21800 ;  /* 0x0002180088167836 */ /* 0x040fe40000000000 */
[----:B------:R-:W-:Y:S02]  /*0e50*/  VIADD R23, R136, 0x21820 ;  /* 0x0002182088177836 */ /* 0x000fe40000000000 */
[----:B------:R-:W-:Y:S02]  /*0e60*/  IMAD R10, R10, 0x10, R9 ;  /* 0x000000100a0a7824 */ /* 0x000fe400078e0209 */
[----:B------:R-:W-:-:S02]  /*0e70*/  @P1 VIADD R23, R22, 0xffffffe0 ;  /* 0xffffffe016171836 */ /* 0x000fc40000000000 */
[----:B------:R-:W-:Y:S02]  /*0e80*/  IMAD.IADD R22, R22, 0x1, R18 ;  /* 0x0000000116167824 */ /* 0x000fe400078e0212 */
[----:B------:R-:W-:Y:S02]  /*0e90*/  IMAD.IADD R19, R11, 0x1, -R0 ;  /* 0x000000010b137824 */ /* 0x000fe400078e0a00 */
[----:B------:R-:W-:Y:S02]  /*0ea0*/  IMAD R137, R137, 0x40, R10 ;  /* 0x0000004089897824 */ /* 0x000fe400078e020a */
[----:B------:R-:W-:Y:S02]  /*0eb0*/  IMAD.IADD R18, R18, 0x1, R23 ;  /* 0x0000000112127824 */ /* 0x000fe400078e0217 */
[----:B------:R-:W-:-:S07]  /*0ec0*/  VIADD R17, R23, 0x6000 ;  /* 0x0000600017117836 */ /* 0x000fce0000000000 */
.L_x_743:
[----:B------:R-:W-:Y:S01]  /*0ed0*/  ULDC UR5, c[0x0][0xdd0] ;  /* 0x0003740000057ab9 */ /* 0x000fe20000000800 */
[----:B-1----:R-:W1:Y:S01]  /*0ee0*/  LDC R0, c[0x0][0xde8] ;  /* 0x00037a00ff007b82 */ /* 0x002e620000000800 */
[----:B------:R-:W-:Y:S01]  /*0ef0*/  UISETP.NE.AND UP0, UPT, UR5, 0x1, UPT ;  /* 0x000000010500788c */ /* 0x000fe2000bf05270 */
[----:B------:R-:W-:-:S10]  /*0f00*/  UMOV UR8, UR4 ;  /* 0x0000000400087c82 */ /* 0x000fd40008000000 */
[----:B------:R-:W-:Y:S01]  /*0f10*/  @UP0 ULDC UR6, c[0x0][0xdd4] ;  /* 0x0003750000060ab9 */ /* 0x000fe20000000800 */
[----:B------:R-:W-:Y:S01]  /*0f20*/  @UP0 ULDC UR9, c[0x0][0xdd8] ;  /* 0x0003760000090ab9 */ /* 0x000fe20000000800 */
[----:B------:R-:W-:-:S04]  /*0f30*/  UIMAD.WIDE.U32 UR6, UR4, UR6, URZ ;  /* 0x00000006040672a5 */ /* 0x000fc8000f8e003f */
[----:B------:R-:W-:-:S04]  /*0f40*/  @UP0 USHF.R.U32.HI UR8, URZ, UR9, UR7 ;  /* 0x000000093f080299 */ /* 0x000fc80008011607 */
[----:B------:R-:W-:Y:S02]  /*0f50*/  UIADD3 UR6, -UR8, URZ, URZ ;  /* 0x0000003f08067290 */ /* 0x000fe4000fffe13f */
[----:B-1----:R-:W-:Y:S02]  /*0f60*/  ISETP.LE.AND P0, PT, R0, UR8, PT ;  /* 0x0000000800007c0c */ /* 0x002fe4000bf03270 */
[----:B------:R-:W-:-:S11]  /*0f70*/  UIMAD UR7, UR5, UR6, UR4 ;  /* 0x00000006050772a4 */ /* 0x000fd6000f8e0204 */
[----:B--234-:R-:W-:Y:S05]  /*0f80*/  @!P0 BRA `(.L_x_655) ;  /* 0x0000000000208947 */ /* 0x01cfea0003800000 */
[----:B------:R-:W-:Y:S01]  /*0f90*/  ULDC UR6, c[0x0][0xddc] ;  /* 0x0003770000067ab9 */ /* 0x000fe20000000800 */
[----:B------:R-:W-:Y:S01]  /*0fa0*/  UMOV UR48, UR7 ;  /* 0x0000000700307c82 */ /* 0x000fe20008000000 */
[----:B------:R-:W-:-:S11]  /*0fb0*/  UISETP.NE.AND UP0, UPT, UR6, 0x1, UPT ;  /* 0x000000010600788c */ /* 0x000fd6000bf05270 */
[----:B------:R-:W-:Y:S02]  /*0fc0*/  @UP0 ULDC.64 UR10, c[0x0][0xde0] ;  /* 0x00037800000a0ab9 */ /* 0x000fe40000000a00 */
[----:B------:R-:W-:-:S04]  /*0fd0*/  UIMAD.WIDE.U32 UR4, UR7, UR10, URZ ;  /* 0x0000000a070472a5 */ /* 0x000fc8000f8e003f */
[----:B------:R-:W-:-:S04]  /*0fe0*/  @UP0 USHF.R.U32.HI UR48, URZ, UR11, UR5 ;  /* 0x0000000b3f300299 */ /* 0x000fc80008011605 */
[----:B------:R-:W-:Y:S01]  /*0ff0*/  UIMAD UR4, UR48, UR6, URZ ;  /* 0x00000006300472a4 */ /* 0x000fe2000f8e023f */
[----:B------:R-:W-:Y:S11]  /*1000*/  BRA `(.L_x_656) ;  /* 0x00000000001c7947 */ /* 0x000ff60003800000 */
.L_x_655:
[----:B------:R-:W-:Y:S01]  /*1010*/  ULDC UR6, c[0x0][0xdc4] ;  /* 0x0003710000067ab9 */ /* 0x000fe20000000800 */
[----:B------:R-:W-:Y:S01]  /*1020*/  UMOV UR48, UR7 ;  /* 0x0000000700307c82 */ /* 0x000fe20008000000 */
[----:B------:R-:W-:-:S11]  /*1030*/  UISETP.NE.AND UP0, UPT, UR6, 0x1, UPT ;  /* 0x000000010600788c */ /* 0x000fd6000bf05270 */
[----:B------:R-:W-:Y:S02]  /*1040*/  @UP0 ULDC.64 UR10, c[0x0][0xdc8] ;  /* 0x00037200000a0ab9 */ /* 0x000fe40000000a00 */
[----:B------:R-:W-:-:S04]  /*1050*/  UIMAD.WIDE.U32 UR4, UR7, UR10, URZ ;  /* 0x0000000a070472a5 */ /* 0x000fc8000f8e003f */
[----:B------:R-:W-:-:S04]  /*1060*/  @UP0 USHF.R.U32.HI UR48, URZ, UR11, UR5 ;  /* 0x0000000b3f300299 */ /* 0x000fc80008011605 */
[----:B------:R-:W-:-:S12]  /*1070*/  UIMAD UR4, UR48, UR6, URZ ;  /* 0x00000006300472a4 */ /* 0x000fd8000f8e023f */
.L_x_656:
[----:B------:R-:W-:Y:S01]  /*1080*/  UIADD3 UR6, UR7, -UR4, URZ ;  /* 0x8000000407067290 */ /* 0x000fe2000fffe03f */
[----:B------:R-:W-:Y:S01]  /*1090*/  ULDC UR43, c[0x0][0xdb8] ;  /* 0x00036e00002b7ab9 */ /* 0x000fe20000000800 */
[----:B------:R-:W-:Y:S02]  /*10a0*/  ULOP3.LUT UR7, URZ, UR48, URZ, 0x33, !UPT ;  /* 0x000000303f077292 */ /* 0x000fe4000f8e333f */
[----:B------:R-:W-:Y:S01]  /*10b0*/  UISETP.NE.AND UP1, UPT, UR43, 0x1, UPT ;  /* 0x000000012b00788c */ /* 0x000fe2000bf25270 */
[----:B------:R-:W-:Y:S01]  /*10c0*/  ULDC.64 UR12, c[0x0][0x3f8] ;  /* 0x0000fe00000c7ab9 */ /* 0x000fe20000000a00 */
[----:B------:R-:W-:Y:S01]  /*10d0*/  ULDC UR42, c[0x0][0xdac] ;  /* 0x00036b00002a7ab9 */ /* 0x000fe20000000800 */
[----:B------:R-:W-:Y:S02]  /*10e0*/  UISETP.NE.U32.AND UP0, UPT, UR12, URZ, UPT ;  /* 0x0000003f0c00728c */ /* 0x000fe4000bf05070 */
[----:B------:R-:W-:Y:S01]  /*10f0*/  UIADD3 UR42, UR7, UR42, URZ ;  /* 0x0000002a072a7290 */ /* 0x000fe2000fffe03f */
[----:B------:R-:W-:Y:S01]  /*1100*/  ULDC.64 UR4, c[0x0][0x9e0] ;  /* 0x0002780000047ab9 */ /* 0x000fe20000000a00 */
[----:B------:R-:W-:Y:S01]  /*1110*/  ULDC UR11, c[0x0][0xdc4] ;  /* 0x00037100000b7ab9 */ /* 0x000fe20000000800 */
[----:B------:R-:W-:-:S02]  /*1120*/  UISETP.NE.AND.EX UP0, UPT, UR13, URZ, UPT, UP0 ;  /* 0x0000003f0d00728c */ /* 0x000fc4000bf05300 */
[----:B------:R-:W-:Y:S02]  /*1130*/  UISETP.GE.AND UP2, UPT, UR5, 0x1, UPT ;  /* 0x000000010500788c */ /* 0x000fe4000bf46270 */
[----:B------:R-:W-:Y:S01]  /*1140*/  UIMAD UR42, UR42, 0xc0, URZ ;  /* 0x000000c02a2a78a4 */ /* 0x000fe2000f8e023f */
[----:B------:R-:W-:Y:S01]  /*1150*/  ULDC UR47, c[0x0][0x404] ;  /* 0x00010100002f7ab9 */ /* 0x000fe20000000800 */
[----:B------:R-:W-:Y:S01]  /*1160*/  ULDC UR9, c[0x0][0x288] ;  /* 0x0000a20000097ab9 */ /* 0x000fe20000000800 */
[----:B------:R-:W-:Y:S01]  /*1170*/  UIMAD UR8, UR8, UR11, UR6 ;  /* 0x0000000b080872a4 */ /* 0x000fe2000f8e0206 */
[----:B------:R-:W-:Y:S01]  /*1180*/  PLOP3.LUT P1, PT, PT, PT, UP2, 0x80, 0x0 ;  /* 0x000000000000781c */ /* 0x000fe20003f2f028 */
[----:B------:R-:W-:Y:S01]  /*1190*/  USEL UR47, UR47, 0x1, UP0 ;  /* 0x000000012f2f7887 */ /* 0x000fe20008000000 */
[----:B------:R-:W-:Y:S01]  /*11a0*/  @UP1 ULDC UR6, c[0x0][0xdbc] ;  /* 0x00036f0000061ab9 */ /* 0x000fe20000000800 */
[----:B------:R-:W-:Y:S01]  /*11b0*/  UIADD3 UR53, UR42, 0xc0, -UR9 ;  /* 0x000000c02a357890 */ /* 0x000fe2000fffe809 */
[----:B------:R-:W-:Y:S01]  /*11c0*/  ULDC UR10, c[0x0][0x2e0] ;  /* 0x0000b800000a7ab9 */ /* 0x000fe20000000800 */
[----:B------:R-:W-:Y:S01]  /*11d0*/  UIMAD.WIDE.U32 UR6, UR8, UR6, URZ ;  /* 0x00000006080672a5 */ /* 0x000fe2000f8e003f */
[----:B------:R-:W-:Y:S01]  /*11e0*/  @UP1 ULDC UR11, c[0x0][0xdc0] ;  /* 0x00037000000b1ab9 */ /* 0x000fe20000000800 */
[----:B------:R-:W-:Y:S01]  /*11f0*/  UIMAD UR53, UR47, UR10, UR53 ;  /* 0x0000000a2f3572a4 */ /* 0x000fe2000f8e0235 */
[----:B------:R-:W-:Y:S01]  /*1200*/  UMOV UR44, UR8 ;  /* 0x00000008002c7c82 */ /* 0x000fe20008000000 */
[----:B------:R-:W-:-:S02]  /*1210*/  @UP1 USHF.R.U32.HI UR44, URZ, UR11, UR7 ;  /* 0x0000000b3f2c1299 */ /* 0x000fc40008011607 */
[----:B------:R-:W-:Y:S02]  /*1220*/  UIADD3 UR4, UR53, UR4, URZ ;  /* 0x0000000435047290 */ /* 0x000fe4000fffe03f */
[----:B------:R-:W-:-:S04]  /*1230*/  UIADD3 UR6, -UR44, URZ, URZ ;  /* 0x0000003f2c067290 */ /* 0x000fc8000fffe13f */
[----:B------:R-:W-:Y:S01]  /*1240*/  UIMAD UR43, UR43, UR6, UR8 ;  /* 0x000000062b2b72a4 */ /* 0x000fe2000f8e0208 */
[----:B------:R-:W-:Y:S01]  /*1250*/  IMAD.U32 R0, RZ, RZ, UR4 ;  /* 0x00000004ff007e24 */ /* 0x000fe2000f8e00ff */
[----:B------:R-:W-:Y:S10]  /*1260*/  @!P1 BRA `(.L_x_657) ;  /* 0x0000000000409947 */ /* 0x000ff40003800000 */
[----:B------:R-:W-:Y:S01]  /*1270*/  ISETP.LT.AND P0, PT, RZ, UR53, PT ;  /* 0x00000035ff007c0c */ /* 0x000fe2000bf01270 */
[----:B------:R-:W-:-:S12]  /*1280*/  UIADD3 UR4, UR53, -0x1, URZ ;  /* 0xffffffff35047890 */ /* 0x000fd8000fffe03f */
[----:B------:R-:W-:Y:S05]  /*1290*/  @P0 BRA `(.L_x_658) ;  /* 0x00000000001c0947 */ /* 0x000fea0003800000 */
[----:B------:R-:W-:Y:S02]  /*12a0*/  UISETP.NE.AND UP0, UPT, UR5, 0x1, UPT ;  /* 0x000000010500788c */ /* 0x000fe4000bf05270 */
[----:B------:R-:W-:-:S09]  /*12b0*/  UIADD3 UR4, -UR53, URZ, URZ ;  /* 0x0000003f35047290 */ /* 0x000fd2000fffe13f */
[----:B------:R-:W-:Y:S02]  /*12c0*/  @UP0 ULDC.64 UR12, c[0x0][0x9e8] ;  /* 0x00027a00000c0ab9 */ /* 0x000fe40000000a00 */
[----:B------:R-:W-:-:S04]  /*12d0*/  UIMAD.WIDE.U32 UR6, UR4, UR12, URZ ;  /* 0x0000000c040672a5 */ /* 0x000fc8000f8e003f */
[----:B------:R-:W-:-:S04]  /*12e0*/  @UP0 USHF.R.U32.HI UR4, URZ, UR13, UR7 ;  /* 0x0000000d3f040299 */ /* 0x000fc80008011607 */
[----:B------:R-:W-:Y:S01]  /*12f0*/  ULOP3.LUT UR4, URZ, UR4, URZ, 0x33, !UPT ;  /* 0x000000043f047292 */ /* 0x000fe2000f8e333f */
[----:B------:R-:W-:Y:S11]  /*1300*/  BRA `(.L_x_659) ;  /* 0x0000000000107947 */ /* 0x000ff60003800000 */
.L_x_658:
[----:B------:R-:W-:-:S11]  /*1310*/  UISETP.NE.AND UP0, UPT, UR5, 0x1, UPT ;  /* 0x000000010500788c */ /* 0x000fd6000bf05270 */
[----:B------:R-:W-:Y:S02]  /*1320*/  @UP0 ULDC.64 UR12, c[0x0][0x9e8] ;  /* 0x00027a00000c0ab9 */ /* 0x000fe40000000a00 */
[----:B------:R-:W-:-:S04]  /*1330*/  UIMAD.WIDE.U32 UR6, UR4, UR12, URZ ;  /* 0x0000000c040672a5 */ /* 0x000fc8000f8e003f */
[----:B------:R-:W-:-:S12]  /*1340*/  @UP0 USHF.R.U32.HI UR4, URZ, UR13, UR7 ;  /* 0x0000000d3f040299 */ /* 0x000fd80008011607 */
.L_x_659:
[----:B------:R-:W-:-:S06]  /*1350*/  UIMAD UR4, UR4, UR5, UR5 ;  /* 0x00000005040472a4 */ /* 0x000fcc000f8e0205 */
[----:B------:R-:W-:-:S07]  /*1360*/  VIMNMX R0, R0, UR4, PT ;  /* 0x0000000400007c48 */ /* 0x000fce000bfe0100 */
.L_x_657:
[----:B------:R-:W-:Y:S01]  /*1370*/  UIMAD UR4, UR47, UR10, 0x7f ;  /* 0x0000007f2f0474a4 */ /* 0x000fe2000f8e020a */
[----:B------:R-:W-:Y:S01]  /*1380*/  VIADD R0, R0, 0x7f ;  /* 0x0000007f00007836 */ /* 0x000fe20000000000 */
[----:B------:R-:W-:Y:S02]  /*1390*/  UIADD3 UR7, UR42, -UR9, URZ ;  /* 0x800000092a077290 */ /* 0x000fe4000fffe03f */
[----:B------:R-:W-:Y:S02]  /*13a0*/  USHF.R.S32.HI UR6, URZ, 0x1f, UR4 ;  /* 0x0000001f3f067899 */ /* 0x000fe40008011404 */
[----:B------:R-:W-:Y:S01]  /*13b0*/  SHF.R.S32.HI R3, RZ, 0x1f, R0 ;  /* 0x0000001fff037819 */ /* 0x000fe20000011400 */
[----:B------:R-:W-:Y:S02]  /*13c0*/  UIMAD UR7, UR47, UR10, UR7 ;  /* 0x0000000a2f0772a4 */ /* 0x000fe4000f8e0207 */
[----:B------:R-:W-:Y:S01]  /*13d0*/  ULEA.HI UR6, UR6, UR4, URZ, 0x7 ;  /* 0x0000000406067291 */ /* 0x000fe2000f8f383f */
[----:B------:R-:W-:Y:S01]  /*13e0*/  LEA.HI R3, R3, R0, RZ, 0x7 ;  /* 0x0000000003037211 */ /* 0x000fe200078f38ff */
[----:B------:R-:W-:-:S02]  /*13f0*/  ULDC UR8, c[0x0][0x9dc] ;  /* 0x0002770000087ab9 */ /* 0x000fc40000000800 */
[----:B------:R-:W-:Y:S01]  /*1400*/  USHF.R.S32.HI UR6, URZ, 0x7, UR6 ;  /* 0x000000073f067899 */ /* 0x000fe20008011406 */
[----:B------:R-:W-:Y:S01]  /*1410*/  SHF.R.S32.HI R3, RZ, 0x7, R3 ;  /* 0x00000007ff037819 */ /* 0x000fe20000011403 */
[----:B------:R-:W-:-:S04]  /*1420*/  UIADD3 UR8, UR7, -UR8, URZ ;  /* 0x8000000807087290 */ /* 0x000fc8000fffe03f */
[----:B------:R-:W-:Y:S01]  /*1430*/  VIMNMX R88, R3, UR6, PT ;  /* 0x0000000603587c48 */ /* 0x000fe2000bfe0100 */
[----:B------:R-:W-:Y:S07]  /*1440*/  @!P1 BRA `(.L_x_660) ;  /* 0x0000000000489947 */ /* 0x000fee0003800000 */
[----:B------:R-:W-:Y:S02]  /*1450*/  UMOV UR4, UR7 ;  /* 0x0000000700047c82 */ /* 0x000fe40008000000 */
[----:B------:R-:W-:-:S06]  /*1460*/  UISETP.GT.AND UP0, UPT, UR4, -0x1, UPT ;  /* 0xffffffff0400788c */ /* 0x000fcc000bf04270 */
[----:B------:R-:W-:-:S13]  /*1470*/  PLOP3.LUT P0, PT, PT, PT, UP0, 0x80, 0x0 ;  /* 0x000000000000781c */ /* 0x000fda0003f0f008 */
[----:B------:R-:W-:Y:S05]  /*1480*/  @P0 BRA `(.L_x_661) ;  /* 0x00000000001c0947 */ /* 0x000fea0003800000 */
[----:B------:R-:W-:Y:S02]  /*1490*/  UISETP.NE.AND UP0, UPT, UR5, 0x1, UPT ;  /* 0x000000010500788c */ /* 0x000fe4000bf05270 */
[----:B------:R-:W-:-:S09]  /*14a0*/  ULOP3.LUT UR4, URZ, UR4, URZ, 0x33, !UPT ;  /* 0x000000043f047292 */ /* 0x000fd2000f8e333f */
[----:B------:R-:W-:Y:S02]  /*14b0*/  @UP0 ULDC.64 UR10, c[0x0][0x9e8] ;  /* 0x00027a00000a0ab9 */ /* 0x000fe40000000a00 */
[----:B------:R-:W-:-:S04]  /*14c0*/  UIMAD.WIDE.U32 UR6, UR4, UR10, URZ ;  /* 0x0000000a040672a5 */ /* 0x000fc8000f8e003f */
[----:B------:R-:W-:-:S04]  /*14d0*/  @UP0 USHF.R.U32.HI UR4, URZ, UR11, UR7 ;  /* 0x0000000b3f040299 */ /* 0x000fc80008011607 */
[----:B------:R-:W-:Y:S01]  /*14e0*/  ULOP3.LUT UR4, URZ, UR4, URZ, 0x33, !UPT ;  /* 0x000000043f047292 */ /* 0x000fe2000f8e333f */
[----:B------:R-:W-:Y:S11]  /*14f0*/  BRA `(.L_x_662) ;  /* 0x0000000000107947 */ /* 0x000ff60003800000 */
.L_x_661:
[----:B------:R-:W-:-:S11]  /*1500*/  UISETP.NE.AND UP0, UPT, UR5, 0x1, UPT ;  /* 0x000000010500788c */ /* 0x000fd6000bf05270 */
[----:B------:R-:W-:Y:S02]  /*1510*/  @UP0 ULDC.64 UR10, c[0x0][0x9e8] ;  /* 0x00027a00000a0ab9 */ /* 0x000fe40000000a00 */
[----:B------:R-:W-:-:S04]  /*1520*/  UIMAD.WIDE.U32 UR6, UR4, UR10, URZ ;  /* 0x0000000a040672a5 */ /* 0x000fc8000f8e003f */
[----:B------:R-:W-:-:S12]  /*1530*/  @UP0 USHF.R.U32.HI UR4, URZ, UR11, UR7 ;  /* 0x0000000b3f040299 */ /* 0x000fd80008011607 */
.L_x_662:
[----:B------:R-:W-:-:S04]  /*1540*/  UIMAD UR4, UR4, UR5, URZ ;  /* 0x00000005040472a4 */ /* 0x000fc8000f8e023f */
[----:B------:R-:W-:-:S04]  /*1550*/  UISETP.LT.AND UP0, UPT, UR8, UR4, UPT ;  /* 0x000000040800728c */ /* 0x000fc8000bf01270 */
[----:B------:R-:W-:-:S12]  /*1560*/  USEL UR8, UR8, UR4, !UP0 ;  /* 0x0000000408087287 */ /* 0x000fd8000c000000 */
.L_x_660:
[----:B------:R-:W-:Y:S01]  /*1570*/  USHF.R.S32.HI UR4, URZ, 0x1f, UR8 ;  /* 0x0000001f3f047899 */ /* 0x000fe20008011408 */
[----:B------:R-:W-:Y:S01]  /*1580*/  PLOP3.LUT P0, PT, PT, PT, PT, 0x80, 0x0 ;  /* 0x000000000000781c */ /* 0x000fe20003f0f070 */
[----:B------:R-:W-:Y:S01]  /*1590*/  IMAD.MOV.U32 R0, RZ, RZ, RZ ;  /* 0x000000ffff007224 */ /* 0x000fe200078e00ff */
[----:B------:R-:W-:Y:S01]  /*15a0*/  CS2R R134, SRZ ;  /* 0x0000000000867805 */ /* 0x000fe2000001ff00 */
[----:B------:R-:W-:Y:S01]  /*15b0*/  ULEA.HI UR4, UR4, UR8, URZ, 0x7 ;  /* 0x0000000804047291 */ /* 0x000fe2000f8f383f */
[----:B------:R-:W-:Y:S01]  /*15c0*/  IMAD.MOV.U32 R3, RZ, RZ, RZ ;  /* 0x000000ffff037224 */ /* 0x000fe200078e00ff */
[----:B------:R-:W-:Y:S02]  /*15d0*/  CS2R R132, SRZ ;  /* 0x0000000000847805 */ /* 0x000fe4000001ff00 */
[----:B------:R-:W-:Y:S01]  /*15e0*/  CS2R R130, SRZ ;  /* 0x0000000000827805 */ /* 0x000fe2000001ff00 */
[----:B------:R-:W-:Y:S01]  /*15f0*/  USHF.R.S32.HI UR4, URZ, 0x7, UR4 ;  /* 0x000000073f047899 */ /* 0x000fe20008011404 */
[----:B------:R-:W-:Y:S01]  /*1600*/  CS2R R128, SRZ ;  /* 0x0000000000807805 */ /* 0x000fe2000001ff00 */
[----:B------:R-:W-:Y:S01]  /*1610*/  IMAD.MOV.U32 R123, RZ, RZ, RZ ;  /* 0x000000ffff7b7224 */ /* 0x000fe200078e00ff */
[----:B------:R-:W-:Y:S01]  /*1620*/  CS2R R124, SRZ ;  /* 0x00000000007c7805 */ /* 0x000fe2000001ff00 */
[----:B------:R-:W-:Y:S01]  /*1630*/  UISETP.LT.AND UP0, UPT, URZ, UR4, UPT ;  /* 0x000000043f00728c */ /* 0x000fe2000bf01270 */
[----:B------:R-:W-:Y:S01]  /*1640*/  IMAD.MOV.U32 R126, RZ, RZ, RZ ;  /* 0x000000ffff7e7224 */ /* 0x000fe200078e00ff */
[----:B------:R-:W-:-:S02]  /*1650*/  CS2R R26, SRZ ;  /* 0x00000000001a7805 */ /* 0x000fc4000001ff00 */
[----:B------:R-:W-:Y:S01]  /*1660*/  CS2R R120, SRZ ;  /* 0x0000000000787805 */ /* 0x000fe2000001ff00 */
[----:B------:R-:W-:Y:S01]  /*1670*/  USEL UR40, URZ, UR4, !UP0 ;  /* 0x000000043f287287 */ /* 0x000fe2000c000000 */
[----:B------:R-:W-:Y:S01]  /*1680*/  CS2R R14, SRZ ;  /* 0x00000000000e7805 */ /* 0x000fe2000001ff00 */
[----:B------:R-:W-:Y:S01]  /*1690*/  IMAD.MOV.U32 R118, RZ, RZ, RZ ;  /* 0x000000ffff767224 */ /* 0x000fe200078e00ff */
[----:B------:R-:W-:Y:S01]  /*16a0*/  CS2R R114, SRZ ;  /* 0x0000000000727805 */ /* 0x000fe2000001ff00 */
[----:B------:R-:W-:Y:S01]  /*16b0*/  IMAD.MOV.U32 R117, RZ, RZ, RZ ;  /* 0x000000ffff757224 */ /* 0x000fe200078e00ff */
[----:B------:R-:W-:Y:S02]  /*16c0*/  CS2R R112, SRZ ;  /* 0x0000000000707805 */ /* 0x000fe4000001ff00 */
[----:B------:R-:W-:Y:S02]  /*16d0*/  ISETP.GT.AND P1, PT, R88, UR40, PT ;  /* 0x0000002858007c0c */ /* 0x000fe4000bf24270 */
        /* <DEDUP_REMOVED lines=9> */
[----:B------:R-:W-:Y:S01]  /*1770*/  IMAD.MOV.U32 R94, RZ, RZ, RZ ;  /* 0x000000ffff5e7224 */ /* 0x000fe200078e00ff */
[----:B------:R-:W-:Y:S01]  /*1780*/  CS2R R90, SRZ ;  /* 0x00000000005a7805 */ /* 0x000fe2000001ff00 */
[----:B------:R-:W-:Y:S02]  /*1790*/  IMAD.MOV.U32 R9, RZ, RZ, RZ ;  /* 0x000000ffff097224 */ /* 0x000fe400078e00ff */
[----:B------:R-:W-:Y:S02]  /*17a0*/  IMAD.MOV.U32 R89, RZ, RZ, RZ ;  /* 0x000000ffff597224 */ /* 0x000fe400078e00ff */
[----:B------:R-:W-:Y:S01]  /*17b0*/  IMAD.MOV.U32 R28, RZ, RZ, RZ ;  /* 0x000000ffff1c7224 */ /* 0x000fe200078e00ff */
[----:B------:R-:W-:Y:S06]  /*17c0*/  @!P1 BRA `(.L_x_663) ;  /* 0x000000c000cc9947 */ /* 0x000fec0003800000 */
[----:B------:R-:W-:-:S05]  /*17d0*/  VIADD R0, R2, 0xffffff80 ;  /* 0xffffff8002007836 */ /* 0x000fca0000000000 */
[----:B------:R-:W-:-:S04]  /*17e0*/  SHF.R.S32.HI R3, RZ, 0x1f, R0 ;  /* 0x0000001fff037819 */ /* 0x000fc80000011400 */
[----:B------:R-:W-:-:S04]  /*17f0*/  LEA.HI R3, R3, R0, RZ, 0x7 ;  /* 0x0000000003037211 */ /* 0x000fc800078f38ff */
[----:B------:R-:W-:-:S06]  /*1800*/  SHF.R.S32.HI R3, RZ, 0x7, R3 ;  /* 0x00000007ff037819 */ /* 0x000fcc0000011403 */
[----:B------:R-:W1:Y:S02]  /*1810*/  SHFL.IDX PT, R3, R3, RZ, 0x1f ;  /* 0x00001fff03037589 */ /* 0x000e6400000e0000 */
[----:B-1----:R-:W-:-:S13]  /*1820*/  R2UR UR45, R3 ;  /* 0x00000000032d72ca */ /* 0x002fda00000e0000 */
[----:B------:R-:W-:-:S04]  /*1830*/  UIMAD.WIDE UR4, UR45, 0x55555556, URZ ;  /* 0x555555562d0478a5 */ /* 0x000fc8000f8e023f */
[----:B------:R-:W-:Y:S02]  /*1840*/  ULEA.HI UR52, UR5, UR5, URZ, 0x1 ;  /* 0x0000000505347291 */ /* 0x000fe4000f8f083f */
[----:B------:R-:W-:Y:S02]  /*1850*/  UIADD3 UR5, UR39, 0x21800, URZ ;  /* 0x0002180027057890 */ /* 0x000fe4000fffe03f */
[----:B------:R-:W-:Y:S02]  /*1860*/  UIMAD UR52, UR52, -0x3, UR45 ;  /* 0xfffffffd343478a4 */ /* 0x000fe4000f8e022d */
[----:B------:R-:W-:Y:S02]  /*1870*/  ULOP3.LUT UP0, URZ, UR5, 0x3ff, URZ, 0xc0, !UPT ;  /* 0x000003ff053f7892 */ /* 0x000fe4000f80c03f */
[----:B------:R-:W-:Y:S02]  /*1880*/  ULEA UR4, UR52, UR39, 0xc ;  /* 0x0000002734047291 */ /* 0x000fe4000f8e603f */
[----:B------:R-:W-:-:S02]  /*1890*/  ULEA UR5, UR52, UR5, 0xd ;  /* 0x0000000534057291 */ /* 0x000fc4000f8e683f */
[----:B------:R-:W-:Y:S01]  /*18a0*/  PLOP3.LUT P0, PT, PT, PT, UP0, 0x80, 0x0 ;  /* 0x000000000000781c */ /* 0x000fe20003f0f008 */
[----:B------:R-:W-:Y:S02]  /*18b0*/  UIADD3 UR4, UR4, 0xc400, URZ ;  /* 0x0000c40004047890 */ /* 0x000fe4000fffe03f */
[----:B------:R-:W-:Y:S02]  /*18c0*/  USHF.R.U32.HI UR5, URZ, 0x4, UR5 ;  /* 0x000000043f057899 */ /* 0x000fe40008011605 */
[----:B------:R-:W-:Y:S02]  /*18d0*/  USHF.R.U32.HI UR4, URZ, 0x4, UR4 ;  /* 0x000000043f047899 */ /* 0x000fe40008011604 */
[----:B------:R-:W-:Y:S02]  /*18e0*/  ULOP3.LUT UR41, UR5, 0x3fff, URZ, 0xc0, !UPT ;  /* 0x00003fff05297892 */ /* 0x000fe4000f8ec03f */
[----:B------:R-:W-:-:S04]  /*18f0*/  ULOP3.LUT UR54, UR4, 0x3fff, URZ, 0xc0, !UPT ;  /* 0x00003fff04367892 */ /* 0x000fc8000f8ec03f */
[----:B------:R-:W-:Y:S08]  /*1900*/  @!P0 BRA `(.L_x_664) ;  /* 0x0000000000408947 */ /* 0x000ff00003800000 */
        /* <DEDUP_REMOVED lines=16> */
.L_x_664:
[----:B------:R-:W-:Y:S01]  /*1a10*/  ULEA.HI UR4, UR37, UR37, URZ, 0x1 ;  /* 0x0000002525047291 */ /* 0x000fe2000f8f083f */
[----:B------:R-:W-:-:S03]  /*1a20*/  IMAD.U32 R3, RZ, RZ, UR38 ;  /* 0x00000026ff037e24 */ /* 0x000fc6000f8e00ff */
[----:B------:R-:W-:Y:S02]  /*1a30*/  ULOP3.LUT UR4, UR4, 0xfffffffe, URZ, 0xc0, !UPT ;  /* 0xfffffffe04047892 */ /* 0x000fe4000f8ec03f */
[----:B------:R-:W-:Y:S02]  /*1a40*/  ISETP.NE.AND P0, PT, R3, 0x3, PT ;  /* 0x000000030300780c */ /* 0x000fe40003f05270 */
[----:B------:R-:W-:-:S06]  /*1a50*/  UIADD3 UR4, UR37, -UR4, URZ ;  /* 0x8000000425047290 */ /* 0x000fcc000fffe03f */
[----:B------:R-:W-:-:S05]  /*1a60*/  IMAD.U32 R0, RZ, RZ, UR4 ;  /* 0x00000004ff007e24 */ /* 0x000fca000f8e00ff */
[----:B------:R-:W-:-:S04]  /*1a70*/  SHF.L.U32 R0, R0, 0x1f, RZ ;  /* 0x0000001f00007819 */ /* 0x000fc800000006ff */
[----:B------:R-:W1:Y:S02]  /*1a80*/  SYNCS.PHASECHK.TRANS64.TRYWAIT P1, [UR39+0x2d800], R0 ;  /* 0x02d80000ff0075a7 */ /* 0x000e640008020167 */
[----:B-1----:R-:W-:Y:S05]  /*1a90*/  @!P1 BRA `(.L_x_665) ;  /* 0x0000010000d49947 */ /* 0x002fea0003800000 */
.L_x_808:
[----:B------:R-:W-:Y:S05]  /*1aa0*/  @!P0 BRA `(.L_x_666) ;  /* 0x0000000000048947 */ /* 0x000fea0003800000 */
[----:B------:R-:W-:Y:S01]  /*1ab0*/  BPT.TRAP 0x1 ;  /* 0x000000040000795c */ /* 0x000fe20000300000 */
.L_x_666:
[----:B------:R-:W-:Y:S02]  /*1ac0*/  IMAD.U32 R7, RZ, RZ, UR36 ;  /* 0x00000024ff077e24 */ /* 0x000fe4000f8e00ff */
[----:B-1----:R-:W-:-:S03]  /*1ad0*/  IMAD.U32 R0, RZ, RZ, UR49 ;  /* 0x00000031ff007e24 */ /* 0x002fc6000f8e00ff */
[----:B------:R-:W-:Y:S02]  /*1ae0*/  LEA R7, R7, UR39, 0x3 ;  /* 0x0000002707077c11 */ /* 0x000fe4000f8e18ff */
[----:B------:R-:W-:-:S04]  /*1af0*/  SHF.L.U32 R0, R0, 0x1f, RZ ;  /* 0x0000001f00007819 */ /* 0x000fc800000006ff */
[----:B------:R1:W2:Y:S01]  /*1b00*/  SYNCS.PHASECHK.TRANS64.TRYWAIT P2, [R7+URZ+0x2d830], R0 ;  /* 0x02d83000070075a7 */ /* 0x0002a2000804017f */
[----:B------:R-:W-:Y:S05]  /*1b10*/  @!P0 BRA `(.L_x_667) ;  /* 0x0000000000048947 */ /* 0x000fea0003800000 */
[----:B------:R-:W-:Y:S01]  /*1b20*/  BPT.TRAP 0x1 ;  /* 0x000000040000795c */ /* 0x000fe20000300000 */
.L_x_667:
[----:B------:R-:W-:Y:S01]  /*1b30*/  LOP3.LUT P1, RZ, R2, 0x7f, RZ, 0xc0, !PT ;  /* 0x0000007f02ff7812 */ /* 0x000fe2000782c0ff */
[----:B--2---:R-:W-:-:S12]  /*1b40*/  @P2 BRA `(.L_x_668) ;  /* 0x0000000000082947 */ /* 0x004fd80003800000 */
[----:B------:R-:W2:Y:S02]  /*1b50*/  SYNCS.PHASECHK.TRANS64.TRYWAIT P2, [R7+URZ+0x2d830], R0 ;  /* 0x02d83000070075a7 */ /* 0x000ea4000804017f */
[----:B--2---:R-:W-:Y:S05]  /*1b60*/  @!P2 BRA `(.L_x_669) ;  /* 0x0000010000b8a947 */ /* 0x004fea0003800000 */
.L_x_668:
[----:B------:R-:W-:Y:S05]  /*1b70*/  WARPSYNC.ALL ;  /* 0x0000000000007948 */ /* 0x000fea0003800000 */
[----:B------:R-:W-:Y:S01]  /*1b80*/  UIADD3 UR4, UR39, 0x15400, URZ ;  /* 0x0001540027047890 */ /* 0x000fe2000fffe03f */
[----:B------:R-:W-:Y:S01]  /*1b90*/  WARPGROUP.ARRIVE ;  /* 0x00000000000079c5 */ /* 0x000fe20000000000 */
[----:B------:R-:W-:Y:S01]  /*1ba0*/  UMOV UR5, 0x80000020 ;  /* 0x8000002000057882 */ /* 0x000fe20000000000 */
[----:B------:R-:W-:Y:S01]  /*1bb0*/  UMOV UR7, 0x80000020 ;  /* 0x8000002000077882 */ /* 0x000fe20000000000 */
[----:B------:R-:W-:Y:S01]  /*1bc0*/  USHF.R.U32.HI UR4, URZ, 0x4, UR4 ;  /* 0x000000043f047899 */ /* 0x000fe20008011604 */
[----:B------:R-:W3:Y:S01]  /*1bd0*/  LDC R5, c[0x0][0x2e0] ;  /* 0x0000b800ff057b82 */ /* 0x000ee20000000800 */
[----:B------:R-:W-:Y:S01]  /*1be0*/  UMOV UR9, 0x80000020 ;  /* 0x8000002000097882 */ /* 0x000fe20000000000 */
[----:B------:R-:W-:Y:S01]  /*1bf0*/  UMOV UR11, 0x80000020 ;  /* 0x80000020000b7882 */ /* 0x000fe20000000000 */
[----:B------:R-:W-:Y:S01]  /*1c00*/  ULOP3.LUT UR4, UR4, 0x3fff, URZ, 0xc0, !UPT ;  /* 0x00003fff04047892 */ /* 0x000fe2000f8ec03f */
[----:B------:R-:W-:Y:S01]  /*1c10*/  IMAD.MOV.U32 R3, RZ, RZ, -0x80 ;  /* 0xffffff80ff037424 */ /* 0x000fe200078e00ff */
[----:B------:R-:W-:Y:S01]  /*1c20*/  UMOV UR13, 0x80000020 ;  /* 0x80000020000d7882 */ /* 0x000fe20000000000 */
[----:B------:R-:W-:Y:S01]  /*1c30*/  UMOV UR15, 0x80000020 ;  /* 0x80000020000f7882 */ /* 0x000fe20000000000 */
[----:B------:R-:W-:Y:S01]  /*1c40*/  ULOP3.LUT UR32, UR4, 0x10000, URZ, 0xfc, !UPT ;  /* 0x0001000004207892 */ /* 0x000fe2000f8efc3f */
[----:B------:R-:W4:Y:S01]  /*1c50*/  LDC R4, c[0x0][0x288] ;  /* 0x0000a200ff047b82 */ /* 0x000f220000000800 */
[----:B------:R-:W-:Y:S01]  /*1c60*/  ULOP3.LUT UR4, UR54, 0x10000, URZ, 0xfc, !UPT ;  /* 0x0001000036047892 */ /* 0x000fe2000f8efc3f */
[----:B-12---:R-:W-:Y:S01]  /*1c70*/  @!P1 VIADD R0, R7, 0x2d840 ;  /* 0x0002d84007009836 */ /* 0x006fe20000000000 */
[----:B------:R-:W-:Y:S01]  /*1c80*/  UIMAD UR6, UR36, 0x600, UR32 ;  /* 0x00000600240678a4 */ /* 0x000fe2000f8e0220 */
[C---:B------:R-:W-:Y:S01]  /*1c90*/  IMAD R12, R88.reuse, R3, 0x80 ;  /* 0x00000080580c7424 */ /* 0x040fe200078e0203 */
[----:B------:R-:W-:Y:S01]  /*1ca0*/  UIADD3 UR8, UR4, 0x2, URZ ;  /* 0x0000000204087890 */ /* 0x000fe2000fffe03f */
[----:B------:R-:W-:Y:S01]  /*1cb0*/  LEA R10, R88, 0xffffff80, 0x7 ;  /* 0xffffff80580a7811 */ /* 0x000fe200078e38ff */
[----:B------:R-:W-:Y:S01]  /*1cc0*/  UIADD3 UR10, UR6, 0x2, URZ ;  /* 0x00000002060a7890 */ /* 0x000fe2000fffe03f */
[----:B------:R-:W-:Y:S01]  /*1cd0*/  @!P1 PRMT R0, RZ, 0x654, R0 ;  /* 0x00000654ff009816 */ /* 0x000fe20000000000 */
[----:B------:R-:W-:-:S02]  /*1ce0*/  UIADD3 UR12, UR4, 0x300, URZ ;  /* 0x00000300040c7890 */ /* 0x000fc4000fffe03f */
[----:B------:R-:W-:Y:S02]  /*1cf0*/  UIADD3 UR14, UR6, 0x200, URZ ;  /* 0x00000200060e7890 */ /* 0x000fe4000fffe03f */
[----:B------:R-:W-:Y:S01]  /*1d00*/  HGMMA.64x128x16.F32.BF16 R24, gdesc[UR4], RZ, !UPT, gsb0 ;  /* 0x01e00000041879f0 */ /* 0x000fe2000c0018ff */
[----:B------:R-:W-:Y:S02]  /*1d10*/  UIADD3 UR16, UR4, 0x302, URZ ;  /* 0x0000030204107890 */ /* 0x000fe4000fffe03f */
[----:B------:R-:W-:Y:S01]  /*1d20*/  UIADD3 UR18, UR6, 0x202, URZ ;  /* 0x0000020206127890 */ /* 0x000fe2000fffe03f */
[----:B---3--:R-:W-:Y:S01]  /*1d30*/  IMAD R3, R5, UR47, R12 ;  /* 0x0000002f05037c24 */ /* 0x008fe2000f8e020c */
[----:B------:R-:W-:Y:S01]  /*1d40*/  UMOV UR17, 0x80000020 ;  /* 0x8000002000117882 */ /* 0x000fe20000000000 */
[----:B------:R-:W-:Y:S01]  /*1d50*/  UMOV UR19, 0x80000020 ;  /* 0x8000002000137882 */ /* 0x000fe20000000000 */
[----:B------:R-:W-:Y:S01]  /*1d60*/  UIADD3 UR20, UR4, 0x600, URZ ;  /* 0x0000060004147890 */ /* 0x000fe2000fffe03f */
[----:B------:R-:W-:Y:S01]  /*1d70*/  IMAD R11, R19, -0x2, R3 ;  /* 0xfffffffe130b7824 */ /* 0x000fe200078e0203 */
[----:B------:R-:W-:Y:S01]  /*1d80*/  UIADD3 UR22, UR6, 0x400, URZ ;  /* 0x0000040006167890 */ /* 0x000fe2000fffe03f */
[----:B------:R-:W-:Y:S01]  /*1d90*/  UMOV UR21, 0x80000020 ;  /* 0x8000002000157882 */ /* 0x000fe20000000000 */
[----:B------:R-:W-:Y:S01]  /*1da0*/  UMOV UR23, 0x80000020 ;  /* 0x8000002000177882 */ /* 0x000fe20000000000 */
[----:B------:R-:W-:-:S02]  /*1db0*/  UIADD3 UR24, UR4, 0x602, URZ ;  /* 0x0000060204187890 */ /* 0x000fc4000fffe03f */
[----:B------:R-:W-:Y:S01]  /*1dc0*/  UIADD3 UR26, UR6, 0x402, URZ ;  /* 0x00000402061a7890 */ /* 0x000fe2000fffe03f */
[----:B------:R-:W-:Y:S01]  /*1dd0*/  UMOV UR25, 0x80000020 ;  /* 0x8000002000197882 */ /* 0x000fe20000000000 */
[----:B------:R-:W-:Y:S01]  /*1de0*/  UMOV UR27, 0x80000020 ;  /* 0x80000020001b7882 */ /* 0x000fe20000000000 */
[----:B------:R-:W-:Y:S01]  /*1df0*/  ULDC.64 UR6, c[0x0][0x9e0] ;  /* 0x0002780000067ab9 */ /* 0x000fe20000000a00 */
[----:B------:R-:W-:Y:S01]  /*1e00*/  ULDC UR35, c[0x0][0x9dc] ;  /* 0x0002770000237ab9 */ /* 0x000fe20000000800 */
[----:B------:R-:W-:-:S06]  /*1e10*/  UISETP.GE.AND UP0, UPT, UR7, 0x1, UPT ;  /* 0x000000010700788c */ /* 0x000fcc000bf06270 */
[----:B------:R-:W-:Y:S01]  /*1e20*/  PLOP3.LUT P2, PT, PT, PT, UP0, 0x40, 0x0 ;  /* 0x000000000000781c */ /* 0x000fe20003f4e808 */
[----:B------:R-:W-:Y:S02]  /*1e30*/  WARPGROUP.DEPBAR.LE gsb0, 0x0 ;  /* 0x00008000000079c5 */ /* 0x000fe40000010000 */
[----:B------:R-:W-:-:S06]  /*1e40*/  WARPGROUP.ARRIVE ;  /* 0x00000000000079c5 */ /* 0x000fcc0000000000 */
[----:B------:R-:W-:Y:S01]  /*1e50*/  HGMMA.64x128x16.F32.BF16 R24, gdesc[UR8], R24, gsb0 ;  /* 0x01e00000081879f0 */ /* 0x000fe20008001818 */
[----:B------:R-:W-:Y:S02]  /*1e60*/  ULOP3.LUT UR10, URZ, UR35, URZ, 0x33, !UPT ;  /* 0x000000233f0a7292 */ /* 0x000fe4000f8e333f */
[----:B------:R-:W-:Y:S02]  /*1e70*/  WARPGROUP.DEPBAR.LE gsb0, 0x0 ;  /* 0x00008000000079c5 */ /* 0x000fe40000010000 */
[----:B------:R-:W-:-:S07]  /*1e80*/  WARPGROUP.ARRIVE ;  /* 0x00000000000079c5 */ /* 0x000fce0000000000 */
[----:B------:R-:W-:Y:S03]  /*1e90*/  HGMMA.64x128x16.F32.BF16 R24, gdesc[UR12], R24, gsb0 ;  /* 0x01e000000c1879f0 */ /* 0x000fe60008001818 */
        /* <DEDUP_REMOVED lines=10> */
[----:B------:R4:W-:Y:S02]  /*1f40*/  @!P1 SYNCS.ARRIVE.TRANS64.RED.A1T0 RZ, [R0+URZ], RZ ;  /* 0x000000ff00ff99a7 */ /* 0x0009e4000810043f */
[----:B----4-:R-:W-:-:S05]  /*1f50*/  IADD3 R0, R3, 0x1, -R4 ;  /* 0x0000000103007810 */ /* 0x010fca0007ffe804 */
[----:B------:R-:W-:Y:S02]  /*1f60*/  IMAD R6, R19, -0x2, R0 ;  /* 0xfffffffe13067824 */ /* 0x000fe400078e0200 */
[----:B------:R-:W-:Y:S02]  /*1f70*/  VIADD R0, R137, UR42 ;  /* 0x0000002a89007c36 */ /* 0x000fe40008000000 */
[C---:B------:R-:W-:Y:S02]  /*1f80*/  VIADD R14, R6.reuse, UR6 ;  /* 0x00000006060e7c36 */ /* 0x040fe40008000000 */
[----:B------:R-:W-:-:S03]  /*1f90*/  VIADD R13, R6, UR10 ;  /* 0x0000000a060d7c36 */ /* 0x000fc60008000000 */
[----:B------:R-:W-:Y:S01]  /*1fa0*/  VIADDMNMX R3, R0, R14, R11, PT ;  /* 0x0000000e00037246 */ /* 0x000fe2000380010b */
[----:B------:R-:W-:Y:S01]  /*1fb0*/  IMAD.IADD R6, R13, 0x1, R0 ;  /* 0x000000010d067824 */ /* 0x000fe200078e0200 */
[----:B------:R-:W-:Y:S06]  /*1fc0*/  @P2 BRA `(.L_x_670) ;  /* 0x00000000005c2947 */ /* 0x000fec0003800000 */
[----:B------:R-:W-:Y:S01]  /*1fd0*/  IMAD R7, R5, UR47, R0 ;  /* 0x0000002f05077c24 */ /* 0x000fe2000f8e0200 */
[----:B------:R-:W-:Y:S03]  /*1fe0*/  BSSY B0, `(.L_x_671) ;  /* 0x0000011000007945 */ /* 0x000fe60003800000 */
[----:B------:R-:W-:-:S05]  /*1ff0*/  IMAD.IADD R7, R7, 0x1, -R4 ;  /* 0x0000000107077824 */ /* 0x000fca00078e0a04 */
[----:B------:R-:W-:-:S13]  /*2000*/  ISETP.GT.AND P2, PT, R7, -0x1, PT ;  /* 0xffffffff0700780c */ /* 0x000fda0003f44270 */
[----:B------:R-:W-:Y:S05]  /*2010*/  @P2 BRA `(.L_x_672) ;  /* 0x0000000000202947 */ /* 0x000fea0003800000 */
[----:B------:R-:W-:Y:S01]  /*2020*/  UISETP.NE.AND UP1, UPT, UR7, 0x1, UPT ;  /* 0x000000010700788c */ /* 0x000fe2000bf25270 */
[----:B------:R-:W-:-:S05]  /*2030*/  LOP3.LUT R7, RZ, R7, RZ, 0x33, !PT ;  /* 0x00000007ff077212 */ /* 0x000fca00078e33ff */
[----:B------:R-:W-:-:S05]  /*2040*/  PLOP3.LUT P2, PT, PT, PT, UP1, 0x80, 0x0 ;  /* 0x000000000000781c */ /* 0x000fca0003f4f018 */
[----:B------:R-:W-:-:S08]  /*2050*/  @UP1 ULDC.64 UR10, c[0x0][0x9e8] ;  /* 0x00027a00000a1ab9 */ /* 0x000fd00000000a00 */
[----:B------:R-:W-:-:S05]  /*2060*/  @P2 IMAD.HI.U32 R8, R7, UR10, RZ ;  /* 0x0000000a07082c27 */ /* 0x000fca000f8e00ff */
[----:B------:R-:W-:-:S04]  /*2070*/  @P2 SHF.R.U32.HI R7, RZ, UR11, R8 ;  /* 0x0000000bff072c19 */ /* 0x000fc80008011608 */
[----:B------:R-:W-:Y:S01]  /*2080*/  LOP3.LUT R7, RZ, R7, RZ, 0x33, !PT ;  /* 0x00000007ff077212 */ /* 0x000fe200078e33ff */
[----:B------:R-:W-:Y:S06]  /*2090*/  BRA `(.L_x_673) ;  /* 0x0000000000147947 */ /* 0x000fec0003800000 */
.L_x_672:
[----:B------:R-:W-:-:S06]  /*20a0*/  UISETP.NE.AND UP1, UPT, UR7, 0x1, UPT ;  /* 0x000000010700788c */ /* 0x000fcc000bf25270 */
[----:B------:R-:W-:-:S05]  /*20b0*/  PLOP3.LUT P2, PT, PT, PT, UP1, 0x80, 0x0 ;  /* 0x000000000000781c */ /* 0x000fca0003f4f018 */
[----:B------:R-:W-:-:S08]  /*20c0*/  @UP1 ULDC.64 UR10, c[0x0][0x9e8] ;  /* 0x00027a00000a1ab9 */ /* 0x000fd00000000a00 */
[----:B------:R-:W-:-:S05]  /*20d0*/  @P2 IMAD.HI.U32 R8, R7, UR10, RZ ;  /* 0x0000000a07082c27 */ /* 0x000fca000f8e00ff */
[----:B------:R-:W-:-:S07]  /*20e0*/  @P2 SHF.R.U32.HI R7, RZ, UR11, R8 ;  /* 0x0000000bff072c19 */ /* 0x000fce0008011608 */
.L_x_673:
[----:B------:R-:W-:Y:S05]  /*20f0*/  BSYNC B0 ;  /* 0x0000000000007941 */ /* 0x000fea0003800000 */
.L_x_671:
[----:B------:R-:W-:-:S04]  /*2100*/  IMAD R8, R7, UR7, -R10 ;  /* 0x0000000707087c24 */ /* 0x000fc8000f8e0a0a */
[----:B------:R-:W-:-:S05]  /*2110*/  IMAD R8, R19, -0x2, R8 ;  /* 0xfffffffe13087824 */ /* 0x000fca00078e0208 */
[----:B------:R-:W-:Y:S02]  /*2120*/  VIMNMX R6, R6, R8, !PT ;  /* 0x0000000806067248 */ /* 0x000fe40007fe0100 */
[----:B------:R-:W-:-:S07]  /*2130*/  VIADDMNMX R3, R8, UR7, R3, PT ;  /* 0x0000000708037c46 */ /* 0x000fce000b800103 */
.L_x_670:
[C---:B------:R-:W-:Y:S02]  /*2140*/  ISETP.GE.AND P4, PT, R12.reuse, 0x9, PT ;  /* 0x000000090c00780c */ /* 0x040fe40003f86270 */
[C---:B------:R-:W-:Y:S02]  /*2150*/  ISETP.GE.AND P2, PT, R12.reuse, 0x2, PT ;  /* 0x000000020c00780c */ /* 0x040fe40003f46270 */
[----:B------:R-:W-:Y:S02]  /*2160*/  ISETP.GE.AND P5, PT, R12, 0xa, PT ;  /* 0x0000000a0c00780c */ /* 0x000fe40003fa6270 */
[----:B------:R-:W-:Y:S02]  /*2170*/  LOP3.LUT R138, R138, 0xfffffffd, RZ, 0xc0, !PT ;  /* 0xfffffffd8a8a7812 */ /* 0x000fe400078ec0ff */
[----:B------:R-:W-:-:S04]  /*2180*/  ISETP.GT.AND P3, PT, R6, 0x1, !P2 ;  /* 0x000000010600780c */ /* 0x000fc80005764270 */
[----:B------:R-:W-:Y:S02]  /*2190*/  ISETP.LT.OR P3, PT, R3, 0x2, P3 ;  /* 0x000000020300780c */ /* 0x000fe40001f61670 */
[----:B------:R-:W-:Y:S02]  /*21a0*/  @P4 LOP3.LUT R138, R138, 0x2, RZ, 0xfc, !PT ;  /* 0x000000028a8a4812 */ /* 0x000fe400078efcff */
[----:B------:R-:W-:Y:S02]  /*21b0*/  FSEL R25, R25, -INF , !P3 ;  /* 0xff80000019197808 */ /* 0x000fe40005800000 */
[----:B------:R-:W-:Y:S02]  /*21c0*/  LOP3.LUT R138, R138, 0xfffffffb, RZ, 0xc0, !PT ;  /* 0xfffffffb8a8a7812 */ /* 0x000fe400078ec0ff */
[----:B------:R-:W-:Y:S02]  /*21d0*/  ISETP.GT.AND P4, PT, R6, 0x8, !P4 ;  /* 0x000000080600780c */ /* 0x000fe40006784270 */
[----:B------:R-:W-:-:S02]  /*21e0*/  @P5 LOP3.LUT R138, R138, 0x4, RZ, 0xfc, !PT ;  /* 0x000000048a8a5812 */ /* 0x000fc400078efcff */
[----:B------:R-:W-:Y:S02]  /*21f0*/  ISETP.GT.AND P3, PT, R6, 0x9, !P5 ;  /* 0x000000090600780c */ /* 0x000fe40006f64270 */
[----:B------:R-:W-:Y:S02]  /*2200*/  ISETP.GE.AND P5, PT, R12, 0x11, PT ;  /* 0x000000110c00780c */ /* 0x000fe40003fa6270 */
[C---:B------:R-:W-:Y:S02]  /*2210*/  ISETP.LT.OR P4, PT, R3.reuse, 0x9, P4 ;  /* 0x000000090300780c */ /* 0x040fe40002781670 */
[----:B------:R-:W-:Y:S02]  /*2220*/  ISETP.LT.OR P3, PT, R3, 0xa, P3 ;  /* 0x0000000a0300780c */ /* 0x000fe40001f61670 */
[----:B------:R-:W-:Y:S02]  /*2230*/  FSEL R28, R28, -INF , !P4 ;  /* 0xff8000001c1c7808 */ /* 0x000fe40006000000 */
[----:B------:R-:W-:-:S02]  /*2240*/  ISETP.GE.AND P4, PT, R12, 0x12, PT ;  /* 0x000000120c00780c */ /* 0x000fc40003f86270 */
[----:B------:R-:W-:Y:S02]  /*2250*/  LOP3.LUT R138, R138, 0xfffffff7, RZ, 0xc0, !PT ;  /* 0xfffffff78a8a7812 */ /* 0x000fe400078ec0ff */
[----:B------:R-:W-:Y:S02]  /*2260*/  FSEL R29, R29, -INF , !P3 ;  /* 0xff8000001d1d7808 */ /* 0x000fe40005800000 */
[----:B------:R-:W-:Y:S02]  /*2270*/  ISETP.GT.AND P3, PT, R6, 0x10, !P5 ;  /* 0x000000100600780c */ /* 0x000fe40006f64270 */
[----:B------:R-:W-:Y:S02]  /*2280*/  @P5 LOP3.LUT R138, R138, 0x8, RZ, 0xfc, !PT ;  /* 0x000000088a8a5812 */ /* 0x000fe400078efcff */
[----:B------:R-:W-:Y:S02]  /*2290*/  ISETP.LT.OR P3, PT, R3, 0x11, P3 ;  /* 0x000000110300780c */ /* 0x000fe40001f61670 */
[----:B------:R-:W-:-:S02]  /*22a0*/  LOP3.LUT R138, R138, 0xfdffffff, RZ, 0xc0, !PT ;  /* 0xfdffffff8a8a7812 */ /* 0x000fc400078ec0ff */
[----:B------:R-:W-:Y:S02]  /*22b0*/  FSEL R32, R32, -INF , !P3 ;  /* 0xff80000020207808 */ /* 0x000fe40005800000 */
[----:B------:R-:W-:Y:S02]  /*22c0*/  @P4 LOP3.LUT R138, R138, 0x2000000, RZ, 0xfc, !PT ;  /* 0x020000008a8a4812 */ /* 0x000fe400078efcff */
[----:B------:R-:W-:Y:S02]  /*22d0*/  ISETP.GT.AND P3, PT, R6, 0x11, !P4 ;  /* 0x000000110600780c */ /* 0x000fe40006764270 */
[----:B------:R-:W-:Y:S02]  /*22e0*/  ISETP.GE.AND P4, PT, R12, 0x19, PT ;  /* 0x000000190c00780c */ /* 0x000fe40003f86270 */
[----:B------:R-:W-:Y:S02]  /*22f0*/  ISETP.LT.OR P3, PT, R3, 0x12, P3 ;  /* 0x000000120300780c */ /* 0x000fe40001f61670 */
[----:B------:R-:W-:-:S02]  /*2300*/  LOP3.LUT R138, R138, 0xfeffffff, RZ, 0xc0, !PT ;  /* 0xfeffffff8a8a7812 */ /* 0x000fc400078ec0ff */
[----:B------:R-:W-:Y:S02]  /*2310*/  FSEL R33, R33, -INF , !P3 ;  /* 0xff80000021217808 */ /* 0x000fe40005800000 */
[----:B------:R-:W-:-:S04]  /*2320*/  ISETP.GT.AND P3, PT, R6, 0x18, !P4 ;  /* 0x000000180600780c */ /* 0x000fc80006764270 */
[----:B------:R-:W-:Y:S02]  /*2330*/  ISETP.LT.OR P3, PT, R3, 0x19, P3 ;  /* 0x000000190300780c */ /* 0x000fe40001f61670 */
[----:B------:R-:W-:Y:S02]  /*2340*/  @P4 LOP3.LUT R138, R138, 0x1000000, RZ, 0xfc, !PT ;  /* 0x010000008a8a4812 */ /* 0x000fe400078efcff */
[----:B------:R-:W-:Y:S02]  /*2350*/  ISETP.GE.AND P4, PT, R12, 0x1a, PT ;  /* 0x0000001a0c00780c */ /* 0x000fe40003f86270 */
[----:B------:R-:W-:Y:S02]  /*2360*/  LOP3.LUT R138, R138, 0xff7fffff, RZ, 0xc0, !PT ;  /* 0xff7fffff8a8a7812 */ /* 0x000fe400078ec0ff */
[----:B------:R-:W-:Y:S02]  /*2370*/  FSEL R36, R36, -INF , !P3 ;  /* 0xff80000024247808 */ /* 0x000fe40005800000 */
[----:B------:R-:W-:-:S04]  /*2380*/  ISETP.GT.AND P3, PT, R6, 0x19, !P4 ;  /* 0x000000190600780c */ /* 0x000fc80006764270 */
[----:B------:R-:W-:-:S03]  /*2390*/  ISETP.LT.OR P3, PT, R3, 0x1a, P3 ;  /* 0x0000001a0300780c */ /* 0x000fc60001f61670 */
        /* <DEDUP_REMOVED lines=110> */
[----:B------:R-:W-:Y:S02]  /*2a80*/  FSEL R73, R73, -INF , !P3 ;  /* 0xff80000049497808 */ /* 0x000fe40005800000 */
[----:B------:R-:W-:Y:S02]  /*2a90*/  LOP3.LUT R138, R138, 0xffffffef, RZ, 0xc0, !PT ;  /* 0xffffffef8a8a7812 */ /* 0x000fe400078ec0ff */
[----:B------:R-:W-:-:S04]  /*2aa0*/  ISETP.GT.AND P3, PT, R6, 0x68, !P4 ;  /* 0x000000680600780c */ /* 0x000fc80006764270 */
[----:B------:R-:W-:-:S03]  /*2ab0*/  ISETP.LT.OR P3, PT, R3, 0x69, P3 ;  /* 0x000000690300780c */ /* 0x000fc60001f61670 */
[----:B------:R-:W-:Y:S02]  /*2ac0*/  @P4 LOP3.LUT R138, R138, 0x10, RZ, 0xfc, !PT ;  /* 0x000000108a8a4812 */ /* 0x000fe400078efcff */
[----:B------:R-:W-:Y:S02]  /*2ad0*/  ISETP.GE.AND P4, PT, R12, 0x6a, PT ;  /* 0x0000006a0c00780c */ /* 0x000fe40003f86270 */
[----:B------:R-:W-:Y:S02]  /*2ae0*/  FSEL R76, R76, -INF , !P3 ;  /* 0xff8000004c4c7808 */ /* 0x000fe40005800000 */
[----:B------:R-:W-:Y:S02]  /*2af0*/  ISETP.GT.AND P3, PT, R6, 0x69, !P4 ;  /* 0x000000690600780c */ /* 0x000fe40006764270 */
[----:B------:R-:W-:Y:S02]  /*2b00*/  LOP3.LUT R138, R138, 0xfbffffff, RZ, 0xc0, !PT ;  /* 0xfbffffff8a8a7812 */ /* 0x000fe400078ec0ff */
[----:B------:R-:W-:-:S04]  /*2b10*/  ISETP.LT.OR P3, PT, R3, 0x6a, P3 ;  /* 0x0000006a0300780c */ /* 0x000fc80001f61670 */
[----:B------:R-:W-:Y:S02]  /*2b20*/  FSEL R77, R77, -INF , !P3 ;  /* 0xff8000004d4d7808 */ /* 0x000fe40005800000 */
[----:B------:R-:W-:Y:S02]  /*2b30*/  ISETP.GE.AND P3, PT, R12, 0x71, PT ;  /* 0x000000710c00780c */ /* 0x000fe40003f66270 */
[----:B------:R-:W-:Y:S02]  /*2b40*/  @P4 LOP3.LUT R138, R138, 0x4000000, RZ, 0xfc, !PT ;  /* 0x040000008a8a4812 */ /* 0x000fe400078efcff */
[----:B------:R-:W-:Y:S02]  /*2b50*/  ISETP.GT.AND P4, PT, R6, 0x70, !P3 ;  /* 0x000000700600780c */ /* 0x000fe40005f84270 */
[----:B------:R-:W-:Y:S02]  /*2b60*/  LOP3.LUT R138, R138, 0xfffffffe, RZ, 0xc0, !PT ;  /* 0xfffffffe8a8a7812 */ /* 0x000fe400078ec0ff */
[----:B------:R-:W-:-:S04]  /*2b70*/  ISETP.LT.OR P4, PT, R3, 0x71, P4 ;  /* 0x000000710300780c */ /* 0x000fc80002781670 */
[----:B------:R-:W-:Y:S02]  /*2b80*/  FSEL R80, R80, -INF , !P4 ;  /* 0xff80000050507808 */ /* 0x000fe40006000000 */
[----:B------:R-:W-:-:S04]  /*2b90*/  ISETP.GE.AND P4, PT, R12, 0x72, PT ;  /* 0x000000720c00780c */ /* 0x000fc80003f86270 */
[----:B------:R-:W-:-:S04]  /*2ba0*/  ISETP.GT.AND P5, PT, R6, 0x71, !P4 ;  /* 0x000000710600780c */ /* 0x000fc800067a4270 */
[----:B------:R-:W-:-:S04]  /*2bb0*/  ISETP.LT.OR P5, PT, R3, 0x72, P5 ;  /* 0x000000720300780c */ /* 0x000fc80002fa1670 */
[----:B------:R-:W-:Y:S02]  /*2bc0*/  FSEL R81, R81, -INF , !P5 ;  /* 0xff80000051517808 */ /* 0x000fe40006800000 */
[----:B------:R-:W-:-:S04]  /*2bd0*/  ISETP.GE.AND P5, PT, R12, 0x79, PT ;  /* 0x000000790c00780c */ /* 0x000fc80003fa6270 */
[----:B------:R-:W-:-:S04]  /*2be0*/  ISETP.GT.AND P6, PT, R6, 0x78, !P5 ;  /* 0x000000780600780c */ /* 0x000fc80006fc4270 */
[----:B------:R-:W-:-:S04]  /*2bf0*/  ISETP.LT.OR P6, PT, R3, 0x79, P6 ;  /* 0x000000790300780c */ /* 0x000fc800037c1670 */
[----:B------:R-:W-:Y:S02]  /*2c00*/  FSEL R84, R84, -INF , !P6 ;  /* 0xff80000054547808 */ /* 0x000fe40007000000 */
[----:B------:R-:W-:-:S13]  /*2c10*/  ISETP.GE.AND P6, PT, R12, 0x1, PT ;  /* 0x000000010c00780c */ /* 0x000fda0003fc6270 */
[----:B------:R-:W-:Y:S02]  /*2c20*/  @P6 LOP3.LUT R138, R138, 0x1, RZ, 0xfc, !PT ;  /* 0x000000018a8a6812 */ /* 0x000fe400078efcff */
[----:B------:R-:W-:Y:S02]  /*2c30*/  ISETP.GT.AND P6, PT, R6, RZ, !P6 ;  /* 0x000000ff0600720c */ /* 0x000fe400077c4270 */
[----:B------:R-:W-:Y:S02]  /*2c40*/  LOP3.LUT R138, R138, 0xf7ffffff, RZ, 0xc0, !PT ;  /* 0xf7ffffff8a8a7812 */ /* 0x000fe400078ec0ff */
[----:B------:R-:W-:-:S04]  /*2c50*/  ISETP.LT.OR P6, PT, R3, 0x1, P6 ;  /* 0x000000010300780c */ /* 0x000fc800037c1670 */
[----:B------:R-:W-:Y:S02]  /*2c60*/  FSEL R9, R24, -INF , !P6 ;  /* 0xff80000018097808 */ /* 0x000fe40007000000 */
[----:B------:R-:W-:-:S13]  /*2c70*/  ISETP.GE.AND P6, PT, R12, 0x7a, PT ;  /* 0x0000007a0c00780c */ /* 0x000fda0003fc6270 */
[----:B------:R-:W-:Y:S02]  /*2c80*/  @P6 LOP3.LUT R138, R138, 0x8000000, RZ, 0xfc, !PT ;  /* 0x080000008a8a6812 */ /* 0x000fe400078efcff */
[----:B------:R-:W-:-:S04]  /*2c90*/  ISETP.GT.AND P6, PT, R6, 0x79, !P6 ;  /* 0x000000790600780c */ /* 0x000fc800077c4270 */
[----:B------:R-:W-:Y:S01]  /*2ca0*/  ISETP.LT.OR P6, PT, R3, 0x7a, P6 ;  /* 0x0000007a0300780c */ /* 0x000fe200037c1670 */
[----:B------:R-:W-:-:S03]  /*2cb0*/  VIADD R3, R0, 0x8 ;  /* 0x0000000800037836 */ /* 0x000fc60000000000 */
[----:B------:R-:W-:Y:S01]  /*2cc0*/  FSEL R85, R85, -INF , !P6 ;  /* 0xff80000055557808 */ /* 0x000fe20007000000 */
[----:B------:R-:W-:Y:S01]  /*2cd0*/  IMAD.IADD R8, R13, 0x1, R3 ;  /* 0x000000010d087824 */ /* 0x000fe200078e0203 */
[----:B------:R-:W-:Y:S02]  /*2ce0*/  PLOP3.LUT P6, PT, PT, PT, UP0, 0x40, 0x0 ;  /* 0x000000000000781c */ /* 0x000fe40003fce808 */
[----:B------:R-:W-:-:S11]  /*2cf0*/  VIADDMNMX R6, R3, R14, R11, PT ;  /* 0x0000000e03067246 */ /* 0x000fd6000380010b */
[----:B------:R-:W-:Y:S05]  /*2d00*/  @P6 BRA `(.L_x_674) ;  /* 0x0000000000646947 */ /* 0x000fea0003800000 */
        /* <DEDUP_REMOVED lines=9> */
[----:B------:R-:W-:Y:S01]  /*2da0*/  @P6 IMAD.HI.U32 R11, R7, UR10, RZ ;  /* 0x0000000a070b6c27 */ /* 0x000fe2000f8e00ff */
[----:B------:R-:W-:-:S13]  /*2db0*/  PLOP3.LUT P6, PT, PT, PT, UP1, 0x80, 0x0 ;  /* 0x000000000000781c */ /* 0x000fda0003fcf018 */
[----:B------:R-:W-:-:S04]  /*2dc0*/  @P6 SHF.R.U32.HI R7, RZ, UR11, R11 ;  /* 0x0000000bff076c19 */ /* 0x000fc8000801160b */
[----:B------:R-:W-:Y:S01]  /*2dd0*/  LOP3.LUT R7, RZ, R7, RZ, 0x33, !PT ;  /* 0x00000007ff077212 */ /* 0x000fe200078e33ff */
[----:B------:R-:W-:Y:S06]  /*2de0*/  BRA `(.L_x_677) ;  /* 0x0000000000187947 */ /* 0x000fec0003800000 */
.L_x_676:
[----:B------:R-:W-:-:S06]  /*2df0*/  UISETP.NE.AND UP1, UPT, UR7, 0x1, UPT ;  /* 0x000000010700788c */ /* 0x000fcc000bf25270 */
[----:B------:R-:W-:-:S05]  /*2e00*/  PLOP3.LUT P6, PT, PT, PT, UP1, 0x80, 0x0 ;  /* 0x000000000000781c */ /* 0x000fca0003fcf018 */
[----:B------:R-:W-:-:S08]  /*2e10*/  @UP1 ULDC.64 UR10, c[0x0][0x9e8] ;  /* 0x00027a00000a1ab9 */ /* 0x000fd00000000a00 */
[----:B------:R-:W-:Y:S01]  /*2e20*/  @P6 IMAD.HI.U32 R11, R7, UR10, RZ ;  /* 0x0000000a070b6c27 */ /* 0x000fe2000f8e00ff */
[----:B------:R-:W-:-:S13]  /*2e30*/  PLOP3.LUT P6, PT, PT, PT, UP1, 0x80, 0x0 ;  /* 0x000000000000781c */ /* 0x000fda0003fcf018 */
[----:B------:R-:W-:-:S07]  /*2e40*/  @P6 SHF.R.U32.HI R7, RZ, UR11, R11 ;  /* 0x0000000bff076c19 */ /* 0x000fce000801160b */
.L_x_677:
[----:B------:R-:W-:Y:S05]  /*2e50*/  BSYNC B0 ;  /* 0x0000000000007941 */ /* 0x000fea0003800000 */
.L_x_675:
[----:B------:R-:W-:-:S04]  /*2e60*/  IMAD R10, R7, UR7, -R10 ;  /* 0x00000007070a7c24 */ /* 0x000fc8000f8e0a0a */
[----:B------:R-:W-:-:S05]  /*2e70*/  IMAD R7, R19, -0x2, R10 ;  /* 0xfffffffe13077824 */ /* 0x000fca00078e020a */
[----:B------:R-:W-:Y:S02]  /*2e80*/  VIMNMX R8, R8, R7, !PT ;  /* 0x0000000708087248 */ /* 0x000fe40007fe0100 */
[----:B------:R-:W-:-:S07]  /*2e90*/  VIADDMNMX R6, R7, UR7, R6, PT ;  /* 0x0000000707067c46 */ /* 0x000fce000b800106 */
.L_x_674:
[----:B------:R-:W-:Y:S01]  /*2ea0*/  ISETP.GT.AND P2, PT, R8, 0x1, !P2 ;  /* 0x000000010800780c */ /* 0x000fe20005744270 */
[----:B------:R-:W-:Y:S01]  /*2eb0*/  ULDC UR33, c[0x0][0x988] ;  /* 0x0002620000217ab9 */ /* 0x000fe20000000800 */
[----:B------:R-:W-:Y:S01]  /*2ec0*/  LOP3.LUT P6, RZ, R138, 0x8, RZ, 0xc0, !PT ;  /* 0x000000088aff7812 */ /* 0x000fe200078cc0ff */
[----:B------:R-:W-:Y:S01]  /*2ed0*/  IMAD R5, R5, UR47, -R4 ;  /* 0x0000002f05057c24 */ /* 0x000fe2000f8e0a04 */
[----:B------:R-:W-:Y:S02]  /*2ee0*/  ISETP.LT.OR P2, PT, R6, 0x2, P2 ;  /* 0x000000020600780c */ /* 0x000fe40001741670 */
[----:B------:R-:W-:Y:S02]  /*2ef0*/  FMNMX.FTZ R7, R9, R25, !PT ;  /* 0x0000001909077209 */ /* 0x000fe40007810000 */
[----:B------:R-:W-:Y:S02]  /*2f00*/  FSEL R27, R27, -INF , !P2 ;  /* 0xff8000001b1b7808 */ /* 0x000fe40005000000 */
[----:B------:R-:W-:-:S02]  /*2f10*/  LOP3.LUT P2, RZ, R138, 0x2, RZ, 0xc0, !PT ;  /* 0x000000028aff7812 */ /* 0x000fc4000784c0ff */
[----:B------:R-:W-:Y:S02]  /*2f20*/  FMNMX.FTZ R10, R28, R7, !PT ;  /* 0x000000071c0a7209 */ /* 0x000fe40007810000 */
[----:B------:R-:W-:Y:S02]  /*2f30*/  ISETP.GT.AND P2, PT, R8, 0x8, !P2 ;  /* 0x000000080800780c */ /* 0x000fe40005744270 */
[----:B------:R-:W-:Y:S02]  /*2f40*/  FMNMX.FTZ R7, R29, R10, !PT ;  /* 0x0000000a1d077209 */ /* 0x000fe40007810000 */
[----:B------:R-:W-:Y:S02]  /*2f50*/  ISETP.LT.OR P2, PT, R6, 0x9, P2 ;  /* 0x000000090600780c */ /* 0x000fe40001741670 */
[----:B------:R-:W-:Y:S02]  /*2f60*/  FMNMX.FTZ R10, R32, R7, !PT ;  /* 0x00000007200a7209 */ /* 0x000fe40007810000 */
[----:B------:R-:W-:-:S02]  /*2f70*/  FSEL R30, R30, -INF , !P2 ;  /* 0xff8000001e1e7808 */ /* 0x000fc40005000000 */
[----:B------:R-:W-:Y:S02]  /*2f80*/  LOP3.LUT P2, RZ, R138, 0x4, RZ, 0xc0, !PT ;  /* 0x000000048aff7812 */ /* 0x000fe4000784c0ff */
[----:B------:R-:W-:Y:S02]  /*2f90*/  FMNMX.FTZ R7, R33, R10, !PT ;  /* 0x0000000a21077209 */ /* 0x000fe40007810000 */
[----:B------:R-:W-:Y:S02]  /*2fa0*/  ISETP.GT.AND P2, PT, R8, 0x9, !P2 ;  /* 0x000000090800780c */ /* 0x000fe40005744270 */
[----:B------:R-:W-:Y:S02]  /*2fb0*/  FMNMX.FTZ R10, R36, R7, !PT ;  /* 0x00000007240a7209 */ /* 0x000fe40007810000 */
[----:B------:R-:W-:Y:S02]  /*2fc0*/  ISETP.LT.OR P2, PT, R6, 0xa, P2 ;  /* 0x0000000a0600780c */ /* 0x000fe40001741670 */
[----:B------:R-:W-:-:S02]  /*2fd0*/  FMNMX.FTZ R7, R37, R10, !PT ;  /* 0x0000000a25077209 */ /* 0x000fc40007810000 */
[----:B------:R-:W-:Y:S02]  /*2fe0*/  FSEL R31, R31, -INF , !P2 ;  /* 0xff8000001f1f7808 */ /* 0x000fe40005000000 */
[----:B------:R-:W-:Y:S02]  /*2ff0*/  ISETP.GT.AND P2, PT, R8, 0x10, !P6 ;  /* 0x000000100800780c */ /* 0x000fe40007744270 */
[----:B------:R-:W-:Y:S02]  /*3000*/  FMNMX.FTZ R10, R40, R7, !PT ;  /* 0x00000007280a7209 */ /* 0x000fe40007810000 */
[----:B------:R-:W-:Y:S02]  /*3010*/  ISETP.LT.OR P2, PT, R6, 0x11, P2 ;  /* 0x000000110600780c */ /* 0x000fe40001741670 */
[----:B------:R-:W-:Y:S02]  /*3020*/  LOP3.LUT P6, RZ, R138, 0x8000, RZ, 0xc0, !PT ;  /* 0x000080008aff7812 */ /* 0x000fe400078cc0ff */
        /* <DEDUP_REMOVED lines=8> */
[----:B------:R-:W-:Y:S02]  /*30b0*/  LOP3.LUT P2, RZ, R138, 0x1000000, RZ, 0xc0, !PT ;  /* 0x010000008aff7812 */ /* 0x000fe4000784c0ff */
[----:B------:R-:W-:Y:S02]  /*30c0*/  FMNMX.FTZ R10, R48, R7, !PT ;  /* 0x00000007300a7209 */ /* 0x000fe40007810000 */
[----:B------:R-:W-:Y:S02]  /*30d0*/  ISETP.GT.AND P2, PT, R8, 0x18, !P2 ;  /* 0x000000180800780c */ /* 0x000fe40005744270 */
[----:B------:R-:W-:Y:S02]  /*30e0*/  FMNMX.FTZ R7, R49, R10, !PT ;  /* 0x0000000a31077209 */ /* 0x000fe40007810000 */
[----:B------:R-:W-:-:S02]  /*30f0*/  ISETP.LT.OR P2, PT, R6, 0x19, P2 ;  /* 0x000000190600780c */ /* 0x000fc40001741670 */
[----:B------:R-:W-:Y:S02]  /*3100*/  FMNMX.FTZ R10, R52, R7, !PT ;  /* 0x00000007340a7209 */ /* 0x000fe40007810000 */
[----:B------:R-:W-:Y:S02]  /*3110*/  FSEL R38, R38, -INF , !P2 ;  /* 0xff80000026267808 */ /* 0x000fe40005000000 */
[----:B------:R-:W-:Y:S02]  /*3120*/  LOP3.LUT P2, RZ, R138, 0x800000, RZ, 0xc0, !PT ;  /* 0x008000008aff7812 */ /* 0x000fe4000784c0ff */
[----:B------:R-:W-:Y:S02]  /*3130*/  FMNMX.FTZ R7, R53, R10, !PT ;  /* 0x0000000a35077209 */ /* 0x000fe40007810000 */
[----:B------:R-:W-:Y:S02]  /*3140*/  ISETP.GT.AND P2, PT, R8, 0x19, !P2 ;  /* 0x000000190800780c */ /* 0x000fe40005744270 */
[----:B------:R-:W-:-:S02]  /*3150*/  FMNMX.FTZ R10, R56, R7, !PT ;  /* 0x00000007380a7209 */ /* 0x000fc40007810000 */
[----:B------:R-:W-:Y:S02]  /*3160*/  ISETP.LT.OR P2, PT, R6, 0x1a, P2 ;  /* 0x0000001a0600780c */ /* 0x000fe40001741670 */
[----:B------:R-:W-:Y:S02]  /*3170*/  FMNMX.FTZ R7, R57, R10, !PT ;  /* 0x0000000a39077209 */ /* 0x000fe40007810000 */
[----:B------:R-:W-:Y:S02]  /*3180*/  FSEL R39, R39, -INF , !P2 ;  /* 0xff80000027277808 */ /* 0x000fe40005000000 */
[----:B------:R-:W-:Y:S02]  /*3190*/  LOP3.LUT P2, RZ, R138, 0x400000, RZ, 0xc0, !PT ;  /* 0x004000008aff7812 */ /* 0x000fe4000784c0ff */
[----:B------:R-:W-:Y:S02]  /*31a0*/  FMNMX.FTZ R10, R60, R7, !PT ;  /* 0x000000073c0a7209 */ /* 0x000fe40007810000 */
[----:B------:R-:W-:-:S02]  /*31b0*/  ISETP.GT.AND P2, PT, R8, 0x20, !P2 ;  /* 0x000000200800780c */ /* 0x000fc40005744270 */
[----:B------:R-:W-:Y:S02]  /*31c0*/  FMNMX.FTZ R7, R61, R10, !PT ;  /* 0x0000000a3d077209 */ /* 0x000fe40007810000 */
[----:B------:R-:W-:Y:S02]  /*31d0*/  ISETP.LT.OR P2, PT, R6, 0x21, P2 ;  /* 0x000000210600780c */ /* 0x000fe40001741670 */
[----:B------:R-:W-:Y:S02]  /*31e0*/  FMNMX.FTZ R10, R64, R7, !PT ;  /* 0x00000007400a7209 */ /* 0x000fe40007810000 */
[----:B------:R-:W-:Y:S02]  /*31f0*/  FSEL R42, R42, -INF , !P2 ;  /* 0xff8000002a2a7808 */ /* 0x000fe40005000000 */
[----:B------:R-:W-:Y:S02]  /*3200*/  LOP3.LUT P2, RZ, R138, 0x200000, RZ, 0xc0, !PT ;  /* 0x002000008aff7812 */ /* 0x000fe4000784c0ff */
[----:B------:R-:W-:-:S02]  /*3210*/  FMNMX.FTZ R7, R65, R10, !PT ;  /* 0x0000000a41077209 */ /* 0x000fc40007810000 */
[----:B------:R-:W-:Y:S02]  /*3220*/  ISETP.GT.AND P2, PT, R8, 0x21, !P2 ;  /* 0x000000210800780c */ /* 0x000fe40005744270 */
[----:B------:R-:W-:Y:S02]  /*3230*/  FMNMX.FTZ R10, R68, R7, !PT ;  /* 0x00000007440a7209 */ /* 0x000fe40007810000 */
        /* <DEDUP_REMOVED lines=22> */
[----:B------:R-:W-:Y:S01]  /*33a0*/  ISETP.GT.AND P3, PT, R8, 0x70, !P3 ;  /* 0x000000700800780c */ /* 0x000fe20005f64270 */
[----:B------:R-:W1:Y:S01]  /*33b0*/  SHFL.BFLY PT, R7, R10, 0x2, 0x1f ;  /* 0x0c401f000a077f89 */ /* 0x000e6200000e0000 */
[----:B------:R-:W-:Y:S02]  /*33c0*/  FSEL R50, R50, -INF , !P2 ;  /* 0xff80000032327808 */ /* 0x000fe40005000000 */
[----:B------:R-:W-:Y:S02]  /*33d0*/  LOP3.LUT P2, RZ, R138, 0x20000, RZ, 0xc0, !PT ;  /* 0x000200008aff7812 */ /* 0x000fe4000784c0ff */
[C---:B------:R-:W-:Y:S02]  /*33e0*/  ISETP.GT.AND P4, PT, R8.reuse, 0x71, !P4 ;  /* 0x000000710800780c */ /* 0x040fe40006784270 */
[----:B------:R-:W-:Y:S02]  /*33f0*/  ISETP.GT.AND P2, PT, R8, 0x31, !P2 ;  /* 0x000000310800780c */ /* 0x000fe40005744270 */
[----:B------:R-:W-:-:S02]  /*3400*/  ISETP.LT.OR P3, PT, R6, 0x71, P3 ;  /* 0x000000710600780c */ /* 0x000fc40001f61670 */
[----:B------:R-:W-:Y:S02]  /*3410*/  ISETP.LT.OR P2, PT, R6, 0x32, P2 ;  /* 0x000000320600780c */ /* 0x000fe40001741670 */
[----:B------:R-:W-:Y:S02]  /*3420*/  ISETP.GT.AND P5, PT, R8, 0x78, !P5 ;  /* 0x000000780800780c */ /* 0x000fe40006fa4270 */
[----:B------:R-:W-:Y:S02]  /*3430*/  FSEL R51, R51, -INF , !P2 ;  /* 0xff80000033337808 */ /* 0x000fe40005000000 */
[----:B------:R-:W-:Y:S02]  /*3440*/  LOP3.LUT P2, RZ, R138, 0x10000, RZ, 0xc0, !PT ;  /* 0x000100008aff7812 */ /* 0x000fe4000784c0ff */
[----:B------:R-:W-:Y:S02]  /*3450*/  ISETP.LT.OR P4, PT, R6, 0x72, P4 ;  /* 0x000000720600780c */ /* 0x000fe40002781670 */
[----:B------:R-:W-:-:S02]  /*3460*/  ISETP.GT.AND P2, PT, R8, 0x38, !P2 ;  /* 0x000000380800780c */ /* 0x000fc40005744270 */
[----:B------:R-:W-:Y:S02]  /*3470*/  FSEL R82, R82, -INF , !P3 ;  /* 0xff80000052527808 */ /* 0x000fe40005800000 */
[----:B------:R-:W-:Y:S02]  /*3480*/  ISETP.LT.OR P2, PT, R6, 0x39, P2 ;  /* 0x000000390600780c */ /* 0x000fe40001741670 */
[----:B-1----:R-:W-:Y:S02]  /*3490*/  FMNMX.FTZ R11, R10, R7, !PT ;  /* 0x000000070a0b7209 */ /* 0x002fe40007810000 */
[----:B------:R-:W-:Y:S02]  /*34a0*/  FSEL R54, R54, -INF , !P2 ;  /* 0xff80000036367808 */ /* 0x000fe40005000000 */
[----:B------:R-:W-:Y:S01]  /*34b0*/  ISETP.GT.AND P2, PT, R8, 0x39, !P6 ;  /* 0x000000390800780c */ /* 0x000fe20007744270 */
[----:B------:R-:W1:Y:S01]  /*34c0*/  SHFL.BFLY PT, R12, R11, 0x1, 0x1f ;  /* 0x0c201f000b0c7f89 */ /* 0x000e6200000e0000 */
[----:B------:R-:W-:-:S02]  /*34d0*/  LOP3.LUT P6, RZ, R138, 0x10, RZ, 0xc0, !PT ;  /* 0x000000108aff7812 */ /* 0x000fc400078cc0ff */
[C---:B------:R-:W-:Y:S02]  /*34e0*/  ISETP.LT.OR P2, PT, R6.reuse, 0x3a, P2 ;  /* 0x0000003a0600780c */ /* 0x040fe40001741670 */
[----:B------:R-:W-:Y:S02]  /*34f0*/  ISETP.LT.OR P5, PT, R6, 0x79, P5 ;  /* 0x000000790600780c */ /* 0x000fe40002fa1670 */
[----:B------:R-:W-:Y:S02]  /*3500*/  FSEL R55, R55, -INF , !P2 ;  /* 0xff80000037377808 */ /* 0x000fe40005000000 */
[----:B------:R-:W-:Y:S02]  /*3510*/  LOP3.LUT P2, RZ, R138, 0x4000, RZ, 0xc0, !PT ;  /* 0x000040008aff7812 */ /* 0x000fe4000784c0ff */
[----:B------:R-:W-:Y:S02]  /*3520*/  FSEL R83, R83, -INF , !P4 ;  /* 0xff80000053537808 */ /* 0x000fe40006000000 */
[----:B------:R-:W-:-:S02]  /*3530*/  ISETP.GT.AND P2, PT, R8, 0x40, !P2 ;  /* 0x000000400800780c */ /* 0x000fc40005744270 */
[----:B------:R-:W-:Y:S02]  /*3540*/  FSEL R86, R86, -INF , !P5 ;  /* 0xff80000056567808 */ /* 0x000fe40006800000 */
[----:B------:R-:W-:Y:S02]  /*3550*/  ISETP.LT.OR P2, PT, R6, 0x41, P2 ;  /* 0x000000410600780c */ /* 0x000fe40001741670 */
[----:B------:R-:W-:Y:S02]  /*3560*/  R2UR UR10, R5 ;  /* 0x00000000050a72ca */ /* 0x000fe400000e0000 */
[----:B------:R-:W-:Y:S02]  /*3570*/  FSEL R58, R58, -INF , !P2 ;  /* 0xff8000003a3a7808 */ /* 0x000fe40005000000 */
[----:B------:R-:W-:Y:S02]  /*3580*/  LOP3.LUT P2, RZ, R138, 0x2000, RZ, 0xc0, !PT ;  /* 0x000020008aff7812 */ /* 0x000fe4000784c0ff */
[----:B-1----:R-:W-:-:S02]  /*3590*/  FMNMX.FTZ R7, R11, R12, !PT ;  /* 0x0000000c0b077209 */ /* 0x002fc40007810000 */
[----:B------:R-:W-:-:S03]  /*35a0*/  ISETP.GT.AND P2, PT, R8, 0x41, !P2 ;  /* 0x000000410800780c */ /* 0x000fc60005744270 */
[----:B------:R-:W-:Y:S01]  /*35b0*/  FMUL.FTZ R90, R7, UR33 ;  /* 0x00000021075a7c20 */ /* 0x000fe20008410000 */
[----:B------:R-:W-:Y:S01]  /*35c0*/  ISETP.LT.OR P2, PT, R6, 0x42, P2 ;  /* 0x000000420600780c */ /* 0x000fe20001741670 */
[----:B------:R-:W-:-:S03]  /*35d0*/  UIADD3 UR10, UR42, UR10, URZ ;  /* 0x0000000a2a0a7290 */ /* 0x000fc6000fffe03f */
[----:B------:R-:W-:Y:S01]  /*35e0*/  FSEL R59, R59, -INF , !P2 ;  /* 0xff8000003b3b7808 */ /* 0x000fe20005000000 */
[----:B------:R-:W-:Y:S01]  /*35f0*/  UIADD3 UR6, UR10, UR6, URZ ;  /* 0x000000060a067290 */ /* 0x000fe2000fffe03f */
[----:B------:R-:W-:-:S04]  /*3600*/  LOP3.LUT P2, RZ, R138, 0x1000, RZ, 0xc0, !PT ;  /* 0x000010008aff7812 */ /* 0x000fc8000784c0ff */
[----:B------:R-:W-:-:S04]  /*3610*/  ISETP.GT.AND P2, PT, R8, 0x48, !P2 ;  /* 0x000000480800780c */ /* 0x000fc80005744270 */
[----:B------:R-:W-:-:S04]  /*3620*/  ISETP.LT.OR P2, PT, R6, 0x49, P2 ;  /* 0x000000490600780c */ /* 0x000fc80001741670 */
[----:B------:R-:W-:Y:S02]  /*3630*/  FSEL R62, R62, -INF , !P2 ;  /* 0xff8000003e3e7808 */ /* 0x000fe40005000000 */
        /* <DEDUP_REMOVED lines=28> */
[----:B------:R-:W-:Y:S02]  /*3800*/  ISETP.GT.AND P2, PT, R8, 0x68, !P6 ;  /* 0x000000680800780c */ /* 0x000fe40007744270 */
[----:B------:R-:W-:Y:S02]  /*3810*/  LOP3.LUT P6, RZ, R138, 0x1, RZ, 0xc0, !PT ;  /* 0x000000018aff7812 */ /* 0x000fe400078cc0ff */
[----:B------:R-:W-:-:S04]  /*3820*/  ISETP.LT.OR P2, PT, R6, 0x69, P2 ;  /* 0x000000690600780c */ /* 0x000fc80001741670 */
[----:B------:R-:W-:Y:S02]  /*3830*/  FSEL R78, R78, -INF , !P2 ;  /* 0xff8000004e4e7808 */ /* 0x000fe40005000000 */
[----:B------:R-:W-:-:S04]  /*3840*/  FSETP.NEU.FTZ.AND P2, PT, R7, -INF , PT ;  /* 0xff8000000700780b */ /* 0x000fc80003f5d000 */
[----:B------:R-:W-:Y:S02]  /*3850*/  FSEL R90, R90, RZ, P2 ;  /* 0x000000ff5a5a7208 */ /* 0x000fe40001000000 */
[----:B------:R-:W-:Y:S02]  /*3860*/  ISETP.GT.AND P2, PT, R8, RZ, !P6 ;  /* 0x000000ff0800720c */ /* 0x000fe40007744270 */
[----:B------:R-:W-:Y:S01]  /*3870*/  LOP3.LUT P6, RZ, R138, 0x8000000, RZ, 0xc0, !PT ;  /* 0x080000008aff7812 */ /* 0x000fe200078cc0ff */
[--C-:B------:R-:W-:Y:S01]  /*3880*/  FFMA.FTZ R12, R9, UR33, -R90.reuse ;  /* 0x00000021090c7c23 */ /* 0x100fe2000801085a */
[----:B------:R-:W-:Y:S01]  /*3890*/  ISETP.LT.OR P2, PT, R6, 0x1, P2 ;  /* 0x000000010600780c */ /* 0x000fe20001741670 */
[--C-:B------:R-:W-:Y:S01]  /*38a0*/  FFMA.FTZ R24, R32, UR33, -R90.reuse ;  /* 0x0000002120187c23 */ /* 0x100fe2000801085a */
[--C-:B------:R-:W-:Y:S01]  /*38b0*/  FFMA.FTZ R14, R28, UR33, -R90.reuse ;  /* 0x000000211c0e7c23 */ /* 0x100fe2000801085a */
[--C-:B------:R-:W-:Y:S01]  /*38c0*/  FFMA.FTZ R28, R40, UR33, -R90.reuse ;  /* 0x00000021281c7c23 */ /* 0x100fe2000801085a */
[----:B------:R-:W-:Y:S01]  /*38d0*/  FSEL R20, R26, -INF , !P2 ;  /* 0xff8000001a147808 */ /* 0x000fe20005000000 */
[--C-:B------:R-:W-:Y:S01]  /*38e0*/  FFMA.FTZ R26, R36, UR33, -R90.reuse ;  /* 0x00000021241a7c23 */ /* 0x100fe2000801085a */
[----:B------:R-:W-:Y:S01]  /*38f0*/  LOP3.LUT P2, RZ, R138, 0x4000000, RZ, 0xc0, !PT ;  /* 0x040000008aff7812 */ /* 0x000fe2000784c0ff */
[--C-:B------:R-:W-:Y:S01]  /*3900*/  FFMA.FTZ R11, R25, UR33, -R90.reuse ;  /* 0x00000021190b7c23 */ /* 0x100fe2000801085a */
[----:B------:R-:W-:Y:S01]  /*3910*/  FMNMX.FTZ R9, R20, R27, !PT ;  /* 0x0000001b14097209 */ /* 0x000fe20007810000 */
[----:B------:R-:W-:Y:S01]  /*3920*/  MUFU.EX2 R12, R12 ;  /* 0x0000000c000c7308 */ /* 0x000fe20000000800 */
[----:B------:R-:W-:Y:S01]  /*3930*/  ISETP.GT.AND P2, PT, R8, 0x69, !P2 ;  /* 0x000000690800780c */ /* 0x000fe20005744270 */
[--C-:B------:R-:W-:Y:S01]  /*3940*/  FFMA.FTZ R13, R29, UR33, -R90.reuse ;  /* 0x000000211d0d7c23 */ /* 0x100fe2000801085a */
[----:B------:R-:W-:Y:S01]  /*3950*/  FMNMX.FTZ R10, R30, R9, !PT ;  /* 0x000000091e0a7209 */ /* 0x000fe20007810000 */
[--C-:B------:R-:W-:Y:S01]  /*3960*/  FFMA.FTZ R72, R72, UR33, -R90.reuse ;  /* 0x0000002148487c23 */ /* 0x100fe2000801085a */
[----:B------:R-:W-:Y:S01]  /*3970*/  ISETP.LT.OR P2, PT, R6, 0x6a, P2 ;  /* 0x0000006a0600780c */ /* 0x000fe20001741670 */
[--C-:B------:R-:W-:Y:S01]  /*3980*/  FFMA.FTZ R21, R33, UR33, -R90.reuse ;  /* 0x0000002121157c23 */ /* 0x100fe2000801085a */
[----:B------:R-:W-:Y:S01]  /*3990*/  FMNMX.FTZ R9, R31, R10, !PT ;  /* 0x0000000a1f097209 */ /* 0x000fe20007810000 */
[----:B------:R-:W1:Y:S01]  /*39a0*/  MUFU.EX2 R11, R11 ;  /* 0x0000000b000b7308 */ /* 0x000e620000000800 */
[----:B------:R-:W-:Y:S01]  /*39b0*/  FSEL R79, R79, -INF , !P2 ;  /* 0xff8000004f4f7808 */ /* 0x000fe20005000000 */
[--C-:B------:R-:W-:Y:S01]  /*39c0*/  FFMA.FTZ R25, R37, UR33, -R90.reuse ;  /* 0x0000002125197c23 */ /* 0x100fe2000801085a */
[----:B------:R-:W-:Y:S01]  /*39d0*/  FMNMX.FTZ R10, R34, R9, !PT ;  /* 0x00000009220a7209 */ /* 0x000fe20007810000 */
[--C-:B------:R-:W-:Y:S01]  /*39e0*/  FFMA.FTZ R37, R49, UR33, -R90.reuse ;  /* 0x0000002131257c23 */ /* 0x100fe2000801085a */
[----:B------:R-:W-:Y:S01]  /*39f0*/  ISETP.GT.AND P6, PT, R8, 0x79, !P6 ;  /* 0x000000790800780c */ /* 0x000fe200077c4270 */
[--C-:B------:R-:W-:Y:S01]  /*3a00*/  FFMA.FTZ R49, R61, UR33, -R90.reuse ;  /* 0x000000213d317c23 */ /* 0x100fe2000801085a */
[----:B------:R-:W-:Y:S01]  /*3a10*/  FMNMX.FTZ R9, R35, R10, !PT ;  /* 0x0000000a23097209 */ /* 0x000fe20007810000 */
[----:B------:R-:W2:Y:S01]  /*3a20*/  MUFU.EX2 R14, R14 ;  /* 0x0000000e000e7308 */ /* 0x000ea20000000800 */
[----:B------:R-:W-:Y:S01]  /*3a30*/  ISETP.LT.OR P6, PT, R6, 0x7a, P6 ;  /* 0x0000007a0600780c */ /* 0x000fe200037c1670 */
[--C-:B------:R-:W-:Y:S01]  /*3a40*/  FFMA.FTZ R6, R60, UR33, -R90.reuse ;  /* 0x000000213c067c23 */ /* 0x100fe2000801085a */
[----:B------:R-:W-:Y:S01]  /*3a50*/  FMNMX.FTZ R10, R38, R9, !PT ;  /* 0x00000009260a7209 */ /* 0x000fe20007810000 */
[--C-:B------:R-:W-:Y:S01]  /*3a60*/  FFMA.FTZ R29, R41, UR33, -R90.reuse ;  /* 0x00000021291d7c23 */ /* 0x100fe2000801085a */
[----:B------:R-:W-:Y:S01]  /*3a70*/  FSEL R87, R87, -INF , !P6 ;  /* 0xff80000057577808 */ /* 0x000fe20007000000 */
[--C-:B------:R-:W-:Y:S01]  /*3a80*/  FFMA.FTZ R61, R69, UR33, -R90.reuse ;  /* 0x00000021453d7c23 */ /* 0x100fe2000801085a */
[----:B------:R-:W-:Y:S01]  /*3a90*/  FMNMX.FTZ R9, R39, R10, !PT ;  /* 0x0000000a27097209 */ /* 0x000fe20007810000 */
[----:B------:R-:W3:Y:S01]  /*3aa0*/  MUFU.EX2 R13, R13 ;  /* 0x0000000d000d7308 */ /* 0x000ee20000000800 */
[--C-:B------:R-:W-:Y:S01]  /*3ab0*/  FFMA.FTZ R41, R53, UR33, -R90.reuse ;  /* 0x0000002135297c23 */ /* 0x100fe2000801085a */
[--C-:B------:R-:W-:Y:S01]  /*3ac0*/  FFMA.FTZ R69, R81, UR33, -R90.reuse ;  /* 0x0000002151457c23 */ /* 0x100fe2000801085a */
[----:B------:R-:W-:Y:S01]  /*3ad0*/  FMNMX.FTZ R10, R42, R9, !PT ;  /* 0x000000092a0a7209 */ /* 0x000fe20007810000 */
[--C-:B------:R-:W-:Y:S01]  /*3ae0*/  FFMA.FTZ R53, R65, UR33, -R90.reuse ;  /* 0x0000002141357c23 */ /* 0x100fe2000801085a */
[--C-:B------:R-:W-:Y:S01]  /*3af0*/  FFMA.FTZ R65, R77, UR33, -R90.reuse ;  /* 0x000000214d417c23 */ /* 0x100fe2000801085a */
[--C-:B------:R-:W-:Y:S01]  /*3b00*/  FFMA.FTZ R33, R45, UR33, -R90.reuse ;  /* 0x000000212d217c23 */ /* 0x100fe2000801085a */
[----:B------:R-:W-:Y:S01]  /*3b10*/  FMNMX.FTZ R9, R43, R10, !PT ;  /* 0x0000000a2b097209 */ /* 0x000fe20007810000 */
[----:B------:R-:W4:Y:S01]  /*3b20*/  MUFU.EX2 R24, R24 ;  /* 0x0000001800187308 */ /* 0x000f220000000800 */
[--C-:B------:R-:W-:Y:S01]  /*3b30*/  FFMA.FTZ R8, R56, UR33, -R90.reuse ;  /* 0x0000002138087c23 */ /* 0x100fe2000801085a */
[--C-:B------:R-:W-:Y:S01]  /*3b40*/  FFMA.FTZ R45, R57, UR33, -R90.reuse ;  /* 0x00000021392d7c23 */ /* 0x100fe2000801085a */
[----:B------:R-:W-:Y:S01]  /*3b50*/  FMNMX.FTZ R10, R46, R9, !PT ;  /* 0x000000092e0a7209 */ /* 0x000fe20007810000 */
[--C-:B------:R-:W-:Y:S01]  /*3b60*/  FFMA.FTZ R57, R73, UR33, -R90.reuse ;  /* 0x0000002149397c23 */ /* 0x100fe2000801085a */
[--C-:B------:R-:W-:Y:S01]  /*3b70*/  FFMA.FTZ R56, R80, UR33, -R90.reuse ;  /* 0x0000002150387c23 */ /* 0x100fe2000801085a */
[----:B------:R-:W-:Y:S01]  /*3b80*/  FFMA.FTZ R73, R85, UR33, -R90 ;  /* 0x0000002155497c23 */ /* 0x000fe2000801085a */
[----:B------:R-:W-:Y:S01]  /*3b90*/  FMNMX.FTZ R9, R47, R10, !PT ;  /* 0x0000000a2f097209 */ /* 0x000fe20007810000 */
[----:B------:R-:W-:Y:S03]  /*3ba0*/  MUFU.EX2 R21, R21 ;  /* 0x0000001500157308 */ /* 0x000fe60000000800 */
[----:B------:R-:W-:-:S04]  /*3bb0*/  FMNMX.FTZ R10, R50, R9, !PT ;  /* 0x00000009320a7209 */ /* 0x000fc80007810000 */
[----:B------:R-:W-:Y:S01]  /*3bc0*/  FMNMX.FTZ R9, R51, R10, !PT ;  /* 0x0000000a33097209 */ /* 0x000fe20007810000 */
[----:B------:R-:W-:Y:S01]  /*3bd0*/  FFMA.FTZ R10, R44, UR33, -R90 ;  /* 0x000000212c0a7c23 */ /* 0x000fe2000801085a */
[----:B------:R-:W-:Y:S02]  /*3be0*/  MUFU.EX2 R26, R26 ;  /* 0x0000001a001a7308 */ /* 0x000fe40000000800 */
[----:B------:R-:W-:-:S04]  /*3bf0*/  FMNMX.FTZ R32, R54, R9, !PT ;  /* 0x0000000936207209 */ /* 0x000fc80007810000 */
[----:B------:R-:W-:Y:S02]  /*3c00*/  FMNMX.FTZ R9, R55, R32, !PT ;  /* 0x0000002037097209 */ /* 0x000fe40007810000 */
[----:B------:R-:W-:Y:S02]  /*3c10*/  MUFU.EX2 R25, R25 ;  /* 0x0000001900197308 */ /* 0x000fe40000000800 */
[----:B------:R-:W-:-:S04]  /*3c20*/  FMNMX.FTZ R32, R58, R9, !PT ;  /* 0x000000093a207209 */ /* 0x000fc80007810000 */
[----:B------:R-:W-:Y:S01]  /*3c30*/  FMNMX.FTZ R9, R59, R32, !PT ;  /* 0x000000203b097209 */ /* 0x000fe20007810000 */
[--C-:B------:R-:W-:Y:S01]  /*3c40*/  FFMA.FTZ R32, R48, UR33, -R90.reuse ;  /* 0x0000002130207c23 */ /* 0x100fe2000801085a */
[----:B------:R-:W-:Y:S01]  /*3c50*/  FFMA.FTZ R48, R68, UR33, -R90 ;  /* 0x0000002144307c23 */ /* 0x000fe2000801085a */
[----:B------:R-:W-:Y:S01]  /*3c60*/  MUFU.EX2 R28, R28 ;  /* 0x0000001c001c7308 */ /* 0x000fe20000000800 */
[----:B------:R-:W-:-:S04]  /*3c70*/  FMNMX.FTZ R36, R62, R9, !PT ;  /* 0x000000093e247209 */ /* 0x000fc80007810000 */
[----:B------:R-:W-:-:S03]  /*3c80*/  FMNMX.FTZ R9, R63, R36, !PT ;  /* 0x000000243f097209 */ /* 0x000fc60007810000 */
[----:B------:R-:W-:Y:S01]  /*3c90*/  MUFU.EX2 R29, R29 ;  /* 0x0000001d001d7308 */ /* 0x000fe20000000800 */
        /* <DEDUP_REMOVED lines=18> */
[----:B------:R-:W-:Y:S01]  /*3dc0*/  FMNMX.FTZ R9, R87, R40, !PT ;  /* 0x0000002857097209 */ /* 0x000fe20007810000 */
[----:B------:R-:W-:Y:S02]  /*3dd0*/  FFMA.FTZ R40, R64, UR33, -R90 ;  /* 0x0000002140287c23 */ /* 0x000fe4000801085a */
[----:B------:R-:W-:Y:S02]  /*3de0*/  MUFU.EX2 R41, R41 ;  /* 0x0000002900297308 */ /* 0x000fe40000000800 */
[----:B------:R-:W5:Y:S06]  /*3df0*/  SHFL.BFLY PT, R44, R9, 0x2, 0x1f ;  /* 0x0c401f00092c7f89 */ /* 0x000f6c00000e0000 */
[----:B------:R-:W-:Y:S08]  /*3e00*/  MUFU.EX2 R8, R8 ;  /* 0x0000000800087308 */ /* 0x000ff00000000800 */
[----:B------:R-:W-:Y:S08]  /*3e10*/  MUFU.EX2 R45, R45 ;  /* 0x0000002d002d7308 */ /* 0x000ff00000000800 */
[----:B------:R-:W-:Y:S01]  /*3e20*/  MUFU.EX2 R6, R6 ;  /* 0x0000000600067308 */ /* 0x000fe20000000800 */
[----:B-----5:R-:W-:-:S05]  /*3e30*/  FMNMX.FTZ R15, R9, R44, !PT ;  /* 0x0000002c090f7209 */ /* 0x020fca0007810000 */
[----:B------:R-:W5:Y:S02]  /*3e40*/  SHFL.BFLY PT, R60, R15, 0x1, 0x1f ;  /* 0x0c201f000f3c7f89 */ /* 0x000f6400000e0000 */
[----:B------:R-:W-:Y:S08]  /*3e50*/  MUFU.EX2 R44, R72 ;  /* 0x00000048002c7308 */ /* 0x000ff00000000800 */
[----:B------:R-:W-:Y:S08]  /*3e60*/  MUFU.EX2 R49, R49 ;  /* 0x0000003100317308 */ /* 0x000ff00000000800 */
[----:B------:R-:W-:Y:S01]  /*3e70*/  MUFU.EX2 R40, R40 ;  /* 0x0000002800287308 */ /* 0x000fe20000000800 */
[----:B-----5:R-:W-:-:S07]  /*3e80*/  FMNMX.FTZ R9, R15, R60, !PT ;  /* 0x0000003c0f097209 */ /* 0x020fce0007810000 */
[----:B------:R-:W-:Y:S01]  /*3e90*/  MUFU.EX2 R53, R53 ;  /* 0x0000003500357308 */ /* 0x000fe20000000800 */
[----:B------:R-:W-:Y:S01]  /*3ea0*/  FFMA.FTZ R60, R84, UR33, -R90 ;  /* 0x00000021543c7c23 */ /* 0x000fe2000801085a */
[C---:B------:R-:W-:Y:S01]  /*3eb0*/  FSETP.NEU.FTZ.AND P2, PT, R9.reuse, -INF , PT ;  /* 0xff8000000900780b */ /* 0x040fe20003f5d000 */
[----:B------:R-:W-:-:S05]  /*3ec0*/  FMUL.FTZ R64, R9, UR33 ;  /* 0x0000002109407c20 */ /* 0x000fca0008410000 */
[----:B------:R-:W-:Y:S01]  /*3ed0*/  MUFU.EX2 R48, R48 ;  /* 0x0000003000307308 */ /* 0x000fe20000000800 */
[----:B------:R-:W-:Y:S02]  /*3ee0*/  FSEL R64, R64, RZ, P2 ;  /* 0x000000ff40407208 */ /* 0x000fe40001000000 */
[----:B------:R-:W-:-:S03]  /*3ef0*/  PLOP3.LUT P2, PT, PT, PT, UP0, 0x40, 0x0 ;  /* 0x000000000000781c */ /* 0x000fc60003f4e808 */
[--C-:B------:R-:W-:Y:S01]  /*3f00*/  FFMA.FTZ R15, R20, UR33, -R64.reuse ;  /* 0x00000021140f7c23 */ /* 0x100fe20008010840 */
[--C-:B------:R-:W-:Y:S01]  /*3f10*/  FFMA.FTZ R68, R27, UR33, -R64.reuse ;  /* 0x000000211b447c23 */ /* 0x100fe20008010840 */
[--C-:B------:R-:W-:Y:S01]  /*3f20*/  FFMA.FTZ R30, R30, UR33, -R64.reuse ;  /* 0x000000211e1e7c23 */ /* 0x100fe20008010840 */
[--C-:B------:R-:W-:Y:S01]  /*3f30*/  FFMA.FTZ R76, R31, UR33, -R64.reuse ;  /* 0x000000211f4c7c23 */ /* 0x100fe20008010840 */
[--C-:B------:R-:W-:Y:S01]  /*3f40*/  FFMA.FTZ R20, R34, UR33, -R64.reuse ;  /* 0x0000002122147c23 */ /* 0x100fe20008010840 */
[----:B------:R5:W-:Y:S01]  /*3f50*/  MUFU.EX2 R72, R68 ;  /* 0x0000004400487308 */ /* 0x000be20000000800 */
[--C-:B------:R-:W-:Y:S01]  /*3f60*/  FFMA.FTZ R27, R35, UR33, -R64.reuse ;  /* 0x00000021231b7c23 */ /* 0x100fe20008010840 */
[--C-:B------:R-:W-:Y:S01]  /*3f70*/  FFMA.FTZ R77, R47, UR33, -R64.reuse ;  /* 0x000000212f4d7c23 */ /* 0x100fe20008010840 */
[--C-:B------:R-:W-:Y:S01]  /*3f80*/  FFMA.FTZ R47, R58, UR33, -R64.reuse ;  /* 0x000000213a2f7c23 */ /* 0x100fe20008010840 */
[--C-:B------:R-:W-:Y:S01]  /*3f90*/  FFMA.FTZ R31, R38, UR33, -R64.reuse ;  /* 0x00000021261f7c23 */ /* 0x100fe20008010840 */
[--C-:B------:R-:W-:Y:S01]  /*3fa0*/  FFMA.FTZ R34, R39, UR33, -R64.reuse ;  /* 0x0000002127227c23 */ /* 0x100fe20008010840 */
[--C-:B------:R-:W-:Y:S01]  /*3fb0*/  FFMA.FTZ R38, R51, UR33, -R64.reuse ;  /* 0x0000002133267c23 */ /* 0x100fe20008010840 */
[--C-:B------:R-:W-:Y:S01]  /*3fc0*/  FFMA.FTZ R51, R62, UR33, -R64.reuse ;  /* 0x000000213e337c23 */ /* 0x100fe20008010840 */
[----:B------:R-:W4:Y:S01]  /*3fd0*/  MUFU.EX2 R15, R15 ;  /* 0x0000000f000f7308 */ /* 0x000f220000000800 */
[--C-:B-----5:R-:W-:Y:S01]  /*3fe0*/  FFMA.FTZ R68, R46, UR33, -R64.reuse ;  /* 0x000000212e447c23 */ /* 0x120fe20008010840 */
[--C-:B------:R-:W-:Y:S01]  /*3ff0*/  FFMA.FTZ R46, R55, UR33, -R64.reuse ;  /* 0x00000021372e7c23 */ /* 0x100fe20008010840 */
[----:B-1----:R-:W-:Y:S01]  /*4000*/  FADD.FTZ R55, R12, R11 ;  /* 0x0000000b0c377221 */ /* 0x002fe20000010000 */
[----:B------:R-:W-:Y:S01]  /*4010*/  F2FP.BF16.F32.PACK_AB R12, R11, R12 ;  /* 0x0000000c0b0c723e */ /* 0x000fe200000010ff */
[--C-:B------:R-:W-:Y:S01]  /*4020*/  FFMA.FTZ R42, R42, UR33, -R64.reuse ;  /* 0x000000212a2a7c23 */ /* 0x100fe20008010840 */
[--C-:B------:R-:W-:Y:S01]  /*4030*/  FFMA.FTZ R43, R43, UR33, -R64.reuse ;  /* 0x000000212b2b7c23 */ /* 0x100fe20008010840 */
[----:B--2---:R-:W-:Y:S01]  /*4040*/  FADD.FTZ R58, R14, R55 ;  /* 0x000000370e3a7221 */ /* 0x004fe20000010000 */
[----:B------:R-:W1:Y:S01]  /*4050*/  MUFU.EX2 R30, R30 ;  /* 0x0000001e001e7308 */ /* 0x000e620000000800 */
[C---:B---3--:R-:W-:Y:S01]  /*4060*/  F2FP.BF16.F32.PACK_AB R14, R13.reuse, R14 ;  /* 0x0000000e0d0e723e */ /* 0x048fe200000010ff */
[----:B------:R-:W-:Y:S01]  /*4070*/  FFMA.FTZ R35, R50, UR33, -R64 ;  /* 0x0000002132237c23 */ /* 0x000fe20008010840 */
[----:B------:R-:W-:Y:S01]  /*4080*/  FADD.FTZ R55, R13, R58 ;  /* 0x0000003a0d377221 */ /* 0x000fe20000010000 */
[--C-:B------:R-:W-:Y:S01]  /*4090*/  FFMA.FTZ R39, R54, UR33, -R64.reuse ;  /* 0x0000002136277c23 */ /* 0x100fe20008010840 */
[--C-:B------:R-:W-:Y:S01]  /*40a0*/  FFMA.FTZ R50, R59, UR33, -R64.reuse ;  /* 0x000000213b327c23 */ /* 0x100fe20008010840 */
[----:B------:R-:W-:Y:S01]  /*40b0*/  FFMA.FTZ R54, R63, UR33, -R64 ;  /* 0x000000213f367c23 */ /* 0x000fe20008010840 */
[----:B----4-:R-:W-:Y:S01]  /*40c0*/  FADD.FTZ R62, R24, R55 ;  /* 0x00000037183e7221 */ /* 0x010fe20000010000 */
[----:B------:R-:W2:Y:S01]  /*40d0*/  MUFU.EX2 R81, R76 ;  /* 0x0000004c00517308 */ /* 0x000ea20000000800 */
[----:B------:R-:W-:Y:S01]  /*40e0*/  FADD.FTZ R11, R15, R72 ;  /* 0x000000480f0b7221 */ /* 0x000fe20000010000 */
[----:B------:R-:W-:Y:S01]  /*40f0*/  F2FP.BF16.F32.PACK_AB R13, R72, R15 ;  /* 0x0000000f480d723e */ /* 0x000fe200000010ff */
[----:B------:R-:W-:Y:S01]  /*4100*/  FADD.FTZ R55, R21, R62 ;  /* 0x0000003e15377221 */ /* 0x000fe20000010000 */
[--C-:B------:R-:W-:Y:S01]  /*4110*/  FFMA.FTZ R4, R66, UR33, -R64.reuse ;  /* 0x0000002142047c23 */ /* 0x100fe20008010840 */
[--C-:B------:R-:W-:Y:S01]  /*4120*/  FFMA.FTZ R67, R67, UR33, -R64.reuse ;  /* 0x0000002143437c23 */ /* 0x100fe20008010840 */
[--C-:B------:R-:W-:Y:S01]  /*4130*/  FFMA.FTZ R70, R70, UR33, -R64.reuse ;  /* 0x0000002146467c23 */ /* 0x100fe20008010840 */
[----:B------:R-:W-:Y:S01]  /*4140*/  F2FP.BF16.F32.PACK_AB R24, R21, R24 ;  /* 0x000000181518723e */ /* 0x000fe200000010ff */
[----:B------:R-:W3:Y:S01]  /*4150*/  MUFU.EX2 R20, R20 ;  /* 0x0000001400147308 */ /* 0x000ee20000000800 */
[----:B-1----:R-:W-:Y:S01]  /*4160*/  FADD.FTZ R58, R30, R11 ;  /* 0x0000000b1e3a7221 */ /* 0x002fe20000010000 */
[--C-:B------:R-:W-:Y:S01]  /*4170*/  FFMA.FTZ R71, R71, UR33, -R64.reuse ;  /* 0x0000002147477c23 */ /* 0x100fe20008010840 */
[--C-:B------:R-:W-:Y:S01]  /*4180*/  FFMA.FTZ R74, R74, UR33, -R64.reuse ;  /* 0x000000214a4a7c23 */ /* 0x100fe20008010840 */
[--C-:B------:R-:W-:Y:S01]  /*4190*/  FFMA.FTZ R75, R75, UR33, -R64.reuse ;  /* 0x000000214b4b7c23 */ /* 0x100fe20008010840 */
[--C-:B------:R-:W-:Y:S01]  /*41a0*/  FFMA.FTZ R78, R78, UR33, -R64.reuse ;  /* 0x000000214e4e7c23 */ /* 0x100fe20008010840 */
[--C-:B------:R-:W-:Y:S01]  /*41b0*/  FFMA.FTZ R79, R79, UR33, -R64.reuse ;  /* 0x000000214f4f7c23 */ /* 0x100fe20008010840 */
[----:B------:R-:W-:Y:S01]  /*41c0*/  FFMA.FTZ R82, R82, UR33, -R64 ;  /* 0x0000002152527c23 */ /* 0x000fe20008010840 */
[----:B------:R-:W1:Y:S01]  /*41d0*/  MUFU.EX2 R27, R27 ;  /* 0x0000001b001b7308 */ /* 0x000e620000000800 */
[C---:B--2---:R-:W-:Y:S01]  /*41e0*/  FADD.FTZ R11, R81.reuse, R58 ;  /* 0x0000003a510b7221 */ /* 0x044fe20000010000 */
[----:B------:R-:W-:Y:S01]  /*41f0*/  F2FP.BF16.F32.PACK_AB R15, R81, R30 ;  /* 0x0000001e510f723e */ /* 0x000fe200000010ff */
[----:B------:R-:W-:Y:S01]  /*4200*/  FADD.FTZ R58, R26, R55 ;  /* 0x000000371a3a7221 */ /* 0x000fe20000010000 */
[----:B------:R-:W-:Y:S01]  /*4210*/  F2FP.BF16.F32.PACK_AB R26, R25, R26 ;  /* 0x0000001a191a723e */ /* 0x000fe200000010ff */
[--C-:B------:R-:W-:Y:S01]  /*4220*/  FFMA.FTZ R83, R83, UR33, -R64.reuse ;  /* 0x0000002153537c23 */ /* 0x100fe20008010840 */
[----:B------:R-:W-:Y:S01]  /*4230*/  FFMA.FTZ R86, R86, UR33, -R64 ;  /* 0x0000002156567c23 */ /* 0x000fe20008010840 */
[----:B------:R2:W-:Y:S01]  /*4240*/  STSM.16.M88.4 [R136+0x21800], R12 ;  /* 0x0218000c88007844 */ /* 0x0005e20000000200 */
[----:B------:R-:W4:Y:S01]  /*4250*/  MUFU.EX2 R31, R31 ;  /* 0x0000001f001f7308 */ /* 0x000f220000000800 */
[----:B---3--:R-:W-:Y:S01]  /*4260*/  FADD.FTZ R30, R20, R11 ;  /* 0x0000000b141e7221 */ /* 0x008fe20000010000 */
[----:B------:R-:W-:Y:S01]  /*4270*/  FADD.FTZ R11, R25, R58 ;  /* 0x0000003a190b7221 */ /* 0x000fe20000010000 */
[----:B------:R-:W-:-:S03]  /*4280*/  FFMA.FTZ R64, R87, UR33, -R64 ;  /* 0x0000002157407c23 */ /* 0x000fc60008010840 */
[----:B------:R-:W-:Y:S01]  /*4290*/  FADD.FTZ R58, R28, R11 ;  /* 0x0000000b1c3a7221 */ /* 0x000fe20000010000 */
[----:B------:R-:W-:Y:S01]  /*42a0*/  F2FP.BF16.F32.PACK_AB R28, R29, R28 ;  /* 0x0000001c1d1c723e */ /* 0x000fe200000010ff */
[----:B------:R-:W3:Y:S01]  /*42b0*/  MUFU.EX2 R34, R34 ;  /* 0x0000002200227308 */ /* 0x000ee20000000800 */
[----:B-1----:R-:W-:Y:S01]  /*42c0*/  FADD.FTZ R30, R27, R30 ;  /* 0x0000001e1b1e7221 */ /* 0x002fe20000010000 */
[----:B------:R-:W-:Y:S01]  /*42d0*/  FADD.FTZ R55, R29, R58 ;  /* 0x0000003a1d377221 */ /* 0x000fe20000010000 */
[----:B------:R-:W-:-:S03]  /*42e0*/  F2FP.BF16.F32.PACK_AB R25, R27, R20 ;  /* 0x000000141b19723e */ /* 0x000fc600000010ff */
[----:B------:R-:W-:Y:S01]  /*42f0*/  FADD.FTZ R58, R10, R55 ;  /* 0x000000370a3a7221 */ /* 0x000fe20000010000 */
[----:B--2---:R-:W-:Y:S01]  /*4300*/  F2FP.BF16.F32.PACK_AB R14, R41, R36 ;  /* 0x00000024290e723e */ /* 0x004fe200000010ff */
[----:B------:R-:W1:Y:S01]  /*4310*/  MUFU.EX2 R42, R42 ;  /* 0x0000002a002a7308 */ /* 0x000e620000000800 */
[----:B----4-:R-:W-:Y:S01]  /*4320*/  FADD.FTZ R11, R31, R30 ;  /* 0x0000001e1f0b7221 */ /* 0x010fe20000010000 */
[----:B------:R-:W-:-:S04]  /*4330*/  FADD.FTZ R55, R33, R58 ;  /* 0x0000003a21377221 */ /* 0x000fc80000010000 */
[----:B------:R-:W-:Y:S02]  /*4340*/  FADD.FTZ R58, R32, R55 ;  /* 0x00000037203a7221 */ /* 0x000fe40000010000 */
[----:B------:R-:W2:Y:S01]  /*4350*/  MUFU.EX2 R43, R43 ;  /* 0x0000002b002b7308 */ /* 0x000ea20000000800 */
[C---:B---3--:R-:W-:Y:S01]  /*4360*/  FADD.FTZ R11, R34.reuse, R11 ;  /* 0x0000000b220b7221 */ /* 0x048fe20000010000 */
[----:B------:R-:W-:Y:S02]  /*4370*/  F2FP.BF16.F32.PACK_AB R27, R34, R31 ;  /* 0x0000001f221b723e */ /* 0x000fe400000010ff */
[----:B------:R-:W-:-:S03]  /*4380*/  F2FP.BF16.F32.PACK_AB R34, R49, R6 ;  /* 0x000000063122723e */ /* 0x000fc600000010ff */
[----:B------:R3:W-:Y:S01]  /*4390*/  STSM.16.M88.4 [R23], R24 ;  /* 0x0000001817007844 */ /* 0x0007e20000000200 */
[----:B------:R-:W4:Y:S01]  /*43a0*/  MUFU.EX2 R68, R68 ;  /* 0x0000004400447308 */ /* 0x000f220000000800 */
[----:B-1----:R-:W-:-:S07]  /*43b0*/  FADD.FTZ R30, R42, R11 ;  /* 0x0000000b2a1e7221 */ /* 0x002fce0000010000 */
[----:B------:R-:W1:Y:S01]  /*43c0*/  MUFU.EX2 R77, R77 ;  /* 0x0000004d004d7308 */ /* 0x000e620000000800 */
[C---:B--2---:R-:W-:Y:S01]  /*43d0*/  FADD.FTZ R11, R43.reuse, R30 ;  /* 0x0000001e2b0b7221 */ /* 0x044fe20000010000 */
[----:B------:R-:W-:Y:S02]  /*43e0*/  F2FP.BF16.F32.PACK_AB R29, R43, R42 ;  /* 0x0000002a2b1d723e */ /* 0x000fe400000010ff */
[----:B---3--:R-:W-:-:S04]  /*43f0*/  F2FP.BF16.F32.PACK_AB R24, R53, R40 ;  /* 0x000000283518723e */ /* 0x008fc800000010ff */
[----:B------:R-:W2:Y:S01]  /*4400*/  MUFU.EX2 R35, R35 ;  /* 0x0000002300237308 */ /* 0x000ea20000000800 */
[----:B----4-:R-:W-:Y:S01]  /*4410*/  FADD.FTZ R30, R68, R11 ;  /* 0x0000000b441e7221 */ /* 0x010fe20000010000 */
[----:B------:R-:W-:-:S04]  /*4420*/  FADD.FTZ R11, R37, R58 ;  /* 0x0000003a250b7221 */ /* 0x000fc80000010000 */
[----:B------:R-:W-:Y:S02]  /*4430*/  FADD.FTZ R58, R36, R11 ;  /* 0x0000000b243a7221 */ /* 0x000fe40000010000 */
[----:B------:R-:W3:Y:S01]  /*4440*/  MUFU.EX2 R38, R38 ;  /* 0x0000002600267308 */ /* 0x000ee20000000800 */
[----:B-1----:R-:W-:Y:S01]  /*4450*/  FADD.FTZ R30, R77, R30 ;  /* 0x0000001e4d1e7221 */ /* 0x002fe20000010000 */
[----:B------:R-:W-:Y:S01]  /*4460*/  FADD.FTZ R21, R41, R58 ;  /* 0x0000003a29157221 */ /* 0x000fe20000010000 */
[----:B------:R-:W-:-:S03]  /*4470*/  F2FP.BF16.F32.PACK_AB R31, R77, R68 ;  /* 0x000000444d1f723e */ /* 0x000fc600000010ff */
[----:B------:R-:W-:Y:S02]  /*4480*/  FADD.FTZ R12, R8, R21 ;  /* 0x00000015080c7221 */ /* 0x000fe40000010000 */
[----:B------:R-:W1:Y:S01]  /*4490*/  MUFU.EX2 R39, R39 ;  /* 0x0000002700277308 */ /* 0x000e620000000800 */
[----:B--2---:R-:W-:Y:S01]  /*44a0*/  FADD.FTZ R11, R35, R30 ;  /* 0x0000001e230b7221 */ /* 0x004fe20000010000 */
[----:B------:R-:W-:Y:S01]  /*44b0*/  F2FP.BF16.F32.PACK_AB R30, R33, R10 ;  /* 0x0000000a211e723e */ /* 0x000fe200000010ff */
[----:B------:R-:W-:-:S04]  /*44c0*/  FADD.FTZ R13, R45, R12 ;  /* 0x0000000c2d0d7221 */ /* 0x000fc80000010000 */
[----:B------:R-:W-:Y:S01]  /*44d0*/  FADD.FTZ R12, R6, R13 ;  /* 0x0000000d060c7221 */ /* 0x000fe20000010000 */
[----:B------:R-:W2:Y:S01]  /*44e0*/  MUFU.EX2 R46, R46 ;  /* 0x0000002e002e7308 */ /* 0x000ea20000000800 */
[----:B---3--:R-:W-:Y:S01]  /*44f0*/  FADD.FTZ R10, R38, R11 ;  /* 0x0000000b260a7221 */ /* 0x008fe20000010000 */
[----:B------:R3:W-:Y:S01]  /*4500*/  STSM.16.M88.4 [R22], R28 ;  /* 0x0000001c16007844 */ /* 0x0007e20000000200 */
[----:B------:R-:W-:Y:S01]  /*4510*/  FADD.FTZ R13, R49, R12 ;  /* 0x0000000c310d7221 */ /* 0x000fe20000010000 */
[----:B------:R-:W-:Y:S02]  /*4520*/  F2FP.BF16.F32.PACK_AB R12, R37, R32 ;  /* 0x00000020250c723e */ /* 0x000fe400000010ff */
[----:B------:R-:W-:Y:S01]  /*4530*/  F2FP.BF16.F32.PACK_AB R32, R45, R8 ;  /* 0x000000082d20723e */ /* 0x000fe200000010ff */
[----:B------:R-:W-:Y:S01]  /*4540*/  FADD.FTZ R20, R40, R13 ;  /* 0x0000000d28147221 */ /* 0x000fe20000010000 */
[----:B------:R-:W4:Y:S01]  /*4550*/  MUFU.EX2 R47, R47 ;  /* 0x0000002f002f7308 */ /* 0x000f220000000800 */
[----:B-1----:R-:W-:-:S02]  /*4560*/  FADD.FTZ R11, R39, R10 ;  /* 0x0000000a270b7221 */ /* 0x002fc40000010000 */
[----:B------:R-:W-:-:S04]  /*4570*/  FADD.FTZ R13, R53, R20 ;  /* 0x00000014350d7221 */ /* 0x000fc80000010000 */
[----:B------:R-:W-:Y:S01]  /*4580*/  FADD.FTZ R8, R48, R13 ;  /* 0x0000000d30087221 */ /* 0x000fe20000010000 */
[----:B------:R-:W1:Y:S01]  /*4590*/  MUFU.EX2 R50, R50 ;  /* 0x0000003200327308 */ /* 0x000e620000000800 */
[----:B--2---:R-:W-:Y:S01]  /*45a0*/  FADD.FTZ R10, R46, R11 ;  /* 0x0000000b2e0a7221 */ /* 0x004fe20000010000 */
[----:B------:R-:W-:Y:S02]  /*45b0*/  F2FP.BF16.F32.PACK_AB R13, R38, R35 ;  /* 0x00000023260d723e */ /* 0x000fe400000010ff */
[----:B------:R-:W-:-:S04]  /*45c0*/  F2FP.BF16.F32.PACK_AB R15, R46, R39 ;  /* 0x000000272e0f723e */ /* 0x000fc800000010ff */
[----:B------:R-:W2:Y:S01]  /*45d0*/  MUFU.EX2 R51, R51 ;  /* 0x0000003300337308 */ /* 0x000ea20000000800 */
[----:B----4-:R-:W-:Y:S01]  /*45e0*/  FADD.FTZ R11, R47, R10 ;  /* 0x0000000a2f0b7221 */ /* 0x010fe20000010000 */
[----:B------:R4:W-:Y:S06]  /*45f0*/  STSM.16.M88.4 [R18], R12 ;  /* 0x0000000c12007844 */ /* 0x0009ec0000000200 */
[----:B------:R-:W5:Y:S01]  /*4600*/  MUFU.EX2 R54, R54 ;  /* 0x0000003600367308 */ /* 0x000f620000000800 */
[C---:B-1----:R-:W-:Y:S01]  /*4610*/  FADD.FTZ R10, R50.reuse, R11 ;  /* 0x0000000b320a7221 */ /* 0x042fe20000010000 */
[----:B------:R-:W-:-:S06]  /*4620*/  F2FP.BF16.F32.PACK_AB R33, R50, R47 ;  /* 0x0000002f3221723e */ /* 0x000fcc00000010ff */
[----:B------:R-:W1:Y:S01]  /*4630*/  MUFU.EX2 R4, R4 ;  /* 0x0000000400047308 */ /* 0x000e620000000800 */
[----:B--2---:R-:W-:-:S07]  /*4640*/  FADD.FTZ R11, R51, R10 ;  /* 0x0000000a330b7221 */ /* 0x004fce0000010000 */
[----:B------:R-:W2:Y:S01]  /*4650*/  MUFU.EX2 R67, R67 ;  /* 0x0000004300437308 */ /* 0x000ea20000000800 */
[C---:B-----5:R-:W-:Y:S01]  /*4660*/  FADD.FTZ R11, R54.reuse, R11 ;  /* 0x0000000b360b7221 */ /* 0x060fe20000010000 */
[----:B------:R-:W-:-:S05]  /*4670*/  F2FP.BF16.F32.PACK_AB R35, R54, R51 ;  /* 0x000000333623723e */ /* 0x000fca00000010ff */
[----:B------:R3:W-:Y:S01]  /*4680*/  STSM.16.M88.4 [R136+0x27800], R32 ;  /* 0x0278002088007844 */ /* 0x0007e20000000200 */
[----:B------:R-:W5:Y:S01]  /*4690*/  MUFU.EX2 R70, R70 ;  /* 0x0000004600467308 */ /* 0x000f620000000800 */
[----:B-1----:R-:W-:-:S07]  /*46a0*/  FADD.FTZ R6, R4, R11 ;  /* 0x0000000b04067221 */ /* 0x002fce0000010000 */
[----:B------:R-:W1:Y:S01]  /*46b0*/  MUFU.EX2 R61, R61 ;  /* 0x0000003d003d7308 */ /* 0x000e620000000800 */
[C---:B--2---:R-:W-:Y:S01]  /*46c0*/  FADD.FTZ R11, R67.reuse, R6 ;  /* 0x00000006430b7221 */ /* 0x044fe20000010000 */
[----:B------:R-:W-:-:S06]  /*46d0*/  F2FP.BF16.F32.PACK_AB R25, R67, R4 ;  /* 0x000000044319723e */ /* 0x000fcc00000010ff */
[----:B------:R-:W2:Y:S01]  /*46e0*/  MUFU.EX2 R71, R71 ;  /* 0x0000004700477308 */ /* 0x000ea20000000800 */
[----:B-----5:R-:W-:-:S07]  /*46f0*/  FADD.FTZ R6, R70, R11 ;  /* 0x0000000b46067221 */ /* 0x020fce0000010000 */
[----:B------:R-:W5:Y:S01]  /*4700*/  MUFU.EX2 R57, R57 ;  /* 0x0000003900397308 */ /* 0x000f620000000800 */
[C---:B-1----:R-:W-:Y:S01]  /*4710*/  FADD.FTZ R21, R61.reuse, R8 ;  /* 0x000000083d157221 */ /* 0x042fe20000010000 */
[----:B------:R-:W-:Y:S01]  /*4720*/  F2FP.BF16.F32.PACK_AB R26, R61, R48 ;  /* 0x000000303d1a723e */ /* 0x000fe200000010ff */
[----:B------:R-:W-:Y:S02]  /*4730*/  VIADD R8, R88, 0xfffffffe ;  /* 0xfffffffe58087836 */ /* 0x000fe40000000000 */
[----:B------:R-:W-:-:S03]  /*4740*/  FADD.FTZ R4, R44, R21 ;  /* 0x000000152c047221 */ /* 0x000fc60000010000 */
[----:B------:R-:W1:Y:S01]  /*4750*/  MUFU.EX2 R52, R52 ;  /* 0x0000003400347308 */ /* 0x000e620000000800 */
[C---:B--2---:R-:W-:Y:S01]  /*4760*/  F2FP.BF16.F32.PACK_AB R27, R71.reuse, R70 ;  /* 0x00000046471b723e */ /* 0x044fe200000010ff */
[----:B---3--:R-:W-:-:S04]  /*4770*/  FADD.FTZ R29, R71, R6 ;  /* 0x00000006471d7221 */ /* 0x008fc80000010000 */
[----:B------:R2:W-:Y:S02]  /*4780*/  STSM.16.M88.4 [R17], R24 ;  /* 0x0000001811007844 */ /* 0x0005e40000000200 */
[----:B------:R-:W3:Y:S01]  /*4790*/  MUFU.EX2 R65, R65 ;  /* 0x0000004100417308 */ /* 0x000ee20000000800 */
[C---:B-----5:R-:W-:Y:S01]  /*47a0*/  F2FP.BF16.F32.PACK_AB R44, R57.reuse, R44 ;  /* 0x0000002c392c723e */ /* 0x060fe200000010ff */
[----:B------:R-:W-:-:S06]  /*47b0*/  FADD.FTZ R21, R57, R4 ;  /* 0x0000000439157221 */ /* 0x000fcc0000010000 */
[----:B------:R-:W5:Y:S01]  /*47c0*/  MUFU.EX2 R74, R74 ;  /* 0x0000004a004a7308 */ /* 0x000f620000000800 */
[----:B-1----:R-:W-:-:S07]  /*47d0*/  FADD.FTZ R4, R52, R21 ;  /* 0x0000001534047221 */ /* 0x002fce0000010000 */
[----:B------:R-:W1:Y:S01]  /*47e0*/  MUFU.EX2 R75, R75 ;  /* 0x0000004b004b7308 */ /* 0x000e620000000800 */
[C---:B---3--:R-:W-:Y:S01]  /*47f0*/  F2FP.BF16.F32.PACK_AB R46, R65.reuse, R52 ;  /* 0x00000034412e723e */ /* 0x048fe200000010ff */
[----:B------:R-:W-:-:S06]  /*4800*/  FADD.FTZ R21, R65, R4 ;  /* 0x0000000441157221 */ /* 0x000fcc0000010000 */
[----:B------:R-:W3:Y:S01]  /*4810*/  MUFU.EX2 R78, R78 ;  /* 0x0000004e004e7308 */ /* 0x000ee20000000800 */
[----:B-----5:R-:W-:-:S07]  /*4820*/  FADD.FTZ R6, R74, R29 ;  /* 0x0000001d4a067221 */ /* 0x020fce0000010000 */
[----:B------:R-:W5:Y:S01]  /*4830*/  MUFU.EX2 R79, R79 ;  /* 0x0000004f004f7308 */ /* 0x000f620000000800 */
[C---:B-1----:R-:W-:Y:S01]  /*4840*/  F2FP.BF16.F32.PACK_AB R45, R75.reuse, R74 ;  /* 0x0000004a4b2d723e */ /* 0x042fe200000010ff */
[----:B------:R-:W-:-:S06]  /*4850*/  FADD.FTZ R29, R75, R6 ;  /* 0x000000064b1d7221 */ /* 0x000fcc0000010000 */
[----:B------:R-:W-:Y:S01]  /*4860*/  MUFU.EX2 R56, R56 ;  /* 0x0000003800387308 */ /* 0x000fe20000000800 */
[----:B---3--:R-:W-:-:S07]  /*4870*/  FADD.FTZ R6, R78, R29 ;  /* 0x0000001d4e067221 */ /* 0x008fce0000010000 */
[----:B------:R-:W4:Y:S01]  /*4880*/  MUFU.EX2 R69, R69 ;  /* 0x0000004500457308 */ /* 0x000f220000000800 */
[C---:B-----5:R-:W-:Y:S01]  /*4890*/  F2FP.BF16.F32.PACK_AB R47, R79.reuse, R78 ;  /* 0x0000004e4f2f723e */ /* 0x060fe200000010ff */
[----:B------:R-:W-:-:S04]  /*48a0*/  FADD.FTZ R29, R79, R6 ;  /* 0x000000064f1d7221 */ /* 0x000fc80000010000 */
[----:B------:R2:W-:Y:S02]  /*48b0*/  STSM.16.M88.4 [R22+0x6000], R44 ;  /* 0x0060002c16007844 */ /* 0x0005e40000000200 */
[----:B------:R-:W1:Y:S08]  /*48c0*/  MUFU.EX2 R60, R60 ;  /* 0x0000003c003c7308 */ /* 0x000e700000000800 */
[----:B------:R-:W3:Y:S01]  /*48d0*/  MUFU.EX2 R73, R73 ;  /* 0x0000004900497308 */ /* 0x000ee20000000800 */
[----:B----4-:R-:W-:Y:S01]  /*48e0*/  F2FP.BF16.F32.PACK_AB R12, R69, R56 ;  /* 0x00000038450c723e */ /* 0x010fe200000010ff */
[----:B------:R-:W-:-:S04]  /*48f0*/  FADD.FTZ R56, R56, R21 ;  /* 0x0000001538387221 */ /* 0x000fc80000010000 */
[----:B------:R-:W-:Y:S02]  /*4900*/  FADD.FTZ R69, R69, R56 ;  /* 0x0000003845457221 */ /* 0x000fe40000010000 */
[----:B------:R-:W-:Y:S02]  /*4910*/  MUFU.EX2 R82, R82 ;  /* 0x0000005200527308 */ /* 0x000fe40000000800 */
[----:B-1----:R-:W-:-:S06]  /*4920*/  FADD.FTZ R6, R60, R69 ;  /* 0x000000453c067221 */ /* 0x002fcc0000010000 */
[----:B------:R-:W1:Y:S01]  /*4930*/  MUFU.EX2 R83, R83 ;  /* 0x0000005300537308 */ /* 0x000e620000000800 */
[C---:B---3--:R-:W-:Y:S01]  /*4940*/  F2FP.BF16.F32.PACK_AB R14, R73.reuse, R60 ;  /* 0x0000003c490e723e */ /* 0x048fe200000010ff */
[----:B------:R-:W-:-:S06]  /*4950*/  FADD.FTZ R6, R73, R6 ;  /* 0x0000000649067221 */ /* 0x000fcc0000010000 */
[----:B------:R-:W3:Y:S08]  /*4960*/  MUFU.EX2 R86, R86 ;  /* 0x0000005600567308 */ /* 0x000ef00000000800 */
[----:B------:R-:W4:Y:S01]  /*4970*/  MUFU.EX2 R11, R64 ;  /* 0x00000040000b7308 */ /* 0x000f220000000800 */
[----:B-1----:R-:W-:Y:S01]  /*4980*/  F2FP.BF16.F32.PACK_AB R13, R83, R82 ;  /* 0x00000052530d723e */ /* 0x002fe200000010ff */
[----:B------:R-:W-:-:S04]  /*4990*/  FADD.FTZ R82, R82, R29 ;  /* 0x0000001d52527221 */ /* 0x000fc80000010000 */
[----:B------:R-:W-:-:S04]  /*49a0*/  FADD.FTZ R83, R83, R82 ;  /* 0x0000005253537221 */ /* 0x000fc80000010000 */
[----:B---3--:R-:W-:Y:S01]  /*49b0*/  FADD.FTZ R4, R86, R83 ;  /* 0x0000005356047221 */ /* 0x008fe20000010000 */
[----:B----4-:R-:W-:-:S03]  /*49c0*/  F2FP.BF16.F32.PACK_AB R15, R11, R86 ;  /* 0x000000560b0f723e */ /* 0x010fc600000010ff */
[----:B------:R-:W-:Y:S02]  /*49d0*/  FADD.FTZ R4, R11, R4 ;  /* 0x000000040b047221 */ /* 0x000fe40000010000 */
[----:B------:R2:W-:Y:S01]  /*49e0*/  STSM.16.M88.4 [R18+0x6000], R12 ;  /* 0x0060000c12007844 */ /* 0x0005e20000000200 */
[----:B------:R1:W-:Y:S06]  /*49f0*/  MEMBAR.ALL.CTA ;  /* 0x0000000000007992 */ /* 0x0003ec0000008000 */
[----:B-1----:R-:W1:Y:S02]  /*4a00*/  FENCE.VIEW.ASYNC.S ;  /* 0x00000000000073c6 */ /* 0x002e640000000000 */
[----:B-1----:R-:W-:Y:S01]  /*4a10*/  NOP ;  /* 0x0000000000007918 */ /* 0x002fe20000000000 */
[----:B------:R-:W-:Y:S05]  /*4a20*/  @P2 BRA `(.L_x_678) ;  /* 0x0000000000442947 */ /* 0x000fea0003800000 */
        /* <DEDUP_REMOVED lines=10> */
.L_x_679:
[----:B------:R-:W-:-:S11]  /*4ad0*/  UISETP.NE.AND UP1, UPT, UR7, 0x1, UPT ;  /* 0x000000010700788c */ /* 0x000fd6000bf25270 */
[----:B------:R-:W-:Y:S02]  /*4ae0*/  @UP1 ULDC.64 UR10, c[0x0][0x9e8] ;  /* 0x00027a00000a1ab9 */ /* 0x000fe40000000a00 */
[----:B------:R-:W-:-:S04]  /*4af0*/  UIMAD.WIDE.U32 UR14, UR18, UR10, URZ ;  /* 0x0000000a120e72a5 */ /* 0x000fc8000f8e003f */
[----:B------:R-:W-:-:S12]  /*4b00*/  @UP1 USHF.R.U32.HI UR18, URZ, UR11, UR15 ;  /* 0x0000000b3f121299 */ /* 0x000fd8000801160f */
.L_x_680:
[----:B------:R-:W-:-:S04]  /*4b10*/  UIMAD UR7, UR18, UR7, UR7 ;  /* 0x00000007120772a4 */ /* 0x000fc8000f8e0207 */
[----:B------:R-:W-:-:S04]  /*4b20*/  UISETP.LT.AND UP1, UPT, UR6, UR7, UPT ;  /* 0x000000070600728c */ /* 0x000fc8000bf21270 */
[----:B------:R-:W-:-:S12]  /*4b30*/  USEL UR6, UR6, UR7, UP1 ;  /* 0x0000000706067287 */ /* 0x000fd80008800000 */
.L_x_678:
[----:B------:R-:W-:Y:S01]  /*4b40*/  USHF.R.S32.HI UR7, URZ, 0x1f, UR6 ;  /* 0x0000001f3f077899 */ /* 0x000fe20008011406 */
[----:B------:R-:W-:Y:S02]  /*4b50*/  CS2R R134, SRZ ;  /* 0x0000000000867805 */ /* 0x000fe4000001ff00 */
[----:B------:R-:W-:Y:S02]  /*4b60*/  CS2R R132, SRZ ;  /* 0x0000000000847805 */ /* 0x000fe4000001ff00 */
[----:B------:R-:W-:Y:S01]  /*4b70*/  CS2R R130, SRZ ;  /* 0x0000000000827805 */ /* 0x000fe2000001ff00 */
[----:B------:R-:W-:Y:S01]  /*4b80*/  ULEA.HI UR7, UR7, UR6, URZ, 0x7 ;  /* 0x0000000607077291 */ /* 0x000fe2000f8f383f */
[----:B------:R-:W-:Y:S02]  /*4b90*/  CS2R R128, SRZ ;  /* 0x0000000000807805 */ /* 0x000fe4000001ff00 */
[----:B------:R-:W-:Y:S02]  /*4ba0*/  CS2R R126, SRZ ;  /* 0x00000000007e7805 */ /* 0x000fe4000001ff00 */
[----:B------:R-:W-:Y:S01]  /*4bb0*/  CS2R R124, SRZ ;  /* 0x00000000007c7805 */ /* 0x000fe2000001ff00 */
[----:B------:R-:W-:Y:S01]  /*4bc0*/  USHF.R.S32.HI UR7, URZ, 0x7, UR7 ;  /* 0x000000073f077899 */ /* 0x000fe20008011407 */
[----:B------:R-:W-:-:S02]  /*4bd0*/  CS2R R122, SRZ ;  /* 0x00000000007a7805 */ /* 0x000fc4000001ff00 */
[----:B------:R-:W-:Y:S02]  /*4be0*/  CS2R R120, SRZ ;  /* 0x0000000000787805 */ /* 0x000fe4000001ff00 */
[----:B------:R-:W-:Y:S01]  /*4bf0*/  CS2R R118, SRZ ;  /* 0x0000000000767805 */ /* 0x000fe2000001ff00 */
[----:B------:R-:W-:Y:S01]  /*4c00*/  UISETP.LT.AND UP1, UPT, UR40, UR7, UPT ;  /* 0x000000072800728c */ /* 0x000fe2000bf21270 */
[----:B------:R-:W-:Y:S02]  /*4c10*/  CS2R R116, SRZ ;  /* 0x0000000000747805 */ /* 0x000fe4000001ff00 */
[----:B------:R-:W-:Y:S02]  /*4c20*/  CS2R R114, SRZ ;  /* 0x0000000000727805 */ /* 0x000fe4000001ff00 */
[----:B------:R-:W-:Y:S01]  /*4c30*/  CS2R R112, SRZ ;  /* 0x0000000000707805 */ /* 0x000fe2000001ff00 */
[----:B------:R-:W-:Y:S01]  /*4c40*/  USEL UR58, UR40, UR7, !UP1 ;  /* 0x00000007283a7287 */ /* 0x000fe2000c800000 */
[----:B------:R-:W-:-:S02]  /*4c50*/  CS2R R110, SRZ ;  /* 0x00000000006e7805 */ /* 0x000fc4000001ff00 */
[----:B------:R-:W-:Y:S02]  /*4c60*/  CS2R R108, SRZ ;  /* 0x00000000006c7805 */ /* 0x000fe4000001ff00 */
[----:B------:R-:W-:Y:S02]  /*4c70*/  CS2R R106, SRZ ;  /* 0x00000000006a7805 */ /* 0x000fe4000001ff00 */
[----:B------:R-:W-:Y:S02]  /*4c80*/  CS2R R104, SRZ ;  /* 0x0000000000687805 */ /* 0x000fe4000001ff00 */
[----:B------:R-:W-:Y:S02]  /*4c90*/  CS2R R102, SRZ ;  /* 0x0000000000667805 */ /* 0x000fe4000001ff00 */
[----:B------:R-:W-:Y:S02]  /*4ca0*/  ISETP.GE.AND P2, PT, R8, UR58, PT ;  /* 0x0000003a08007c0c */ /* 0x000fe4000bf46270 */
[----:B------:R-:W-:-:S02]  /*4cb0*/  CS2R R100, SRZ ;  /* 0x0000000000647805 */ /* 0x000fc4000001ff00 */
[----:B------:R-:W-:Y:S02]  /*4cc0*/  CS2R R98, SRZ ;  /* 0x0000000000627805 */ /* 0x000fe4000001ff00 */
[----:B------:R-:W-:Y:S02]  /*4cd0*/  CS2R R96, SRZ ;  /* 0x0000000000607805 */ /* 0x000fe4000001ff00 */
[----:B------:R-:W-:Y:S02]  /*4ce0*/  CS2R R94, SRZ ;  /* 0x00000000005e7805 */ /* 0x000fe4000001ff00 */
[----:B------:R-:W-:Y:S02]  /*4cf0*/  CS2R R92, SRZ ;  /* 0x00000000005c7805 */ /* 0x000fe4000001ff00 */
[----:B------:R-:W-:Y:S02]  /*4d00*/  CS2R R90, SRZ ;  /* 0x00000000005a7805 */ /* 0x000fe4000001ff00 */
[----:B------:R-:W-:Y:S01]  /*4d10*/  CS2R R88, SRZ ;  /* 0x0000000000587805 */ /* 0x000fe2000001ff00 */
[----:B------:R-:W-:Y:S06]  /*4d20*/  @!P2 BRA `(.L_x_681) ;  /* 0x000000300040a947 */ /* 0x000fec0003800000 */
[----:B------:R-:W-:Y:S01]  /*4d30*/  IMAD.IADD R21, R0, 0x1, R5 ;  /* 0x0000000100157824 */ /* 0x000fe200078e0205 */
[----:B------:R-:W-:Y:S01]  /*4d40*/  ULDC UR34, c[0x0][0x9e4] ;  /* 0x0002790000227ab9 */ /* 0x000fe20000000800 */
[----:B------:R-:W-:Y:S01]  /*4d50*/  IMAD.MOV.U32 R135, RZ, RZ, RZ ;  /* 0x000000ffff877224 */ /* 0x000fe200078e00ff */
[----:B------:R-:W-:Y:S01]  /*4d60*/  ULDC UR35, c[0x0][0x9dc] ;  /* 0x0002770000237ab9 */ /* 0x000fe20000000800 */
[----:B------:R-:W-:Y:S01]  /*4d70*/  ULDC UR55, c[0x0][0x288] ;  /* 0x0000a20000377ab9 */ /* 0x000fe20000000800 */
[----:B------:R-:W-:Y:S01]  /*4d80*/  ULDC UR33, c[0x0][0x988] ;  /* 0x0002620000217ab9 */ /* 0x000fe20000000800 */
[----:B------:R-:W-:-:S05]  /*4d90*/  ULDC UR54, c[0x0][0x9e0] ;  /* 0x0002780000367ab9 */ /* 0x000fca0000000800 */
.L_x_698:
[----:B------:R-:W-:Y:S01]  /*4da0*/  UIADD3 UR57, UR36, 0x1, URZ ;  /* 0x0000000124397890 */ /* 0x000fe2000fffe03f */
[----:B------:R-:W-:-:S03]  /*4db0*/  ISETP.NE.AND P3, PT, RZ, UR45, PT ;  /* 0x0000002dff007c0c */ /* 0x000fc6000bf65270 */
[----:B------:R-:W-:-:S04]  /*4dc0*/  UISETP.NE.AND UP1, UPT, UR57, 0x2, UPT ;  /* 0x000000023900788c */ /* 0x000fc8000bf25270 */
[----:B------:R-:W-:Y:S02]  /*4dd0*/  USEL UR56, URZ, 0x1, UP1 ;  /* 0x000000013f387887 */ /* 0x000fe40008800000 */
[----:B------:R-:W-:Y:S02]  /*4de0*/  USEL UR57, UR57, URZ, UP1 ;  /* 0x0000003f39397287 */ /* 0x000fe40008800000 */
[----:B------:R-:W-:Y:S02]  /*4df0*/  ULOP3.LUT UR56, UR49, UR56, URZ, 0x3c, !UPT ;  /* 0x0000003831387292 */ /* 0x000fe4000f8e3c3f */
[----:B----4-:R-:W-:Y:S10]  /*4e00*/  @P3 BRA `(.L_x_682) ;  /* 0x00000000002c3947 */ /* 0x010ff40003800000 */
[----:B------:R-:W-:Y:S05]  /*4e10*/  @!P0 BRA `(.L_x_683) ;  /* 0x0000000000048947 */ /* 0x000fea0003800000 */
[----:B------:R-:W-:Y:S01]  /*4e20*/  BPT.TRAP 0x1 ;  /* 0x000000040000795c */ /* 0x000fe20000300000 */
.L_x_683:
[----:B------:R-:W-:Y:S01]  /*4e30*/  ULEA UR6, UR57, UR39, 0x3 ;  /* 0x0000002739067291 */ /* 0x000fe2000f8e183f */
[----:B------:R-:W-:-:S05]  /*4e40*/  IMAD.U32 R10, RZ, RZ, UR56 ;  /* 0x00000038ff0a7e24 */ /* 0x000fca000f8e00ff */
[----:B------:R-:W-:-:S04]  /*4e50*/  SHF.L.U32 R10, R10, 0x1f, RZ ;  /* 0x0000001f0a0a7819 */ /* 0x000fc800000006ff */
[----:B------:R1:W3:Y:S01]  /*4e60*/  SYNCS.PHASECHK.TRANS64.TRYWAIT P2, [UR6+0x2d830], R10 ;  /* 0x02d8300aff0075a7 */ /* 0x0002e20008040146 */
[----:B------:R-:W-:Y:S05]  /*4e70*/  @!P0 BRA `(.L_x_684) ;  /* 0x0000000000048947 */ /* 0x000fea0003800000 */
[----:B------:R-:W-:Y:S01]  /*4e80*/  BPT.TRAP 0x1 ;  /* 0x000000040000795c */ /* 0x000fe20000300000 */
.L_x_684:
[----:B---3--:R-:W-:Y:S05]  /*4e90*/  @P2 BRA `(.L_x_682) ;  /* 0x0000000000082947 */ /* 0x008fea0003800000 */
[----:B------:R-:W3:Y:S02]  /*4ea0*/  SYNCS.PHASECHK.TRANS64.TRYWAIT P2, [UR6+0x2d830], R10 ;  /* 0x02d8300aff0075a7 */ /* 0x000ee40008040146 */
[----:B---3--:R-:W-:Y:S05]  /*4eb0*/  @!P2 BRA `(.L_x_685) ;  /* 0x000000cc00f8a947 */ /* 0x008fea0003800000 */
.L_x_682:
[----:B-1-3--:R-:W-:Y:S01]  /*4ec0*/  VIADD R10, R16, 0x8 ;  /* 0x00000008100a7836 */ /* 0x00afe20000000000 */
[----:B------:R-:W-:Y:S01]  /*4ed0*/  UIMAD UR6, UR57, 0x600, UR32 ;  /* 0x00000600390678a4 */ /* 0x000fe2000f8e0220 */
[----:B------:R-:W-:Y:S01]  /*4ee0*/  UMOV UR7, 0x80000020 ;  /* 0x8000002000077882 */ /* 0x000fe20000000000 */
[----:B------:R-:W-:Y:S02]  /*4ef0*/  UMOV UR11, 0x80000020 ;  /* 0x80000020000b7882 */ /* 0x000fe40000000000 */
[----:B------:R1:W-:Y:S01]  /*4f00*/  BAR.SYNC.DEFER_BLOCKING R10, 0x100 ;  /* 0x0004000a0000751d */ /* 0x0003e20000010000 */
[----:B------:R-:W-:Y:S02]  /*4f10*/  UIADD3 UR10, UR6, 0x2, URZ ;  /* 0x00000002060a7890 */ /* 0x000fe4000fffe03f */
[----:B------:R-:W-:Y:S02]  /*4f20*/  UIADD3 UR14, UR6, 0x200, URZ ;  /* 0x00000200060e7890 */ /* 0x000fe4000fffe03f */
[----:B------:R-:W-:Y:S01]  /*4f30*/  UIADD3 UR18, UR6, 0x202, URZ ;  /* 0x0000020206127890 */ /* 0x000fe2000fffe03f */
[----:B------:R-:W-:Y:S01]  /*4f40*/  UMOV UR15, 0x80000020 ;  /* 0x80000020000f7882 */ /* 0x000fe20000000000 */
[----:B------:R-:W-:Y:S01]  /*4f50*/  UMOV UR19, 0x80000020 ;  /* 0x8000002000137882 */ /* 0x000fe20000000000 */
[----:B------:R-:W-:Y:S01]  /*4f60*/  UIADD3 UR22, UR6, 0x400, URZ ;  /* 0x0000040006167890 */ /* 0x000fe2000fffe03f */
[----:B------:R-:W-:Y:S01]  /*4f70*/  UMOV UR23, 0x80000020 ;  /* 0x8000002000177882 */ /* 0x000fe20000000000 */
[----:B------:R-:W-:Y:S01]  /*4f80*/  UIADD3 UR26, UR6, 0x402, URZ ;  /* 0x00000402061a7890 */ /* 0x000fe2000fffe03f */
[----:B------:R-:W-:Y:S01]  /*4f90*/  UMOV UR27, 0x80000020 ;  /* 0x80000020001b7882 */ /* 0x000fe20000000000 */
[----:B--2---:R-:W-:-:S06]  /*4fa0*/  WARPGROUP.ARRIVE ;  /* 0x00000000000079c5 */ /* 0x004fcc0000000000 */
[----:B------:R-:W-:Y:S03]  /*4fb0*/  HGMMA.64x128x16.F32.BF16 R24, gdesc[UR4], RZ, !UPT, gsb0 ;  /* 0x01e00000041879f0 */ /* 0x000fe6000c0018ff */
        /* <DEDUP_REMOVED lines=16> */
[----:B-1----:R-:W-:Y:S05]  /*50c0*/  @P3 BRA `(.L_x_686) ;  /* 0x00000000002c3947 */ /* 0x002fea0003800000 */
[----:B------:R-:W-:Y:S05]  /*50d0*/  @!P0 BRA `(.L_x_687) ;  /* 0x0000000000048947 */ /* 0x000fea0003800000 */
[----:B------:R-:W-:Y:S01]  /*50e0*/  BPT.TRAP 0x1 ;  /* 0x000000040000795c */ /* 0x000fe20000300000 */
.L_x_687:
[----:B------:R-:W-:Y:S01]  /*50f0*/  ULEA UR6, UR36, UR39, 0x3 ;  /* 0x0000002724067291 */ /* 0x000fe2000f8e183f */
[----:B------:R-:W-:-:S05]  /*5100*/  IMAD.U32 R10, RZ, RZ, UR49 ;  /* 0x00000031ff0a7e24 */ /* 0x000fca000f8e00ff */
[----:B------:R-:W-:-:S04]  /*5110*/  SHF.L.U32 R10, R10, 0x1f, RZ ;  /* 0x0000001f0a0a7819 */ /* 0x000fc800000006ff */
[----:B------:R1:W2:Y:S01]  /*5120*/  SYNCS.PHASECHK.TRANS64.TRYWAIT P2, [UR6+0x2d850], R10 ;  /* 0x02d8500aff0075a7 */ /* 0x0002a20008040146 */
[----:B------:R-:W-:Y:S05]  /*5130*/  @!P0 BRA `(.L_x_688) ;  /* 0x0000000000048947 */ /* 0x000fea0003800000 */
[----:B------:R-:W-:Y:S01]  /*5140*/  BPT.TRAP 0x1 ;  /* 0x000000040000795c */ /* 0x000fe20000300000 */
.L_x_688:
[----:B--2---:R-:W-:Y:S05]  /*5150*/  @P2 BRA `(.L_x_686) ;  /* 0x0000000000082947 */ /* 0x004fea0003800000 */
[----:B------:R-:W2:Y:S02]  /*5160*/  SYNCS.PHASECHK.TRANS64.TRYWAIT P2, [UR6+0x2d850], R10 ;  /* 0x02d8500aff0075a7 */ /* 0x000ea40008040146 */
[----:B--2---:R-:W-:Y:S05]  /*5170*/  @!P2 BRA `(.L_x_689) ;  /* 0x000000cc0060a947 */ /* 0x004fea0003800000 */
.L_x_686:
[----:B------:R-:W-:Y:S01]  /*5180*/  UIADD3 UR6, UR39, 0x400, URZ ;  /* 0x0000040027067890 */ /* 0x000fe2000fffe03f */
[----:B------:R-:W-:Y:S01]  /*5190*/  WARPGROUP.ARRIVE ;  /* 0x00000000000079c5 */ /* 0x000fe20000000000 */
[----:B------:R-:W-:Y:S01]  /*51a0*/  ULEA UR7, UR52, UR39, 0xd ;  /* 0x0000002734077291 */ /* 0x000fe2000f8e683f */
[----:B------:R-:W3:Y:S01]  /*51b0*/  LDC R13, c[0x0][0x2e0] ;  /* 0x0000b800ff0d7b82 */ /* 0x000ee20000000800 */
[----:B------:R-:W-:Y:S01]  /*51c0*/  USHF.R.U32.HI UR6, URZ, 0x4, UR6 ;  /* 0x000000043f067899 */ /* 0x000fe20008011606 */
[----:B------:R-:W-:Y:S01]  /*51d0*/  IMAD.SHL.U32 R20, R8, 0x80, RZ ;  /* 0x0000008008147824 */ /* 0x000fe200078e00ff */
[----:B------:R-:W-:Y:S01]  /*51e0*/  UIADD3 UR7, UR7, 0x21800, URZ ;  /* 0x0002180007077890 */ /* 0x000fe2000fffe03f */
[----:B--2---:R-:W-:Y:S01]  /*51f0*/  IMAD.U32 R11, RZ, RZ, UR57 ;  /* 0x00000039ff0b7e24 */ /* 0x004fe2000f8e00ff */
[----:B------:R-:W-:Y:S01]  /*5200*/  ULOP3.LUT UR6, UR6, 0x3fff, URZ, 0xc0, !UPT ;  /* 0x00003fff06067892 */ /* 0x000fe2000f8ec03f */
[----:B-1----:R-:W-:Y:S01]  /*5210*/  VIADD R10, R16, 0x9 ;  /* 0x00000009100a7836 */ /* 0x002fe20000000000 */
[----:B------:R-:W-:Y:S01]  /*5220*/  USHF.R.U32.HI UR7, URZ, 0x4, UR7 ;  /* 0x000000043f077899 */ /* 0x000fe20008011607 */
[----:B------:R-:W-:Y:S01]  /*5230*/  IADD3 R12, -R20, 0x1, RZ ;  /* 0x00000001140c7810 */ /* 0x000fe20007ffe1ff */
[----:B------:R-:W-:Y:S01]  /*5240*/  ULOP3.LUT UR10, UR6, 0x2000000, URZ, 0xfc, !UPT ;  /* 0x02000000060a7892 */ /* 0x000fe2000f8efc3f */
[----:B------:R-:W-:Y:S01]  /*5250*/  ISETP.GE.U32.AND P2, PT, R2, 0x180, PT ;  /* 0x000001800200780c */ /* 0x000fe20003f46070 */
[----:B------:R-:W-:Y:S01]  /*5260*/  ULOP3.LUT UR6, UR7, 0x3fff, URZ, 0xc0, !UPT ;  /* 0x00003fff07067892 */ /* 0x000fe2000f8ec03f */
[----:B------:R-:W-:Y:S01]  /*5270*/  @!P1 LEA R11, R11, UR39, 0x3 ;  /* 0x000000270b0b9c11 */ /* 0x000fe2000f8e18ff */
[----:B------:R-:W-:-:S02]  /*5280*/  UIMAD UR7, UR36, 0x600, UR10 ;  /* 0x00000600240778a4 */ /* 0x000fc4000f8e020a */
[----:B------:R-:W-:Y:S01]  /*5290*/  ULOP3.LUT UR6, UR6, 0x10000, URZ, 0xfc, !UPT ;  /* 0x0001000006067892 */ /* 0x000fe2000f8efc3f */
[----:B------:R-:W-:Y:S01]  /*52a0*/  UMOV UR31, 0x80000020 ;  /* 0x80000020001f7882 */ /* 0x000fe20000000000 */
[----:B------:R-:W-:Y:S01]  /*52b0*/  UMOV UR29, 0x40000040 ;  /* 0x40000040001d7882 */ /* 0x000fe20000000000 */
[----:B------:R-:W-:Y:S02]  /*52c0*/  @!P1 VIADD R11, R11, 0x2d840 ;  /* 0x0002d8400b0b9836 */ /* 0x000fe40000000000 */
[----:B------:R-:W-:Y:S02]  /*52d0*/  UMOV UR30, UR7 ;  /* 0x00000007001e7c82 */ /* 0x000fe40008000000 */
[----:B------:R-:W-:Y:S02]  /*52e0*/  UMOV UR28, UR6 ;  /* 0x00000006001c7c82 */ /* 0x000fe40008000000 */
[----:B------:R-:W-:Y:S01]  /*52f0*/  HGMMA.64x96x16.F32.BF16 R88, gdesc[UR28].tnspB, R88, gsb0 ;  /* 0x416000001c5879f0 */ /* 0x000fe20008001858 */
[----:B------:R-:W-:Y:S01]  /*5300*/  UIADD3 UR30, UR7, 0x40, URZ ;  /* 0x00000040071e7890 */ /* 0x000fe2000fffe03f */
[----:B---3--:R-:W-:Y:S01]  /*5310*/  IMAD R13, R13, UR47, R12 ;  /* 0x0000002f0d0d7c24 */ /* 0x008fe2000f8e020c */
[----:B------:R-:W-:Y:S01]  /*5320*/  UIADD3 UR28, UR6, 0x2, URZ ;  /* 0x00000002061c7890 */ /* 0x000fe2000fffe03f */
[----:B------:R-:W-:Y:S01]  /*5330*/  SEL R12, R10, 0x9, !P2 ;  /* 0x000000090a0c7807 */ /* 0x000fe20005000000 */
[----:B------:R-:W-:Y:S01]  /*5340*/  UMOV UR31, 0x80000020 ;  /* 0x80000020001f7882 */ /* 0x000fe20000000000 */
[----:B------:R-:W-:Y:S01]  /*5350*/  UMOV UR29, 0x40000040 ;  /* 0x40000040001d7882 */ /* 0x000fe20000000000 */
[----:B------:R-:W-:Y:S01]  /*5360*/  PLOP3.LUT P2, PT, PT, PT, UP0, 0x40, 0x0 ;  /* 0x000000000000781c */ /* 0x000fe20003f4e808 */
[----:B------:R-:W-:Y:S01]  /*5370*/  VIADD R10, R13, -UR55 ;  /* 0x800000370d0a7c36 */ /* 0x000fe20008000000 */
[----:B------:R-:W-:-:S03]  /*5380*/  @!P1 PRMT R11, RZ, 0x654, R11 ;  /* 0x00000654ff0b9816 */ /* 0x000fc6000000000b */
[----:B------:R-:W-:-:S04]  /*5390*/  IMAD R10, R19, -0x2, R10 ;  /* 0xfffffffe130a7824 */ /* 0x000fc800078e020a */
[----:B------:R-:W-:Y:S01]  /*53a0*/  VIADD R15, R10, UR54 ;  /* 0x000000360a0f7c36 */ /* 0x000fe20008000000 */
        /* <DEDUP_REMOVED lines=42> */
[----:B------:R-:W-:-:S06]  /*5650*/  ULOP3.LUT UR6, URZ, UR35, URZ, 0x33, !UPT ;  /* 0x000000233f067292 */ /* 0x000fcc000f8e333f */
[----:B------:R-:W-:-:S04]  /*5660*/  VIADD R14, R10, UR6 ;  /* 0x000000060a0e7c36 */ /* 0x000fc80008000000 */
[----:B------:R-:W-:Y:S01]  /*5670*/  IMAD.IADD R10, R0, 0x1, R14 ;  /* 0x00000001000a7824 */ /* 0x000fe200078e020e */
[----:B------:R-:W-:Y:S02]  /*5680*/  WARPGROUP.DEPBAR.LE gsb0, 0x0 ;  /* 0x00008000000079c5 */ /* 0x000fe40000010000 */
[----:B------:R-:W-:-:S06]  /*5690*/  WARPGROUP.ARRIVE ;  /* 0x00000000000079c5 */ /* 0x000fcc0000000000 */
[----:B------:R-:W-:Y:S03]  /*56a0*/  HGMMA.64x96x16.F32.BF16 R88, gdesc[UR28].tnspB, R88, gsb0 ;  /* 0x416000001c5879f0 */ /* 0x000fe60008001858 */
[----:B------:R-:W-:Y:S02]  /*56b0*/  WARPGROUP.DEPBAR.LE gsb0, 0x0 ;  /* 0x00008000000079c5 */ /* 0x000fe40000010000 */
[----:B------:R1:W-:Y:S06]  /*56c0*/  BAR.ARV R12, 0x100 ;  /* 0x0004000c0000751d */ /* 0x0003ec0000002000 */
[----:B------:R2:W-:Y:S02]  /*56d0*/  @!P1 SYNCS.ARRIVE.TRANS64.RED.A1T0 RZ, [R11+URZ], RZ ;  /* 0x000000ff0bff99a7 */ /* 0x0005e4000810043f */
[----:B--2---:R-:W-:Y:S01]  /*56e0*/  IMAD.IADD R11, R0, 0x1, R15 ;  /* 0x00000001000b7824 */ /* 0x004fe200078e020f */
[----:B-1----:R-:W-:Y:S06]  /*56f0*/  @P2 BRA `(.L_x_690) ;  /* 0x00000000005c2947 */ /* 0x002fec0003800000 */
[----:B------:R-:W-:Y:S01]  /*5700*/  ISETP.GT.AND P2, PT, R21, -0x1, PT ;  /* 0xffffffff1500780c */ /* 0x000fe20003f44270 */
[----:B------:R-:W-:-:S12]  /*5710*/  BSSY B0, `(.L_x_691) ;  /* 0x0000011000007945 */ /* 0x000fd80003800000 */
[----:B------:R-:W-:Y:S05]  /*5720*/  @P2 BRA `(.L_x_692) ;  /* 0x0000000000202947 */ /* 0x000fea0003800000 */
[----:B------:R-:W-:Y:S01]  /*5730*/  IMAD.U32 R142, RZ, RZ, UR34 ;  /* 0x00000022ff8e7e24 */ /* 0x000fe2000f8e00ff */
[----:B------:R-:W-:-:S04]  /*5740*/  LOP3.LUT R139, RZ, R21, RZ, 0x33, !PT ;  /* 0x00000015ff8b7212 */ /* 0x000fc800078e33ff */
[----:B------:R-:W-:-:S13]  /*5750*/  ISETP.NE.AND P2, PT, R142, 0x1, PT ;  /* 0x000000018e00780c */ /* 0x000fda0003f45270 */
[----:B------:R-:W1:Y:S02]  /*5760*/  @P2 LDC.64 R12, c[0x0][0x9e8] ;  /* 0x00027a00ff0c2b82 */ /* 0x000e640000000a00 */
[----:B-1----:R-:W-:-:S05]  /*5770*/  @P2 IMAD.HI.U32 R12, R139, R12, RZ ;  /* 0x0000000c8b0c2227 */ /* 0x002fca00078e00ff */
[----:B------:R-:W-:-:S04]  /*5780*/  @P2 SHF.R.U32.HI R139, RZ, R13, R12 ;  /* 0x0000000dff8b2219 */ /* 0x000fc8000001160c */
[----:B------:R-:W-:Y:S01]  /*5790*/  LOP3.LUT R139, RZ, R139, RZ, 0x33, !PT ;  /* 0x0000008bff8b7212 */ /* 0x000fe200078e33ff */
[----:B------:R-:W-:Y:S06]  /*57a0*/  BRA `(.L_x_693) ;  /* 0x00000000001c7947 */ /* 0x000fec0003800000 */
.L_x_692:
[----:B------:R-:W-:-:S05]  /*57b0*/  IMAD.U32 R142, RZ, RZ, UR34 ;  /* 0x00000022ff8e7e24 */ /* 0x000fca000f8e00ff */
[----:B------:R-:W-:-:S13]  /*57c0*/  ISETP.NE.AND P2, PT, R142, 0x1, PT ;  /* 0x000000018e00780c */ /* 0x000fda0003f45270 */
[----:B------:R-:W1:Y:S01]  /*57d0*/  @P2 LDC.64 R12, c[0x0][0x9e8] ;  /* 0x00027a00ff0c2b82 */ /* 0x000e620000000a00 */
[----:B------:R-:W-:-:S04]  /*57e0*/  @P2 IMAD.IADD R139, R0, 0x1, R5 ;  /* 0x00000001008b2824 */ /* 0x000fc800078e0205 */
[----:B-1----:R-:W-:-:S04]  /*57f0*/  @P2 IMAD.HI.U32 R12, R139, R12, RZ ;  /* 0x0000000c8b0c2227 */ /* 0x002fc800078e00ff */
[----:B------:R-:W-:Y:S01]  /*5800*/  IMAD.MOV.U32 R139, RZ, RZ, R21 ;  /* 0x000000ffff8b7224 */ /* 0x000fe200078e0015 */
[----:B------:R-:W-:-:S07]  /*5810*/  @P2 SHF.R.U32.HI R139, RZ, R13, R12 ;  /* 0x0000000dff8b2219 */ /* 0x000fce000001160c */
.L_x_693:
[----:B------:R-:W-:Y:S05]  /*5820*/  BSYNC B0 ;  /* 0x0000000000007941 */ /* 0x000fea0003800000 */
.L_x_691:
[----:B------:R-:W-:-:S04]  /*5830*/  IMAD R12, R139, R142, -R20 ;  /* 0x0000008e8b0c7224 */ /* 0x000fc800078e0a14 */
[----:B------:R-:W-:-:S05]  /*5840*/  IMAD R12, R19, -0x2, R12 ;  /* 0xfffffffe130c7824 */ /* 0x000fca00078e020c */
[----:B------:R-:W-:Y:S02]  /*5850*/  VIADDMNMX R11, R12, R142, R11, PT ;  /* 0x0000008e0c0b7246 */ /* 0x000fe4000380010b */
[----:B------:R-:W-:-:S07]  /*5860*/  VIMNMX R10, R10, R12, !PT ;  /* 0x0000000c0a0a7248 */ /* 0x000fce0007fe0100 */
.L_x_690:
[----:B------:R-:W-:Y:S01]  /*5870*/  ISETP.GT.AND P2, PT, R8, -0x1, PT ;  /* 0xffffffff0800780c */ /* 0x000fe20003f44270 */
[C---:B------:R-:W-:Y:S02]  /*5880*/  IMAD.IADD R15, R3.reuse, 0x1, R15 ;  /* 0x00000001030f7824 */ /* 0x040fe400078e020f */
[----:B------:R-:W-:Y:S01]  /*5890*/  IMAD.IADD R14, R3, 0x1, R14 ;  /* 0x00000001030e7824 */ /* 0x000fe200078e020e */
[C---:B------:R-:W-:Y:S02]  /*58a0*/  ISETP.GT.AND P5, PT, R10.reuse, RZ, P2 ;  /* 0x000000ff0a00720c */ /* 0x040fe400017a4270 */
[C---:B------:R-:W-:Y:S02]  /*58b0*/  ISETP.GT.AND P4, PT, R10.reuse, 0x1, P2 ;  /* 0x000000010a00780c */ /* 0x040fe40001784270 */
[----:B------:R-:W-:Y:S02]  /*58c0*/  ISETP.LT.OR P5, PT, R11, 0x1, P5 ;  /* 0x000000010b00780c */ /* 0x000fe40002fa1670 */
[----:B------:R-:W-:-:S02]  /*58d0*/  ISETP.GT.AND P6, PT, R10, 0x8, P2 ;  /* 0x000000080a00780c */ /* 0x000fc400017c4270 */
[----:B------:R-:W-:Y:S02]  /*58e0*/  FSEL R24, R24, -INF , !P5 ;  /* 0xff80000018187808 */ /* 0x000fe40006800000 */
[C---:B------:R-:W-:Y:S02]  /*58f0*/  ISETP.GT.AND P5, PT, R10.reuse, 0x10, P2 ;  /* 0x000000100a00780c */ /* 0x040fe400017a4270 */
[----:B------:R-:W-:Y:S02]  /*5900*/  ISETP.GT.AND P3, PT, R10, 0x9, P2 ;  /* 0x000000090a00780c */ /* 0x000fe40001764270 */
[C---:B------:R-:W-:Y:S02]  /*5910*/  ISETP.LT.OR P5, PT, R11.reuse, 0x11, P5 ;  /* 0x000000110b00780c */ /* 0x040fe40002fa1670 */
[----:B------:R-:W-:Y:S02]  /*5920*/  ISETP.LT.OR P4, PT, R11, 0x2, P4 ;  /* 0x000000020b00780c */ /* 0x000fe40002781670 */
[----:B------:R-:W-:-:S02]  /*5930*/  FSEL R32, R32, -INF , !P5 ;  /* 0xff80000020207808 */ /* 0x000fc40006800000 */
[----:B------:R-:W-:Y:S02]  /*5940*/  ISETP.GT.AND P5, PT, R10, 0x20, P2 ;  /* 0x000000200a00780c */ /* 0x000fe400017a4270 */
[C---:B------:R-:W-:Y:S02]  /*5950*/  ISETP.LT.OR P6, PT, R11.reuse, 0x9, P6 ;  /* 0x000000090b00780c */ /* 0x040fe400037c1670 */
[C---:B------:R-:W-:Y:S02]  /*5960*/  ISETP.LT.OR P3, PT, R11.reuse, 0xa, P3 ;  /* 0x0000000a0b00780c */ /* 0x040fe40001f61670 */
[----:B------:R-:W-:Y:S02]  /*5970*/  ISETP.LT.OR P5, PT, R11, 0x21, P5 ;  /* 0x000000210b00780c */ /* 0x000fe40002fa1670 */
[----:B------:R-:W-:Y:S02]  /*5980*/  FSEL R25, R25, -INF , !P4 ;  /* 0xff80000019197808 */ /* 0x000fe40006000000 */
[----:B------:R-:W-:-:S02]  /*5990*/  FSEL R28, R28, -INF , !P6 ;  /* 0xff8000001c1c7808 */ /* 0x000fc40007000000 */
[----:B------:R-:W-:Y:S02]  /*59a0*/  FSEL R29, R29, -INF , !P3 ;  /* 0xff8000001d1d7808 */ /* 0x000fe40005800000 */
[C---:B------:R-:W-:Y:S02]  /*59b0*/  ISETP.GT.AND P4, PT, R10.reuse, 0x11, P2 ;  /* 0x000000110a00780c */ /* 0x040fe40001784270 */
[C---:B------:R-:W-:Y:S02]  /*59c0*/  ISETP.GT.AND P6, PT, R10.reuse, 0x18, P2 ;  /* 0x000000180a00780c */ /* 0x040fe400017c4270 */
[----:B------:R-:W-:Y:S02]  /*59d0*/  ISETP.GT.AND P3, PT, R10, 0x19, P2 ;  /* 0x000000190a00780c */ /* 0x000fe40001764270 */
[----:B------:R-:W-:Y:S02]  /*59e0*/  FSEL R40, R40, -INF , !P5 ;  /* 0xff80000028287808 */ /* 0x000fe40006800000 */
[----:B------:R-:W-:-:S02]  /*59f0*/  ISETP.GT.AND P5, PT, R10, 0x30, P2 ;  /* 0x000000300a00780c */ /* 0x000fc400017a4270 */
[C---:B------:R-:W-:Y:S02]  /*5a00*/  ISETP.LT.OR P4, PT, R11.reuse, 0x12, P4 ;  /* 0x000000120b00780c */ /* 0x040fe40002781670 */
        /* <DEDUP_REMOVED lines=58> */
[----:B------:R-:W-:-:S02]  /*5db0*/  PLOP3.LUT P5, PT, PT, PT, UP0, 0x40, 0x0 ;  /* 0x000000000000781c */ /* 0x000fc40003fae808 */
[C---:B------:R-:W-:Y:S02]  /*5dc0*/  ISETP.LT.OR P4, PT, R11.reuse, 0x62, P4 ;  /* 0x000000620b00780c */ /* 0x040fe40002781670 */
[C---:B------:R-:W-:Y:S02]  /*5dd0*/  ISETP.LT.OR P6, PT, R11.reuse, 0x69, P6 ;  /* 0x000000690b00780c */ /* 0x040fe400037c1670 */
[----:B------:R-:W-:Y:S02]  /*5de0*/  ISETP.LT.OR P3, PT, R11, 0x6a, P3 ;  /* 0x0000006a0b00780c */ /* 0x000fe40001f61670 */
[----:B------:R-:W-:Y:S02]  /*5df0*/  FSEL R73, R73, -INF , !P4 ;  /* 0xff80000049497808 */ /* 0x000fe40006000000 */
[----:B------:R-:W-:Y:S02]  /*5e00*/  FSEL R76, R76, -INF , !P6 ;  /* 0xff8000004c4c7808 */ /* 0x000fe40007000000 */
[----:B------:R-:W-:-:S02]  /*5e10*/  FSEL R77, R77, -INF , !P3 ;  /* 0xff8000004d4d7808 */ /* 0x000fc40005800000 */
[C---:B------:R-:W-:Y:S02]  /*5e20*/  ISETP.GT.AND P4, PT, R10.reuse, 0x71, P2 ;  /* 0x000000710a00780c */ /* 0x040fe40001784270 */
[C---:B------:R-:W-:Y:S02]  /*5e30*/  ISETP.GT.AND P6, PT, R10.reuse, 0x78, P2 ;  /* 0x000000780a00780c */ /* 0x040fe400017c4270 */
[----:B------:R-:W-:Y:S02]  /*5e40*/  ISETP.GT.AND P3, PT, R10, 0x79, P2 ;  /* 0x000000790a00780c */ /* 0x000fe40001764270 */
[C---:B------:R-:W-:Y:S02]  /*5e50*/  ISETP.LT.OR P4, PT, R11.reuse, 0x72, P4 ;  /* 0x000000720b00780c */ /* 0x040fe40002781670 */
[C---:B------:R-:W-:Y:S02]  /*5e60*/  ISETP.LT.OR P6, PT, R11.reuse, 0x79, P6 ;  /* 0x000000790b00780c */ /* 0x040fe400037c1670 */
[----:B------:R-:W-:-:S02]  /*5e70*/  ISETP.LT.OR P3, PT, R11, 0x7a, P3 ;  /* 0x0000007a0b00780c */ /* 0x000fc40001f61670 */
[----:B------:R-:W-:Y:S02]  /*5e80*/  FSEL R81, R81, -INF , !P4 ;  /* 0xff80000051517808 */ /* 0x000fe40006000000 */
[----:B------:R-:W-:Y:S02]  /*5e90*/  FSEL R84, R84, -INF , !P6 ;  /* 0xff80000054547808 */ /* 0x000fe40007000000 */
[----:B------:R-:W-:Y:S01]  /*5ea0*/  FSEL R85, R85, -INF , !P3 ;  /* 0xff80000055557808 */ /* 0x000fe20005800000 */
[----:B------:R-:W-:Y:S06]  /*5eb0*/  @P5 BRA `(.L_x_694) ;  /* 0x0000000000585947 */ /* 0x000fec0003800000 */
[----:B------:R-:W-:Y:S01]  /*5ec0*/  IMAD.IADD R13, R3, 0x1, R5 ;  /* 0x00000001030d7824 */ /* 0x000fe200078e0205 */
[----:B------:R-:W-:Y:S04]  /*5ed0*/  BSSY B0, `(.L_x_695) ;  /* 0x0000010000007945 */ /* 0x000fe80003800000 */
[----:B------:R-:W-:-:S13]  /*5ee0*/  ISETP.GT.AND P3, PT, R13, -0x1, PT ;  /* 0xffffffff0d00780c */ /* 0x000fda0003f64270 */
        /* <DEDUP_REMOVED lines=9> */
.L_x_696:
[----:B------:R-:W-:-:S05]  /*5f80*/  IMAD.U32 R12, RZ, RZ, UR34 ;  /* 0x00000022ff0c7e24 */ /* 0x000fca000f8e00ff */
[----:B------:R-:W-:-:S13]  /*5f90*/  ISETP.NE.AND P3, PT, R12, 0x1, PT ;  /* 0x000000010c00780c */ /* 0x000fda0003f65270 */
[----:B------:R-:W1:Y:S02]  /*5fa0*/  @P3 LDC.64 R10, c[0x0][0x9e8] ;  /* 0x00027a00ff0a3b82 */ /* 0x000e640000000a00 */
[----:B-1----:R-:W-:-:S05]  /*5fb0*/  @P3 IMAD.HI.U32 R10, R13, R10, RZ ;  /* 0x0000000a0d0a3227 */ /* 0x002fca00078e00ff */
[----:B------:R-:W-:-:S07]  /*5fc0*/  @P3 SHF.R.U32.HI R13, RZ, R11, R10 ;  /* 0x0000000bff0d3219 */ /* 0x000fce000001160a */
.L_x_697:
[----:B------:R-:W-:Y:S05]  /*5fd0*/  BSYNC B0 ;  /* 0x0000000000007941 */ /* 0x000fea0003800000 */
.L_x_695:
[----:B------:R-:W-:-:S04]  /*5fe0*/  IMAD R20, R13, R12, -R20 ;  /* 0x0000000c0d147224 */ /* 0x000fc800078e0a14 */
[----:B------:R-:W-:-:S05]  /*5ff0*/  IMAD R20, R19, -0x2, R20 ;  /* 0xfffffffe13147824 */ /* 0x000fca00078e0214 */
[----:B------:R-:W-:Y:S02]  /*6000*/  VIADDMNMX R15, R20, R12, R15, PT ;  /* 0x0000000c140f7246 */ /* 0x000fe4000380010f */
[----:B------:R-:W-:-:S07]  /*6010*/  VIMNMX R14, R14, R20, !PT ;  /* 0x000000140e0e7248 */ /* 0x000fce0007fe0100 */
.L_x_694:
[----:B------:R-:W-:Y:S01]  /*6020*/  FMNMX.FTZ R10, R24, R7, !PT ;  /* 0x00000007180a7209 */ /* 0x000fe20007810000 */
[----:B------:R-:W-:Y:S01]  /*6030*/  UMOV UR49, UR56 ;  /* 0x0000003800317c82 */ /* 0x000fe20008000000 */
[----:B------:R-:W-:Y:S02]  /*6040*/  ISETP.GT.AND P5, PT, R14, 0x8, P2 ;  /* 0x000000080e00780c */ /* 0x000fe400017a4270 */
[----:B------:R-:W-:Y:S02]  /*6050*/  FMNMX.FTZ R11, R25, R10, !PT ;  /* 0x0000000a190b7209 */ /* 0x000fe40007810000 */
[----:B------:R-:W-:Y:S02]  /*6060*/  ISETP.LT.OR P5, PT, R15, 0x9, P5 ;  /* 0x000000090f00780c */ /* 0x000fe40002fa1670 */
[----:B------:R-:W-:Y:S02]  /*6070*/  FMNMX.FTZ R10, R28, R11, !PT ;  /* 0x0000000b1c0a7209 */ /* 0x000fe40007810000 */
[----:B------:R-:W-:-:S02]  /*6080*/  FSEL R30, R30, -INF , !P5 ;  /* 0xff8000001e1e7808 */ /* 0x000fc40006800000 */
[----:B------:R-:W-:Y:S02]  /*6090*/  FMNMX.FTZ R11, R29, R10, !PT ;  /* 0x0000000a1d0b7209 */ /* 0x000fe40007810000 */
        /* <DEDUP_REMOVED lines=12> */
[----:B------:R-:W-:Y:S02]  /*6160*/  ISETP.GT.AND P5, PT, R14, RZ, P2 ;  /* 0x000000ff0e00720c */ /* 0x000fe400017a4270 */
[----:B------:R-:W-:Y:S02]  /*6170*/  FMNMX.FTZ R10, R44, R11, !PT ;  /* 0x0000000b2c0a7209 */ /* 0x000fe40007810000 */
[----:B------:R-:W-:Y:S02]  /*6180*/  ISETP.GT.AND P4, PT, R14, 0x1, P2 ;  /* 0x000000010e00780c */ /* 0x000fe40001784270 */
[----:B------:R-:W-:Y:S02]  /*6190*/  FMNMX.FTZ R11, R45, R10, !PT ;  /* 0x0000000a2d0b7209 */ /* 0x000fe40007810000 */
[----:B------:R-:W-:-:S02]  /*61a0*/  ISETP.LT.OR P5, PT, R15, 0x1, P5 ;  /* 0x000000010f00780c */ /* 0x000fc40002fa1670 */
[----:B------:R-:W-:Y:S02]  /*61b0*/  FMNMX.FTZ R10, R48, R11, !PT ;  /* 0x0000000b300a7209 */ /* 0x000fe40007810000 */
[----:B------:R-:W-:Y:S02]  /*61c0*/  ISETP.LT.OR P4, PT, R15, 0x2, P4 ;  /* 0x000000020f00780c */ /* 0x000fe40002781670 */
[----:B------:R-:W-:Y:S02]  /*61d0*/  FMNMX.FTZ R11, R49, R10, !PT ;  /* 0x0000000a310b7209 */ /* 0x000fe40007810000 */
[----:B------:R-:W-:Y:S02]  /*61e0*/  FSEL R26, R26, -INF , !P5 ;  /* 0xff8000001a1a7808 */ /* 0x000fe40006800000 */
[----:B------:R-:W-:Y:S02]  /*61f0*/  FMNMX.FTZ R10, R52, R11, !PT ;  /* 0x0000000b340a7209 */ /* 0x000fe40007810000 */
[----:B------:R-:W-:-:S02]  /*6200*/  ISETP.GT.AND P3, PT, R14, 0x9, P2 ;  /* 0x000000090e00780c */ /* 0x000fc40001764270 */
[----:B------:R-:W-:Y:S02]  /*6210*/  FMNMX.FTZ R11, R53, R10, !PT ;  /* 0x0000000a350b7209 */ /* 0x000fe40007810000 */
[----:B------:R-:W-:Y:S02]  /*6220*/  FSEL R27, R27, -INF , !P4 ;  /* 0xff8000001b1b7808 */ /* 0x000fe40006000000 */
        /* <DEDUP_REMOVED lines=32> */
[----:B------:R-:W-:Y:S01]  /*6430*/  ISETP.GT.AND P3, PT, R14, 0x29, P2 ;  /* 0x000000290e00780c */ /* 0x000fe20001764270 */
[----:B------:R-:W1:Y:S01]  /*6440*/  SHFL.BFLY PT, R10, R11, 0x2, 0x1f ;  /* 0x0c401f000b0a7f89 */ /* 0x000e6200000e0000 */
[----:B------:R-:W-:-:S02]  /*6450*/  FSEL R46, R46, -INF , !P4 ;  /* 0xff8000002e2e7808 */ /* 0x000fc40006000000 */
[C---:B------:R-:W-:Y:S02]  /*6460*/  ISETP.GT.AND P4, PT, R14.reuse, 0x30, P2 ;  /* 0x000000300e00780c */ /* 0x040fe40001784270 */
[----:B------:R-:W-:Y:S02]  /*6470*/  ISETP.LT.OR P5, PT, R15, 0x2a, P3 ;  /* 0x0000002a0f00780c */ /* 0x000fe40001fa1670 */
[C---:B------:R-:W-:Y:S02]  /*6480*/  ISETP.GT.AND P3, PT, R14.reuse, 0x31, P2 ;  /* 0x000000310e00780c */ /* 0x040fe40001764270 */
[----:B------:R-:W-:Y:S02]  /*6490*/  FSEL R47, R47, -INF , !P5 ;  /* 0xff8000002f2f7808 */ /* 0x000fe40006800000 */
[----:B------:R-:W-:Y:S02]  /*64a0*/  ISETP.LT.OR P4, PT, R15, 0x31, P4 ;  /* 0x000000310f00780c */ /* 0x000fe40002781670 */
[----:B------:R-:W-:-:S02]  /*64b0*/  ISETP.GT.AND P5, PT, R14, 0x38, P2 ;  /* 0x000000380e00780c */ /* 0x000fc400017a4270 */
[----:B------:R-:W-:Y:S02]  /*64c0*/  ISETP.LT.OR P3, PT, R15, 0x32, P3 ;  /* 0x000000320f00780c */ /* 0x000fe40001f61670 */
[----:B------:R-:W-:Y:S02]  /*64d0*/  FSEL R50, R50, -INF , !P4 ;  /* 0xff80000032327808 */ /* 0x000fe40006000000 */
[----:B------:R-:W-:Y:S02]  /*64e0*/  ISETP.GT.AND P4, PT, R14, 0x39, P2 ;  /* 0x000000390e00780c */ /* 0x000fe40001784270 */
[----:B------:R-:W-:Y:S02]  /*64f0*/  FSEL R51, R51, -INF , !P3 ;  /* 0xff80000033337808 */ /* 0x000fe40005800000 */
[----:B------:R-:W-:Y:S02]  /*6500*/  ISETP.LT.OR P5, PT, R15, 0x39, P5 ;  /* 0x000000390f00780c */ /* 0x000fe40002fa1670 */
[----:B-1----:R-:W-:-:S02]  /*6510*/  FMNMX.FTZ R12, R11, R10, !PT ;  /* 0x0000000a0b0c7209 */ /* 0x002fc40007810000 */
[----:B------:R-:W-:Y:S02]  /*6520*/  ISETP.GT.AND P3, PT, R14, 0x40, P2 ;  /* 0x000000400e00780c */ /* 0x000fe40001764270 */
[----:B------:R-:W-:Y:S01]  /*6530*/  ISETP.LT.OR P4, PT, R15, 0x3a, P4 ;  /* 0x0000003a0f00780c */ /* 0x000fe20002781670 */
[----:B------:R-:W1:Y:S01]  /*6540*/  SHFL.BFLY PT, R13, R12, 0x1, 0x1f ;  /* 0x0c201f000c0d7f89 */ /* 0x000e6200000e0000 */
[----:B------:R-:W-:Y:S02]  /*6550*/  FSEL R54, R54, -INF , !P5 ;  /* 0xff80000036367808 */ /* 0x000fe40006800000 */
[----:B------:R-:W-:Y:S02]  /*6560*/  ISETP.GT.AND P5, PT, R14, 0x41, P2 ;  /* 0x000000410e00780c */ /* 0x000fe400017a4270 */
[----:B------:R-:W-:Y:S02]  /*6570*/  FSEL R55, R55, -INF , !P4 ;  /* 0xff80000037377808 */ /* 0x000fe40006000000 */
[----:B------:R-:W-:-:S02]  /*6580*/  ISETP.LT.OR P3, PT, R15, 0x41, P3 ;  /* 0x000000410f00780c */ /* 0x000fc40001f61670 */
[----:B------:R-:W-:Y:S02]  /*6590*/  ISETP.GT.AND P4, PT, R14, 0x48, P2 ;  /* 0x000000480e00780c */ /* 0x000fe40001784270 */
[----:B------:R-:W-:Y:S02]  /*65a0*/  ISETP.LT.OR P5, PT, R15, 0x42, P5 ;  /* 0x000000420f00780c */ /* 0x000fe40002fa1670 */
[----:B------:R-:W-:Y:S02]  /*65b0*/  FSEL R58, R58, -INF , !P3 ;  /* 0xff8000003a3a7808 */ /* 0x000fe40005800000 */
[----:B------:R-:W-:Y:S02]  /*65c0*/  ISETP.GT.AND P3, PT, R14, 0x49, P2 ;  /* 0x000000490e00780c */ /* 0x000fe40001764270 */
[----:B------:R-:W-:Y:S02]  /*65d0*/  FSEL R59, R59, -INF , !P5 ;  /* 0xff8000003b3b7808 */ /* 0x000fe40006800000 */
[----:B------:R-:W-:-:S02]  /*65e0*/  ISETP.LT.OR P4, PT, R15, 0x49, P4 ;  /* 0x000000490f00780c */ /* 0x000fc40002781670 */
[----:B------:R-:W-:Y:S02]  /*65f0*/  ISETP.GT.AND P5, PT, R14, 0x50, P2 ;  /* 0x000000500e00780c */ /* 0x000fe400017a4270 */
[----:B------:R-:W-:Y:S02]  /*6600*/  ISETP.LT.OR P3, PT, R15, 0x4a, P3 ;  /* 0x0000004a0f00780c */ /* 0x000fe40001f61670 */
[----:B-1----:R-:W-:Y:S02]  /*6610*/  FMNMX.FTZ R10, R12, R13, !PT ;  /* 0x0000000d0c0a7209 */ /* 0x002fe40007810000 */
[----:B------:R-:W-:Y:S02]  /*6620*/  FSEL R62, R62, -INF , !P4 ;  /* 0xff8000003e3e7808 */ /* 0x000fe40006000000 */
[C---:B------:R-:W-:Y:S01]  /*6630*/  FSETP.NEU.FTZ.AND P6, PT, R10.reuse, -INF , PT ;  /* 0xff8000000a00780b */ /* 0x040fe20003fdd000 */
[----:B------:R-:W-:Y:S01]  /*6640*/  FMUL.FTZ R13, R10, UR33 ;  /* 0x000000210a0d7c20 */ /* 0x000fe20008410000 */
[----:B------:R-:W-:-:S02]  /*6650*/  ISETP.GT.AND P4, PT, R14, 0x51, P2 ;  /* 0x000000510e00780c */ /* 0x000fc40001784270 */
[----:B------:R-:W-:Y:S02]  /*6660*/  FSEL R63, R63, -INF , !P3 ;  /* 0xff8000003f3f7808 */ /* 0x000fe40005800000 */
[----:B------:R-:W-:Y:S02]  /*6670*/  FSEL R11, R13, RZ, P6 ;  /* 0x000000ff0d0b7208 */ /* 0x000fe40003000000 */
[----:B------:R-:W-:Y:S02]  /*6680*/  ISETP.LT.OR P5, PT, R15, 0x51, P5 ;  /* 0x000000510f00780c */ /* 0x000fe40002fa1670 */
[----:B------:R-:W-:Y:S01]  /*6690*/  ISETP.GT.AND P3, PT, R14, 0x58, P2 ;  /* 0x000000580e00780c */ /* 0x000fe20001764270 */
[--C-:B------:R-:W-:Y:S01]  /*66a0*/  FFMA.FTZ R20, R28, UR33, -R11.reuse ;  /* 0x000000211c147c23 */ /* 0x100fe2000801080b */
[----:B------:R-:W-:Y:S01]  /*66b0*/  FMNMX.FTZ R28, R26, R9, !PT ;  /* 0x000000091a1c7209 */ /* 0x000fe20007810000 */
[--C-:B------:R-:W-:Y:S01]  /*66c0*/  FFMA.FTZ R12, R25, UR33, -R11.reuse ;  /* 0x00000021190c7c23 */ /* 0x100fe2000801080b */
[--C-:B------:R-:W-:Y:S01]  /*66d0*/  FFMA.FTZ R25, R29, UR33, -R11.reuse ;  /* 0x000000211d197c23 */ /* 0x100fe2000801080b */
        /* <DEDUP_REMOVED lines=11> */
[----:B------:R1:W-:Y:S01]  /*6790*/  MUFU.EX2 R28, R36 ;  /* 0x00000024001c7308 */ /* 0x0003e20000000800 */
[----:B------:R-:W-:Y:S01]  /*67a0*/  ISETP.LT.OR P4, PT, R15, 0x52, P4 ;  /* 0x000000520f00780c */ /* 0x000fe20002781670 */
[--C-:B------:R-:W-:Y:S01]  /*67b0*/  FFMA.FTZ R56, R56, UR33, -R11.reuse ;  /* 0x0000002138387c23 */ /* 0x100fe2000801080b */
[----:B------:R-:W-:Y:S01]  /*67c0*/  FMNMX.FTZ R32, R34, R33, !PT ;  /* 0x0000002122207209 */ /* 0x000fe20007810000 */
[--C-:B------:R-:W-:Y:S01]  /*67d0*/  FFMA.FTZ R33, R37, UR33, -R11.reuse ;  /* 0x0000002125217c23 */ /* 0x100fe2000801080b */
[----:B------:R-:W-:Y:S01]  /*67e0*/  FSEL R66, R66, -INF , !P5 ;  /* 0xff80000042427808 */ /* 0x000fe20006800000 */
[--C-:B------:R-:W-:Y:S01]  /*67f0*/  FFMA.FTZ R60, R60, UR33, -R11.reuse ;  /* 0x000000213c3c7c23 */ /* 0x100fe2000801080b */
[----:B------:R-:W-:Y:S01]  /*6800*/  FMNMX.FTZ R37, R35, R32, !PT ;  /* 0x0000002023257209 */ /* 0x000fe20007810000 */
[----:B------:R-:W-:Y:S01]  /*6810*/  FFMA.FTZ R85, R85, UR33, -R11 ;  /* 0x0000002155557c23 */ /* 0x000fe2000801080b */
[----:B------:R-:W-:Y:S01]  /*6820*/  ISETP.GT.AND P5, PT, R14, 0x59, P2 ;  /* 0x000000590e00780c */ /* 0x000fe200017a4270 */
[----:B------:R-:W-:Y:S01]  /*6830*/  MUFU.EX2 R13, R13 ;  /* 0x0000000d000d7308 */ /* 0x000fe20000000800 */
[----:B------:R-:W-:-:S02]  /*6840*/  FMNMX.FTZ R32, R38, R37, !PT ;  /* 0x0000002526207209 */ /* 0x000fc40007810000 */
[----:B------:R-:W-:Y:S02]  /*6850*/  FSEL R67, R67, -INF , !P4 ;  /* 0xff80000043437808 */ /* 0x000fe40006000000 */
[----:B------:R-:W-:Y:S02]  /*6860*/  FMNMX.FTZ R37, R39, R32, !PT ;  /* 0x0000002027257209 */ /* 0x000fe40007810000 */
[----:B------:R-:W-:Y:S01]  /*6870*/  ISETP.LT.OR P3, PT, R15, 0x59, P3 ;  /* 0x000000590f00780c */ /* 0x000fe20001f61670 */
[----:B------:R2:W-:Y:S01]  /*6880*/  MUFU.EX2 R32, R40 ;  /* 0x0000002800207308 */ /* 0x0005e20000000800 */
[----:B-1----:R-:W-:Y:S01]  /*6890*/  FMNMX.FTZ R36, R42, R37, !PT ;  /* 0x000000252a247209 */ /* 0x002fe20007810000 */
[----:B------:R-:W-:Y:S01]  /*68a0*/  FFMA.FTZ R37, R41, UR33, -R11 ;  /* 0x0000002129257c23 */ /* 0x000fe2000801080b */
[----:B------:R-:W-:Y:S02]  /*68b0*/  ISETP.GT.AND P4, PT, R14, 0x60, P2 ;  /* 0x000000600e00780c */ /* 0x000fe40001784270 */
[----:B------:R-:W-:-:S02]  /*68c0*/  FMNMX.FTZ R41, R43, R36, !PT ;  /* 0x000000242b297209 */ /* 0x000fc40007810000 */
[----:B------:R-:W-:Y:S01]  /*68d0*/  ISETP.LT.OR P5, PT, R15, 0x5a, P5 ;  /* 0x0000005a0f00780c */ /* 0x000fe20002fa1670 */
[----:B------:R-:W-:Y:S01]  /*68e0*/  MUFU.EX2 R12, R12 ;  /* 0x0000000c000c7308 */ /* 0x000fe20000000800 */
[----:B------:R-:W-:Y:S02]  /*68f0*/  FMNMX.FTZ R36, R46, R41, !PT ;  /* 0x000000292e247209 */ /* 0x000fe40007810000 */
[----:B------:R-:W-:Y:S02]  /*6900*/  FSEL R70, R70, -INF , !P3 ;  /* 0xff80000046467808 */ /* 0x000fe40005800000 */
[----:B------:R-:W-:Y:S02]  /*6910*/  FMNMX.FTZ R41, R47, R36, !PT ;  /* 0x000000242f297209 */ /* 0x000fe40007810000 */
[----:B------:R-:W-:Y:S01]  /*6920*/  ISETP.GT.AND P3, PT, R14, 0x61, P2 ;  /* 0x000000610e00780c */ /* 0x000fe20001764270 */
[----:B------:R1:W-:Y:S01]  /*6930*/  MUFU.EX2 R36, R44 ;  /* 0x0000002c00247308 */ /* 0x0003e20000000800 */
[----:B--2---:R-:W-:Y:S01]  /*6940*/  FMNMX.FTZ R40, R50, R41, !PT ;  /* 0x0000002932287209 */ /* 0x004fe20007810000 */
[----:B------:R-:W-:Y:S01]  /*6950*/  FFMA.FTZ R41, R45, UR33, -R11 ;  /* 0x000000212d297c23 */ /* 0x000fe2000801080b */
[----:B------:R-:W-:-:S02]  /*6960*/  FSEL R71, R71, -INF , !P5 ;  /* 0xff80000047477808 */ /* 0x000fc40006800000 */
[----:B------:R-:W-:Y:S02]  /*6970*/  FMNMX.FTZ R45, R51, R40, !PT ;  /* 0x00000028332d7209 */ /* 0x000fe40007810000 */
[----:B------:R-:W-:Y:S01]  /*6980*/  ISETP.LT.OR P4, PT, R15, 0x61, P4 ;  /* 0x000000610f00780c */ /* 0x000fe20002781670 */
[----:B------:R-:W-:Y:S01]  /*6990*/  MUFU.EX2 R20, R20 ;  /* 0x0000001400147308 */ /* 0x000fe20000000800 */
[----:B------:R-:W-:Y:S02]  /*69a0*/  FMNMX.FTZ R40, R54, R45, !PT ;  /* 0x0000002d36287209 */ /* 0x000fe40007810000 */
[----:B------:R-:W-:Y:S02]  /*69b0*/  ISETP.GT.AND P5, PT, R14, 0x68, P2 ;  /* 0x000000680e00780c */ /* 0x000fe400017a4270 */
[----:B------:R-:W-:Y:S02]  /*69c0*/  FMNMX.FTZ R45, R55, R40, !PT ;  /* 0x00000028372d7209 */ /* 0x000fe40007810000 */
[----:B------:R-:W-:Y:S01]  /*69d0*/  ISETP.LT.OR P3, PT, R15, 0x62, P3 ;  /* 0x000000620f00780c */ /* 0x000fe20001f61670 */
[----:B------:R2:W-:Y:S01]  /*69e0*/  MUFU.EX2 R40, R48 ;  /* 0x0000003000287308 */ /* 0x0005e20000000800 */
[----:B-1----:R-:W-:Y:S01]  /*69f0*/  FMNMX.FTZ R44, R58, R45, !PT ;  /* 0x0000002d3a2c7209 */ /* 0x002fe20007810000 */
[----:B------:R-:W-:Y:S01]  /*6a00*/  FFMA.FTZ R45, R49, UR33, -R11 ;  /* 0x00000021312d7c23 */ /* 0x000fe2000801080b */
[----:B------:R-:W-:-:S02]  /*6a10*/  FSEL R74, R74, -INF , !P4 ;  /* 0xff8000004a4a7808 */ /* 0x000fc40006000000 */
[----:B------:R-:W-:Y:S02]  /*6a20*/  FMNMX.FTZ R49, R59, R44, !PT ;  /* 0x0000002c3b317209 */ /* 0x000fe40007810000 */
[----:B------:R-:W-:Y:S01]  /*6a30*/  ISETP.GT.AND P4, PT, R14, 0x69, P2 ;  /* 0x000000690e00780c */ /* 0x000fe20001784270 */
[----:B------:R-:W-:Y:S01]  /*6a40*/  MUFU.EX2 R25, R25 ;  /* 0x0000001900197308 */ /* 0x000fe20000000800 */
[----:B------:R-:W-:Y:S02]  /*6a50*/  FMNMX.FTZ R44, R62, R49, !PT ;  /* 0x000000313e2c7209 */ /* 0x000fe40007810000 */
[----:B------:R-:W-:Y:S02]  /*6a60*/  FSEL R75, R75, -INF , !P3 ;  /* 0xff8000004b4b7808 */ /* 0x000fe40005800000 */
[----:B------:R-:W-:Y:S02]  /*6a70*/  FMNMX.FTZ R49, R63, R44, !PT ;  /* 0x0000002c3f317209 */ /* 0x000fe40007810000 */
[----:B------:R-:W-:Y:S01]  /*6a80*/  ISETP.LT.OR P5, PT, R15, 0x69, P5 ;  /* 0x000000690f00780c */ /* 0x000fe20002fa1670 */
[----:B------:R1:W-:Y:S01]  /*6a90*/  MUFU.EX2 R44, R52 ;  /* 0x00000034002c7308 */ /* 0x0003e20000000800 */
[----:B--2---:R-:W-:Y:S01]  /*6aa0*/  FMNMX.FTZ R48, R66, R49, !PT ;  /* 0x0000003142307209 */ /* 0x004fe20007810000 */
[----:B------:R-:W-:Y:S01]  /*6ab0*/  FFMA.FTZ R49, R53, UR33, -R11 ;  /* 0x0000002135317c23 */ /* 0x000fe2000801080b */
[----:B------:R-:W-:-:S02]  /*6ac0*/  ISETP.GT.AND P3, PT, R14, 0x70, P2 ;  /* 0x000000700e00780c */ /* 0x000fc40001764270 */
[----:B------:R-:W-:Y:S02]  /*6ad0*/  FMNMX.FTZ R53, R67, R48, !PT ;  /* 0x0000003043357209 */ /* 0x000fe40007810000 */
[----:B------:R-:W-:Y:S01]  /*6ae0*/  ISETP.LT.OR P4, PT, R15, 0x6a, P4 ;  /* 0x0000006a0f00780c */ /* 0x000fe20002781670 */
[----:B------:R-:W-:Y:S01]  /*6af0*/  MUFU.EX2 R24, R24 ;  /* 0x0000001800187308 */ /* 0x000fe20000000800 */
[----:B------:R-:W-:Y:S02]  /*6b00*/  FMNMX.FTZ R48, R70, R53, !PT ;  /* 0x0000003546307209 */ /* 0x000fe40007810000 */
[----:B------:R-:W-:Y:S02]  /*6b10*/  FSEL R139, R78, -INF , !P5 ;  /* 0xff8000004e8b7808 */ /* 0x000fe40006800000 */
[----:B------:R-:W-:Y:S02]  /*6b20*/  FMNMX.FTZ R53, R71, R48, !PT ;  /* 0x0000003047357209 */ /* 0x000fe40007810000 */
[----:B------:R-:W-:Y:S01]  /*6b30*/  ISETP.GT.AND P5, PT, R14, 0x71, P2 ;  /* 0x000000710e00780c */ /* 0x000fe200017a4270 */
[----:B------:R2:W-:Y:S01]  /*6b40*/  MUFU.EX2 R48, R56 ;  /* 0x0000003800307308 */ /* 0x0005e20000000800 */
[----:B-1----:R-:W-:Y:S01]  /*6b50*/  FMNMX.FTZ R52, R74, R53, !PT ;  /* 0x000000354a347209 */ /* 0x002fe20007810000 */
[----:B------:R-:W-:Y:S01]  /*6b60*/  FFMA.FTZ R53, R57, UR33, -R11 ;  /* 0x0000002139357c23 */ /* 0x000fe2000801080b */
[----:B------:R-:W-:-:S02]  /*6b70*/  FSEL R79, R79, -INF , !P4 ;  /* 0xff8000004f4f7808 */ /* 0x000fc40006000000 */
[----:B------:R-:W-:Y:S02]  /*6b80*/  FMNMX.FTZ R52, R75, R52, !PT ;  /* 0x000000344b347209 */ /* 0x000fe40007810000 */
[----:B------:R-:W-:Y:S01]  /*6b90*/  ISETP.LT.OR P3, PT, R15, 0x71, P3 ;  /* 0x000000710f00780c */ /* 0x000fe20001f61670 */
[----:B------:R-:W-:Y:S01]  /*6ba0*/  MUFU.EX2 R29, R29 ;  /* 0x0000001d001d7308 */ /* 0x000fe20000000800 */
[----:B------:R-:W-:Y:S01]  /*6bb0*/  FMNMX.FTZ R52, R139, R52, !PT ;  /* 0x000000348b347209 */ /* 0x000fe20007810000 */
[--C-:B--2---:R-:W-:Y:S01]  /*6bc0*/  FFMA.FTZ R56, R64, UR33, -R11.reuse ;  /* 0x0000002140387c23 */ /* 0x104fe2000801080b */
[----:B------:R-:W-:Y:S01]  /*6bd0*/  ISETP.GT.AND P4, PT, R14, 0x78, P2 ;  /* 0x000000780e00780c */ /* 0x000fe20001784270 */
[--C-:B------:R-:W-:Y:S01]  /*6be0*/  FFMA.FTZ R64, R72, UR33, -R11.reuse ;  /* 0x0000002148407c23 */ /* 0x100fe2000801080b */
[----:B------:R-:W-:Y:S01]  /*6bf0*/  ISETP.LT.OR P5, PT, R15, 0x72, P5 ;  /* 0x000000720f00780c */ /* 0x000fe20002fa1670 */
[----:B------:R-:W-:Y:S01]  /*6c00*/  FFMA.FTZ R72, R80, UR33, -R11 ;  /* 0x0000002150487c23 */ /* 0x000fe2000801080b */
[----:B------:R-:W-:Y:S01]  /*6c10*/  FSEL R82, R82, -INF , !P3 ;  /* 0xff80000052527808 */ /* 0x000fe20005800000 */
[----:B------:R-:W-:Y:S01]  /*6c20*/  MUFU.EX2 R33, R33 ;  /* 0x0000002100217308 */ /* 0x000fe20000000800 */
[----:B------:R-:W-:-:S02]  /*6c30*/  FMNMX.FTZ R57, R79, R52, !PT ;  /* 0x000000344f397209 */ /* 0x000fc40007810000 */
[----:B------:R-:W-:Y:S02]  /*6c40*/  ISETP.GT.AND P2, PT, R14, 0x79, P2 ;  /* 0x000000790e00780c */ /* 0x000fe40001744270 */
[----:B------:R-:W-:Y:S02]  /*6c50*/  ISETP.LT.OR P4, PT, R15, 0x79, P4 ;  /* 0x000000790f00780c */ /* 0x000fe40002781670 */
[----:B------:R-:W-:Y:S01]  /*6c60*/  FSEL R83, R83, -INF , !P5 ;  /* 0xff80000053537808 */ /* 0x000fe20006800000 */
[----:B------:R1:W-:Y:S01]  /*6c70*/  MUFU.EX2 R52, R60 ;  /* 0x0000003c00347308 */ /* 0x0003e20000000800 */
[----:B------:R-:W-:Y:S01]  /*6c80*/  FMNMX.FTZ R14, R82, R57, !PT ;  /* 0x00000039520e7209 */ /* 0x000fe20007810000 */
[--C-:B------:R-:W-:Y:S01]  /*6c90*/  FFMA.FTZ R57, R61, UR33, -R11.reuse ;  /* 0x000000213d397c23 */ /* 0x100fe2000801080b */
[----:B------:R-:W-:Y:S01]  /*6ca0*/  ISETP.LT.OR P2, PT, R15, 0x7a, P2 ;  /* 0x0000007a0f00780c */ /* 0x000fe20001741670 */
[--C-:B------:R-:W-:Y:S01]  /*6cb0*/  FFMA.FTZ R61, R65, UR33, -R11.reuse ;  /* 0x00000021413d7c23 */ /* 0x100fe2000801080b */
[----:B------:R-:W-:Y:S01]  /*6cc0*/  FSEL R86, R86, -INF , !P4 ;  /* 0xff80000056567808 */ /* 0x000fe20006000000 */
[--C-:B------:R-:W-:Y:S01]  /*6cd0*/  FFMA.FTZ R65, R69, UR33, -R11.reuse ;  /* 0x0000002145417c23 */ /* 0x100fe2000801080b */
[----:B------:R-:W-:Y:S01]  /*6ce0*/  FMNMX.FTZ R15, R83, R14, !PT ;  /* 0x0000000e530f7209 */ /* 0x000fe20007810000 */
[--C-:B------:R-:W-:Y:S01]  /*6cf0*/  FFMA.FTZ R69, R73, UR33, -R11.reuse ;  /* 0x0000002149457c23 */ /* 0x100fe2000801080b */
[----:B------:R-:W-:Y:S01]  /*6d00*/  FSEL R87, R87, -INF , !P2 ;  /* 0xff80000057577808 */ /* 0x000fe20005000000 */
[--C-:B-1----:R-:W-:Y:S01]  /*6d10*/  FFMA.FTZ R60, R68, UR33, -R11.reuse ;  /* 0x00000021443c7c23 */ /* 0x102fe2000801080b */
[----:B------:R-:W-:Y:S01]  /*6d20*/  FMNMX.FTZ R14, R86, R15, !PT ;  /* 0x0000000f560e7209 */ /* 0x000fe20007810000 */
[--C-:B------:R-:W-:Y:S01]  /*6d30*/  FFMA.FTZ R68, R76, UR33, -R11.reuse ;  /* 0x000000214c447c23 */ /* 0x100fe2000801080b */
[--C-:B------:R-:W-:Y:S01]  /*6d40*/  FFMA.FTZ R73, R77, UR33, -R11.reuse ;  /* 0x000000214d497c23 */ /* 0x100fe2000801080b */
[--C-:B------:R-:W-:Y:S01]  /*6d50*/  FFMA.FTZ R77, R81, UR33, -R11.reuse ;  /* 0x00000021514d7c23 */ /* 0x100fe2000801080b */
[----:B------:R-:W-:Y:S01]  /*6d60*/  FMNMX.FTZ R14, R87, R14, !PT ;  /* 0x0000000e570e7209 */ /* 0x000fe20007810000 */
[----:B------:R-:W-:Y:S01]  /*6d70*/  FFMA.FTZ R76, R84, UR33, -R11 ;  /* 0x00000021544c7c23 */ /* 0x000fe2000801080b */
[----:B------:R-:W-:Y:S01]  /*6d80*/  FSEL R78, R10, RZ, P6 ;  /* 0x000000ff0a4e7208 */ /* 0x000fe20003000000 */
[----:B------:R-:W-:Y:S02]  /*6d90*/  MUFU.EX2 R37, R37 ;  /* 0x0000002500257308 */ /* 0x000fe40000000800 */
[----:B------:R-:W1:Y:S02]  /*6da0*/  SHFL.BFLY PT, R15, R14, 0x2, 0x1f ;  /* 0x0c401f000e0f7f89 */ /* 0x000e6400000e0000 */
[----:B------:R-:W-:-:S04]  /*6db0*/  FADD.FTZ R78, -R78, R7 ;  /* 0x000000074e4e7221 */ /* 0x000fc80000010100 */
[----:B------:R-:W-:Y:S01]  /*6dc0*/  FMUL.FTZ R78, R78, UR33 ;  /* 0x000000214e4e7c20 */ /* 0x000fe20008410000 */
[----:B------:R-:W-:Y:S08]  /*6dd0*/  MUFU.EX2 R7, R85 ;  /* 0x0000005500077308 */ /* 0x000ff00000000800 */
[----:B------:R-:W2:Y:S08]  /*6de0*/  MUFU.EX2 R78, R78 ;  /* 0x0000004e004e7308 */ /* 0x000eb00000000800 */
[----:B------:R-:W-:Y:S01]  /*6df0*/  MUFU.EX2 R41, R41 ;  /* 0x0000002900297308 */ /* 0x000fe20000000800 */
[----:B-1----:R-:W-:-:S05]  /*6e00*/  FMNMX.FTZ R15, R14, R15, !PT ;  /* 0x0000000f0e0f7209 */ /* 0x002fca0007810000 */
[----:B------:R-:W1:Y:S02]  /*6e10*/  SHFL.BFLY PT, R14, R15, 0x1, 0x1f ;  /* 0x0c201f000f0e7f89 */ /* 0x000e6400000e0000 */
[----:B------:R-:W-:Y:S01]  /*6e20*/  MUFU.EX2 R45, R45 ;  /* 0x0000002d002d7308 */ /* 0x000fe20000000800 */
[-C--:B--2---:R-:W-:Y:S01]  /*6e30*/  FMUL.FTZ R88, R88, R78.reuse ;  /* 0x0000004e58587220 */ /* 0x084fe20000410000 */
[-C--:B------:R-:W-:Y:S01]  /*6e40*/  FMUL.FTZ R89, R89, R78.reuse ;  /* 0x0000004e59597220 */ /* 0x080fe20000410000 */
[-C--:B------:R-:W-:Y:S01]  /*6e50*/  FMUL.FTZ R92, R92, R78.reuse ;  /* 0x0000004e5c5c7220 */ /* 0x080fe20000410000 */
[-C--:B------:R-:W-:Y:S01]  /*6e60*/  FMUL.FTZ R93, R93, R78.reuse ;  /* 0x0000004e5d5d7220 */ /* 0x080fe20000410000 */
[-C--:B------:R-:W-:Y:S01]  /*6e70*/  FMUL.FTZ R96, R96, R78.reuse ;  /* 0x0000004e60607220 */ /* 0x080fe20000410000 */
[-C--:B------:R-:W-:Y:S01]  /*6e80*/  FMUL.FTZ R97, R97, R78.reuse ;  /* 0x0000004e61617220 */ /* 0x080fe20000410000 */
[-C--:B------:R-:W-:Y:S01]  /*6e90*/  FMUL.FTZ R100, R100, R78.reuse ;  /* 0x0000004e64647220 */ /* 0x080fe20000410000 */
[----:B------:R-:W-:Y:S01]  /*6ea0*/  MUFU.EX2 R49, R49 ;  /* 0x0000003100317308 */ /* 0x000fe20000000800 */
[-C--:B------:R-:W-:Y:S01]  /*6eb0*/  FMUL.FTZ R101, R101, R78.reuse ;  /* 0x0000004e65657220 */ /* 0x080fe20000410000 */
        /* <DEDUP_REMOVED lines=11> */
[----:B------:R-:W-:Y:S01]  /*6f70*/  FMUL.FTZ R124, R124, R78 ;  /* 0x0000004e7c7c7220 */ /* 0x000fe20000410000 */
[----:B-1----:R-:W-:Y:S01]  /*6f80*/  FMNMX.FTZ R11, R15, R14, !PT ;  /* 0x0000000e0f0b7209 */ /* 0x002fe20007810000 */
[-C--:B------:R-:W-:Y:S01]  /*6f90*/  FMUL.FTZ R125, R125, R78.reuse ;  /* 0x0000004e7d7d7220 */ /* 0x080fe20000410000 */
[----:B------:R-:W-:Y:S01]  /*6fa0*/  MUFU.EX2 R57, R57 ;  /* 0x0000003900397308 */ /* 0x000fe20000000800 */
[-C--:B------:R-:W-:Y:S01]  /*6fb0*/  FMUL.FTZ R128, R128, R78.reuse ;  /* 0x0000004e80807220 */ /* 0x080fe20000410000 */
[C---:B------:R-:W-:Y:S01]  /*6fc0*/  FSETP.NEU.FTZ.AND P2, PT, R11.reuse, -INF , PT ;  /* 0xff8000000b00780b */ /* 0x040fe20003f5d000 */
[----:B------:R-:W-:Y:S01]  /*6fd0*/  FMUL.FTZ R80, R11, UR33 ;  /* 0x000000210b507c20 */ /* 0x000fe20008410000 */
[-C--:B------:R-:W-:Y:S01]  /*6fe0*/  FMUL.FTZ R129, R129, R78.reuse ;  /* 0x0000004e81817220 */ /* 0x080fe20000410000 */
[-C--:B------:R-:W-:Y:S01]  /*6ff0*/  FMUL.FTZ R132, R132, R78.reuse ;  /* 0x0000004e84847220 */ /* 0x080fe20000410000 */
[----:B------:R-:W-:Y:S01]  /*7000*/  FSEL R14, R11, RZ, P2 ;  /* 0x000000ff0b0e7208 */ /* 0x000fe20001000000 */
[----:B------:R-:W-:Y:S01]  /*7010*/  FMUL.FTZ R133, R133, R78 ;  /* 0x0000004e85857220 */ /* 0x000fe20000410000 */
[----:B------:R-:W-:Y:S01]  /*7020*/  FSEL R80, R80, RZ, P2 ;  /* 0x000000ff50507208 */ /* 0x000fe20001000000 */
[----:B------:R-:W-:Y:S01]  /*7030*/  MUFU.EX2 R56, R56 ;  /* 0x0000003800387308 */ /* 0x000fe20000000800 */
[----:B------:R-:W-:Y:S01]  /*7040*/  ISETP.GT.AND P2, PT, R8, UR58, PT ;  /* 0x0000003a08007c0c */ /* 0x000fe2000bf44270 */
[----:B------:R-:W-:Y:S01]  /*7050*/  FADD.FTZ R14, -R14, R9 ;  /* 0x000000090e0e7221 */ /* 0x000fe20000010100 */
[----:B------:R-:W-:-:S02]  /*7060*/  VIADD R8, R8, 0xffffffff ;  /* 0xffffffff08087836 */ /* 0x000fc40000000000 */
[--C-:B------:R-:W-:Y:S01]  /*7070*/  FFMA.FTZ R26, R26, UR33, -R80.reuse ;  /* 0x000000211a1a7c23 */ /* 0x100fe20008010850 */
[--C-:B------:R-:W-:Y:S01]  /*7080*/  FFMA.FTZ R15, R27, UR33, -R80.reuse ;  /* 0x000000211b0f7c23 */ /* 0x100fe20008010850 */
[----:B------:R-:W-:Y:S01]  /*7090*/  FMUL.FTZ R9, R14, UR33 ;  /* 0x000000210e097c20 */ /* 0x000fe20008410000 */
[----:B------:R-:W-:Y:S02]  /*70a0*/  IMAD.U32 R14, RZ, RZ, UR36 ;  /* 0x00000024ff0e7e24 */ /* 0x000fe4000f8e00ff */
[--C-:B------:R-:W-:Y:S01]  /*70b0*/  FFMA.FTZ R84, R35, UR33, -R80.reuse ;  /* 0x0000002123547c23 */ /* 0x100fe20008010850 */
[--C-:B------:R-:W-:Y:S01]  /*70c0*/  FFMA.FTZ R30, R30, UR33, -R80.reuse ;  /* 0x000000211e1e7c23 */ /* 0x100fe20008010850 */
[----:B------:R-:W-:Y:S01]  /*70d0*/  MUFU.EX2 R26, R26 ;  /* 0x0000001a001a7308 */ /* 0x000fe20000000800 */
[--C-:B------:R-:W-:Y:S01]  /*70e0*/  FFMA.FTZ R35, R38, UR33, -R80.reuse ;  /* 0x0000002126237c23 */ /* 0x100fe20008010850 */
[----:B------:R-:W-:Y:S01]  /*70f0*/  @!P1 LEA R14, R14, UR39, 0x3 ;  /* 0x000000270e0e9c11 */ /* 0x000fe2000f8e18ff */
[--C-:B------:R-:W-:Y:S01]  /*7100*/  FFMA.FTZ R38, R39, UR33, -R80.reuse ;  /* 0x0000002127267c23 */ /* 0x100fe20008010850 */
[--C-:B------:R-:W-:Y:S01]  /*7110*/  FFMA.FTZ R142, R31, UR33, -R80.reuse ;  /* 0x000000211f8e7c23 */ /* 0x100fe20008010850 */
[--C-:B------:R-:W-:Y:S01]  /*7120*/  FFMA.FTZ R39, R42, UR33, -R80.reuse ;  /* 0x000000212a277c23 */ /* 0x100fe20008010850 */
[--C-:B------:R-:W-:Y:S01]  /*7130*/  FFMA.FTZ R42, R43, UR33, -R80.reuse ;  /* 0x000000212b2a7c23 */ /* 0x100fe20008010850 */
[----:B------:R-:W-:Y:S01]  /*7140*/  FFMA.FTZ R43, R54, UR33, -R80 ;  /* 0x00000021362b7c23 */ /* 0x000fe20008010850 */
[----:B------:R-:W1:Y:S01]  /*7150*/  MUFU.EX2 R9, R9 ;  /* 0x0000000900097308 */ /* 0x000e620000000800 */
[----:B------:R-:W-:-:S02]  /*7160*/  @!P1 VIADD R14, R14, 0x2d860 ;  /* 0x0002d8600e0e9836 */ /* 0x000fc40000000000 */
[--C-:B------:R-:W-:Y:S01]  /*7170*/  FFMA.FTZ R54, R55, UR33, -R80.reuse ;  /* 0x0000002137367c23 */ /* 0x100fe20008010850 */
[--C-:B------:R-:W-:Y:S01]  /*7180*/  FFMA.FTZ R27, R34, UR33, -R80.reuse ;  /* 0x00000021221b7c23 */ /* 0x100fe20008010850 */
[----:B------:R-:W-:Y:S01]  /*7190*/  FFMA.FTZ R55, R78, R6, R13 ;  /* 0x000000064e377223 */ /* 0x000fe2000001000d */
[----:B------:R-:W-:Y:S01]  /*71a0*/  FFMA.FTZ R81, R47, UR33, -R80 ;  /* 0x000000212f517c23 */ /* 0x000fe20008010850 */
[----:B------:R-:W-:Y:S01]  /*71b0*/  @!P1 PRMT R14, RZ, 0x654, R14 ;  /* 0x00000654ff0e9816 */ /* 0x000fe2000000000e */
[--C-:B------:R-:W-:Y:S01]  /*71c0*/  FFMA.FTZ R47, R58, UR33, -R80.reuse ;  /* 0x000000213a2f7c23 */ /* 0x100fe20008010850 */
[----:B------:R-:W2:Y:S01]  /*71d0*/  MUFU.EX2 R15, R15 ;  /* 0x0000000f000f7308 */ /* 0x000ea20000000800 */
[C---:B------:R-:W-:Y:S01]  /*71e0*/  FADD.FTZ R55, R12.reuse, R55 ;  /* 0x000000370c377221 */ /* 0x040fe20000010000 */
[----:B------:R3:W-:Y:S01]  /*71f0*/  @!P1 SYNCS.ARRIVE.TRANS64.RED.A1T0 RZ, [R14+URZ], RZ ;  /* 0x000000ff0eff99a7 */ /* 0x0007e2000810043f */
[----:B------:R-:W-:Y:S01]  /*7200*/  F2FP.BF16.F32.PACK_AB R12, R12, R13 ;  /* 0x0000000d0c0c723e */ /* 0x000fe200000010ff */
[--C-:B------:R-:W-:Y:S01]  /*7210*/  FFMA.FTZ R58, R59, UR33, -R80.reuse ;  /* 0x000000213b3a7c23 */ /* 0x100fe20008010850 */
[--C-:B------:R-:W-:Y:S01]  /*7220*/  FFMA.FTZ R46, R46, UR33, -R80.reuse ;  /* 0x000000212e2e7c23 */ /* 0x100fe20008010850 */
[--C-:B------:R-:W-:Y:S01]  /*7230*/  FFMA.FTZ R6, R63, UR33, -R80.reuse ;  /* 0x000000213f067c23 */ /* 0x100fe20008010850 */
[----:B------:R-:W-:Y:S01]  /*7240*/  FFMA.FTZ R31, R51, UR33, -R80 ;  /* 0x00000021331f7c23 */ /* 0x000fe20008010850 */
[----:B------:R4:W5:Y:S01]  /*7250*/  MUFU.EX2 R85, R30 ;  /* 0x0000001e00557308 */ /* 0x0009620000000800 */
[----:B-1----:R-:W-:Y:S01]  /*7260*/  FFMA.FTZ R4, R9, R4, R26 ;  /* 0x0000000409047223 */ /* 0x002fe2000001001a */
[----:B---3--:R-:W-:Y:S01]  /*7270*/  FADD.FTZ R14, R20, R55 ;  /* 0x00000037140e7221 */ /* 0x008fe20000010000 */
[--C-:B------:R-:W-:Y:S01]  /*7280*/  FFMA.FTZ R51, R62, UR33, -R80.reuse ;  /* 0x000000213e337c23 */ /* 0x100fe20008010850 */
[--C-:B------:R-:W-:Y:S01]  /*7290*/  FFMA.FTZ R62, R74, UR33, -R80.reuse ;  /* 0x000000214a3e7c23 */ /* 0x100fe20008010850 */
[----:B------:R-:W-:Y:S01]  /*72a0*/  FFMA.FTZ R75, R75, UR33, -R80 ;  /* 0x000000214b4b7c23 */ /* 0x000fe20008010850 */
[C---:B------:R-:W-:Y:S01]  /*72b0*/  FADD.FTZ R55, R25.reuse, R14 ;  /* 0x0000000e19377221 */ /* 0x040fe20000010000 */
[----:B------:R-:W-:Y:S01]  /*72c0*/  F2FP.BF16.F32.PACK_AB R14, R25, R20 ;  /* 0x00000014190e723e */ /* 0x000fe200000010ff */
[----:B------:R-:W1:Y:S01]  /*72d0*/  MUFU.EX2 R142, R142 ;  /* 0x0000008e008e7308 */ /* 0x000e620000000800 */
[C---:B--2---:R-:W-:Y:S01]  /*72e0*/  FADD.FTZ R4, R15.reuse, R4 ;  /* 0x000000040f047221 */ /* 0x044fe20000010000 */
[----:B------:R-:W-:Y:S01]  /*72f0*/  F2FP.BF16.F32.PACK_AB R13, R15, R26 ;  /* 0x0000001a0f0d723e */ /* 0x000fe200000010ff */
[----:B------:R-:W-:Y:S01]  /*7300*/  FADD.FTZ R26, R24, R55 ;  /* 0x00000037181a7221 */ /* 0x000fe20000010000 */
[--C-:B----4-:R-:W-:Y:S01]  /*7310*/  FFMA.FTZ R30, R50, UR33, -R80.reuse ;  /* 0x00000021321e7c23 */ /* 0x110fe20008010850 */
[--C-:B------:R-:W-:Y:S01]  /*7320*/  FFMA.FTZ R55, R67, UR33, -R80.reuse ;  /* 0x0000002143377c23 */ /* 0x100fe20008010850 */
[----:B------:R-:W-:Y:S01]  /*7330*/  FFMA.FTZ R139, R139, UR33, -R80 ;  /* 0x000000218b8b7c23 */ /* 0x000fe20008010850 */
[----:B------:R-:W-:Y:S01]  /*7340*/  FADD.FTZ R59, R29, R26 ;  /* 0x0000001a1d3b7221 */ /* 0x000fe20000010000 */
[----:B------:R-:W2:Y:S01]  /*7350*/  MUFU.EX2 R27, R27 ;  /* 0x0000001b001b7308 */ /* 0x000ea20000000800 */
[----:B-----5:R-:W-:Y:S01]  /*7360*/  FADD.FTZ R25, R85, R4 ;  /* 0x0000000455197221 */ /* 0x020fe20000010000 */
[--C-:B------:R-:W-:Y:S01]  /*7370*/  FFMA.FTZ R4, R66, UR33, -R80.reuse ;  /* 0x0000002142047c23 */ /* 0x100fe20008010850 */
[----:B------:R-:W-:Y:S01]  /*7380*/  FADD.FTZ R34, R28, R59 ;  /* 0x0000003b1c227221 */ /* 0x000fe20000010000 */
[--C-:B------:R-:W-:Y:S01]  /*7390*/  FFMA.FTZ R59, R70, UR33, -R80.reuse ;  /* 0x00000021463b7c23 */ /* 0x100fe20008010850 */
[--C-:B------:R-:W-:Y:S01]  /*73a0*/  FFMA.FTZ R79, R79, UR33, -R80.reuse ;  /* 0x000000214f4f7c23 */ /* 0x100fe20008010850 */
[----:B------:R-:W-:Y:S01]  /*73b0*/  FFMA.FTZ R82, R82, UR33, -R80 ;  /* 0x0000002152527c23 */ /* 0x000fe20008010850 */
[----:B------:R-:W-:Y:S01]  /*73c0*/  FADD.FTZ R63, R33, R34 ;  /* 0x00000022213f7221 */ /* 0x000fe20000010000 */
[----:B------:R-:W3:Y:S01]  /*73d0*/  MUFU.EX2 R84, R84 ;  /* 0x0000005400547308 */ /* 0x000ee20000000800 */
[C---:B-1----:R-:W-:Y:S01]  /*73e0*/  FADD.FTZ R20, R142.reuse, R25 ;  /* 0x000000198e147221 */ /* 0x042fe20000010000 */
[----:B------:R-:W-:Y:S01]  /*73f0*/  F2FP.BF16.F32.PACK_AB R15, R142, R85 ;  /* 0x000000558e0f723e */ /* 0x000fe200000010ff */
[----:B------:R-:W-:Y:S01]  /*7400*/  FADD.FTZ R34, R32, R63 ;  /* 0x0000003f20227221 */ /* 0x000fe20000010000 */
[--C-:B------:R-:W-:Y:S01]  /*7410*/  FFMA.FTZ R83, R83, UR33, -R80.reuse ;  /* 0x0000002153537c23 */ /* 0x100fe20008010850 */
[----:B------:R-:W-:Y:S01]  /*7420*/  FFMA.FTZ R86, R86, UR33, -R80 ;  /* 0x0000002156567c23 */ /* 0x000fe20008010850 */
[----:B------:R-:W-:Y:S01]  /*7430*/  F2FP.BF16.F32.PACK_AB R24, R29, R24 ;  /* 0x000000181d18723e */ /* 0x000fe200000010ff */
[----:B------:R-:W-:Y:S01]  /*7440*/  FADD.FTZ R63, R37, R34 ;  /* 0x00000022253f7221 */ /* 0x000fe20000010000 */
[----:B------:R-:W1:Y:S01]  /*7450*/  MUFU.EX2 R35, R35 ;  /* 0x0000002300237308 */ /* 0x000e620000000800 */
[----:B--2---:R-:W-:Y:S01]  /*7460*/  FADD.FTZ R25, R27, R20 ;  /* 0x000000141b197221 */ /* 0x004fe20000010000 */
[----:B------:R2:W-:Y:S01]  /*7470*/  STSM.16.M88.4 [R136+0x21800], R12 ;  /* 0x0218000c88007844 */ /* 0x0005e20000000200 */
[--C-:B------:R-:W-:Y:S01]  /*7480*/  FFMA.FTZ R20, R71, UR33, -R80.reuse ;  /* 0x0000002147147c23 */ /* 0x100fe20008010850 */
[----:B------:R-:W-:Y:S01]  /*7490*/  FFMA.FTZ R80, R87, UR33, -R80 ;  /* 0x0000002157507c23 */ /* 0x000fe20008010850 */
[----:B------:R-:W-:Y:S01]  /*74a0*/  F2FP.BF16.F32.PACK_AB R32, R37, R32 ;  /* 0x000000202520723e */ /* 0x000fe200000010ff */
[----:B------:R-:W-:Y:S01]  /*74b0*/  UMOV UR36, UR57 ;  /* 0x0000003900247c82 */ /* 0x000fe20008000000 */
[-C--:B------:R-:W-:Y:S01]  /*74c0*/  FMUL.FTZ R90, R90, R9.reuse ;  /* 0x000000095a5a7220 */ /* 0x080fe20000410000 */
[----:B------:R-:W4:Y:S01]  /*74d0*/  MUFU.EX2 R38, R38 ;  /* 0x0000002600267308 */ /* 0x000f220000000800 */
[----:B---3--:R-:W-:Y:S01]  /*74e0*/  FADD.FTZ R26, R84, R25 ;  /* 0x00000019541a7221 */ /* 0x008fe20000010000 */
[-C--:B------:R-:W-:Y:S01]  /*74f0*/  FMUL.FTZ R91, R91, R9.reuse ;  /* 0x000000095b5b7220 */ /* 0x080fe20000410000 */
[-C--:B------:R-:W-:Y:S01]  /*7500*/  FMUL.FTZ R94, R94, R9.reuse ;  /* 0x000000095e5e7220 */ /* 0x080fe20000410000 */
[-C--:B------:R-:W-:Y:S01]  /*7510*/  FMUL.FTZ R95, R95, R9.reuse ;  /* 0x000000095f5f7220 */ /* 0x080fe20000410000 */
[-C--:B------:R-:W-:Y:S01]  /*7520*/  FMUL.FTZ R98, R98, R9.reuse ;  /* 0x0000000962627220 */ /* 0x080fe20000410000 */
[-C--:B------:R-:W-:Y:S01]  /*7530*/  FMUL.FTZ R99, R99, R9.reuse ;  /* 0x0000000963637220 */ /* 0x080fe20000410000 */
[-C--:B------:R-:W-:Y:S01]  /*7540*/  FMUL.FTZ R102, R102, R9.reuse ;  /* 0x0000000966667220 */ /* 0x080fe20000410000 */
[----:B------:R-:W3:Y:S01]  /*7550*/  MUFU.EX2 R39, R39 ;  /* 0x0000002700277308 */ /* 0x000ee20000000800 */
[----:B-1----:R-:W-:Y:S01]  /*7560*/  FADD.FTZ R25, R35, R26 ;  /* 0x0000001a23197221 */ /* 0x002fe20000010000 */
[-C--:B------:R-:W-:Y:S01]  /*7570*/  FMUL.FTZ R103, R103, R9.reuse ;  /* 0x0000000967677220 */ /* 0x080fe20000410000 */
[-C--:B------:R-:W-:Y:S01]  /*7580*/  FMUL.FTZ R106, R106, R9.reuse ;  /* 0x000000096a6a7220 */ /* 0x080fe20000410000 */
[-C--:B------:R-:W-:Y:S01]  /*7590*/  FMUL.FTZ R107, R107, R9.reuse ;  /* 0x000000096b6b7220 */ /* 0x080fe20000410000 */
[-C--:B------:R-:W-:Y:S01]  /*75a0*/  FMUL.FTZ R110, R110, R9.reuse ;  /* 0x000000096e6e7220 */ /* 0x080fe20000410000 */
[-C--:B------:R-:W-:Y:S01]  /*75b0*/  FMUL.FTZ R111, R111, R9.reuse ;  /* 0x000000096f6f7220 */ /* 0x080fe20000410000 */
[-C--:B------:R-:W-:Y:S01]  /*75c0*/  FMUL.FTZ R114, R114, R9.reuse ;  /* 0x0000000972727220 */ /* 0x080fe20000410000 */
[----:B------:R-:W1:Y:S01]  /*75d0*/  MUFU.EX2 R42, R42 ;  /* 0x0000002a002a7308 */ /* 0x000e620000000800 */
[----:B----4-:R-:W-:Y:S01]  /*75e0*/  FADD.FTZ R26, R38, R25 ;  /* 0x00000019261a7221 */ /* 0x010fe20000010000 */
[-C--:B------:R-:W-:Y:S01]  /*75f0*/  FMUL.FTZ R115, R115, R9.reuse ;  /* 0x0000000973737220 */ /* 0x080fe20000410000 */
[-C--:B------:R-:W-:Y:S01]  /*7600*/  FMUL.FTZ R118, R118, R9.reuse ;  /* 0x0000000976767220 */ /* 0x080fe20000410000 */
[-C--:B------:R-:W-:Y:S01]  /*7610*/  FMUL.FTZ R119, R119, R9.reuse ;  /* 0x0000000977777220 */ /* 0x080fe20000410000 */
[-C--:B------:R-:W-:Y:S01]  /*7620*/  FMUL.FTZ R122, R122, R9.reuse ;  /* 0x000000097a7a7220 */ /* 0x080fe20000410000 */
[-C--:B------:R-:W-:Y:S01]  /*7630*/  FMUL.FTZ R123, R123, R9.reuse ;  /* 0x000000097b7b7220 */ /* 0x080fe20000410000 */
[-C--:B------:R-:W-:Y:S01]  /*7640*/  FMUL.FTZ R126, R126, R9.reuse ;  /* 0x000000097e7e7220 */ /* 0x080fe20000410000 */
[----:B------:R-:W4:Y:S01]  /*7650*/  MUFU.EX2 R46, R46 ;  /* 0x0000002e002e7308 */ /* 0x000f220000000800 */
[----:B---3--:R-:W-:Y:S01]  /*7660*/  FADD.FTZ R25, R39, R26 ;  /* 0x0000001a27197221 */ /* 0x008fe20000010000 */
[----:B------:R-:W-:Y:S01]  /*7670*/  FADD.FTZ R26, R36, R63 ;  /* 0x0000003f241a7221 */ /* 0x000fe20000010000 */
[-C--:B------:R-:W-:Y:S01]  /*7680*/  FMUL.FTZ R127, R127, R9.reuse ;  /* 0x000000097f7f7220 */ /* 0x080fe20000410000 */
[-C--:B------:R-:W-:Y:S01]  /*7690*/  FMUL.FTZ R130, R130, R9.reuse ;  /* 0x0000000982827220 */ /* 0x080fe20000410000 */
[-C--:B------:R-:W-:Y:S01]  /*76a0*/  FMUL.FTZ R131, R131, R9.reuse ;  /* 0x0000000983837220 */ /* 0x080fe20000410000 */
[----:B------:R-:W-:Y:S01]  /*76b0*/  FADD.FTZ R63, R41, R26 ;  /* 0x0000001a293f7221 */ /* 0x000fe20000010000 */
[-C--:B------:R-:W-:Y:S01]  /*76c0*/  FMUL.FTZ R134, R134, R9.reuse ;  /* 0x0000000986867220 */ /* 0x080fe20000410000 */
[----:B------:R-:W3:Y:S01]  /*76d0*/  MUFU.EX2 R81, R81 ;  /* 0x0000005100517308 */ /* 0x000ee20000000800 */
[----:B-1----:R-:W-:Y:S01]  /*76e0*/  FADD.FTZ R25, R42, R25 ;  /* 0x000000192a197221 */ /* 0x002fe20000010000 */
[----:B------:R-:W-:Y:S01]  /*76f0*/  FADD.FTZ R34, R40, R63 ;  /* 0x0000003f28227221 */ /* 0x000fe20000010000 */
[----:B------:R-:W-:Y:S01]  /*7700*/  F2FP.BF16.F32.PACK_AB R40, R45, R40 ;  /* 0x000000282d28723e */ /* 0x000fe200000010ff */
[----:B------:R-:W-:Y:S01]  /*7710*/  FMUL.FTZ R135, R135, R9 ;  /* 0x0000000987877220 */ /* 0x000fe20000410000 */
[----:B------:R-:W-:-:S02]  /*7720*/  IMAD.MOV.U32 R9, RZ, RZ, R11 ;  /* 0x000000ffff097224 */ /* 0x000fc400078e000b */
[----:B------:R-:W-:Y:S01]  /*7730*/  FADD.FTZ R63, R45, R34 ;  /* 0x000000222d3f7221 */ /* 0x000fe20000010000 */
[----:B------:R-:W1:Y:S01]  /*7740*/  MUFU.EX2 R30, R30 ;  /* 0x0000001e001e7308 */ /* 0x000e620000000800 */
[----:B----4-:R-:W-:Y:S02]  /*7750*/  FADD.FTZ R26, R46, R25 ;  /* 0x000000192e1a7221 */ /* 0x010fe40000010000 */
[----:B------:R-:W-:-:S05]  /*7760*/  FADD.FTZ R50, R44, R63 ;  /* 0x0000003f2c327221 */ /* 0x000fca0000010000 */
[----:B------:R-:W4:Y:S01]  /*7770*/  MUFU.EX2 R31, R31 ;  /* 0x0000001f001f7308 */ /* 0x000f220000000800 */
[----:B---3--:R-:W-:Y:S01]  /*7780*/  FADD.FTZ R25, R81, R26 ;  /* 0x0000001a51197221 */ /* 0x008fe20000010000 */
[----:B------:R-:W-:Y:S02]  /*7790*/  F2FP.BF16.F32.PACK_AB R26, R33, R28 ;  /* 0x0000001c211a723e */ /* 0x000fe400000010ff */
[----:B------:R-:W-:Y:S02]  /*77a0*/  F2FP.BF16.F32.PACK_AB R33, R42, R39 ;  /* 0x000000272a21723e */ /* 0x000fe400000010ff */
[C---:B------:R-:W-:Y:S02]  /*77b0*/  F2FP.BF16.F32.PACK_AB R42, R49.reuse, R44 ;  /* 0x0000002c312a723e */ /* 0x040fe400000010ff */
[----:B------:R-:W3:Y:S01]  /*77c0*/  MUFU.EX2 R43, R43 ;  /* 0x0000002b002b7308 */ /* 0x000ee20000000800 */
[----:B-1----:R-:W-:Y:S01]  /*77d0*/  FADD.FTZ R34, R30, R25 ;  /* 0x000000191e227221 */ /* 0x002fe20000010000 */
[----:B------:R-:W-:Y:S01]  /*77e0*/  FADD.FTZ R25, R49, R50 ;  /* 0x0000003231197221 */ /* 0x000fe20000010000 */
[----:B------:R-:W-:-:S03]  /*77f0*/  F2FP.BF16.F32.PACK_AB R50, R57, R52 ;  /* 0x000000343932723e */ /* 0x000fc600000010ff */
[----:B--2---:R-:W-:Y:S01]  /*7800*/  FADD.FTZ R14, R48, R25 ;  /* 0x00000019300e7221 */ /* 0x004fe20000010000 */
[----:B------:R-:W-:Y:S01]  /*7810*/  F2FP.BF16.F32.PACK_AB R25, R84, R27 ;  /* 0x0000001b5419723e */ /* 0x000fe200000010ff */
[----:B------:R-:W1:Y:S01]  /*7820*/  MUFU.EX2 R54, R54 ;  /* 0x0000003600367308 */ /* 0x000e620000000800 */
[----:B----4-:R-:W-:Y:S01]  /*7830*/  FADD.FTZ R28, R31, R34 ;  /* 0x000000221f1c7221 */ /* 0x010fe20000010000 */
[----:B------:R-:W-:Y:S01]  /*7840*/  FADD.FTZ R15, R53, R14 ;  /* 0x0000000e350f7221 */ /* 0x000fe20000010000 */
[----:B------:R-:W-:Y:S02]  /*7850*/  F2FP.BF16.F32.PACK_AB R27, R38, R35 ;  /* 0x00000023261b723e */ /* 0x000fe400000010ff */
[----:B------:R-:W-:Y:S01]  /*7860*/  F2FP.BF16.F32.PACK_AB R34, R41, R36 ;  /* 0x000000242922723e */ /* 0x000fe200000010ff */
[----:B------:R-:W-:Y:S01]  /*7870*/  FADD.FTZ R14, R52, R15 ;  /* 0x0000000f340e7221 */ /* 0x000fe20000010000 */
[----:B------:R-:W-:Y:S01]  /*7880*/  F2FP.BF16.F32.PACK_AB R35, R81, R46 ;  /* 0x0000002e5123723e */ /* 0x000fe200000010ff */
[----:B------:R-:W2:Y:S01]  /*7890*/  MUFU.EX2 R47, R47 ;  /* 0x0000002f002f7308 */ /* 0x000ea20000000800 */
[----:B---3--:R-:W-:Y:S01]  /*78a0*/  FADD.FTZ R13, R43, R28 ;  /* 0x0000001c2b0d7221 */ /* 0x008fe20000010000 */
[----:B------:R-:W-:Y:S01]  /*78b0*/  FADD.FTZ R15, R57, R14 ;  /* 0x0000000e390f7221 */ /* 0x000fe20000010000 */
[----:B------:R3:W-:Y:S01]  /*78c0*/  STSM.16.M88.4 [R23], R24 ;  /* 0x0000001817007844 */ /* 0x0007e20000000200 */
[----:B------:R-:W-:-:S02]  /*78d0*/  F2FP.BF16.F32.PACK_AB R41, R31, R30 ;  /* 0x0000001e1f29723e */ /* 0x000fc400000010ff */
[----:B------:R-:W-:Y:S01]  /*78e0*/  F2FP.BF16.F32.PACK_AB R48, R53, R48 ;  /* 0x000000303530723e */ /* 0x000fe200000010ff */
[----:B------:R4:W-:Y:S01]  /*78f0*/  STSM.16.M88.4 [R22], R32 ;  /* 0x0000002016007844 */ /* 0x0009e20000000200 */
[----:B------:R-:W5:Y:S01]  /*7900*/  MUFU.EX2 R58, R58 ;  /* 0x0000003a003a7308 */ /* 0x000f620000000800 */
[C---:B-1----:R-:W-:Y:S01]  /*7910*/  FADD.FTZ R12, R54.reuse, R13 ;  /* 0x0000000d360c7221 */ /* 0x042fe20000010000 */
[----:B------:R-:W-:-:S05]  /*7920*/  F2FP.BF16.F32.PACK_AB R43, R54, R43 ;  /* 0x0000002b362b723e */ /* 0x000fca00000010ff */
[----:B------:R4:W-:Y:S01]  /*7930*/  STSM.16.M88.4 [R18], R40 ;  /* 0x0000002812007844 */ /* 0x0009e20000000200 */
[----:B------:R-:W1:Y:S01]  /*7940*/  MUFU.EX2 R51, R51 ;  /* 0x0000003300337308 */ /* 0x000e620000000800 */
[----:B--2---:R-:W-:-:S07]  /*7950*/  FADD.FTZ R13, R47, R12 ;  /* 0x0000000c2f0d7221 */ /* 0x004fce0000010000 */
[----:B------:R-:W2:Y:S01]  /*7960*/  MUFU.EX2 R6, R6 ;  /* 0x0000000600067308 */ /* 0x000ea20000000800 */
[C---:B-----5:R-:W-:Y:S01]  /*7970*/  FADD.FTZ R12, R58.reuse, R13 ;  /* 0x0000000d3a0c7221 */ /* 0x060fe20000010000 */
[----:B------:R-:W-:-:S06]  /*7980*/  F2FP.BF16.F32.PACK_AB R49, R58, R47 ;  /* 0x0000002f3a31723e */ /* 0x000fcc00000010ff */
[----:B------:R-:W5:Y:S01]  /*7990*/  MUFU.EX2 R61, R61 ;  /* 0x0000003d003d7308 */ /* 0x000f620000000800 */
[----:B-1----:R-:W-:Y:S01]  /*79a0*/  FADD.FTZ R13, R51, R12 ;  /* 0x0000000c330d7221 */ /* 0x002fe20000010000 */
[----:B------:R-:W-:-:S06]  /*79b0*/  FADD.FTZ R12, R56, R15 ;  /* 0x0000000f380c7221 */ /* 0x000fcc0000010000 */
[----:B------:R-:W1:Y:S01]  /*79c0*/  MUFU.EX2 R4, R4 ;  /* 0x0000000400047308 */ /* 0x000e620000000800 */
[C---:B--2---:R-:W-:Y:S01]  /*79d0*/  FADD.FTZ R13, R6.reuse, R13 ;  /* 0x0000000d060d7221 */ /* 0x044fe20000010000 */
[----:B------:R-:W-:-:S05]  /*79e0*/  F2FP.BF16.F32.PACK_AB R51, R6, R51 ;  /* 0x000000330633723e */ /* 0x000fca00000010ff */
[----:B------:R4:W-:Y:S01]  /*79f0*/  STSM.16.M88.4 [R136+0x27800], R48 ;  /* 0x0278003088007844 */ /* 0x0009e20000000200 */
[----:B------:R-:W2:Y:S01]  /*7a00*/  MUFU.EX2 R60, R60 ;  /* 0x0000003c003c7308 */ /* 0x000ea20000000800 */
[C---:B-----5:R-:W-:Y:S01]  /*7a10*/  FADD.FTZ R15, R61.reuse, R12 ;  /* 0x0000000c3d0f7221 */ /* 0x060fe20000010000 */
[----:B------:R-:W-:-:S06]  /*7a20*/  F2FP.BF16.F32.PACK_AB R56, R61, R56 ;  /* 0x000000383d38723e */ /* 0x000fcc00000010ff */
[----:B------:R-:W5:Y:S01]  /*7a30*/  MUFU.EX2 R55, R55 ;  /* 0x0000003700377308 */ /* 0x000f620000000800 */
[----:B-1----:R-:W-:-:S07]  /*7a40*/  FADD.FTZ R12, R4, R13 ;  /* 0x0000000d040c7221 */ /* 0x002fce0000010000 */
[----:B------:R-:W1:Y:S01]  /*7a50*/  MUFU.EX2 R65, R65 ;  /* 0x0000004100417308 */ /* 0x000e620000000800 */
[----:B--2---:R-:W-:-:S07]  /*7a60*/  FADD.FTZ R14, R60, R15 ;  /* 0x0000000f3c0e7221 */ /* 0x004fce0000010000 */
[----:B------:R-:W2:Y:S01]  /*7a70*/  MUFU.EX2 R59, R59 ;  /* 0x0000003b003b7308 */ /* 0x000ea20000000800 */
[C---:B-----5:R-:W-:Y:S01]  /*7a80*/  FADD.FTZ R12, R55.reuse, R12 ;  /* 0x0000000c370c7221 */ /* 0x060fe20000010000 */
[----:B------:R-:W-:-:S06]  /*7a90*/  F2FP.BF16.F32.PACK_AB R57, R55, R4 ;  /* 0x000000043739723e */ /* 0x000fcc00000010ff */
[----:B------:R-:W5:Y:S01]  /*7aa0*/  MUFU.EX2 R64, R64 ;  /* 0x0000004000407308 */ /* 0x000f620000000800 */
[C---:B-1----:R-:W-:Y:S01]  /*7ab0*/  FADD.FTZ R15, R65.reuse, R14 ;  /* 0x0000000e410f7221 */ /* 0x042fe20000010000 */
[----:B------:R-:W-:-:S06]  /*7ac0*/  F2FP.BF16.F32.PACK_AB R58, R65, R60 ;  /* 0x0000003c413a723e */ /* 0x000fcc00000010ff */
[----:B------:R-:W1:Y:S01]  /*7ad0*/  MUFU.EX2 R20, R20 ;  /* 0x0000001400147308 */ /* 0x000e620000000800 */
[----:B--2---:R-:W-:-:S07]  /*7ae0*/  FADD.FTZ R13, R59, R12 ;  /* 0x0000000c3b0d7221 */ /* 0x004fce0000010000 */
[----:B------:R-:W2:Y:S01]  /*7af0*/  MUFU.EX2 R69, R69 ;  /* 0x0000004500457308 */ /* 0x000ea20000000800 */
[----:B-----5:R-:W-:-:S07]  /*7b00*/  FADD.FTZ R12, R64, R15 ;  /* 0x0000000f400c7221 */ /* 0x020fce0000010000 */
[----:B------:R-:W5:Y:S01]  /*7b10*/  MUFU.EX2 R62, R62 ;  /* 0x0000003e003e7308 */ /* 0x000f620000000800 */
[C---:B-1----:R-:W-:Y:S01]  /*7b20*/  FADD.FTZ R13, R20.reuse, R13 ;  /* 0x0000000d140d7221 */ /* 0x042fe20000010000 */
[----:B------:R-:W-:-:S05]  /*7b30*/  F2FP.BF16.F32.PACK_AB R59, R20, R59 ;  /* 0x0000003b143b723e */ /* 0x000fca00000010ff */
[----:B------:R4:W-:Y:S01]  /*7b40*/  STSM.16.M88.4 [R17], R56 ;  /* 0x0000003811007844 */ /* 0x0009e20000000200 */
[----:B------:R-:W1:Y:S01]  /*7b50*/  MUFU.EX2 R68, R68 ;  /* 0x0000004400447308 */ /* 0x000e620000000800 */
[C---:B--2---:R-:W-:Y:S01]  /*7b60*/  FADD.FTZ R15, R69.reuse, R12 ;  /* 0x0000000c450f7221 */ /* 0x044fe20000010000 */
[----:B------:R-:W-:-:S06]  /*7b70*/  F2FP.BF16.F32.PACK_AB R64, R69, R64 ;  /* 0x000000404540723e */ /* 0x000fcc00000010ff */
[----:B------:R-:W2:Y:S01]  /*7b80*/  MUFU.EX2 R75, R75 ;  /* 0x0000004b004b7308 */ /* 0x000ea20000000800 */
[----:B-----5:R-:W-:-:S07]  /*7b90*/  FADD.FTZ R6, R62, R13 ;  /* 0x0000000d3e067221 */ /* 0x020fce0000010000 */
[----:B------:R-:W5:Y:S01]  /*7ba0*/  MUFU.EX2 R73, R73 ;  /* 0x0000004900497308 */ /* 0x000f620000000800 */
[----:B-1----:R-:W-:-:S07]  /*7bb0*/  FADD.FTZ R12, R68, R15 ;  /* 0x0000000f440c7221 */ /* 0x002fce0000010000 */
[----:B------:R-:W1:Y:S01]  /*7bc0*/  MUFU.EX2 R67, R139 ;  /* 0x0000008b00437308 */ /* 0x000e620000000800 */
[C---:B--2---:R-:W-:Y:S01]  /*7bd0*/  FADD.FTZ R6, R75.reuse, R6 ;  /* 0x000000064b067221 */ /* 0x044fe20000010000 */
[----:B------:R-:W-:-:S06]  /*7be0*/  F2FP.BF16.F32.PACK_AB R65, R75, R62 ;  /* 0x0000003e4b41723e */ /* 0x000fcc00000010ff */
        /* <DEDUP_REMOVED lines=8> */
[C---:B-----5:R-:W-:Y:S01]  /*7c70*/  F2FP.BF16.F32.PACK_AB R67, R79.reuse, R67 ;  /* 0x000000434f43723e */ /* 0x060fe200000010ff */
[----:B------:R-:W-:-:S04]  /*7c80*/  FADD.FTZ R6, R79, R6 ;  /* 0x000000064f067221 */ /* 0x000fc80000010000 */
[----:B------:R4:W-:Y:S02]  /*7c90*/  STSM.16.M88.4 [R22+0x6000], R64 ;  /* 0x0060004016007844 */ /* 0x0009e40000000200 */
[----:B---3--:R-:W3:Y:S01]  /*7ca0*/  MUFU.EX2 R25, R82 ;  /* 0x0000005200197308 */ /* 0x008ee20000000800 */
[C---:B-1----:R-:W-:Y:S01]  /*7cb0*/  F2FP.BF16.F32.PACK_AB R72, R77.reuse, R72 ;  /* 0x000000484d48723e */ /* 0x042fe200000010ff */
[----:B------:R-:W-:-:S06]  /*7cc0*/  FADD.FTZ R13, R77, R12 ;  /* 0x0000000c4d0d7221 */ /* 0x000fcc0000010000 */
[----:B------:R-:W1:Y:S01]  /*7cd0*/  MUFU.EX2 R83, R83 ;  /* 0x0000005300537308 */ /* 0x000e620000000800 */
[----:B--2---:R-:W-:Y:S01]  /*7ce0*/  F2FP.BF16.F32.PACK_AB R74, R7, R76 ;  /* 0x0000004c074a723e */ /* 0x004fe200000010ff */
[----:B------:R-:W-:-:S06]  /*7cf0*/  FADD.FTZ R76, R76, R13 ;  /* 0x0000000d4c4c7221 */ /* 0x000fcc0000010000 */
[----:B------:R-:W2:Y:S01]  /*7d00*/  MUFU.EX2 R27, R86 ;  /* 0x00000056001b7308 */ /* 0x000ea20000000800 */
[----:B---3--:R-:W-:-:S07]  /*7d10*/  FADD.FTZ R6, R25, R6 ;  /* 0x0000000619067221 */ /* 0x008fce0000010000 */
[----:B------:R-:W3:Y:S01]  /*7d20*/  MUFU.EX2 R80, R80 ;  /* 0x0000005000507308 */ /* 0x000ee20000000800 */
[C---:B-1----:R-:W-:Y:S01]  /*7d30*/  F2FP.BF16.F32.PACK_AB R73, R83.reuse, R25 ;  /* 0x000000195349723e */ /* 0x042fe200000010ff */
[----:B------:R-:W-:-:S04]  /*7d40*/  FADD.FTZ R6, R83, R6 ;  /* 0x0000000653067221 */ /* 0x000fc80000010000 */
[----:B--2---:R-:W-:Y:S01]  /*7d50*/  FADD.FTZ R4, R27, R6 ;  /* 0x000000061b047221 */ /* 0x004fe20000010000 */
[----:B------:R-:W-:Y:S01]  /*7d60*/  FADD.FTZ R6, R7, R76 ;  /* 0x0000004c07067221 */ /* 0x000fe20000010000 */
[----:B------:R-:W-:Y:S01]  /*7d70*/  IMAD.MOV.U32 R7, RZ, RZ, R10 ;  /* 0x000000ffff077224 */ /* 0x000fe200078e000a */
[C---:B---3--:R-:W-:Y:S01]  /*7d80*/  F2FP.BF16.F32.PACK_AB R75, R80.reuse, R27 ;  /* 0x0000001b504b723e */ /* 0x048fe200000010ff */
[----:B------:R-:W-:-:S04]  /*7d90*/  FADD.FTZ R4, R80, R4 ;  /* 0x0000000450047221 */ /* 0x000fc80000010000 */
[----:B------:R4:W-:Y:S01]  /*7da0*/  STSM.16.M88.4 [R18+0x6000], R72 ;  /* 0x0060004812007844 */ /* 0x0009e20000000200 */
[----:B------:R1:W-:Y:S06]  /*7db0*/  MEMBAR.ALL.CTA ;  /* 0x0000000000007992 */ /* 0x0003ec0000008000 */
[----:B-1----:R-:W1:Y:S02]  /*7dc0*/  FENCE.VIEW.ASYNC.S ;  /* 0x00000000000073c6 */ /* 0x002e640000000000 */
[----:B-1----:R-:W-:Y:S01]  /*7dd0*/  NOP ;  /* 0x0000000000007918 */ /* 0x002fe20000000000 */
[----:B------:R-:W-:Y:S05]  /*7de0*/  @P2 BRA `(.L_x_698) ;  /* 0xffffffcc00ec2947 */ /* 0x000fea000383ffff */
[----:B------:R-:W-:Y:S01]  /*7df0*/  IMAD.MOV.U32 R9, RZ, RZ, R11 ;  /* 0x000000ffff097224 */ /* 0x000fe200078e000b */
[----:B------:R-:W-:Y:S01]  /*7e00*/  UMOV UR36, UR57 ;  /* 0x0000003900247c82 */ /* 0x000fe20008000000 */
[----:B------:R-:W-:Y:S01]  /*7e10*/  IMAD.MOV.U32 R7, RZ, RZ, R10 ;  /* 0x000000ffff077224 */ /* 0x000fe200078e000a */
[----:B------:R-:W-:-:S06]  /*7e20*/  UMOV UR49, UR56 ;  /* 0x0000003800317c82 */ /* 0x000fcc0008000000 */
.L_x_681:
[----:B------:R-:W-:Y:S01]  /*7e30*/  ULDC UR10, c[0x0][0x9e4] ;  /* 0x00027900000a7ab9 */ /* 0x000fe20000000800 */
[----:B------:R-:W-:Y:S02]  /*7e40*/  UIADD3 UR35, UR53, -UR35, URZ ;  /* 0x8000002335237290 */ /* 0x000fe4000fffe03f */
[----:B------:R-:W-:-:S06]  /*7e50*/  UISETP.GE.AND UP0, UPT, UR10, 0x1, UPT ;  /* 0x000000010a00788c */ /* 0x000fcc000bf06270 */
[----:B------:R-:W-:-:S13]  /*7e60*/  PLOP3.LUT P5, PT, PT, PT, UP0, 0x80, 0x0 ;  /* 0x000000000000781c */ /* 0x000fda0003faf008 */
[----:B------:R-:W-:Y:S05]  /*7e70*/  @!P5 BRA `(.L_x_699) ;  /* 0x000000000044d947 */ /* 0x000fea0003800000 */
        /* <DEDUP_REMOVED lines=10> */
.L_x_700:
[----:B------:R-:W-:-:S11]  /*7f20*/  UISETP.NE.AND UP0, UPT, UR10, 0x1, UPT ;  /* 0x000000010a00788c */ /* 0x000fd6000bf05270 */
[----:B------:R-:W-:Y:S02]  /*7f30*/  @UP0 ULDC.64 UR14, c[0x0][0x9e8] ;  /* 0x00027a00000e0ab9 */ /* 0x000fe40000000a00 */
[----:B------:R-:W-:-:S04]  /*7f40*/  UIMAD.WIDE.U32 UR6, UR53, UR14, URZ ;  /* 0x0000000e350672a5 */ /* 0x000fc8000f8e003f */
[----:B------:R-:W-:-:S12]  /*7f50*/  @UP0 USHF.R.U32.HI UR53, URZ, UR15, UR7 ;  /* 0x0000000f3f350299 */ /* 0x000fd80008011607 */
.L_x_701:
[----:B------:R-:W-:-:S04]  /*7f60*/  UIMAD UR53, UR53, UR10, URZ ;  /* 0x0000000a353572a4 */ /* 0x000fc8000f8e023f */
[----:B------:R-:W-:-:S04]  /*7f70*/  UISETP.LT.AND UP0, UPT, UR35, UR53, UPT ;  /* 0x000000352300728c */ /* 0x000fc8000bf01270 */
[----:B------:R-:W-:-:S12]  /*7f80*/  USEL UR35, UR35, UR53, !UP0 ;  /* 0x0000003523237287 */ /* 0x000fd8000c000000 */
.L_x_699:
[----:B------:R-:W-:-:S04]  /*7f90*/  UIADD3 UR35, UR35, 0x7f, URZ ;  /* 0x0000007f23237890 */ /* 0x000fc8000fffe03f */
[----:B------:R-:W-:-:S04]  /*7fa0*/  USHF.R.S32.HI UR6, URZ, 0x1f, UR35 ;  /* 0x0000001f3f067899 */ /* 0x000fc80008011423 */
[----:B------:R-:W-:-:S04]  /*7fb0*/  ULEA.HI UR6, UR6, UR35, URZ, 0x7 ;  /* 0x0000002306067291 */ /* 0x000fc8000f8f383f */
[----:B------:R-:W-:-:S04]  /*7fc0*/  USHF.R.S32.HI UR6, URZ, 0x7, UR6 ;  /* 0x000000073f067899 */ /* 0x000fc80008011406 */
[----:B------:R-:W-:-:S04]  /*7fd0*/  UISETP.LT.AND UP0, UPT, UR40, UR6, UPT ;  /* 0x000000062800728c */ /* 0x000fc8000bf01270 */
[----:B------:R-:W-:-:S06]  /*7fe0*/  USEL UR34, UR40, UR6, !UP0 ;  /* 0x0000000628227287 */ /* 0x000fcc000c000000 */
[----:B------:R-:W-:-:S13]  /*7ff0*/  ISETP.GE.AND P2, PT, R8, UR34, PT ;  /* 0x0000002208007c0c */ /* 0x000fda000bf46270 */
[----:B------:R-:W-:Y:S05]  /*8000*/  @!P2 BRA `(.L_x_702) ;  /* 0x000000200014a947 */ /* 0x000fea0003800000 */
[----:B------:R-:W-:Y:S01]  /*8010*/  IMAD.MOV.U32 R10, RZ, RZ, R9 ;  /* 0x000000ffff0a7224 */ /* 0x000fe200078e0009 */
[----:B------:R-:W-:Y:S01]  /*8020*/  UMOV UR28, UR49 ;  /* 0x00000031001c7c82 */ /* 0x000fe20008000000 */
[----:B------:R-:W-:Y:S01]  /*8030*/  IMAD.MOV.U32 R11, RZ, RZ, R7 ;  /* 0x000000ffff0b7224 */ /* 0x000fe200078e0007 */
[----:B------:R-:W-:Y:S01]  /*8040*/  UMOV UR35, UR36 ;  /* 0x0000002400237c82 */ /* 0x000fe20008000000 */
[----:B------:R-:W-:-:S05]  /*8050*/  ULDC UR33, c[0x0][0x988] ;  /* 0x0002620000217ab9 */ /* 0x000fca0000000800 */
.L_x_711:
[----:B------:R-:W-:Y:S01]  /*8060*/  UIADD3 UR36, UR35, 0x1, URZ ;  /* 0x0000000123247890 */ /* 0x000fe2000fffe03f */
[----:B------:R-:W-:-:S03]  /*8070*/  ISETP.NE.AND P3, PT, RZ, UR45, PT ;  /* 0x0000002dff007c0c */ /* 0x000fc6000bf65270 */
[----:B------:R-:W-:-:S04]  /*8080*/  UISETP.NE.AND UP0, UPT, UR36, 0x2, UPT ;  /* 0x000000022400788c */ /* 0x000fc8000bf05270 */
[----:B------:R-:W-:Y:S02]  /*8090*/  USEL UR49, URZ, 0x1, UP0 ;  /* 0x000000013f317887 */ /* 0x000fe40008000000 */
[----:B------:R-:W-:Y:S02]  /*80a0*/  USEL UR36, UR36, URZ, UP0 ;  /* 0x0000003f24247287 */ /* 0x000fe40008000000 */
[----:B------:R-:W-:Y:S02]  /*80b0*/  ULOP3.LUT UR49, UR28, UR49, URZ, 0x3c, !UPT ;  /* 0x000000311c317292 */ /* 0x000fe4000f8e3c3f */
[----:B------:R-:W-:Y:S10]  /*80c0*/  @P3 BRA `(.L_x_703) ;  /* 0x00000000002c3947 */ /* 0x000ff40003800000 */
[----:B------:R-:W-:Y:S05]  /*80d0*/  @!P0 BRA `(.L_x_704) ;  /* 0x0000000000048947 */ /* 0x000fea0003800000 */
[----:B------:R-:W-:Y:S01]  /*80e0*/  BPT.TRAP 0x1 ;  /* 0x000000040000795c */ /* 0x000fe20000300000 */
.L_x_704:
[----:B------:R-:W-:Y:S01]  /*80f0*/  ULEA UR6, UR36, UR39, 0x3 ;  /* 0x0000002724067291 */ /* 0x000fe2000f8e183f */
[----:B------:R-:W-:-:S05]  /*8100*/  IMAD.U32 R7, RZ, RZ, UR49 ;  /* 0x00000031ff077e24 */ /* 0x000fca000f8e00ff */
[----:B------:R-:W-:-:S04]  /*8110*/  SHF.L.U32 R7, R7, 0x1f, RZ ;  /* 0x0000001f07077819 */ /* 0x000fc800000006ff */
[----:B------:R1:W3:Y:S01]  /*8120*/  SYNCS.PHASECHK.TRANS64.TRYWAIT P2, [UR6+0x2d830], R7 ;  /* 0x02d83007ff0075a7 */ /* 0x0002e20008040146 */
[----:B------:R-:W-:Y:S05]  /*8130*/  @!P0 BRA `(.L_x_705) ;  /* 0x0000000000048947 */ /* 0x000fea0003800000 */
[----:B------:R-:W-:Y:S01]  /*8140*/  BPT.TRAP 0x1 ;  /* 0x000000040000795c */ /* 0x000fe20000300000 */
.L_x_705:
[----:B---3--:R-:W-:Y:S05]  /*8150*/  @P2 BRA `(.L_x_703) ;  /* 0x0000000000082947 */ /* 0x008fea0003800000 */
[----:B------:R-:W3:Y:S02]  /*8160*/  SYNCS.PHASECHK.TRANS64.TRYWAIT P2, [UR6+0x2d830], R7 ;  /* 0x02d83007ff0075a7 */ /* 0x000ee40008040146 */
[----:B---3--:R-:W-:Y:S05]  /*8170*/  @!P2 BRA `(.L_x_706) ;  /* 0x0000009c0078a947 */ /* 0x008fea0003800000 */
.L_x_703:
[----:B-12---:R-:W-:Y:S01]  /*8180*/  VIADD R7, R16, 0x8 ;  /* 0x0000000810077836 */ /* 0x006fe20000000000 */
        /* <DEDUP_REMOVED lines=13> */
[----:B----4-:R-:W-:-:S06]  /*8260*/  WARPGROUP.ARRIVE ;  /* 0x00000000000079c5 */ /* 0x010fcc0000000000 */
        /* <DEDUP_REMOVED lines=20> */
.L_x_708:
[----:B------:R-:W-:Y:S01]  /*83b0*/  ULEA UR6, UR35, UR39, 0x3 ;  /* 0x0000002723067291 */ /* 0x000fe2000f8e183f */
[----:B------:R-:W-:-:S05]  /*83c0*/  IMAD.U32 R7, RZ, RZ, UR28 ;  /* 0x0000001cff077e24 */ /* 0x000fca000f8e00ff */
[----:B------:R-:W-:-:S04]  /*83d0*/  SHF.L.U32 R7, R7, 0x1f, RZ ;  /* 0x0000001f07077819 */ /* 0x000fc800000006ff */
[----:B------:R1:W2:Y:S01]  /*83e0*/  SYNCS.PHASECHK.TRANS64.TRYWAIT P2, [UR6+0x2d850], R7 ;  /* 0x02d85007ff0075a7 */ /* 0x0002a20008040146 */
[----:B------:R-:W-:Y:S05]  /*83f0*/  @!P0 BRA `(.L_x_709) ;  /* 0x0000000000048947 */ /* 0x000fea0003800000 */
[----:B------:R-:W-:Y:S01]  /*8400*/  BPT.TRAP 0x1 ;  /* 0x000000040000795c */ /* 0x000fe20000300000 */
.L_x_709:
[----:B--2---:R-:W-:Y:S05]  /*8410*/  @P2 BRA `(.L_x_707) ;  /* 0x0000000000082947 */ /* 0x004fea0003800000 */
[----:B------:R-:W2:Y:S02]  /*8420*/  SYNCS.PHASECHK.TRANS64.TRYWAIT P2, [UR6+0x2d850], R7 ;  /* 0x02d85007ff0075a7 */ /* 0x000ea40008040146 */
[----:B--2---:R-:W-:Y:S05]  /*8430*/  @!P2 BRA `(.L_x_710) ;  /* 0x0000009800e0a947 */ /* 0x004fea0003800000 */
.L_x_707:
[----:B------:R-:W-:Y:S01]  /*8440*/  UIADD3 UR6, UR39, 0x400, URZ ;  /* 0x0000040027067890 */ /* 0x000fe2000fffe03f */
[----:B------:R-:W-:Y:S01]  /*8450*/  WARPGROUP.ARRIVE ;  /* 0x00000000000079c5 */ /* 0x000fe20000000000 */
[----:B------:R-:W-:Y:S01]  /*8460*/  UMOV UR29, 0x40000040 ;  /* 0x40000040001d7882 */ /* 0x000fe20000000000 */
[----:B------:R-:W-:Y:S01]  /*8470*/  UMOV UR31, 0x80000020 ;  /* 0x80000020001f7882 */ /* 0x000fe20000000000 */
[----:B------:R-:W-:Y:S01]  /*8480*/  USHF.R.U32.HI UR6, URZ, 0x4, UR6 ;  /* 0x000000043f067899 */ /* 0x000fe20008011606 */
[----:B--2---:R-:W-:Y:S02]  /*8490*/  FMNMX.FTZ R12, R24, R11, !PT ;  /* 0x0000000b180c7209 */ /* 0x004fe40007810000 */
[----:B------:R-:W-:Y:S01]  /*84a0*/  ISETP.GE.U32.AND P2, PT, R2, 0x180, PT ;  /* 0x000001800200780c */ /* 0x000fe20003f46070 */
[----:B------:R-:W-:Y:S01]  /*84b0*/  ULOP3.LUT UR6, UR6, 0x3fff, URZ, 0xc0, !UPT ;  /* 0x00003fff06067892 */ /* 0x000fe2000f8ec03f */
[----:B-1----:R-:W-:-:S03]  /*84c0*/  FMNMX.FTZ R7, R25, R12, !PT ;  /* 0x0000000c19077209 */ /* 0x002fc60007810000 */
[----:B------:R-:W-:Y:S01]  /*84d0*/  ULOP3.LUT UR7, UR6, 0x2000000, URZ, 0xfc, !UPT ;  /* 0x0200000006077892 */ /* 0x000fe2000f8efc3f */
[----:B------:R-:W-:Y:S01]  /*84e0*/  FMNMX.FTZ R12, R28, R7, !PT ;  /* 0x000000071c0c7209 */ /* 0x000fe20007810000 */
[----:B------:R-:W-:Y:S02]  /*84f0*/  ULOP3.LUT UR6, UR41, 0x10000, URZ, 0xfc, !UPT ;  /* 0x0001000029067892 */ /* 0x000fe4000f8efc3f */
[----:B------:R-:W-:Y:S01]  /*8500*/  UIMAD UR7, UR35, 0x600, UR7 ;  /* 0x00000600230778a4 */ /* 0x000fe2000f8e0207 */
[----:B------:R-:W-:-:S04]  /*8510*/  FMNMX.FTZ R7, R29, R12, !PT ;  /* 0x0000000c1d077209 */ /* 0x000fc80007810000 */
[----:B------:R-:W-:Y:S01]  /*8520*/  UMOV UR28, UR6 ;  /* 0x00000006001c7c82 */ /* 0x000fe20008000000 */
[----:B------:R-:W-:Y:S01]  /*8530*/  FMNMX.FTZ R12, R32, R7, !PT ;  /* 0x00000007200c7209 */ /* 0x000fe20007810000 */
        /* <DEDUP_REMOVED lines=38> */
[----:B------:R-:W1:Y:S01]  /*87a0*/  SHFL.BFLY PT, R7, R12, 0x2, 0x1f ;  /* 0x0c401f000c077f89 */ /* 0x000e6200000e0000 */
[----:B------:R-:W-:Y:S01]  /*87b0*/  UMOV UR29, 0x40000040 ;  /* 0x40000040001d7882 */ /* 0x000fe20000000000 */
[----:B------:R-:W-:Y:S01]  /*87c0*/  UMOV UR31, 0x80000020 ;  /* 0x80000020001f7882 */ /* 0x000fe20000000000 */
[----:B-1----:R-:W-:-:S05]  /*87d0*/  FMNMX.FTZ R9, R12, R7, !PT ;  /* 0x000000070c097209 */ /* 0x002fca0007810000 */
[----:B------:R-:W1:Y:S02]  /*87e0*/  SHFL.BFLY PT, R14, R9, 0x1, 0x1f ;  /* 0x0c201f00090e7f89 */ /* 0x000e6400000e0000 */
[----:B-1----:R-:W-:-:S05]  /*87f0*/  FMNMX.FTZ R7, R9, R14, !PT ;  /* 0x0000000e09077209 */ /* 0x002fca0007810000 */
[C---:B------:R-:W-:Y:S01]  /*8800*/  FMUL.FTZ R12, R7.reuse, UR33 ;  /* 0x00000021070c7c20 */ /* 0x040fe20008410000 */
[----:B------:R-:W-:-:S03]  /*8810*/  FADD.FTZ R11, -R7, R11 ;  /* 0x0000000b070b7221 */ /* 0x000fc60000010100 */
        /* <DEDUP_REMOVED lines=16> */
[----:B------:R1:W-:Y:S01]  /*8920*/  MUFU.EX2 R24, R33 ;  /* 0x0000002100187308 */ /* 0x0003e20000000800 */
[----:B------:R-:W-:Y:S01]  /*8930*/  FMNMX.FTZ R28, R34, R9, !PT ;  /* 0x00000009221c7209 */ /* 0x000fe20007810000 */
[----:B------:R-:W-:Y:S01]  /*8940*/  FFMA.FTZ R85, R85, UR33, -R12 ;  /* 0x0000002155557c23 */ /* 0x000fe2000801080c */
[----:B------:R-:W-:-:S02]  /*8950*/  FMUL.FTZ R11, R11, UR33 ;  /* 0x000000210b0b7c20 */ /* 0x000fc40008410000 */
[----:B------:R-:W-:-:S03]  /*8960*/  FMNMX.FTZ R9, R35, R28, !PT ;  /* 0x0000001c23097209 */ /* 0x000fc60007810000 */
[----:B------:R-:W-:Y:S01]  /*8970*/  MUFU.EX2 R14, R14 ;  /* 0x0000000e000e7308 */ /* 0x000fe20000000800 */
[----:B------:R-:W-:Y:S01]  /*8980*/  FMNMX.FTZ R28, R38, R9, !PT ;  /* 0x00000009261c7209 */ /* 0x000fe20007810000 */
[--C-:B-1----:R-:W-:Y:S01]  /*8990*/  FFMA.FTZ R33, R44, UR33, -R12.reuse ;  /* 0x000000212c217c23 */ /* 0x102fe2000801080c */
[--C-:B------:R-:W-:Y:S01]  /*89a0*/  FFMA.FTZ R44, R49, UR33, -R12.reuse ;  /* 0x00000021312c7c23 */ /* 0x100fe2000801080c */
[--C-:B------:R-:W-:Y:S01]  /*89b0*/  FFMA.FTZ R49, R56, UR33, -R12.reuse ;  /* 0x0000002138317c23 */ /* 0x100fe2000801080c */
[----:B------:R-:W-:Y:S01]  /*89c0*/  FMNMX.FTZ R9, R39, R28, !PT ;  /* 0x0000001c27097209 */ /* 0x000fe20007810000 */
[--C-:B------:R-:W-:Y:S01]  /*89d0*/  FFMA.FTZ R56, R61, UR33, -R12.reuse ;  /* 0x000000213d387c23 */ /* 0x100fe2000801080c */
[--C-:B------:R-:W-:Y:S01]  /*89e0*/  FFMA.FTZ R61, R68, UR33, -R12.reuse ;  /* 0x00000021443d7c23 */ /* 0x100fe2000801080c */
[----:B------:R1:W-:Y:S01]  /*89f0*/  MUFU.EX2 R28, R37 ;  /* 0x00000025001c7308 */ /* 0x0003e20000000800 */
[----:B------:R-:W-:Y:S01]  /*8a00*/  FMNMX.FTZ R32, R42, R9, !PT ;  /* 0x000000092a207209 */ /* 0x000fe20007810000 */
[--C-:B------:R-:W-:Y:S01]  /*8a10*/  FFMA.FTZ R68, R73, UR33, -R12.reuse ;  /* 0x0000002149447c23 */ /* 0x100fe2000801080c */
[----:B------:R-:W-:Y:S01]  /*8a20*/  FFMA.FTZ R73, R80, UR33, -R12 ;  /* 0x0000002150497c23 */ /* 0x000fe2000801080c */
[----:B------:R-:W-:-:S02]  /*8a30*/  WARPGROUP.DEPBAR.LE gsb0, 0x0 ;  /* 0x00008000000079c5 */ /* 0x000fc40000010000 */
[----:B------:R-:W-:Y:S01]  /*8a40*/  WARPGROUP.ARRIVE ;  /* 0x00000000000079c5 */ /* 0x000fe20000000000 */
[----:B------:R-:W-:Y:S01]  /*8a50*/  FMNMX.FTZ R9, R43, R32, !PT ;  /* 0x000000202b097209 */ /* 0x000fe20007810000 */
[----:B------:R-:W-:Y:S01]  /*8a60*/  MUFU.EX2 R11, R11 ;  /* 0x0000000b000b7308 */ /* 0x000fe20000000800 */
[--C-:B-1----:R-:W-:Y:S01]  /*8a70*/  FFMA.FTZ R37, R48, UR33, -R12.reuse ;  /* 0x0000002130257c23 */ /* 0x102fe2000801080c */
[--C-:B------:R-:W-:Y:S01]  /*8a80*/  FFMA.FTZ R48, R53, UR33, -R12.reuse ;  /* 0x0000002135307c23 */ /* 0x100fe2000801080c */
[----:B------:R-:W-:Y:S01]  /*8a90*/  FMNMX.FTZ R32, R46, R9, !PT ;  /* 0x000000092e207209 */ /* 0x000fe20007810000 */
[----:B------:R-:W-:Y:S01]  /*8aa0*/  HGMMA.64x96x16.F32.BF16 R88, gdesc[UR28].tnspB, R88, gsb0 ;  /* 0x416000001c5879f0 */ /* 0x000fe20008001858 */
[----:B------:R-:W-:Y:S01]  /*8ab0*/  UIADD3 UR28, UR6, 0x6, URZ ;  /* 0x00000006061c7890 */ /* 0x000fe2000fffe03f */
[--C-:B------:R-:W-:Y:S01]  /*8ac0*/  FFMA.FTZ R53, R60, UR33, -R12.reuse ;  /* 0x000000213c357c23 */ /* 0x100fe2000801080c */
[----:B------:R-:W-:Y:S01]  /*8ad0*/  UIADD3 UR30, UR7, 0xc0, URZ ;  /* 0x000000c0071e7890 */ /* 0x000fe2000fffe03f */
[----:B------:R-:W-:Y:S01]  /*8ae0*/  FMNMX.FTZ R9, R47, R32, !PT ;  /* 0x000000202f097209 */ /* 0x000fe20007810000 */
[----:B------:R-:W-:Y:S01]  /*8af0*/  UMOV UR29, 0x40000040 ;  /* 0x40000040001d7882 */ /* 0x000fe20000000000 */
[----:B------:R-:W-:Y:S01]  /*8b00*/  UMOV UR31, 0x80000020 ;  /* 0x80000020001f7882 */ /* 0x000fe20000000000 */
[----:B------:R-:W-:Y:S01]  /*8b10*/  MUFU.EX2 R32, R41 ;  /* 0x0000002900207308 */ /* 0x000fe20000000800 */
[----:B------:R-:W-:Y:S01]  /*8b20*/  FMNMX.FTZ R36, R50, R9, !PT ;  /* 0x0000000932247209 */ /* 0x000fe20007810000 */
[--C-:B------:R-:W-:Y:S01]  /*8b30*/  FFMA.FTZ R60, R65, UR33, -R12.reuse ;  /* 0x00000021413c7c23 */ /* 0x100fe2000801080c */
[--C-:B------:R-:W-:Y:S01]  /*8b40*/  FFMA.FTZ R65, R72, UR33, -R12.reuse ;  /* 0x0000002148417c23 */ /* 0x100fe2000801080c */
[--C-:B------:R-:W-:Y:S01]  /*8b50*/  FFMA.FTZ R72, R77, UR33, -R12.reuse ;  /* 0x000000214d487c23 */ /* 0x100fe2000801080c */
[----:B------:R-:W-:Y:S01]  /*8b60*/  FMNMX.FTZ R9, R51, R36, !PT ;  /* 0x0000002433097209 */ /* 0x000fe20007810000 */
[----:B------:R-:W-:-:S02]  /*8b70*/  FFMA.FTZ R77, R84, UR33, -R12 ;  /* 0x00000021544d7c23 */ /* 0x000fc4000801080c */
        /* <DEDUP_REMOVED lines=32> */
[----:B------:R-:W-:Y:S02]  /*8d80*/  MUFU.EX2 R37, R37 ;  /* 0x0000002500257308 */ /* 0x000fe40000000800 */
[----:B------:R-:W1:Y:S06]  /*8d90*/  SHFL.BFLY PT, R9, R40, 0x2, 0x1f ;  /* 0x0c401f0028097f89 */ /* 0x000e6c00000e0000 */
[----:B------:R-:W-:Y:S01]  /*8da0*/  MUFU.EX2 R44, R44 ;  /* 0x0000002c002c7308 */ /* 0x000fe20000000800 */
[----:B------:R-:W-:Y:S02]  /*8db0*/  WARPGROUP.DEPBAR.LE gsb0, 0x0 ;  /* 0x00008000000079c5 */ /* 0x000fe40000010000 */
[----:B------:R-:W-:-:S05]  /*8dc0*/  WARPGROUP.ARRIVE ;  /* 0x00000000000079c5 */ /* 0x000fca0000000000 */
[----:B------:R-:W-:Y:S01]  /*8dd0*/  MUFU.EX2 R48, R48 ;  /* 0x0000003000307308 */ /* 0x000fe20000000800 */
[----:B------:R-:W-:Y:S01]  /*8de0*/  HGMMA.64x96x16.F32.BF16 R88, gdesc[UR28].tnspB, R88, gsb0 ;  /* 0x416000001c5879f0 */ /* 0x000fe20008001858 */
[----:B------:R-:W-:Y:S02]  /*8df0*/  UIADD3 UR28, UR6, 0x600, URZ ;  /* 0x00000600061c7890 */ /* 0x000fe4000fffe03f */
[----:B------:R-:W-:Y:S01]  /*8e00*/  UIADD3 UR30, UR7, 0x100, URZ ;  /* 0x00000100071e7890 */ /* 0x000fe2000fffe03f */
[----:B-1----:R-:W-:Y:S01]  /*8e10*/  FMNMX.FTZ R41, R40, R9, !PT ;  /* 0x0000000928297209 */ /* 0x002fe20007810000 */
[----:B------:R-:W-:Y:S01]  /*8e20*/  UMOV UR29, 0x40000040 ;  /* 0x40000040001d7882 */ /* 0x000fe20000000000 */
[----:B------:R-:W-:Y:S01]  /*8e30*/  UMOV UR31, 0x80000020 ;  /* 0x80000020001f7882 */ /* 0x000fe20000000000 */
[----:B------:R-:W-:Y:S02]  /*8e40*/  MUFU.EX2 R49, R49 ;  /* 0x0000003100317308 */ /* 0x000fe40000000800 */
[----:B------:R-:W1:Y:S06]  /*8e50*/  SHFL.BFLY PT, R40, R41, 0x1, 0x1f ;  /* 0x0c201f0029287f89 */ /* 0x000e6c00000e0000 */
[----:B------:R-:W-:Y:S08]  /*8e60*/  MUFU.EX2 R52, R52 ;  /* 0x0000003400347308 */ /* 0x000ff00000000800 */
[----:B------:R-:W-:Y:S08]  /*8e70*/  MUFU.EX2 R53, R53 ;  /* 0x0000003500357308 */ /* 0x000ff00000000800 */
[----:B------:R-:W-:Y:S01]  /*8e80*/  MUFU.EX2 R56, R56 ;  /* 0x0000003800387308 */ /* 0x000fe20000000800 */
[----:B-1----:R-:W-:-:S05]  /*8e90*/  FMNMX.FTZ R9, R41, R40, !PT ;  /* 0x0000002829097209 */ /* 0x002fca0007810000 */
[C---:B------:R-:W-:Y:S02]  /*8ea0*/  FADD.FTZ R12, -R9.reuse, R10 ;  /* 0x0000000a090c7221 */ /* 0x040fe40000010100 */
[----:B------:R-:W-:Y:S02]  /*8eb0*/  MUFU.EX2 R57, R57 ;  /* 0x0000003900397308 */ /* 0x000fe40000000800 */
[----:B------:R-:W-:Y:S01]  /*8ec0*/  FMUL.FTZ R81, R12, UR33 ;  /* 0x000000210c517c20 */ /* 0x000fe20008410000 */
[----:B------:R-:W-:-:S05]  /*8ed0*/  FMUL.FTZ R12, R9, UR33 ;  /* 0x00000021090c7c20 */ /* 0x000fca0008410000 */
[----:B------:R1:W-:Y:S01]  /*8ee0*/  MUFU.EX2 R10, R85 ;  /* 0x00000055000a7308 */ /* 0x0003e20000000800 */
[--C-:B------:R-:W-:Y:S01]  /*8ef0*/  FFMA.FTZ R26, R26, UR33, -R12.reuse ;  /* 0x000000211a1a7c23 */ /* 0x100fe2000801080c */
[--C-:B------:R-:W-:Y:S01]  /*8f00*/  FFMA.FTZ R27, R27, UR33, -R12.reuse ;  /* 0x000000211b1b7c23 */ /* 0x100fe2000801080c */
[--C-:B------:R-:W-:Y:S01]  /*8f10*/  FFMA.FTZ R139, R43, UR33, -R12.reuse ;  /* 0x000000212b8b7c23 */ /* 0x100fe2000801080c */
[----:B------:R-:W-:Y:S02]  /*8f20*/  IMAD.U32 R43, RZ, RZ, UR35 ;  /* 0x00000023ff2b7e24 */ /* 0x000fe4000f8e00ff */
[--C-:B------:R-:W-:Y:S01]  /*8f30*/  FFMA.FTZ R40, R30, UR33, -R12.reuse ;  /* 0x000000211e287c23 */ /* 0x100fe2000801080c */
[--C-:B------:R-:W-:Y:S01]  /*8f40*/  FFMA.FTZ R41, R34, UR33, -R12.reuse ;  /* 0x0000002122297c23 */ /* 0x100fe2000801080c */
[----:B------:R-:W-:Y:S01]  /*8f50*/  VIADD R34, R16, 0x9 ;  /* 0x0000000910227836 */ /* 0x000fe20000000000 */
[----:B------:R-:W-:Y:S01]  /*8f60*/  MUFU.EX2 R81, R81 ;  /* 0x0000005100517308 */ /* 0x000fe20000000800 */
[----:B-1----:R-:W-:Y:S01]  /*8f70*/  FFMA.FTZ R85, R39, UR33, -R12 ;  /* 0x0000002127557c23 */ /* 0x002fe2000801080c */
[----:B------:R-:W-:-:S02]  /*8f80*/  IMAD.U32 R39, RZ, RZ, UR36 ;  /* 0x00000024ff277e24 */ /* 0x000fc4000f8e00ff */
[--C-:B------:R-:W-:Y:S01]  /*8f90*/  FFMA.FTZ R143, R31, UR33, -R12.reuse ;  /* 0x000000211f8f7c23 */ /* 0x100fe2000801080c */
[----:B------:R-:W-:Y:S01]  /*8fa0*/  @!P1 LEA R43, R43, UR39, 0x3 ;  /* 0x000000272b2b9c11 */ /* 0x000fe2000f8e18ff */
[--C-:B------:R-:W-:Y:S01]  /*8fb0*/  FFMA.FTZ R31, R54, UR33, -R12.reuse ;  /* 0x00000021361f7c23 */ /* 0x100fe2000801080c */
[--C-:B------:R-:W-:Y:S01]  /*8fc0*/  FFMA.FTZ R80, R38, UR33, -R12.reuse ;  /* 0x0000002126507c23 */ /* 0x100fe2000801080c */
[----:B------:R-:W-:Y:S01]  /*8fd0*/  @!P1 LEA R39, R39, UR39, 0x3 ;  /* 0x0000002727279c11 */ /* 0x000fe2000f8e18ff */
[----:B------:R-:W1:Y:S01]  /*8fe0*/  MUFU.EX2 R26, R26 ;  /* 0x0000001a001a7308 */ /* 0x000e620000000800 */
[----:B------:R-:W-:Y:S01]  /*8ff0*/  SEL R54, R34, 0x9, !P2 ;  /* 0x0000000922367807 */ /* 0x000fe20005000000 */
[--C-:B------:R-:W-:Y:S01]  /*9000*/  FFMA.FTZ R38, R42, UR33, -R12.reuse ;  /* 0x000000212a267c23 */ /* 0x100fe2000801080c */
[----:B------:R-:W-:Y:S02]  /*9010*/  @!P1 VIADD R43, R43, 0x2d860 ;  /* 0x0002d8602b2b9836 */ /* 0x000fe40000000000 */
[----:B------:R-:W-:Y:S01]  /*9020*/  FFMA.FTZ R84, R35, UR33, -R12 ;  /* 0x0000002123547c23 */ /* 0x000fe2000801080c */
[----:B------:R-:W-:-:S02]  /*9030*/  @!P1 VIADD R39, R39, 0x2d840 ;  /* 0x0002d84027279836 */ /* 0x000fc40000000000 */
[--C-:B------:R-:W-:Y:S01]  /*9040*/  FFMA.FTZ R34, R58, UR33, -R12.reuse ;  /* 0x000000213a227c23 */ /* 0x100fe2000801080c */
[--C-:B------:R-:W-:Y:S01]  /*9050*/  FFMA.FTZ R35, R46, UR33, -R12.reuse ;  /* 0x000000212e237c23 */ /* 0x100fe2000801080c */
[----:B------:R-:W2:Y:S01]  /*9060*/  MUFU.EX2 R27, R27 ;  /* 0x0000001b001b7308 */ /* 0x000ea20000000800 */
[----:B------:R-:W-:Y:S01]  /*9070*/  @!P1 PRMT R43, RZ, 0x654, R43 ;  /* 0x00000654ff2b9816 */ /* 0x000fe2000000002b */
[--C-:B------:R-:W-:Y:S01]  /*9080*/  FFMA.FTZ R46, R47, UR33, -R12.reuse ;  /* 0x000000212f2e7c23 */ /* 0x100fe2000801080c */
[----:B------:R-:W-:Y:S01]  /*9090*/  @!P1 PRMT R42, RZ, 0x654, R39 ;  /* 0x00000654ff2a9816 */ /* 0x000fe20000000027 */
[--C-:B------:R-:W-:Y:S01]  /*90a0*/  FFMA.FTZ R39, R59, UR33, -R12.reuse ;  /* 0x000000213b277c23 */ /* 0x100fe2000801080c */
[--C-:B------:R-:W-:Y:S01]  /*90b0*/  FFMA.FTZ R30, R50, UR33, -R12.reuse ;  /* 0x00000021321e7c23 */ /* 0x100fe2000801080c */
[--C-:B------:R-:W-:Y:S01]  /*90c0*/  FFMA.FTZ R47, R51, UR33, -R12.reuse ;  /* 0x00000021332f7c23 */ /* 0x100fe2000801080c */
[----:B------:R-:W-:Y:S01]  /*90d0*/  FFMA.FTZ R50, R55, UR33, -R12 ;  /* 0x0000002137327c23 */ /* 0x000fe2000801080c */
[----:B------:R-:W-:Y:S01]  /*90e0*/  MUFU.EX2 R40, R40 ;  /* 0x0000002800287308 */ /* 0x000fe20000000800 */
[----:B-1----:R-:W-:Y:S01]  /*90f0*/  FFMA.FTZ R4, R81, R4, R26 ;  /* 0x0000000451047223 */ /* 0x002fe2000001001a */
[--C-:B------:R-:W-:Y:S01]  /*9100*/  FFMA.FTZ R51, R62, UR33, -R12.reuse ;  /* 0x000000213e337c23 */ /* 0x100fe2000801080c */
[--C-:B------:R-:W-:Y:S01]  /*9110*/  FFMA.FTZ R63, R63, UR33, -R12.reuse ;  /* 0x000000213f3f7c23 */ /* 0x100fe2000801080c */
[--C-:B------:R-:W-:Y:S01]  /*9120*/  FFMA.FTZ R55, R67, UR33, -R12.reuse ;  /* 0x0000002143377c23 */ /* 0x100fe2000801080c */
[--C-:B------:R-:W-:Y:S01]  /*9130*/  FFMA.FTZ R71, R71, UR33, -R12.reuse ;  /* 0x0000002147477c23 */ /* 0x100fe2000801080c */
[--C-:B------:R-:W-:Y:S01]  /*9140*/  FFMA.FTZ R74, R74, UR33, -R12.reuse ;  /* 0x000000214a4a7c23 */ /* 0x100fe2000801080c */
[--C-:B------:R-:W-:Y:S01]  /*9150*/  FFMA.FTZ R75, R75, UR33, -R12.reuse ;  /* 0x000000214b4b7c23 */ /* 0x100fe2000801080c */
[----:B------:R-:W1:Y:S01]  /*9160*/  MUFU.EX2 R143, R143 ;  /* 0x0000008f008f7308 */ /* 0x000e620000000800 */
[--C-:B------:R-:W-:Y:S01]  /*9170*/  FFMA.FTZ R78, R78, UR33, -R12.reuse ;  /* 0x000000214e4e7c23 */ /* 0x100fe2000801080c */
[--C-:B------:R-:W-:Y:S01]  /*9180*/  FFMA.FTZ R79, R79, UR33, -R12.reuse ;  /* 0x000000214f4f7c23 */ /* 0x100fe2000801080c */
[--C-:B------:R-:W-:Y:S01]  /*9190*/  FFMA.FTZ R82, R82, UR33, -R12.reuse ;  /* 0x0000002152527c23 */ /* 0x100fe2000801080c */
[--C-:B------:R-:W-:Y:S01]  /*91a0*/  FFMA.FTZ R83, R83, UR33, -R12.reuse ;  /* 0x0000002153537c23 */ /* 0x100fe2000801080c */
[--C-:B------:R-:W-:Y:S01]  /*91b0*/  FFMA.FTZ R86, R86, UR33, -R12.reuse ;  /* 0x0000002156567c23 */ /* 0x100fe2000801080c */
[----:B------:R-:W-:Y:S01]  /*91c0*/  FFMA.FTZ R87, R87, UR33, -R12 ;  /* 0x0000002157577c23 */ /* 0x000fe2000801080c */
[C---:B------:R-:W-:Y:S01]  /*91d0*/  ISETP.GT.AND P2, PT, R8.reuse, UR34, PT ;  /* 0x0000002208007c0c */ /* 0x040fe2000bf44270 */
[----:B------:R-:W3:Y:S01]  /*91e0*/  MUFU.EX2 R41, R41 ;  /* 0x0000002900297308 */ /* 0x000ee20000000800 */
[----:B------:R-:W-:Y:S01]  /*91f0*/  UMOV UR35, UR36 ;  /* 0x0000002400237c82 */ /* 0x000fe20008000000 */
[----:B------:R-:W-:Y:S01]  /*9200*/  VIADD R8, R8, 0xffffffff ;  /* 0xffffffff08087836 */ /* 0x000fe20000000000 */
[----:B------:R-:W-:-:S02]  /*9210*/  WARPGROUP.DEPBAR.LE gsb0, 0x0 ;  /* 0x00008000000079c5 */ /* 0x000fc40000010000 */
[----:B------:R-:W-:-:S03]  /*9220*/  WARPGROUP.ARRIVE ;  /* 0x00000000000079c5 */ /* 0x000fc60000000000 */
[----:B------:R-:W4:Y:S03]  /*9230*/  MUFU.EX2 R84, R84 ;  /* 0x0000005400547308 */ /* 0x000f260000000800 */
[----:B------:R-:W-:Y:S01]  /*9240*/  HGMMA.64x96x16.F32.BF16 R88, gdesc[UR28].tnspB, R88, gsb0 ;  /* 0x416000001c5879f0 */ /* 0x000fe20008001858 */
[----:B------:R-:W-:Y:S02]  /*9250*/  UIADD3 UR28, UR6, 0x602, URZ ;  /* 0x00000602061c7890 */ /* 0x000fe4000fffe03f */
[----:B------:R-:W-:Y:S02]  /*9260*/  UIADD3 UR30, UR7, 0x140, URZ ;  /* 0x00000140071e7890 */ /* 0x000fe4000fffe03f */
[----:B------:R-:W5:Y:S01]  /*9270*/  MUFU.EX2 R80, R80 ;  /* 0x0000005000507308 */ /* 0x000f620000000800 */
[----:B------:R-:W-:Y:S01]  /*9280*/  UMOV UR29, 0x40000040 ;  /* 0x40000040001d7882 */ /* 0x000fe20000000000 */
[----:B------:R-:W-:-:S06]  /*9290*/  UMOV UR31, 0x80000020 ;  /* 0x80000020001f7882 */ /* 0x000fcc0000000000 */
        /* <DEDUP_REMOVED lines=49> */
[----:B------:R-:W-:Y:S02]  /*95b0*/  UMOV UR28, UR49 ;  /* 0x00000031001c7c82 */ /* 0x000fe40008000000 */
[----:B------:R-:W-:Y:S02]  /*95c0*/  WARPGROUP.DEPBAR.LE gsb0, 0x0 ;  /* 0x00008000000079c5 */ /* 0x000fe40000010000 */
[----:B------:R2:W-:Y:S06]  /*95d0*/  BAR.ARV R54, 0x100 ;  /* 0x000400360000751d */ /* 0x0005ec0000002000 */
[----:B------:R1:W-:Y:S01]  /*95e0*/  @!P1 SYNCS.ARRIVE.TRANS64.RED.A1T0 RZ, [R42+URZ], RZ ;  /* 0x000000ff2aff99a7 */ /* 0x0003e2000810043f */
[-C--:B------:R-:W-:Y:S01]  /*95f0*/  FMUL.FTZ R88, R88, R11.reuse ;  /* 0x0000000b58587220 */ /* 0x080fe20000410000 */
[----:B--2---:R-:W-:Y:S01]  /*9600*/  FFMA.FTZ R54, R70, UR33, -R12 ;  /* 0x0000002146367c23 */ /* 0x004fe2000801080c */
[-C--:B------:R-:W-:Y:S01]  /*9610*/  FMUL.FTZ R89, R89, R11.reuse ;  /* 0x0000000b59597220 */ /* 0x080fe20000410000 */
[-C--:B------:R-:W-:Y:S01]  /*9620*/  FMUL.FTZ R92, R92, R11.reuse ;  /* 0x0000000b5c5c7220 */ /* 0x080fe20000410000 */
[-C--:B------:R-:W-:Y:S01]  /*9630*/  FMUL.FTZ R93, R93, R11.reuse ;  /* 0x0000000b5d5d7220 */ /* 0x080fe20000410000 */
[-C--:B------:R-:W-:Y:S01]  /*9640*/  FMUL.FTZ R96, R96, R11.reuse ;  /* 0x0000000b60607220 */ /* 0x080fe20000410000 */
[----:B------:R-:W-:Y:S01]  /*9650*/  FMUL.FTZ R97, R97, R11 ;  /* 0x0000000b61617220 */ /* 0x000fe20000410000 */
[----:B-1----:R-:W-:Y:S01]  /*9660*/  FFMA.FTZ R42, R11, R6, R14 ;  /* 0x000000060b2a7223 */ /* 0x002fe2000001000e */
[----:B------:R1:W-:Y:S01]  /*9670*/  @!P1 SYNCS.ARRIVE.TRANS64.RED.A1T0 RZ, [R43+URZ], RZ ;  /* 0x000000ff2bff99a7 */ /* 0x0003e2000810043f */
[----:B------:R-:W-:Y:S01]  /*9680*/  FFMA.FTZ R6, R66, UR33, -R12 ;  /* 0x0000002142067c23 */ /* 0x000fe2000801080c */
[C---:B------:R-:W-:Y:S01]  /*9690*/  F2FP.BF16.F32.PACK_AB R12, R13.reuse, R14 ;  /* 0x0000000e0d0c723e */ /* 0x040fe200000010ff */
[----:B------:R-:W-:Y:S01]  /*96a0*/  FADD.FTZ R42, R13, R42 ;  /* 0x0000002a0d2a7221 */ /* 0x000fe20000010000 */
[----:B------:R-:W-:Y:S01]  /*96b0*/  F2FP.BF16.F32.PACK_AB R14, R20, R15 ;  /* 0x0000000f140e723e */ /* 0x000fe200000010ff */
[----:B------:R-:W-:Y:S01]  /*96c0*/  MUFU.EX2 R54, R54 ;  /* 0x0000003600367308 */ /* 0x000fe20000000800 */
[----:B------:R-:W-:Y:S01]  /*96d0*/  F2FP.BF16.F32.PACK_AB R13, R27, R26 ;  /* 0x0000001a1b0d723e */ /* 0x000fe200000010ff */
[----:B------:R-:W-:Y:S01]  /*96e0*/  FADD.FTZ R59, R15, R42 ;  /* 0x0000002a0f3b7221 */ /* 0x000fe20000010000 */
[----:B-1----:R-:W-:Y:S01]  /*96f0*/  FADD.FTZ R43, R27, R4 ;  /* 0x000000041b2b7221 */ /* 0x002fe20000010000 */
[----:B------:R-:W-:Y:S01]  /*9700*/  F2FP.BF16.F32.PACK_AB R15, R143, R40 ;  /* 0x000000288f0f723e */ /* 0x000fe200000010ff */
[----:B------:R-:W-:Y:S01]  /*9710*/  FMUL.FTZ R100, R100, R11 ;  /* 0x0000000b64647220 */ /* 0x000fe20000410000 */
[----:B------:R-:W-:Y:S01]  /*9720*/  FADD.FTZ R58, R20, R59 ;  /* 0x0000003b143a7221 */ /* 0x000fe20000010000 */
[----:B------:R-:W-:Y:S01]  /*9730*/  FADD.FTZ R42, R40, R43 ;  /* 0x0000002b282a7221 */ /* 0x000fe20000010000 */
[----:B------:R-:W-:Y:S01]  /*9740*/  F2FP.BF16.F32.PACK_AB R40, R24, R21 ;  /* 0x000000151828723e */ /* 0x000fe200000010ff */
[----:B------:R-:W1:Y:S01]  /*9750*/  MUFU.EX2 R4, R63 ;  /* 0x0000003f00047308 */ /* 0x000e620000000800 */
[----:B------:R-:W-:Y:S01]  /*9760*/  FADD.FTZ R43, R21, R58 ;  /* 0x0000003a152b7221 */ /* 0x000fe20000010000 */
[----:B------:R-:W-:Y:S01]  /*9770*/  FADD.FTZ R42, R143, R42 ;  /* 0x0000002a8f2a7221 */ /* 0x000fe20000010000 */
[----:B------:R2:W-:Y:S01]  /*9780*/  STSM.16.M88.4 [R136+0x21800], R12 ;  /* 0x0218000c88007844 */ /* 0x0005e20000000200 */
[-C--:B------:R-:W-:Y:S01]  /*9790*/  FMUL.FTZ R101, R101, R11.reuse ;  /* 0x0000000b65657220 */ /* 0x080fe20000410000 */
[----:B------:R-:W-:Y:S01]  /*97a0*/  FMUL.FTZ R104, R104, R11 ;  /* 0x0000000b68687220 */ /* 0x000fe20000410000 */
[----:B---3--:R-:W-:Y:S01]  /*97b0*/  FADD.FTZ R59, R41, R42 ;  /* 0x0000002a293b7221 */ /* 0x008fe20000010000 */
[----:B------:R-:W-:Y:S01]  /*97c0*/  FADD.FTZ R42, R24, R43 ;  /* 0x0000002b182a7221 */ /* 0x000fe20000010000 */
[----:B------:R-:W-:Y:S01]  /*97d0*/  F2FP.BF16.F32.PACK_AB R24, R32, R29 ;  /* 0x0000001d2018723e */ /* 0x000fe200000010ff */
[----:B------:R-:W3:Y:S01]  /*97e0*/  MUFU.EX2 R6, R6 ;  /* 0x0000000600067308 */ /* 0x000ee20000000800 */
[C---:B----4-:R-:W-:Y:S01]  /*97f0*/  FADD.FTZ R59, R84.reuse, R59 ;  /* 0x0000003b543b7221 */ /* 0x050fe20000010000 */
[----:B------:R-:W-:Y:S01]  /*9800*/  FADD.FTZ R43, R25, R42 ;  /* 0x0000002a192b7221 */ /* 0x000fe20000010000 */
[----:B------:R-:W-:Y:S01]  /*9810*/  F2FP.BF16.F32.PACK_AB R41, R84, R41 ;  /* 0x000000295429723e */ /* 0x000fe200000010ff */
[-C--:B------:R-:W-:Y:S01]  /*9820*/  FMUL.FTZ R105, R105, R11.reuse ;  /* 0x0000000b69697220 */ /* 0x080fe20000410000 */
[----:B-----5:R-:W-:Y:S01]  /*9830*/  FADD.FTZ R42, R80, R59 ;  /* 0x0000003b502a7221 */ /* 0x020fe20000010000 */
[----:B------:R-:W-:Y:S01]  /*9840*/  FADD.FTZ R58, R28, R43 ;  /* 0x0000002b1c3a7221 */ /* 0x000fe20000010000 */
[-C--:B------:R-:W-:Y:S01]  /*9850*/  FMUL.FTZ R108, R108, R11.reuse ;  /* 0x0000000b6c6c7220 */ /* 0x080fe20000410000 */
[-C--:B------:R-:W-:Y:S01]  /*9860*/  FMUL.FTZ R109, R109, R11.reuse ;  /* 0x0000000b6d6d7220 */ /* 0x080fe20000410000 */
[----:B------:R-:W-:Y:S01]  /*9870*/  FADD.FTZ R43, R85, R42 ;  /* 0x0000002a552b7221 */ /* 0x000fe20000010000 */
        /* <DEDUP_REMOVED lines=26> */
[----:B------:R-:W-:Y:S01]  /*9a20*/  STSM.16.M88.4 [R23], R40 ;  /* 0x0000002817007844 */ /* 0x000fe20000000200 */
[----:B------:R-:W-:Y:S01]  /*9a30*/  FADD.FTZ R29, R31, R20 ;  /* 0x000000141f1d7221 */ /* 0x000fe20000010000 */
[----:B------:R-:W-:Y:S01]  /*9a40*/  FADD.FTZ R20, R48, R21 ;  /* 0x0000001530147221 */ /* 0x000fe20000010000 */
[----:B------:R-:W-:Y:S01]  /*9a50*/  F2FP.BF16.F32.PACK_AB R27, R46, R35 ;  /* 0x000000232e1b723e */ /* 0x000fe200000010ff */
[----:B------:R-:W-:Y:S01]  /*9a60*/  FMUL.FTZ R129, R129, R11 ;  /* 0x0000000b81817220 */ /* 0x000fe20000410000 */
[C---:B------:R-:W-:Y:S01]  /*9a70*/  FADD.FTZ R29, R50.reuse, R29 ;  /* 0x0000001d321d7221 */ /* 0x040fe20000010000 */
[----:B------:R-:W-:Y:S01]  /*9a80*/  FADD.FTZ R21, R49, R20 ;  /* 0x0000001431157221 */ /* 0x000fe20000010000 */
[----:B------:R-:W-:Y:S01]  /*9a90*/  F2FP.BF16.F32.PACK_AB R31, R50, R31 ;  /* 0x0000001f321f723e */ /* 0x000fe200000010ff */
[----:B------:R4:W-:Y:S01]  /*9aa0*/  STSM.16.M88.4 [R22], R24 ;  /* 0x0000001816007844 */ /* 0x0009e20000000200 */
[----:B------:R-:W-:Y:S01]  /*9ab0*/  FADD.FTZ R20, R34, R29 ;  /* 0x0000001d22147221 */ /* 0x000fe20000010000 */
[----:B------:R-:W-:Y:S01]  /*9ac0*/  FADD.FTZ R28, R52, R21 ;  /* 0x00000015341c7221 */ /* 0x000fe20000010000 */
[----:B------:R-:W-:Y:S01]  /*9ad0*/  F2FP.BF16.F32.PACK_AB R29, R47, R30 ;  /* 0x0000001e2f1d723e */ /* 0x000fe200000010ff */
[----:B------:R-:W-:Y:S01]  /*9ae0*/  FMUL.FTZ R132, R132, R11 ;  /* 0x0000000b84847220 */ /* 0x000fe20000410000 */
[----:B------:R-:W-:Y:S01]  /*9af0*/  FADD.FTZ R20, R39, R20 ;  /* 0x0000001427147221 */ /* 0x000fe20000010000 */
[----:B------:R-:W-:Y:S01]  /*9b00*/  FADD.FTZ R21, R53, R28 ;  /* 0x0000001c35157221 */ /* 0x000fe20000010000 */
[----:B------:R-:W-:Y:S01]  /*9b10*/  F2FP.BF16.F32.PACK_AB R28, R44, R37 ;  /* 0x000000252c1c723e */ /* 0x000fe200000010ff */
[----:B------:R-:W-:Y:S01]  /*9b20*/  FMUL.FTZ R133, R133, R11 ;  /* 0x0000000b85857220 */ /* 0x000fe20000410000 */
[----:B------:R-:W-:Y:S01]  /*9b30*/  FADD.FTZ R33, R51, R20 ;  /* 0x0000001433217221 */ /* 0x000fe20000010000 */
[----:B--2---:R-:W-:Y:S01]  /*9b40*/  FADD.FTZ R12, R56, R21 ;  /* 0x00000015380c7221 */ /* 0x004fe20000010000 */
[----:B------:R-:W-:Y:S01]  /*9b50*/  F2FP.BF16.F32.PACK_AB R30, R48, R45 ;  /* 0x0000002d301e723e */ /* 0x000fe200000010ff */
[----:B------:R-:W-:Y:S01]  /*9b60*/  FMUL.FTZ R90, R90, R81 ;  /* 0x000000515a5a7220 */ /* 0x000fe20000410000 */
[----:B-1----:R-:W-:Y:S01]  /*9b70*/  FADD.FTZ R33, R4, R33 ;  /* 0x0000002104217221 */ /* 0x002fe20000010000 */
[----:B------:R-:W-:Y:S01]  /*9b80*/  FADD.FTZ R13, R57, R12 ;  /* 0x0000000c390d7221 */ /* 0x000fe20000010000 */
[----:B------:R-:W-:Y:S01]  /*9b90*/  F2FP.BF16.F32.PACK_AB R12, R52, R49 ;  /* 0x00000031340c723e */ /* 0x000fe200000010ff */
[----:B------:R1:W-:Y:S01]  /*9ba0*/  STSM.16.M88.4 [R18], R28 ;  /* 0x0000001c12007844 */ /* 0x0003e20000000200 */
[----:B---3--:R-:W-:Y:S01]  /*9bb0*/  FADD.FTZ R14, R6, R33 ;  /* 0x00000021060e7221 */ /* 0x008fe20000010000 */
        /* <DEDUP_REMOVED lines=8> */
[----:B------:R-:W-:Y:S01]  /*9c40*/  F2FP.BF16.F32.PACK_AB R15, R4, R51 ;  /* 0x00000033040f723e */ /* 0x000fe200000010ff */
[----:B------:R-:W-:Y:S01]  /*9c50*/  FADD.FTZ R4, R64, R21 ;  /* 0x0000001540047221 */ /* 0x000fe20000010000 */
[----:B----4-:R-:W-:Y:S01]  /*9c60*/  F2FP.BF16.F32.PACK_AB R24, R60, R57 ;  /* 0x000000393c18723e */ /* 0x010fe200000010ff */
[----:B------:R-:W-:Y:S01]  /*9c70*/  FADD.FTZ R21, R71, R20 ;  /* 0x0000001447157221 */ /* 0x000fe20000010000 */
[----:B------:R-:W-:Y:S01]  /*9c80*/  F2FP.BF16.F32.PACK_AB R26, R64, R61 ;  /* 0x0000003d401a723e */ /* 0x000fe200000010ff */
[----:B------:R-:W-:Y:S01]  /*9c90*/  FADD.FTZ R25, R65, R4 ;  /* 0x0000000441197221 */ /* 0x000fe20000010000 */
[----:B------:R2:W-:Y:S01]  /*9ca0*/  STSM.16.M88.4 [R136+0x27800], R12 ;  /* 0x0278000c88007844 */ /* 0x0005e20000000200 */
[----:B------:R-:W-:Y:S01]  /*9cb0*/  FADD.FTZ R4, R74, R21 ;  /* 0x000000154a047221 */ /* 0x000fe20000010000 */
[----:B------:R-:W-:Y:S01]  /*9cc0*/  F2FP.BF16.F32.PACK_AB R27, R71, R54 ;  /* 0x00000036471b723e */ /* 0x000fe200000010ff */
[----:B------:R-:W-:Y:S01]  /*9cd0*/  FADD.FTZ R20, R68, R25 ;  /* 0x0000001944147221 */ /* 0x000fe20000010000 */
[----:B------:R-:W-:Y:S01]  /*9ce0*/  F2FP.BF16.F32.PACK_AB R25, R55, R6 ;  /* 0x000000063719723e */ /* 0x000fe200000010ff */
[----:B------:R-:W-:Y:S01]  /*9cf0*/  FADD.FTZ R21, R75, R4 ;  /* 0x000000044b157221 */ /* 0x000fe20000010000 */
[----:B-1----:R-:W-:Y:S01]  /*9d00*/  F2FP.BF16.F32.PACK_AB R28, R76, R73 ;  /* 0x000000494c1c723e */ /* 0x002fe200000010ff */
[----:B------:R-:W-:Y:S01]  /*9d10*/  FADD.FTZ R29, R69, R20 ;  /* 0x00000014451d7221 */ /* 0x000fe20000010000 */
[----:B------:R-:W-:Y:S01]  /*9d20*/  F2FP.BF16.F32.PACK_AB R30, R10, R77 ;  /* 0x0000004d0a1e723e */ /* 0x000fe200000010ff */
[----:B------:R1:W-:Y:S01]  /*9d30*/  STSM.16.M88.4 [R17], R24 ;  /* 0x0000001811007844 */ /* 0x0003e20000000200 */
[----:B------:R-:W-:Y:S01]  /*9d40*/  F2FP.BF16.F32.PACK_AB R31, R87, R86 ;  /* 0x00000056571f723e */ /* 0x000fe200000010ff */
[----:B------:R-:W-:Y:S01]  /*9d50*/  FADD.FTZ R4, R72, R29 ;  /* 0x0000001d48047221 */ /* 0x000fe20000010000 */
[----:B------:R-:W-:Y:S01]  /*9d60*/  FADD.FTZ R21, R78, R21 ;  /* 0x000000154e157221 */ /* 0x000fe20000010000 */
[-C--:B------:R-:W-:Y:S01]  /*9d70*/  FMUL.FTZ R95, R95, R81.reuse ;  /* 0x000000515f5f7220 */ /* 0x080fe20000410000 */
[----:B------:R-:W-:Y:S01]  /*9d80*/  FMUL.FTZ R98, R98, R81 ;  /* 0x0000005162627220 */ /* 0x000fe20000410000 */
[----:B------:R-:W-:Y:S01]  /*9d90*/  FADD.FTZ R29, R73, R4 ;  /* 0x00000004491d7221 */ /* 0x000fe20000010000 */
        /* <DEDUP_REMOVED lines=8> */
[C---:B------:R-:W-:Y:S01]  /*9e20*/  F2FP.BF16.F32.PACK_AB R29, R83.reuse, R82 ;  /* 0x00000052531d723e */ /* 0x040fe200000010ff */
[----:B------:R-:W-:Y:S01]  /*9e30*/  FADD.FTZ R21, R83, R21 ;  /* 0x0000001553157221 */ /* 0x000fe20000010000 */
[-C--:B------:R-:W-:Y:S01]  /*9e40*/  FMUL.FTZ R99, R99, R81.reuse ;  /* 0x0000005163637220 */ /* 0x080fe20000410000 */
[----:B------:R1:W-:Y:S01]  /*9e50*/  STSM.16.M88.4 [R22+0x6000], R12 ;  /* 0x0060000c16007844 */ /* 0x0003e20000000200 */
[----:B------:R-:W-:Y:S01]  /*9e60*/  FADD.FTZ R6, R10, R77 ;  /* 0x0000004d0a067221 */ /* 0x000fe20000010000 */
[----:B------:R-:W-:Y:S01]  /*9e70*/  FADD.FTZ R21, R86, R21 ;  /* 0x0000001556157221 */ /* 0x000fe20000010000 */
[-C--:B------:R-:W-:Y:S01]  /*9e80*/  FMUL.FTZ R102, R102, R81.reuse ;  /* 0x0000005166667220 */ /* 0x080fe20000410000 */
[----:B------:R1:W-:Y:S01]  /*9e90*/  STSM.16.M88.4 [R18+0x6000], R28 ;  /* 0x0060001c12007844 */ /* 0x0003e20000000200 */
[-C--:B------:R-:W-:Y:S01]  /*9ea0*/  FMUL.FTZ R103, R103, R81.reuse ;  /* 0x0000005167677220 */ /* 0x080fe20000410000 */
[----:B------:R-:W-:Y:S01]  /*9eb0*/  FADD.FTZ R4, R87, R21 ;  /* 0x0000001557047221 */ /* 0x000fe20000010000 */
[-C--:B------:R-:W-:Y:S01]  /*9ec0*/  FMUL.FTZ R106, R106, R81.reuse ;  /* 0x000000516a6a7220 */ /* 0x080fe20000410000 */
[----:B------:R-:W-:Y:S01]  /*9ed0*/  @!PT LDS RZ, [RZ] ;  /* 0x00000000fffff984 */ /* 0x000fe20000000800 */
[----:B------:R-:W-:Y:S01]  /*9ee0*/  @!PT LDS RZ, [RZ] ;  /* 0x00000000fffff984 */ /* 0x000fe20000000800 */
[----:B------:R-:W-:Y:S01]  /*9ef0*/  @!PT LDS RZ, [RZ] ;  /* 0x00000000fffff984 */ /* 0x000fe20000000800 */
[----:B------:R-:W-:Y:S01]  /*9f00*/  @!PT LDS RZ, [RZ] ;  /* 0x00000000fffff984 */ /* 0x000fe20000000800 */
[----:B------:R2:W-:Y:S06]  /*9f10*/  MEMBAR.ALL.CTA ;  /* 0x0000000000007992 */ /* 0x0005ec0000008000 */
[----:B--2---:R-:W2:Y:S01]  /*9f20*/  FENCE.VIEW.ASYNC.S ;  /* 0x00000000000073c6 */ /* 0x004ea20000000000 */
        /* <DEDUP_REMOVED lines=17> */
[----:B--2---:R-:W-:Y:S01]  /*a040*/  NOP ;  /* 0x0000000000007918 */ /* 0x004fe20000000000 */
[----:B-1----:R-:W-:Y:S05]  /*a050*/  @P2 BRA `(.L_x_711) ;  /* 0xffffffe000002947 */ /* 0x002fea000383ffff */
.L_x_702:
[----:B------:R-:W-:-:S13]  /*a060*/  ISETP.GE.AND P2, PT, R8, UR40, PT ;  /* 0x0000002808007c0c */ /* 0x000fda000bf46270 */
[----:B------:R-:W-:Y:S05]  /*a070*/  @!P2 BRA `(.L_x_712) ;  /* 0x000000300024a947 */ /* 0x000fea0003800000 */
[----:B--2---:R-:W-:Y:S01]  /*a080*/  IMAD.MOV.U32 R12, RZ, RZ, R9 ;  /* 0x000000ffff0c7224 */ /* 0x004fe200078e0009 */
[----:B------:R-:W-:Y:S01]  /*a090*/  UMOV UR28, UR49 ;  /* 0x00000031001c7c82 */ /* 0x000fe20008000000 */
[----:B------:R-:W-:Y:S01]  /*a0a0*/  IMAD.MOV.U32 R11, RZ, RZ, R7 ;  /* 0x000000ffff0b7224 */ /* 0x000fe200078e0007 */
[----:B------:R-:W-:Y:S01]  /*a0b0*/  UMOV UR54, UR36 ;  /* 0x0000002400367c82 */ /* 0x000fe20008000000 */
[----:B------:R-:W-:Y:S01]  /*a0c0*/  IMAD.IADD R10, R0, 0x1, R5 ;  /* 0x00000001000a7824 */ /* 0x000fe200078e0205 */
[----:B------:R-:W-:Y:S01]  /*a0d0*/  ULDC UR34, c[0x0][0x9e4] ;  /* 0x0002790000227ab9 */ /* 0x000fe20000000800 */
[----:B------:R-:W-:Y:S01]  /*a0e0*/  ULDC UR53, c[0x0][0x9dc] ;  /* 0x0002770000357ab9 */ /* 0x000fe20000000800 */
[----:B------:R-:W-:Y:S01]  /*a0f0*/  ULDC UR52, c[0x0][0x288] ;  /* 0x0000a20000347ab9 */ /* 0x000fe20000000800 */
[----:B------:R-:W-:Y:S01]  /*a100*/  ULDC UR33, c[0x0][0x988] ;  /* 0x0002620000217ab9 */ /* 0x000fe20000000800 */
[----:B------:R-:W-:-:S05]  /*a110*/  ULDC UR35, c[0x0][0x9e0] ;  /* 0x0002780000237ab9 */ /* 0x000fca0000000800 */
.L_x_729:
[----:B------:R-:W-:Y:S01]  /*a120*/  UIADD3 UR36, UR54, 0x1, URZ ;  /* 0x0000000136247890 */ /* 0x000fe2000fffe03f */
[----:B------:R-:W-:-:S03]  /*a130*/  ISETP.NE.AND P3, PT, RZ, UR45, PT ;  /* 0x0000002dff007c0c */ /* 0x000fc6000bf65270 */
[----:B------:R-:W-:-:S04]  /*a140*/  UISETP.NE.AND UP0, UPT, UR36, 0x2, UPT ;  /* 0x000000022400788c */ /* 0x000fc8000bf05270 */
[----:B------:R-:W-:Y:S02]  /*a150*/  USEL UR49, URZ, 0x1, UP0 ;  /* 0x000000013f317887 */ /* 0x000fe40008000000 */
[----:B------:R-:W-:Y:S02]  /*a160*/  USEL UR36, UR36, URZ, UP0 ;  /* 0x0000003f24247287 */ /* 0x000fe40008000000 */
[----:B------:R-:W-:Y:S02]  /*a170*/  ULOP3.LUT UR49, UR28, UR49, URZ, 0x3c, !UPT ;  /* 0x000000311c317292 */ /* 0x000fe4000f8e3c3f */
[----:B---3--:R-:W-:Y:S10]  /*a180*/  @P3 BRA `(.L_x_713) ;  /* 0x00000000002c3947 */ /* 0x008ff40003800000 */
[----:B------:R-:W-:Y:S05]  /*a190*/  @!P0 BRA `(.L_x_714) ;  /* 0x0000000000048947 */ /* 0x000fea0003800000 */
[----:B------:R-:W-:Y:S01]  /*a1a0*/  BPT.TRAP 0x1 ;  /* 0x000000040000795c */ /* 0x000fe20000300000 */
.L_x_714:
[----:B------:R-:W-:Y:S01]  /*a1b0*/  ULEA UR6, UR36, UR39, 0x3 ;  /* 0x0000002724067291 */ /* 0x000fe2000f8e183f */
[----:B------:R-:W-:-:S05]  /*a1c0*/  IMAD.U32 R7, RZ, RZ, UR49 ;  /* 0x00000031ff077e24 */ /* 0x000fca000f8e00ff */
[----:B------:R-:W-:-:S04]  /*a1d0*/  SHF.L.U32 R7, R7, 0x1f, RZ ;  /* 0x0000001f07077819 */ /* 0x000fc800000006ff */
[----:B------:R1:W2:Y:S01]  /*a1e0*/  SYNCS.PHASECHK.TRANS64.TRYWAIT P2, [UR6+0x2d830], R7 ;  /* 0x02d83007ff0075a7 */ /* 0x0002a20008040146 */
[----:B------:R-:W-:Y:S05]  /*a1f0*/  @!P0 BRA `(.L_x_715) ;  /* 0x0000000000048947 */ /* 0x000fea0003800000 */
[----:B------:R-:W-:Y:S01]  /*a200*/  BPT.TRAP 0x1 ;  /* 0x000000040000795c */ /* 0x000fe20000300000 */
.L_x_715:
[----:B--2---:R-:W-:Y:S05]  /*a210*/  @P2 BRA `(.L_x_713) ;  /* 0x0000000000082947 */ /* 0x004fea0003800000 */
[----:B------:R-:W2:Y:S02]  /*a220*/  SYNCS.PHASECHK.TRANS64.TRYWAIT P2, [UR6+0x2d830], R7 ;  /* 0x02d83007ff0075a7 */ /* 0x000ea40008040146 */
[----:B--2---:R-:W-:Y:S05]  /*a230*/  @!P2 BRA `(.L_x_716) ;  /* 0x0000007c0078a947 */ /* 0x004fea0003800000 */
.L_x_713:
        /* <DEDUP_REMOVED lines=35> */
.L_x_718:
[----:B------:R-:W-:Y:S01]  /*a470*/  ULEA UR6, UR54, UR39, 0x3 ;  /* 0x0000002736067291 */ /* 0x000fe2000f8e183f */
[----:B------:R-:W-:-:S05]  /*a480*/  IMAD.U32 R7, RZ, RZ, UR28 ;  /* 0x0000001cff077e24 */ /* 0x000fca000f8e00ff */
[----:B------:R-:W-:-:S04]  /*a490*/  SHF.L.U32 R7, R7, 0x1f, RZ ;  /* 0x0000001f07077819 */ /* 0x000fc800000006ff */
[----:B------:R1:W2:Y:S01]  /*a4a0*/  SYNCS.PHASECHK.TRANS64.TRYWAIT P2, [UR6+0x2d850], R7 ;  /* 0x02d85007ff0075a7 */ /* 0x0002a20008040146 */
[----:B------:R-:W-:Y:S05]  /*a4b0*/  @!P0 BRA `(.L_x_719) ;  /* 0x0000000000048947 */ /* 0x000fea0003800000 */
[----:B------:R-:W-:Y:S01]  /*a4c0*/  BPT.TRAP 0x1 ;  /* 0x000000040000795c */ /* 0x000fe20000300000 */
.L_x_719:
[----:B--2---:R-:W-:Y:S05]  /*a4d0*/  @P2 BRA `(.L_x_717) ;  /* 0x0000000000082947 */ /* 0x004fea0003800000 */
[----:B------:R-:W2:Y:S02]  /*a4e0*/  SYNCS.PHASECHK.TRANS64.TRYWAIT P2, [UR6+0x2d850], R7 ;  /* 0x02d85007ff0075a7 */ /* 0x000ea40008040146 */
[----:B--2---:R-:W-:Y:S05]  /*a4f0*/  @!P2 BRA `(.L_x_720) ;  /* 0x0000007800e0a947 */ /* 0x004fea0003800000 */
.L_x_717:
[----:B------:R-:W-:Y:S01]  /*a500*/  UIADD3 UR6, UR39, 0x400, URZ ;  /* 0x0000040027067890 */ /* 0x000fe2000fffe03f */
[----:B------:R-:W-:Y:S01]  /*a510*/  WARPGROUP.ARRIVE ;  /* 0x00000000000079c5 */ /* 0x000fe20000000000 */
[----:B------:R-:W-:Y:S01]  /*a520*/  UMOV UR29, 0x40000040 ;  /* 0x40000040001d7882 */ /* 0x000fe20000000000 */
[----:B------:R-:W-:Y:S01]  /*a530*/  UMOV UR31, 0x80000020 ;  /* 0x80000020001f7882 */ /* 0x000fe20000000000 */
[----:B------:R-:W-:Y:S01]  /*a540*/  USHF.R.U32.HI UR6, URZ, 0x4, UR6 ;  /* 0x000000043f067899 */ /* 0x000fe20008011606 */
[----:B--2---:R-:W2:Y:S01]  /*a550*/  LDC R14, c[0x0][0x2e0] ;  /* 0x0000b800ff0e7b82 */ /* 0x004ea20000000800 */
[----:B------:R-:W-:Y:S01]  /*a560*/  IMAD.SHL.U32 R21, R8, 0x80, RZ ;  /* 0x0000008008157824 */ /* 0x000fe200078e00ff */
[----:B------:R-:W-:Y:S01]  /*a570*/  ISETP.GE.U32.AND P2, PT, R2, 0x180, PT ;  /* 0x000001800200780c */ /* 0x000fe20003f46070 */
[----:B------:R-:W-:Y:S01]  /*a580*/  ULOP3.LUT UR6, UR6, 0x3fff, URZ, 0xc0, !UPT ;  /* 0x00003fff06067892 */ /* 0x000fe2000f8ec03f */
[----:B------:R-:W-:Y:S02]  /*a590*/  IMAD.U32 R13, RZ, RZ, UR36 ;  /* 0x00000024ff0d7e24 */ /* 0x000fe4000f8e00ff */
[----:B-1----:R-:W-:Y:S01]  /*a5a0*/  IADD3 R7, -R21, 0x1, RZ ;  /* 0x0000000115077810 */ /* 0x002fe20007ffe1ff */
[----:B------:R-:W-:Y:S01]  /*a5b0*/  ULOP3.LUT UR7, UR6, 0x2000000, URZ, 0xfc, !UPT ;  /* 0x0200000006077892 */ /* 0x000fe2000f8efc3f */
[----:B------:R-:W-:Y:S01]  /*a5c0*/  VIADD R9, R16, 0x9 ;  /* 0x0000000910097836 */ /* 0x000fe20000000000 */
[----:B------:R-:W-:Y:S01]  /*a5d0*/  ULOP3.LUT UR6, UR41, 0x10000, URZ, 0xfc, !UPT ;  /* 0x0001000029067892 */ /* 0x000fe2000f8efc3f */
[----:B------:R-:W-:Y:S01]  /*a5e0*/  @!P1 LEA R13, R13, UR39, 0x3 ;  /* 0x000000270d0d9c11 */ /* 0x000fe2000f8e18ff */
[----:B------:R-:W-:-:S02]  /*a5f0*/  UIMAD UR7, UR54, 0x600, UR7 ;  /* 0x00000600360778a4 */ /* 0x000fc4000f8e0207 */
[----:B------:R-:W-:Y:S02]  /*a600*/  SEL R15, R9, 0x9, !P2 ;  /* 0x00000009090f7807 */ /* 0x000fe40005000000 */
[----:B------:R-:W-:Y:S01]  /*a610*/  @!P1 VIADD R13, R13, 0x2d840 ;  /* 0x0002d8400d0d9836 */ /* 0x000fe20000000000 */
[----:B------:R-:W-:Y:S02]  /*a620*/  UMOV UR28, UR6 ;  /* 0x00000006001c7c82 */ /* 0x000fe40008000000 */
[----:B------:R-:W-:Y:S02]  /*a630*/  UMOV UR30, UR7 ;  /* 0x00000007001e7c82 */ /* 0x000fe40008000000 */
[----:B------:R-:W-:Y:S01]  /*a640*/  HGMMA.64x96x16.F32.BF16 R88, gdesc[UR28].tnspB, R88, gsb0 ;  /* 0x416000001c5879f0 */ /* 0x000fe20008001858 */
[----:B------:R-:W-:Y:S01]  /*a650*/  UIADD3 UR28, UR6, 0x2, URZ ;  /* 0x00000002061c7890 */ /* 0x000fe2000fffe03f */
[----:B------:R-:W-:Y:S01]  /*a660*/  @!P1 PRMT R13, RZ, 0x654, R13 ;  /* 0x00000654ff0d9816 */ /* 0x000fe2000000000d */
[----:B------:R-:W-:Y:S01]  /*a670*/  UIADD3 UR30, UR7, 0x40, URZ ;  /* 0x00000040071e7890 */ /* 0x000fe2000fffe03f */
[----:B--2---:R-:W-:Y:S01]  /*a680*/  IMAD R7, R14, UR47, R7 ;  /* 0x0000002f0e077c24 */ /* 0x004fe2000f8e0207 */
[----:B------:R-:W-:Y:S01]  /*a690*/  UMOV UR29, 0x40000040 ;  /* 0x40000040001d7882 */ /* 0x000fe20000000000 */
[----:B------:R-:W-:-:S02]  /*a6a0*/  UMOV UR31, 0x80000020 ;  /* 0x80000020001f7882 */ /* 0x000fc40000000000 */
[----:B------:R-:W-:-:S04]  /*a6b0*/  VIADD R14, R7, -UR52 ;  /* 0x80000034070e7c36 */ /* 0x000fc80008000000 */
[----:B------:R-:W-:-:S04]  /*a6c0*/  IMAD R14, R19, -0x2, R14 ;  /* 0xfffffffe130e7824 */ /* 0x000fc800078e020e */
[----:B------:R-:W-:-:S04]  /*a6d0*/  VIADD R20, R14, UR35 ;  /* 0x000000230e147c36 */ /* 0x000fc80008000000 */
[----:B------:R-:W-:Y:S01]  /*a6e0*/  IMAD.IADD R9, R0, 0x1, R20 ;  /* 0x0000000100097824 */ /* 0x000fe200078e0214 */
        /* <DEDUP_REMOVED lines=42> */
[----:B------:R-:W-:Y:S01]  /*a990*/  ULOP3.LUT UR6, URZ, UR53, URZ, 0x33, !UPT ;  /* 0x000000353f067292 */ /* 0x000fe2000f8e333f */
[----:B------:R-:W-:Y:S02]  /*a9a0*/  WARPGROUP.DEPBAR.LE gsb0, 0x0 ;  /* 0x00008000000079c5 */ /* 0x000fe40000010000 */
[----:B------:R-:W-:-:S06]  /*a9b0*/  WARPGROUP.ARRIVE ;  /* 0x00000000000079c5 */ /* 0x000fcc0000000000 */
[----:B------:R-:W-:Y:S03]  /*a9c0*/  HGMMA.64x96x16.F32.BF16 R88, gdesc[UR28].tnspB, R88, gsb0 ;  /* 0x416000001c5879f0 */ /* 0x000fe60008001858 */
[----:B------:R-:W-:Y:S02]  /*a9d0*/  WARPGROUP.DEPBAR.LE gsb0, 0x0 ;  /* 0x00008000000079c5 */ /* 0x000fe40000010000 */
[----:B------:R1:W-:Y:S06]  /*a9e0*/  BAR.ARV R15, 0x100 ;  /* 0x0004000f0000751d */ /* 0x0003ec0000002000 */
[----:B------:R2:W-:Y:S02]  /*a9f0*/  @!P1 SYNCS.ARRIVE.TRANS64.RED.A1T0 RZ, [R13+URZ], RZ ;  /* 0x000000ff0dff99a7 */ /* 0x0005e4000810043f */
[----:B--2---:R-:W-:-:S04]  /*aa00*/  VIADD R13, R14, UR6 ;  /* 0x000000060e0d7c36 */ /* 0x004fc80008000000 */
[----:B------:R-:W-:Y:S01]  /*aa10*/  IMAD.IADD R7, R0, 0x1, R13 ;  /* 0x0000000100077824 */ /* 0x000fe200078e020d */
[----:B-1----:R-:W-:Y:S06]  /*aa20*/  @!P5 BRA `(.L_x_721) ;  /* 0x00000000005cd947 */ /* 0x002fec0003800000 */
        /* <DEDUP_REMOVED lines=11> */
.L_x_723:
[----:B------:R-:W-:-:S05]  /*aae0*/  IMAD.U32 R142, RZ, RZ, UR34 ;  /* 0x00000022ff8e7e24 */ /* 0x000fca000f8e00ff */
[----:B------:R-:W-:-:S13]  /*aaf0*/  ISETP.NE.AND P2, PT, R142, 0x1, PT ;  /* 0x000000018e00780c */ /* 0x000fda0003f45270 */
[----:B------:R-:W1:Y:S01]  /*ab00*/  @P2 LDC.64 R14, c[0x0][0x9e8] ;  /* 0x00027a00ff0e2b82 */ /* 0x000e620000000a00 */
[----:B------:R-:W-:-:S04]  /*ab10*/  @P2 IMAD.IADD R139, R0, 0x1, R5 ;  /* 0x00000001008b2824 */ /* 0x000fc800078e0205 */
[----:B-1----:R-:W-:-:S04]  /*ab20*/  @P2 IMAD.HI.U32 R144, R139, R14, RZ ;  /* 0x0000000e8b902227 */ /* 0x002fc800078e00ff */
[----:B------:R-:W-:Y:S01]  /*ab30*/  IMAD.MOV.U32 R14, RZ, RZ, R10 ;  /* 0x000000ffff0e7224 */ /* 0x000fe200078e000a */
[----:B------:R-:W-:-:S07]  /*ab40*/  @P2 SHF.R.U32.HI R14, RZ, R15, R144 ;  /* 0x0000000fff0e2219 */ /* 0x000fce0000011690 */
.L_x_724:
[----:B------:R-:W-:Y:S05]  /*ab50*/  BSYNC B0 ;  /* 0x0000000000007941 */ /* 0x000fea0003800000 */
.L_x_722:
[----:B------:R-:W-:-:S04]  /*ab60*/  IMAD R14, R14, R142, -R21 ;  /* 0x0000008e0e0e7224 */ /* 0x000fc800078e0a15 */
[----:B------:R-:W-:-:S05]  /*ab70*/  IMAD R14, R19, -0x2, R14 ;  /* 0xfffffffe130e7824 */ /* 0x000fca00078e020e */
[----:B------:R-:W-:Y:S02]  /*ab80*/  VIADDMNMX R9, R14, R142, R9, PT ;  /* 0x0000008e0e097246 */ /* 0x000fe40003800109 */
[----:B------:R-:W-:-:S07]  /*ab90*/  VIMNMX R7, R7, R14, !PT ;  /* 0x0000000e07077248 */ /* 0x000fce0007fe0100 */
.L_x_721:
[----:B------:R-:W-:Y:S01]  /*aba0*/  ISETP.GT.AND P2, PT, R8, -0x1, PT ;  /* 0xffffffff0800780c */ /* 0x000fe20003f44270 */
[C---:B------:R-:W-:Y:S02]  /*abb0*/  IMAD.IADD R20, R3.reuse, 0x1, R20 ;  /* 0x0000000103147824 */ /* 0x040fe400078e0214 */
[----:B------:R-:W-:Y:S01]  /*abc0*/  IMAD.IADD R13, R3, 0x1, R13 ;  /* 0x00000001030d7824 */ /* 0x000fe200078e020d */
[C---:B------:R-:W-:Y:S02]  /*abd0*/  ISETP.GT.AND P4, PT, R7.reuse, RZ, P2 ;  /* 0x000000ff0700720c */ /* 0x040fe40001784270 */
[----:B------:R-:W-:Y:S02]  /*abe0*/  ISETP.GT.AND P6, PT, R7, 0x1, P2 ;  /* 0x000000010700780c */ /* 0x000fe400017c4270 */
[C---:B------:R-:W-:Y:S02]  /*abf0*/  ISETP.LT.OR P4, PT, R9.reuse, 0x1, P4 ;  /* 0x000000010900780c */ /* 0x040fe40002781670 */
[----:B------:R-:W-:-:S02]  /*ac00*/  ISETP.LT.OR P6, PT, R9, 0x2, P6 ;  /* 0x000000020900780c */ /* 0x000fc400037c1670 */
[----:B------:R-:W-:Y:S02]  /*ac10*/  FSEL R24, R24, -INF , !P4 ;  /* 0xff80000018187808 */ /* 0x000fe40006000000 */
[----:B------:R-:W-:Y:S02]  /*ac20*/  FSEL R25, R25, -INF , !P6 ;  /* 0xff80000019197808 */ /* 0x000fe40007000000 */
[C---:B------:R-:W-:Y:S02]  /*ac30*/  ISETP.GT.AND P3, PT, R7.reuse, 0x8, P2 ;  /* 0x000000080700780c */ /* 0x040fe40001764270 */
[C---:B------:R-:W-:Y:S02]  /*ac40*/  ISETP.GT.AND P4, PT, R7.reuse, 0x9, P2 ;  /* 0x000000090700780c */ /* 0x040fe40001784270 */
[----:B------:R-:W-:Y:S02]  /*ac50*/  ISETP.GT.AND P6, PT, R7, 0x10, P2 ;  /* 0x000000100700780c */ /* 0x000fe400017c4270 */
[----:B------:R-:W-:-:S02]  /*ac60*/  ISETP.LT.OR P3, PT, R9, 0x9, P3 ;  /* 0x000000090900780c */ /* 0x000fc40001f61670 */
[C---:B------:R-:W-:Y:S02]  /*ac70*/  ISETP.LT.OR P4, PT, R9.reuse, 0xa, P4 ;  /* 0x0000000a0900780c */ /* 0x040fe40002781670 */
[----:B------:R-:W-:Y:S02]  /*ac80*/  ISETP.LT.OR P6, PT, R9, 0x11, P6 ;  /* 0x000000110900780c */ /* 0x000fe400037c1670 */
[----:B------:R-:W-:Y:S02]  /*ac90*/  FSEL R28, R28, -INF , !P3 ;  /* 0xff8000001c1c7808 */ /* 0x000fe40005800000 */
[----:B------:R-:W-:Y:S02]  /*aca0*/  FSEL R29, R29, -INF , !P4 ;  /* 0xff8000001d1d7808 */ /* 0x000fe40006000000 */
[----:B------:R-:W-:Y:S02]  /*acb0*/  FSEL R32, R32, -INF , !P6 ;  /* 0xff80000020207808 */ /* 0x000fe40007000000 */
[----:B------:R-:W-:-:S02]  /*acc0*/  ISETP.GT.AND P3, PT, R7, 0x11, P2 ;  /* 0x000000110700780c */ /* 0x000fc40001764270 */
[C---:B------:R-:W-:Y:S02]  /*acd0*/  ISETP.GT.AND P4, PT, R7.reuse, 0x18, P2 ;  /* 0x000000180700780c */ /* 0x040fe40001784270 */
[----:B------:R-:W-:Y:S02]  /*ace0*/  ISETP.GT.AND P6, PT, R7, 0x19, P2 ;  /* 0x000000190700780c */ /* 0x000fe400017c4270 */
[C---:B------:R-:W-:Y:S02]  /*acf0*/  ISETP.LT.OR P3, PT, R9.reuse, 0x12, P3 ;  /* 0x000000120900780c */ /* 0x040fe40001f61670 */
[C---:B------:R-:W-:Y:S02]  /*ad00*/  ISETP.LT.OR P4, PT, R9.reuse, 0x19, P4 ;  /* 0x000000190900780c */ /* 0x040fe40002781670 */
[----:B------:R-:W-:Y:S02]  /*ad10*/  ISETP.LT.OR P6, PT, R9, 0x1a, P6 ;  /* 0x0000001a0900780c */ /* 0x000fe400037c1670 */
[----:B------:R-:W-:-:S02]  /*ad20*/  FSEL R33, R33, -INF , !P3 ;  /* 0xff80000021217808 */ /* 0x000fc40005800000 */
        /* <DEDUP_REMOVED lines=73> */
[----:B------:R-:W-:Y:S01]  /*b1c0*/  FSEL R85, R85, -INF , !P6 ;  /* 0xff80000055557808 */ /* 0x000fe20007000000 */
[----:B------:R-:W-:Y:S06]  /*b1d0*/  @!P5 BRA `(.L_x_725) ;  /* 0x000000000058d947 */ /* 0x000fec0003800000 */
        /* <DEDUP_REMOVED lines=12> */
.L_x_727:
[----:B------:R-:W-:-:S05]  /*b2a0*/  IMAD.U32 R9, RZ, RZ, UR34 ;  /* 0x00000022ff097e24 */ /* 0x000fca000f8e00ff */
[----:B------:R-:W-:-:S13]  /*b2b0*/  ISETP.NE.AND P3, PT, R9, 0x1, PT ;  /* 0x000000010900780c */ /* 0x000fda0003f65270 */
[----:B------:R-:W1:Y:S02]  /*b2c0*/  @P3 LDC.64 R14, c[0x0][0x9e8] ;  /* 0x00027a00ff0e3b82 */ /* 0x000e640000000a00 */
[----:B-1----:R-:W-:-:S05]  /*b2d0*/  @P3 IMAD.HI.U32 R14, R142, R14, RZ ;  /* 0x0000000e8e0e3227 */ /* 0x002fca00078e00ff */
[----:B------:R-:W-:-:S07]  /*b2e0*/  @P3 SHF.R.U32.HI R142, RZ, R15, R14 ;  /* 0x0000000fff8e3219 */ /* 0x000fce000001160e */
.L_x_728:
[----:B------:R-:W-:Y:S05]  /*b2f0*/  BSYNC B0 ;  /* 0x0000000000007941 */ /* 0x000fea0003800000 */
.L_x_726:
[----:B------:R-:W-:-:S04]  /*b300*/  IMAD R142, R142, R9, -R21 ;  /* 0x000000098e8e7224 */ /* 0x000fc800078e0a15 */
[----:B------:R-:W-:-:S05]  /*b310*/  IMAD R142, R19, -0x2, R142 ;  /* 0xfffffffe138e7824 */ /* 0x000fca00078e028e */
[----:B------:R-:W-:Y:S02]  /*b320*/  VIADDMNMX R20, R142, R9, R20, PT ;  /* 0x000000098e147246 */ /* 0x000fe40003800114 */
[----:B------:R-:W-:-:S07]  /*b330*/  VIMNMX R13, R13, R142, !PT ;  /* 0x0000008e0d0d7248 */ /* 0x000fce0007fe0100 */
.L_x_725:
        /* <DEDUP_REMOVED lines=18> */
[----:B------:R-:W-:-:S02]  /*b460*/  ISETP.GT.AND P6, PT, R13, 0x8, P2 ;  /* 0x000000080d00780c */ /* 0x000fc400017c4270 */
[----:B------:R-:W-:Y:S02]  /*b470*/  FMNMX.FTZ R7, R41, R14, !PT ;  /* 0x0000000e29077209 */ /* 0x000fe40007810000 */
[----:B------:R-:W-:Y:S02]  /*b480*/  ISETP.GT.AND P4, PT, R13, 0x1, P2 ;  /* 0x000000010d00780c */ /* 0x000fe40001784270 */
[----:B------:R-:W-:Y:S02]  /*b490*/  FMNMX.FTZ R14, R44, R7, !PT ;  /* 0x000000072c0e7209 */ /* 0x000fe40007810000 */
[----:B------:R-:W-:Y:S02]  /*b4a0*/  FSEL R39, R39, -INF , !P3 ;  /* 0xff80000027277808 */ /* 0x000fe40005800000 */
[----:B------:R-:W-:Y:S02]  /*b4b0*/  FMNMX.FTZ R7, R45, R14, !PT ;  /* 0x0000000e2d077209 */ /* 0x000fe40007810000 */
[----:B------:R-:W-:-:S02]  /*b4c0*/  ISETP.GT.AND P3, PT, R13, 0x21, P2 ;  /* 0x000000210d00780c */ /* 0x000fc40001764270 */
[----:B------:R-:W-:Y:S02]  /*b4d0*/  FMNMX.FTZ R14, R48, R7, !PT ;  /* 0x00000007300e7209 */ /* 0x000fe40007810000 */
[C---:B------:R-:W-:Y:S02]  /*b4e0*/  ISETP.LT.OR P6, PT, R20.reuse, 0x9, P6 ;  /* 0x000000091400780c */ /* 0x040fe400037c1670 */
[----:B------:R-:W-:Y:S02]  /*b4f0*/  FMNMX.FTZ R7, R49, R14, !PT ;  /* 0x0000000e31077209 */ /* 0x000fe40007810000 */
[----:B------:R-:W-:Y:S02]  /*b500*/  ISETP.LT.OR P4, PT, R20, 0x2, P4 ;  /* 0x000000021400780c */ /* 0x000fe40002781670 */
[----:B------:R-:W-:Y:S02]  /*b510*/  FMNMX.FTZ R14, R52, R7, !PT ;  /* 0x00000007340e7209 */ /* 0x000fe40007810000 */
[----:B------:R-:W-:-:S02]  /*b520*/  ISETP.LT.OR P3, PT, R20, 0x22, P3 ;  /* 0x000000221400780c */ /* 0x000fc40001f61670 */
[----:B------:R-:W-:Y:S02]  /*b530*/  FMNMX.FTZ R7, R53, R14, !PT ;  /* 0x0000000e35077209 */ /* 0x000fe40007810000 */
[----:B------:R-:W-:Y:S02]  /*b540*/  FSEL R30, R30, -INF , !P6 ;  /* 0xff8000001e1e7808 */ /* 0x000fe40007000000 */
[----:B------:R-:W-:Y:S02]  /*b550*/  FMNMX.FTZ R14, R56, R7, !PT ;  /* 0x00000007380e7209 */ /* 0x000fe40007810000 */
[----:B------:R-:W-:Y:S02]  /*b560*/  FSEL R27, R27, -INF , !P4 ;  /* 0xff8000001b1b7808 */ /* 0x000fe40006000000 */
[----:B------:R-:W-:Y:S02]  /*b570*/  FMNMX.FTZ R7, R57, R14, !PT ;  /* 0x0000000e39077209 */ /* 0x000fe40007810000 */
[----:B------:R-:W-:-:S02]  /*b580*/  ISETP.GT.AND P4, PT, R13, 0x10, P2 ;  /* 0x000000100d00780c */ /* 0x000fc40001784270 */
[----:B------:R-:W-:Y:S02]  /*b590*/  FMNMX.FTZ R14, R60, R7, !PT ;  /* 0x000000073c0e7209 */ /* 0x000fe40007810000 */
[----:B------:R-:W-:Y:S02]  /*b5a0*/  FSEL R43, R43, -INF , !P3 ;  /* 0xff8000002b2b7808 */ /* 0x000fe40005800000 */
[----:B------:R-:W-:Y:S02]  /*b5b0*/  FMNMX.FTZ R7, R61, R14, !PT ;  /* 0x0000000e3d077209 */ /* 0x000fe40007810000 */
[----:B------:R-:W-:Y:S02]  /*b5c0*/  ISETP.GT.AND P3, PT, R13, RZ, P2 ;  /* 0x000000ff0d00720c */ /* 0x000fe40001764270 */
        /* <DEDUP_REMOVED lines=24> */
[----:B------:R-:W-:Y:S01]  /*b750*/  ISETP.GT.AND P4, PT, R13, 0x29, P2 ;  /* 0x000000290d00780c */ /* 0x000fe20001784270 */
[----:B------:R-:W1:Y:S03]  /*b760*/  SHFL.BFLY PT, R7, R14, 0x2, 0x1f ;  /* 0x0c401f000e077f89 */ /* 0x000e6600000e0000 */
[----:B------:R-:W-:-:S04]  /*b770*/  ISETP.LT.OR P4, PT, R20, 0x2a, P4 ;  /* 0x0000002a1400780c */ /* 0x000fc80002781670 */
[----:B------:R-:W-:Y:S02]  /*b780*/  FSEL R47, R47, -INF , !P4 ;  /* 0xff8000002f2f7808 */ /* 0x000fe40006000000 */
[----:B------:R-:W-:-:S04]  /*b790*/  ISETP.GT.AND P4, PT, R13, 0x31, P2 ;  /* 0x000000310d00780c */ /* 0x000fc80001784270 */
[----:B------:R-:W-:-:S04]  /*b7a0*/  ISETP.LT.OR P4, PT, R20, 0x32, P4 ;  /* 0x000000321400780c */ /* 0x000fc80002781670 */
[----:B------:R-:W-:Y:S02]  /*b7b0*/  FSEL R51, R51, -INF , !P4 ;  /* 0xff80000033337808 */ /* 0x000fe40006000000 */
[----:B------:R-:W-:-:S04]  /*b7c0*/  ISETP.GT.AND P4, PT, R13, 0x39, P2 ;  /* 0x000000390d00780c */ /* 0x000fc80001784270 */
[----:B------:R-:W-:Y:S02]  /*b7d0*/  ISETP.LT.OR P4, PT, R20, 0x3a, P4 ;  /* 0x0000003a1400780c */ /* 0x000fe40002781670 */
[----:B-1----:R-:W-:Y:S02]  /*b7e0*/  FMNMX.FTZ R9, R14, R7, !PT ;  /* 0x000000070e097209 */ /* 0x002fe40007810000 */
        /* <DEDUP_REMOVED lines=12> */
[C---:B------:R-:W-:Y:S01]  /*b8b0*/  FSETP.NEU.FTZ.AND P6, PT, R7.reuse, -INF , PT ;  /* 0xff8000000700780b */ /* 0x040fe20003fdd000 */
[----:B------:R-:W-:Y:S01]  /*b8c0*/  FMUL.FTZ R9, R7, UR33 ;  /* 0x0000002107097c20 */ /* 0x000fe20008410000 */
[----:B------:R-:W-:-:S04]  /*b8d0*/  ISETP.GT.AND P4, PT, R13, 0x59, P2 ;  /* 0x000000590d00780c */ /* 0x000fc80001784270 */
[----:B------:R-:W-:Y:S02]  /*b8e0*/  FSEL R9, R9, RZ, P6 ;  /* 0x000000ff09097208 */ /* 0x000fe40003000000 */
[----:B------:R-:W-:-:S03]  /*b8f0*/  ISETP.LT.OR P4, PT, R20, 0x5a, P4 ;  /* 0x0000005a1400780c */ /* 0x000fc60002781670 */
[--C-:B------:R-:W-:Y:S01]  /*b900*/  FFMA.FTZ R14, R25, UR33, -R9.reuse ;  /* 0x00000021190e7c23 */ /* 0x100fe20008010809 */
[----:B------:R-:W-:Y:S01]  /*b910*/  FSEL R25, R26, -INF , !P3 ;  /* 0xff8000001a197808 */ /* 0x000fe20005800000 */
[--C-:B------:R-:W-:Y:S01]  /*b920*/  FFMA.FTZ R21, R28, UR33, -R9.reuse ;  /* 0x000000211c157c23 */ /* 0x100fe20008010809 */
[--C-:B------:R-:W-:Y:S01]  /*b930*/  FFMA.FTZ R15, R24, UR33, -R9.reuse ;  /* 0x00000021180f7c23 */ /* 0x100fe20008010809 */
[--C-:B------:R-:W-:Y:S01]  /*b940*/  FFMA.FTZ R24, R29, UR33, -R9.reuse ;  /* 0x000000211d187c23 */ /* 0x100fe20008010809 */
[----:B------:R-:W-:Y:S01]  /*b950*/  FMNMX.FTZ R28, R25, R12, !PT ;  /* 0x0000000c191c7209 */ /* 0x000fe20007810000 */
[--C-:B------:R-:W-:Y:S01]  /*b960*/  FFMA.FTZ R29, R33, UR33, -R9.reuse ;  /* 0x00000021211d7c23 */ /* 0x100fe20008010809 */
[--C-:B------:R-:W-:Y:S01]  /*b970*/  FFMA.FTZ R26, R32, UR33, -R9.reuse ;  /* 0x00000021201a7c23 */ /* 0x100fe20008010809 */
[----:B------:R-:W-:Y:S01]  /*b980*/  ISETP.GT.AND P3, PT, R13, 0x30, P2 ;  /* 0x000000300d00780c */ /* 0x000fe20001764270 */
[--C-:B------:R-:W-:Y:S01]  /*b990*/  FFMA.FTZ R36, R36, UR33, -R9.reuse ;  /* 0x0000002124247c23 */ /* 0x100fe20008010809 */
[----:B------:R-:W-:Y:S01]  /*b9a0*/  FMNMX.FTZ R33, R27, R28, !PT ;  /* 0x0000001c1b217209 */ /* 0x000fe20007810000 */
[--C-:B------:R-:W-:Y:S01]  /*b9b0*/  FFMA.FTZ R40, R40, UR33, -R9.reuse ;  /* 0x0000002128287c23 */ /* 0x100fe20008010809 */
[----:B------:R-:W-:Y:S01]  /*b9c0*/  ISETP.LT.OR P3, PT, R20, 0x31, P3 ;  /* 0x000000311400780c */ /* 0x000fe20001f61670 */
[--C-:B------:R-:W-:Y:S01]  /*b9d0*/  FFMA.FTZ R44, R44, UR33, -R9.reuse ;  /* 0x000000212c2c7c23 */ /* 0x100fe20008010809 */
[----:B------:R-:W-:Y:S01]  /*b9e0*/  FMNMX.FTZ R28, R30, R33, !PT ;  /* 0x000000211e1c7209 */ /* 0x000fe20007810000 */
[--C-:B------:R-:W-:Y:S01]  /*b9f0*/  FFMA.FTZ R48, R48, UR33, -R9.reuse ;  /* 0x0000002130307c23 */ /* 0x100fe20008010809 */
[----:B------:R-:W-:Y:S01]  /*ba00*/  FSEL R50, R50, -INF , !P3 ;  /* 0xff80000032327808 */ /* 0x000fe20005800000 */
[--C-:B------:R-:W-:Y:S01]  /*ba10*/  FFMA.FTZ R52, R52, UR33, -R9.reuse ;  /* 0x0000002134347c23 */ /* 0x100fe20008010809 */
[----:B------:R-:W-:Y:S01]  /*ba20*/  FMNMX.FTZ R33, R31, R28, !PT ;  /* 0x0000001c1f217209 */ /* 0x000fe20007810000 */
[--C-:B------:R-:W-:Y:S01]  /*ba30*/  FFMA.FTZ R56, R56, UR33, -R9.reuse ;  /* 0x0000002138387c23 */ /* 0x100fe20008010809 */
[----:B------:R1:W-:Y:S01]  /*ba40*/  MUFU.EX2 R28, R36 ;  /* 0x00000024001c7308 */ /* 0x0003e20000000800 */
[----:B------:R-:W-:Y:S01]  /*ba50*/  ISETP.GT.AND P3, PT, R13, 0x38, P2 ;  /* 0x000000380d00780c */ /* 0x000fe20001764270 */
[--C-:B------:R-:W-:Y:S01]  /*ba60*/  FFMA.FTZ R142, R64, UR33, -R9.reuse ;  /* 0x00000021408e7c23 */ /* 0x100fe20008010809 */
[----:B------:R-:W-:Y:S01]  /*ba70*/  FMNMX.FTZ R32, R34, R33, !PT ;  /* 0x0000002122207209 */ /* 0x000fe20007810000 */
[--C-:B------:R-:W-:Y:S01]  /*ba80*/  FFMA.FTZ R33, R37, UR33, -R9.reuse ;  /* 0x0000002125217c23 */ /* 0x100fe20008010809 */
[----:B------:R-:W-:Y:S01]  /*ba90*/  ISETP.LT.OR P3, PT, R20, 0x39, P3 ;  /* 0x000000391400780c */ /* 0x000fe20001f61670 */
[--C-:B------:R-:W-:Y:S01]  /*baa0*/  FFMA.FTZ R60, R60, UR33, -R9.reuse ;  /* 0x000000213c3c7c23 */ /* 0x100fe20008010809 */
[----:B------:R-:W-:Y:S01]  /*bab0*/  FMNMX.FTZ R37, R35, R32, !PT ;  /* 0x0000002023257209 */ /* 0x000fe20007810000 */
[----:B------:R-:W-:Y:S01]  /*bac0*/  FFMA.FTZ R85, R85, UR33, -R9 ;  /* 0x0000002155557c23 */ /* 0x000fe20008010809 */
[----:B------:R-:W-:Y:S01]  /*bad0*/  FSEL R54, R54, -INF , !P3 ;  /* 0xff80000036367808 */ /* 0x000fe20005800000 */
[----:B------:R-:W-:Y:S01]  /*bae0*/  MUFU.EX2 R15, R15 ;  /* 0x0000000f000f7308 */ /* 0x000fe20000000800 */
[----:B------:R-:W-:-:S02]  /*baf0*/  FMNMX.FTZ R32, R38, R37, !PT ;  /* 0x0000002526207209 */ /* 0x000fc40007810000 */
[----:B------:R-:W-:Y:S02]  /*bb00*/  ISETP.GT.AND P3, PT, R13, 0x40, P2 ;  /* 0x000000400d00780c */ /* 0x000fe40001764270 */
[----:B------:R-:W-:Y:S02]  /*bb10*/  FMNMX.FTZ R37, R39, R32, !PT ;  /* 0x0000002027257209 */ /* 0x000fe40007810000 */
[----:B------:R-:W-:Y:S01]  /*bb20*/  ISETP.LT.OR P3, PT, R20, 0x41, P3 ;  /* 0x000000411400780c */ /* 0x000fe20001f61670 */
[----:B------:R2:W-:Y:S01]  /*bb30*/  MUFU.EX2 R32, R40 ;  /* 0x0000002800207308 */ /* 0x0005e20000000800 */
[----:B-1----:R-:W-:Y:S01]  /*bb40*/  FMNMX.FTZ R36, R42, R37, !PT ;  /* 0x000000252a247209 */ /* 0x002fe20007810000 */
[----:B------:R-:W-:Y:S01]  /*bb50*/  FFMA.FTZ R37, R41, UR33, -R9 ;  /* 0x0000002129257c23 */ /* 0x000fe20008010809 */
[----:B------:R-:W-:Y:S02]  /*bb60*/  FSEL R58, R58, -INF , !P3 ;  /* 0xff8000003a3a7808 */ /* 0x000fe40005800000 */
[----:B------:R-:W-:-:S02]  /*bb70*/  FMNMX.FTZ R41, R43, R36, !PT ;  /* 0x000000242b297209 */ /* 0x000fc40007810000 */
[----:B------:R-:W-:Y:S01]  /*bb80*/  ISETP.GT.AND P3, PT, R13, 0x48, P2 ;  /* 0x000000480d00780c */ /* 0x000fe20001764270 */
[----:B------:R-:W-:Y:S01]  /*bb90*/  MUFU.EX2 R14, R14 ;  /* 0x0000000e000e7308 */ /* 0x000fe20000000800 */
[----:B------:R-:W-:Y:S02]  /*bba0*/  FMNMX.FTZ R36, R46, R41, !PT ;  /* 0x000000292e247209 */ /* 0x000fe40007810000 */
[----:B------:R-:W-:Y:S02]  /*bbb0*/  ISETP.LT.OR P3, PT, R20, 0x49, P3 ;  /* 0x000000491400780c */ /* 0x000fe40001f61670 */
[----:B------:R-:W-:Y:S02]  /*bbc0*/  FMNMX.FTZ R41, R47, R36, !PT ;  /* 0x000000242f297209 */ /* 0x000fe40007810000 */
[----:B------:R-:W-:Y:S01]  /*bbd0*/  FSEL R62, R62, -INF , !P3 ;  /* 0xff8000003e3e7808 */ /* 0x000fe20005800000 */
        /* <DEDUP_REMOVED lines=14> */
[----:B------:R-:W-:-:S02]  /*bcc0*/  ISETP.LT.OR P3, PT, R20, 0x59, P3 ;  /* 0x000000591400780c */ /* 0x000fc40001f61670 */
[----:B------:R-:W-:Y:S02]  /*bcd0*/  FMNMX.FTZ R49, R59, R44, !PT ;  /* 0x0000002c3b317209 */ /* 0x000fe40007810000 */
[----:B------:R-:W-:Y:S01]  /*bce0*/  FSEL R70, R70, -INF , !P3 ;  /* 0xff80000046467808 */ /* 0x000fe20005800000 */
[----:B------:R-:W-:Y:S01]  /*bcf0*/  MUFU.EX2 R24, R24 ;  /* 0x0000001800187308 */ /* 0x000fe20000000800 */
[----:B------:R-:W-:Y:S02]  /*bd00*/  FMNMX.FTZ R44, R62, R49, !PT ;  /* 0x000000313e2c7209 */ /* 0x000fe40007810000 */
[----:B------:R-:W-:Y:S02]  /*bd10*/  ISETP.GT.AND P3, PT, R13, 0x60, P2 ;  /* 0x000000600d00780c */ /* 0x000fe40001764270 */
[----:B------:R-:W-:Y:S02]  /*bd20*/  FMNMX.FTZ R49, R63, R44, !PT ;  /* 0x0000002c3f317209 */ /* 0x000fe40007810000 */
[----:B------:R-:W-:Y:S01]  /*bd30*/  ISETP.LT.OR P3, PT, R20, 0x61, P3 ;  /* 0x000000611400780c */ /* 0x000fe20001f61670 */
[----:B------:R1:W-:Y:S01]  /*bd40*/  MUFU.EX2 R44, R52 ;  /* 0x00000034002c7308 */ /* 0x0003e20000000800 */
[----:B--2---:R-:W-:Y:S01]  /*bd50*/  FMNMX.FTZ R48, R66, R49, !PT ;  /* 0x0000003142307209 */ /* 0x004fe20007810000 */
[----:B------:R-:W-:Y:S01]  /*bd60*/  FFMA.FTZ R49, R53, UR33, -R9 ;  /* 0x0000002135317c23 */ /* 0x000fe20008010809 */
[----:B------:R-:W-:-:S02]  /*bd70*/  FSEL R71, R71, -INF , !P4 ;  /* 0xff80000047477808 */ /* 0x000fc40006000000 */
[----:B------:R-:W-:Y:S02]  /*bd80*/  FMNMX.FTZ R53, R67, R48, !PT ;  /* 0x0000003043357209 */ /* 0x000fe40007810000 */
[C---:B------:R-:W-:Y:S01]  /*bd90*/  ISETP.GT.AND P4, PT, R13.reuse, 0x61, P2 ;  /* 0x000000610d00780c */ /* 0x040fe20001784270 */
[----:B------:R-:W-:Y:S01]  /*bda0*/  MUFU.EX2 R26, R26 ;  /* 0x0000001a001a7308 */ /* 0x000fe20000000800 */
[----:B------:R-:W-:Y:S02]  /*bdb0*/  FSEL R74, R74, -INF , !P3 ;  /* 0xff8000004a4a7808 */ /* 0x000fe40005800000 */
[----:B------:R-:W-:Y:S02]  /*bdc0*/  ISETP.GT.AND P3, PT, R13, 0x68, P2 ;  /* 0x000000680d00780c */ /* 0x000fe40001764270 */
[----:B------:R-:W-:Y:S02]  /*bdd0*/  FMNMX.FTZ R48, R70, R53, !PT ;  /* 0x0000003546307209 */ /* 0x000fe40007810000 */
[C---:B------:R-:W-:Y:S01]  /*bde0*/  ISETP.LT.OR P4, PT, R20.reuse, 0x62, P4 ;  /* 0x000000621400780c */ /* 0x040fe20002781670 */
[----:B------:R-:W-:Y:S01]  /*bdf0*/  MUFU.EX2 R29, R29 ;  /* 0x0000001d001d7308 */ /* 0x000fe20000000800 */
[----:B------:R-:W-:-:S02]  /*be00*/  ISETP.LT.OR P3, PT, R20, 0x69, P3 ;  /* 0x000000691400780c */ /* 0x000fc40001f61670 */
[----:B------:R-:W-:Y:S02]  /*be10*/  FMNMX.FTZ R53, R71, R48, !PT ;  /* 0x0000003047357209 */ /* 0x000fe40007810000 */
[----:B------:R-:W-:Y:S02]  /*be20*/  FSEL R75, R75, -INF , !P4 ;  /* 0xff8000004b4b7808 */ /* 0x000fe40006000000 */
[----:B------:R-:W-:Y:S01]  /*be30*/  ISETP.GT.AND P4, PT, R13, 0x69, P2 ;  /* 0x000000690d00780c */ /* 0x000fe20001784270 */
[----:B------:R2:W-:Y:S01]  /*be40*/  MUFU.EX2 R48, R56 ;  /* 0x0000003800307308 */ /* 0x0005e20000000800 */
[----:B------:R-:W-:Y:S02]  /*be50*/  FSEL R78, R78, -INF , !P3 ;  /* 0xff8000004e4e7808 */ /* 0x000fe40005800000 */
[----:B-1----:R-:W-:Y:S01]  /*be60*/  FMNMX.FTZ R52, R74, R53, !PT ;  /* 0x000000354a347209 */ /* 0x002fe20007810000 */
[----:B------:R-:W-:Y:S01]  /*be70*/  FFMA.FTZ R53, R57, UR33, -R9 ;  /* 0x0000002139357c23 */ /* 0x000fe20008010809 */
[----:B------:R-:W-:-:S02]  /*be80*/  ISETP.GT.AND P3, PT, R13, 0x70, P2 ;  /* 0x000000700d00780c */ /* 0x000fc40001764270 */
[C---:B------:R-:W-:Y:S01]  /*be90*/  ISETP.LT.OR P4, PT, R20.reuse, 0x6a, P4 ;  /* 0x0000006a1400780c */ /* 0x040fe20002781670 */
[----:B------:R-:W-:Y:S01]  /*bea0*/  MUFU.EX2 R33, R33 ;  /* 0x0000002100217308 */ /* 0x000fe20000000800 */
[----:B------:R-:W-:Y:S02]  /*beb0*/  FMNMX.FTZ R57, R75, R52, !PT ;  /* 0x000000344b397209 */ /* 0x000fe40007810000 */
[----:B------:R-:W-:Y:S02]  /*bec0*/  ISETP.LT.OR P3, PT, R20, 0x71, P3 ;  /* 0x000000711400780c */ /* 0x000fe40001f61670 */
[----:B------:R-:W-:Y:S01]  /*bed0*/  FSEL R139, R79, -INF , !P4 ;  /* 0xff8000004f8b7808 */ /* 0x000fe20006000000 */
[--C-:B------:R-:W-:Y:S01]  /*bee0*/  FFMA.FTZ R79, R61, UR33, -R9.reuse ;  /* 0x000000213d4f7c23 */ /* 0x100fe20008010809 */
[----:B------:R-:W-:Y:S01]  /*bef0*/  ISETP.GT.AND P4, PT, R13, 0x71, P2 ;  /* 0x000000710d00780c */ /* 0x000fe20001784270 */
[--C-:B------:R-:W-:Y:S01]  /*bf00*/  FFMA.FTZ R61, R69, UR33, -R9.reuse ;  /* 0x00000021453d7c23 */ /* 0x100fe20008010809 */
[----:B------:R-:W-:Y:S01]  /*bf10*/  FMNMX.FTZ R52, R78, R57, !PT ;  /* 0x000000394e347209 */ /* 0x000fe20007810000 */
[--C-:B------:R-:W-:Y:S01]  /*bf20*/  FFMA.FTZ R57, R65, UR33, -R9.reuse ;  /* 0x0000002141397c23 */ /* 0x100fe20008010809 */
[----:B------:R-:W-:Y:S01]  /*bf30*/  FSEL R82, R82, -INF , !P3 ;  /* 0xff80000052527808 */ /* 0x000fe20005800000 */
[--C-:B------:R-:W-:Y:S01]  /*bf40*/  FFMA.FTZ R65, R73, UR33, -R9.reuse ;  /* 0x0000002149417c23 */ /* 0x100fe20008010809 */
[----:B------:R-:W-:Y:S01]  /*bf50*/  ISETP.GT.AND P3, PT, R13, 0x78, P2 ;  /* 0x000000780d00780c */ /* 0x000fe20001764270 */
[--C-:B------:R-:W-:Y:S01]  /*bf60*/  FFMA.FTZ R69, R77, UR33, -R9.reuse ;  /* 0x000000214d457c23 */ /* 0x100fe20008010809 */
[----:B------:R-:W-:Y:S01]  /*bf70*/  ISETP.GT.AND P2, PT, R13, 0x79, P2 ;  /* 0x000000790d00780c */ /* 0x000fe20001744270 */
[----:B------:R-:W-:Y:S01]  /*bf80*/  FFMA.FTZ R73, R81, UR33, -R9 ;  /* 0x0000002151497c23 */ /* 0x000fe20008010809 */
[----:B------:R-:W-:Y:S01]  /*bf90*/  ISETP.LT.OR P4, PT, R20, 0x72, P4 ;  /* 0x000000721400780c */ /* 0x000fe20002781670 */
[----:B------:R-:W-:Y:S01]  /*bfa0*/  MUFU.EX2 R37, R37 ;  /* 0x0000002500257308 */ /* 0x000fe20000000800 */
[----:B------:R-:W-:-:S02]  /*bfb0*/  FMNMX.FTZ R13, R139, R52, !PT ;  /* 0x000000348b0d7209 */ /* 0x000fc40007810000 */
[----:B------:R-:W-:Y:S02]  /*bfc0*/  ISETP.LT.OR P3, PT, R20, 0x79, P3 ;  /* 0x000000791400780c */ /* 0x000fe40001f61670 */
[----:B------:R-:W-:Y:S02]  /*bfd0*/  FSEL R83, R83, -INF , !P4 ;  /* 0xff80000053537808 */ /* 0x000fe40006000000 */
[----:B--2---:R-:W-:Y:S01]  /*bfe0*/  FMNMX.FTZ R56, R82, R13, !PT ;  /* 0x0000000d52387209 */ /* 0x004fe20007810000 */
[----:B------:R1:W-:Y:S01]  /*bff0*/  MUFU.EX2 R52, R60 ;  /* 0x0000003c00347308 */ /* 0x0003e20000000800 */
[----:B------:R-:W-:Y:S02]  /*c000*/  ISETP.LT.OR P2, PT, R20, 0x7a, P2 ;  /* 0x0000007a1400780c */ /* 0x000fe40001741670 */
[----:B------:R-:W-:Y:S02]  /*c010*/  FSEL R86, R86, -INF , !P3 ;  /* 0xff80000056567808 */ /* 0x000fe40005800000 */
[----:B------:R-:W-:Y:S01]  /*c020*/  FMNMX.FTZ R13, R83, R56, !PT ;  /* 0x00000038530d7209 */ /* 0x000fe20007810000 */
[--C-:B------:R-:W-:Y:S01]  /*c030*/  FFMA.FTZ R56, R68, UR33, -R9.reuse ;  /* 0x0000002144387c23 */ /* 0x100fe20008010809 */
[----:B------:R-:W-:Y:S01]  /*c040*/  FSEL R87, R87, -INF , !P2 ;  /* 0xff80000057577808 */ /* 0x000fe20005000000 */
[--C-:B------:R-:W-:Y:S01]  /*c050*/  FFMA.FTZ R68, R84, UR33, -R9.reuse ;  /* 0x0000002154447c23 */ /* 0x100fe20008010809 */
[----:B------:R-:W-:Y:S01]  /*c060*/  FMNMX.FTZ R20, R86, R13, !PT ;  /* 0x0000000d56147209 */ /* 0x000fe20007810000 */
[--C-:B-1----:R-:W-:Y:S01]  /*c070*/  FFMA.FTZ R60, R72, UR33, -R9.reuse ;  /* 0x00000021483c7c23 */ /* 0x102fe20008010809 */
[----:B------:R-:W-:Y:S01]  /*c080*/  FFMA.FTZ R72, R80, UR33, -R9 ;  /* 0x0000002150487c23 */ /* 0x000fe20008010809 */
[----:B------:R-:W-:Y:S01]  /*c090*/  MUFU.EX2 R41, R41 ;  /* 0x0000002900297308 */ /* 0x000fe20000000800 */
[----:B------:R-:W-:-:S05]  /*c0a0*/  FMNMX.FTZ R13, R87, R20, !PT ;  /* 0x00000014570d7209 */ /* 0x000fca0007810000 */
[----:B------:R-:W1:Y:S02]  /*c0b0*/  SHFL.BFLY PT, R64, R13, 0x2, 0x1f ;  /* 0x0c401f000d407f89 */ /* 0x000e6400000e0000 */
[----:B------:R1:W-:Y:S08]  /*c0c0*/  MUFU.EX2 R20, R142 ;  /* 0x0000008e00147308 */ /* 0x0003f00000000800 */
[----:B------:R-:W-:Y:S08]  /*c0d0*/  MUFU.EX2 R45, R45 ;  /* 0x0000002d002d7308 */ /* 0x000ff00000000800 */
[----:B------:R-:W-:Y:S01]  /*c0e0*/  MUFU.EX2 R49, R49 ;  /* 0x0000003100317308 */ /* 0x000fe20000000800 */
[----:B-1----:R-:W-:Y:S01]  /*c0f0*/  FMNMX.FTZ R142, R13, R64, !PT ;  /* 0x000000400d8e7209 */ /* 0x002fe20007810000 */
[----:B------:R-:W-:Y:S01]  /*c100*/  FFMA.FTZ R64, R76, UR33, -R9 ;  /* 0x000000214c407c23 */ /* 0x000fe20008010809 */
[----:B------:R-:W-:-:S05]  /*c110*/  FSEL R76, R7, RZ, P6 ;  /* 0x000000ff074c7208 */ /* 0x000fca0003000000 */
[----:B------:R-:W-:Y:S01]  /*c120*/  MUFU.EX2 R53, R53 ;  /* 0x0000003500357308 */ /* 0x000fe20000000800 */
[----:B------:R-:W1:Y:S01]  /*c130*/  SHFL.BFLY PT, R13, R142, 0x1, 0x1f ;  /* 0x0c201f008e0d7f89 */ /* 0x000e6200000e0000 */
[----:B------:R-:W-:-:S04]  /*c140*/  FADD.FTZ R76, -R76, R11 ;  /* 0x0000000b4c4c7221 */ /* 0x000fc80000010100 */
[----:B------:R-:W-:Y:S02]  /*c150*/  FMUL.FTZ R76, R76, UR33 ;  /* 0x000000214c4c7c20 */ /* 0x000fe40008410000 */
[----:B------:R-:W-:Y:S08]  /*c160*/  MUFU.EX2 R79, R79 ;  /* 0x0000004f004f7308 */ /* 0x000ff00000000800 */
[----:B------:R-:W2:Y:S08]  /*c170*/  MUFU.EX2 R76, R76 ;  /* 0x0000004c004c7308 */ /* 0x000eb00000000800 */
[----:B------:R-:W-:Y:S01]  /*c180*/  MUFU.EX2 R57, R57 ;  /* 0x0000003900397308 */ /* 0x000fe20000000800 */
[----:B-1----:R-:W-:-:S04]  /*c190*/  FMNMX.FTZ R9, R142, R13, !PT ;  /* 0x0000000d8e097209 */ /* 0x002fc80007810000 */
[C---:B------:R-:W-:Y:S01]  /*c1a0*/  FSETP.NEU.FTZ.AND P2, PT, R9.reuse, -INF , PT ;  /* 0xff8000000900780b */ /* 0x040fe20003f5d000 */
[----:B------:R-:W-:Y:S02]  /*c1b0*/  FMUL.FTZ R80, R9, UR33 ;  /* 0x0000002109507c20 */ /* 0x000fe40008410000 */
[----:B------:R-:W-:Y:S01]  /*c1c0*/  MUFU.EX2 R56, R56 ;  /* 0x0000003800387308 */ /* 0x000fe20000000800 */
[-C--:B--2---:R-:W-:Y:S01]  /*c1d0*/  FMUL.FTZ R88, R88, R76.reuse ;  /* 0x0000004c58587220 */ /* 0x084fe20000410000 */
[-C--:B------:R-:W-:Y:S01]  /*c1e0*/  FMUL.FTZ R89, R89, R76.reuse ;  /* 0x0000004c59597220 */ /* 0x080fe20000410000 */
[----:B------:R-:W-:Y:S01]  /*c1f0*/  FSEL R80, R80, RZ, P2 ;  /* 0x000000ff50507208 */ /* 0x000fe20001000000 */
[-C--:B------:R-:W-:Y:S01]  /*c200*/  FMUL.FTZ R92, R92, R76.reuse ;  /* 0x0000004c5c5c7220 */ /* 0x080fe20000410000 */
[-C--:B------:R-:W-:Y:S01]  /*c210*/  FMUL.FTZ R93, R93, R76.reuse ;  /* 0x0000004c5d5d7220 */ /* 0x080fe20000410000 */
[-C--:B------:R-:W-:Y:S01]  /*c220*/  FMUL.FTZ R96, R96, R76.reuse ;  /* 0x0000004c60607220 */ /* 0x080fe20000410000 */
[----:B------:R-:W-:Y:S01]  /*c230*/  FMUL.FTZ R97, R97, R76 ;  /* 0x0000004c61617220 */ /* 0x000fe20000410000 */
[--C-:B------:R-:W-:Y:S01]  /*c240*/  FFMA.FTZ R144, R31, UR33, -R80.reuse ;  /* 0x000000211f907c23 */ /* 0x100fe20008010850 */
[----:B------:R-:W-:Y:S01]  /*c250*/  FSEL R31, R9, RZ, P2 ;  /* 0x000000ff091f7208 */ /* 0x000fe20001000000 */
[--C-:B------:R-:W-:Y:S01]  /*c260*/  FFMA.FTZ R142, R25, UR33, -R80.reuse ;  /* 0x00000021198e7c23 */ /* 0x100fe20008010850 */
[--C-:B------:R-:W-:Y:S01]  /*c270*/  FFMA.FTZ R13, R27, UR33, -R80.reuse ;  /* 0x000000211b0d7c23 */ /* 0x100fe20008010850 */
[--C-:B------:R-:W-:Y:S01]  /*c280*/  FFMA.FTZ R81, R30, UR33, -R80.reuse ;  /* 0x000000211e517c23 */ /* 0x100fe20008010850 */
[----:B------:R-:W-:Y:S01]  /*c290*/  FFMA.FTZ R84, R35, UR33, -R80 ;  /* 0x0000002123547c23 */ /* 0x000fe20008010850 */
[----:B------:R-:W-:Y:S01]  /*c2a0*/  FADD.FTZ R31, -R31, R12 ;  /* 0x0000000c1f1f7221 */ /* 0x000fe20000010100 */
[----:B------:R-:W-:Y:S01]  /*c2b0*/  IMAD.U32 R12, RZ, RZ, UR54 ;  /* 0x00000036ff0c7e24 */ /* 0x000fe2000f8e00ff */
[----:B------:R-:W-:Y:S01]  /*c2c0*/  MUFU.EX2 R142, R142 ;  /* 0x0000008e008e7308 */ /* 0x000fe20000000800 */
[--C-:B------:R-:W-:Y:S01]  /*c2d0*/  FFMA.FTZ R35, R42, UR33, -R80.reuse ;  /* 0x000000212a237c23 */ /* 0x100fe20008010850 */
[----:B------:R-:W-:Y:S01]  /*c2e0*/  FMUL.FTZ R31, R31, UR33 ;  /* 0x000000211f1f7c20 */ /* 0x000fe20008410000 */
[--C-:B------:R-:W-:Y:S01]  /*c2f0*/  FFMA.FTZ R42, R43, UR33, -R80.reuse ;  /* 0x000000212b2a7c23 */ /* 0x100fe20008010850 */
[--C-:B------:R-:W-:Y:S01]  /*c300*/  FFMA.FTZ R43, R54, UR33, -R80.reuse ;  /* 0x00000021362b7c23 */ /* 0x100fe20008010850 */
[--C-:B------:R-:W-:Y:S01]  /*c310*/  FFMA.FTZ R54, R55, UR33, -R80.reuse ;  /* 0x0000002137367c23 */ /* 0x100fe20008010850 */
[----:B------:R-:W-:Y:S01]  /*c320*/  @!P1 LEA R12, R12, UR39, 0x3 ;  /* 0x000000270c0c9c11 */ /* 0x000fe2000f8e18ff */
[--C-:B------:R-:W-:Y:S01]  /*c330*/  FFMA.FTZ R25, R34, UR33, -R80.reuse ;  /* 0x0000002122197c23 */ /* 0x100fe20008010850 */
[----:B------:R-:W1:Y:S01]  /*c340*/  MUFU.EX2 R31, R31 ;  /* 0x0000001f001f7308 */ /* 0x000e620000000800 */
[----:B------:R-:W-:Y:S01]  /*c350*/  FFMA.FTZ R55, R76, R6, R15 ;  /* 0x000000064c377223 */ /* 0x000fe2000001000f */
[----:B------:R-:W-:Y:S01]  /*c360*/  FFMA.FTZ R27, R38, UR33, -R80 ;  /* 0x00000021261b7c23 */ /* 0x000fe20008010850 */
[----:B------:R-:W-:-:S02]  /*c370*/  @!P1 VIADD R12, R12, 0x2d860 ;  /* 0x0002d8600c0c9836 */ /* 0x000fc40000000000 */
[--C-:B------:R-:W-:Y:S01]  /*c380*/  FFMA.FTZ R38, R39, UR33, -R80.reuse ;  /* 0x0000002127267c23 */ /* 0x100fe20008010850 */
[----:B------:R-:W-:Y:S01]  /*c390*/  FADD.FTZ R6, R14, R55 ;  /* 0x000000370e067221 */ /* 0x000fe20000010000 */
[--C-:B------:R-:W-:Y:S01]  /*c3a0*/  FFMA.FTZ R77, R47, UR33, -R80.reuse ;  /* 0x000000212f4d7c23 */ /* 0x100fe20008010850 */
[----:B------:R-:W-:Y:S01]  /*c3b0*/  FFMA.FTZ R47, R58, UR33, -R80 ;  /* 0x000000213a2f7c23 */ /* 0x000fe20008010850 */
[----:B------:R-:W2:Y:S01]  /*c3c0*/  MUFU.EX2 R13, R13 ;  /* 0x0000000d000d7308 */ /* 0x000ea20000000800 */
[----:B------:R-:W-:Y:S01]  /*c3d0*/  FADD.FTZ R55, R21, R6 ;  /* 0x0000000615377221 */ /* 0x000fe20000010000 */
[----:B------:R-:W-:Y:S01]  /*c3e0*/  @!P1 PRMT R12, RZ, 0x654, R12 ;  /* 0x00000654ff0c9816 */ /* 0x000fe2000000000c */
[--C-:B------:R-:W-:Y:S01]  /*c3f0*/  FFMA.FTZ R58, R59, UR33, -R80.reuse ;  /* 0x000000213b3a7c23 */ /* 0x100fe20008010850 */
[--C-:B------:R-:W-:Y:S01]  /*c400*/  FFMA.FTZ R46, R46, UR33, -R80.reuse ;  /* 0x000000212e2e7c23 */ /* 0x100fe20008010850 */
[----:B------:R-:W-:Y:S01]  /*c410*/  FADD.FTZ R55, R24, R55 ;  /* 0x0000003718377221 */ /* 0x000fe20000010000 */
[----:B------:R3:W-:Y:S01]  /*c420*/  @!P1 SYNCS.ARRIVE.TRANS64.RED.A1T0 RZ, [R12+URZ], RZ ;  /* 0x000000ff0cff99a7 */ /* 0x0007e2000810043f */
[----:B------:R-:W-:Y:S01]  /*c430*/  FFMA.FTZ R6, R63, UR33, -R80 ;  /* 0x000000213f067c23 */ /* 0x000fe20008010850 */
[----:B------:R-:W4:Y:S01]  /*c440*/  MUFU.EX2 R81, R81 ;  /* 0x0000005100517308 */ /* 0x000f220000000800 */
[----:B-1----:R-:W-:Y:S01]  /*c450*/  FFMA.FTZ R4, R31, R4, R142 ;  /* 0x000000041f047223 */ /* 0x002fe2000001008e */
[----:B------:R-:W-:Y:S01]  /*c460*/  FADD.FTZ R34, R26, R55 ;  /* 0x000000371a227221 */ /* 0x000fe20000010000 */
[--C-:B------:R-:W-:Y:S01]  /*c470*/  FFMA.FTZ R30, R50, UR33, -R80.reuse ;  /* 0x00000021321e7c23 */ /* 0x100fe20008010850 */
[--C-:B------:R-:W-:Y:S01]  /*c480*/  FFMA.FTZ R39, R51, UR33, -R80.reuse ;  /* 0x0000002133277c23 */ /* 0x100fe20008010850 */
[----:B------:R-:W-:Y:S01]  /*c490*/  FFMA.FTZ R51, R62, UR33, -R80 ;  /* 0x000000213e337c23 */ /* 0x000fe20008010850 */
[----:B---3--:R-:W-:Y:S01]  /*c4a0*/  F2FP.BF16.F32.PACK_AB R12, R14, R15 ;  /* 0x0000000f0e0c723e */ /* 0x008fe200000010ff */
[----:B------:R-:W-:Y:S01]  /*c4b0*/  FADD.FTZ R55, R29, R34 ;  /* 0x000000221d377221 */ /* 0x000fe20000010000 */
[----:B------:R-:W1:Y:S01]  /*c4c0*/  MUFU.EX2 R144, R144 ;  /* 0x0000009000907308 */ /* 0x000e620000000800 */
[----:B--2---:R-:W-:Y:S01]  /*c4d0*/  FADD.FTZ R4, R13, R4 ;  /* 0x000000040d047221 */ /* 0x004fe20000010000 */
[----:B------:R-:W-:Y:S01]  /*c4e0*/  F2FP.BF16.F32.PACK_AB R14, R24, R21 ;  /* 0x00000015180e723e */ /* 0x000fe200000010ff */
[----:B------:R-:W-:Y:S01]  /*c4f0*/  FADD.FTZ R34, R28, R55 ;  /* 0x000000371c227221 */ /* 0x000fe20000010000 */
[--C-:B------:R-:W-:Y:S01]  /*c500*/  FFMA.FTZ R21, R67, UR33, -R80.reuse ;  /* 0x0000002143157c23 */ /* 0x100fe20008010850 */
[----:B------:R-:W-:Y:S01]  /*c510*/  F2FP.BF16.F32.PACK_AB R13, R13, R142 ;  /* 0x0000008e0d0d723e */ /* 0x000fe200000010ff */
[----:B------:R-:W-:Y:S01]  /*c520*/  FFMA.FTZ R55, R70, UR33, -R80 ;  /* 0x0000002146377c23 */ /* 0x000fe20008010850 */
[----:B------:R-:W-:Y:S01]  /*c530*/  FADD.FTZ R67, R33, R34 ;  /* 0x0000002221437221 */ /* 0x000fe20000010000 */
[----:B------:R-:W2:Y:S01]  /*c540*/  MUFU.EX2 R25, R25 ;  /* 0x0000001900197308 */ /* 0x000ea20000000800 */
[----:B----4-:R-:W-:Y:S01]  /*c550*/  FADD.FTZ R15, R81, R4 ;  /* 0x00000004510f7221 */ /* 0x010fe20000010000 */
        /* <DEDUP_REMOVED lines=9> */
[--C-:B------:R-:W-:Y:S01]  /*c5f0*/  FFMA.FTZ R139, R139, UR33, -R80.reuse ;  /* 0x000000218b8b7c23 */ /* 0x100fe20008010850 */
[--C-:B------:R-:W-:Y:S01]  /*c600*/  FFMA.FTZ R82, R82, UR33, -R80.reuse ;  /* 0x0000002152527c23 */ /* 0x100fe20008010850 */
[--C-:B------:R-:W-:Y:S01]  /*c610*/  FFMA.FTZ R83, R83, UR33, -R80.reuse ;  /* 0x0000002153537c23 */ /* 0x100fe20008010850 */
[----:B------:R-:W-:Y:S01]  /*c620*/  FFMA.FTZ R86, R86, UR33, -R80 ;  /* 0x0000002156567c23 */ /* 0x000fe20008010850 */
[----:B------:R1:W-:Y:S01]  /*c630*/  STSM.16.M88.4 [R136+0x21800], R12 ;  /* 0x0218000c88007844 */ /* 0x0003e20000000200 */
[----:B------:R-:W4:Y:S01]  /*c640*/  MUFU.EX2 R27, R27 ;  /* 0x0000001b001b7308 */ /* 0x000f220000000800 */
[----:B--2---:R-:W-:Y:S01]  /*c650*/  FADD.FTZ R59, R25, R24 ;  /* 0x00000018193b7221 */ /* 0x004fe20000010000 */
[----:B------:R-:W-:Y:S01]  /*c660*/  F2FP.BF16.F32.PACK_AB R32, R37, R32 ;  /* 0x000000202520723e */ /* 0x000fe200000010ff */
[----:B------:R-:W-:Y:S01]  /*c670*/  UMOV UR54, UR36 ;  /* 0x0000002400367c82 */ /* 0x000fe20008000000 */
[----:B------:R-:W-:Y:S01]  /*c680*/  ISETP.GT.AND P2, PT, R8, UR40, PT ;  /* 0x0000002808007c0c */ /* 0x000fe2000bf44270 */
[-C--:B------:R-:W-:Y:S01]  /*c690*/  FMUL.FTZ R100, R100, R76.reuse ;  /* 0x0000004c64647220 */ /* 0x080fe20000410000 */
[-C--:B------:R-:W-:Y:S01]  /*c6a0*/  FMUL.FTZ R101, R101, R76.reuse ;  /* 0x0000004c65657220 */ /* 0x080fe20000410000 */
[-C--:B------:R-:W-:Y:S01]  /*c6b0*/  FMUL.FTZ R104, R104, R76.reuse ;  /* 0x0000004c68687220 */ /* 0x080fe20000410000 */
[----:B------:R-:W2:Y:S01]  /*c6c0*/  MUFU.EX2 R38, R38 ;  /* 0x0000002600267308 */ /* 0x000ea20000000800 */
[----:B---3--:R-:W-:Y:S01]  /*c6d0*/  FADD.FTZ R24, R84, R59 ;  /* 0x0000003b54187221 */ /* 0x008fe20000010000 */
[--C-:B------:R-:W-:Y:S01]  /*c6e0*/  FFMA.FTZ R59, R74, UR33, -R80.reuse ;  /* 0x000000214a3b7c23 */ /* 0x100fe20008010850 */
[----:B------:R-:W-:Y:S01]  /*c6f0*/  FFMA.FTZ R80, R87, UR33, -R80 ;  /* 0x0000002157507c23 */ /* 0x000fe20008010850 */
[----:B------:R-:W-:Y:S01]  /*c700*/  F2FP.BF16.F32.PACK_AB R25, R84, R25 ;  /* 0x000000195419723e */ /* 0x000fe200000010ff */
[-C--:B------:R-:W-:Y:S01]  /*c710*/  FMUL.FTZ R105, R105, R76.reuse ;  /* 0x0000004c69697220 */ /* 0x080fe20000410000 */
[-C--:B------:R-:W-:Y:S01]  /*c720*/  FMUL.FTZ R108, R108, R76.reuse ;  /* 0x0000004c6c6c7220 */ /* 0x080fe20000410000 */
[-C--:B------:R-:W-:Y:S01]  /*c730*/  FMUL.FTZ R109, R109, R76.reuse ;  /* 0x0000004c6d6d7220 */ /* 0x080fe20000410000 */
[----:B------:R-:W3:Y:S01]  /*c740*/  MUFU.EX2 R35, R35 ;  /* 0x0000002300237308 */ /* 0x000ee20000000800 */
        /* <DEDUP_REMOVED lines=8> */
[C---:B--2---:R-:W-:Y:S01]  /*c7d0*/  FADD.FTZ R24, R38.reuse, R63 ;  /* 0x0000003f26187221 */ /* 0x044fe20000010000 */
[----:B------:R-:W-:Y:S01]  /*c7e0*/  F2FP.BF16.F32.PACK_AB R27, R38, R27 ;  /* 0x0000001b261b723e */ /* 0x000fe200000010ff */
[-C--:B------:R-:W-:Y:S01]  /*c7f0*/  FMUL.FTZ R124, R124, R76.reuse ;  /* 0x0000004c7c7c7220 */ /* 0x080fe20000410000 */
[-C--:B------:R-:W-:Y:S01]  /*c800*/  FMUL.FTZ R125, R125, R76.reuse ;  /* 0x0000004c7d7d7220 */ /* 0x080fe20000410000 */
[-C--:B------:R-:W-:Y:S01]  /*c810*/  FMUL.FTZ R128, R128, R76.reuse ;  /* 0x0000004c80807220 */ /* 0x080fe20000410000 */
[-C--:B------:R-:W-:Y:S01]  /*c820*/  FMUL.FTZ R129, R129, R76.reuse ;  /* 0x0000004c81817220 */ /* 0x080fe20000410000 */
[-C--:B------:R-:W-:Y:S01]  /*c830*/  FMUL.FTZ R132, R132, R76.reuse ;  /* 0x0000004c84847220 */ /* 0x080fe20000410000 */
[----:B------:R-:W2:Y:S01]  /*c840*/  MUFU.EX2 R46, R46 ;  /* 0x0000002e002e7308 */ /* 0x000ea20000000800 */
[----:B---3--:R-:W-:Y:S01]  /*c850*/  FADD.FTZ R63, R35, R24 ;  /* 0x00000018233f7221 */ /* 0x008fe20000010000 */
[----:B------:R-:W-:Y:S01]  /*c860*/  FADD.FTZ R24, R36, R67 ;  /* 0x0000004324187221 */ /* 0x000fe20000010000 */
[----:B------:R-:W-:Y:S01]  /*c870*/  FMUL.FTZ R133, R133, R76 ;  /* 0x0000004c85857220 */ /* 0x000fe20000410000 */
[----:B------:R-:W-:-:S02]  /*c880*/  VIADD R8, R8, 0xffffffff ;  /* 0xffffffff08087836 */ /* 0x000fc40000000000 */
[-C--:B------:R-:W-:Y:S01]  /*c890*/  FMUL.FTZ R90, R90, R31.reuse ;  /* 0x0000001f5a5a7220 */ /* 0x080fe20000410000 */
[----:B------:R-:W-:Y:S01]  /*c8a0*/  FADD.FTZ R67, R41, R24 ;  /* 0x0000001829437221 */ /* 0x000fe20000010000 */
[-C--:B------:R-:W-:Y:S01]  /*c8b0*/  FMUL.FTZ R91, R91, R31.reuse ;  /* 0x0000001f5b5b7220 */ /* 0x080fe20000410000 */
[----:B------:R-:W3:Y:S01]  /*c8c0*/  MUFU.EX2 R77, R77 ;  /* 0x0000004d004d7308 */ /* 0x000ee20000000800 */
[----:B----4-:R-:W-:Y:S01]  /*c8d0*/  FADD.FTZ R63, R42, R63 ;  /* 0x0000003f2a3f7221 */ /* 0x010fe20000010000 */
[----:B------:R-:W-:Y:S01]  /*c8e0*/  FADD.FTZ R34, R40, R67 ;  /* 0x0000004328227221 */ /* 0x000fe20000010000 */
[----:B------:R-:W-:Y:S01]  /*c8f0*/  F2FP.BF16.F32.PACK_AB R40, R45, R40 ;  /* 0x000000282d28723e */ /* 0x000fe200000010ff */
[-C--:B------:R-:W-:Y:S01]  /*c900*/  FMUL.FTZ R94, R94, R31.reuse ;  /* 0x0000001f5e5e7220 */ /* 0x080fe20000410000 */
[-C--:B------:R-:W-:Y:S01]  /*c910*/  FMUL.FTZ R95, R95, R31.reuse ;  /* 0x0000001f5f5f7220 */ /* 0x080fe20000410000 */
[----:B------:R-:W-:Y:S01]  /*c920*/  FADD.FTZ R67, R45, R34 ;  /* 0x000000222d437221 */ /* 0x000fe20000010000 */
[-C--:B------:R-:W-:Y:S01]  /*c930*/  FMUL.FTZ R98, R98, R31.reuse ;  /* 0x0000001f62627220 */ /* 0x080fe20000410000 */
[----:B------:R-:W4:Y:S01]  /*c940*/  MUFU.EX2 R30, R30 ;  /* 0x0000001e001e7308 */ /* 0x000f220000000800 */
[----:B--2---:R-:W-:Y:S01]  /*c950*/  FADD.FTZ R24, R46, R63 ;  /* 0x0000003f2e187221 */ /* 0x004fe20000010000 */
[----:B------:R-:W-:Y:S01]  /*c960*/  FADD.FTZ R62, R44, R67 ;  /* 0x000000432c3e7221 */ /* 0x000fe20000010000 */
[-C--:B------:R-:W-:Y:S01]  /*c970*/  FMUL.FTZ R99, R99, R31.reuse ;  /* 0x0000001f63637220 */ /* 0x080fe20000410000 */
[-C--:B------:R-:W-:Y:S01]  /*c980*/  FMUL.FTZ R102, R102, R31.reuse ;  /* 0x0000001f66667220 */ /* 0x080fe20000410000 */
[-C--:B------:R-:W-:Y:S01]  /*c990*/  FMUL.FTZ R103, R103, R31.reuse ;  /* 0x0000001f67677220 */ /* 0x080fe20000410000 */
[-C--:B------:R-:W-:Y:S01]  /*c9a0*/  FMUL.FTZ R106, R106, R31.reuse ;  /* 0x0000001f6a6a7220 */ /* 0x080fe20000410000 */
[-C--:B------:R-:W-:Y:S01]  /*c9b0*/  FMUL.FTZ R107, R107, R31.reuse ;  /* 0x0000001f6b6b7220 */ /* 0x080fe20000410000 */
[----:B------:R-:W2:Y:S01]  /*c9c0*/  MUFU.EX2 R39, R39 ;  /* 0x0000002700277308 */ /* 0x000ea20000000800 */
[----:B---3--:R-:W-:Y:S01]  /*c9d0*/  FADD.FTZ R63, R77, R24 ;  /* 0x000000184d3f7221 */ /* 0x008fe20000010000 */
[----:B------:R-:W-:Y:S01]  /*c9e0*/  F2FP.BF16.F32.PACK_AB R24, R29, R26 ;  /* 0x0000001a1d18723e */ /* 0x000fe200000010ff */
[----:B------:R-:W-:Y:S01]  /*c9f0*/  FADD.FTZ R29, R49, R62 ;  /* 0x0000003e311d7221 */ /* 0x000fe20000010000 */
[----:B------:R-:W-:Y:S01]  /*ca00*/  F2FP.BF16.F32.PACK_AB R26, R33, R28 ;  /* 0x0000001c211a723e */ /* 0x000fe200000010ff */
[----:B------:R-:W-:Y:S01]  /*ca10*/  FMUL.FTZ R110, R110, R31 ;  /* 0x0000001f6e6e7220 */ /* 0x000fe20000410000 */
[----:B------:R-:W-:Y:S01]  /*ca20*/  F2FP.BF16.F32.PACK_AB R33, R42, R35 ;  /* 0x000000232a21723e */ /* 0x000fe200000010ff */
[----:B-1----:R-:W-:Y:S01]  /*ca30*/  FADD.FTZ R14, R48, R29 ;  /* 0x0000001d300e7221 */ /* 0x002fe20000010000 */
[----:B------:R-:W1:Y:S01]  /*ca40*/  MUFU.EX2 R43, R43 ;  /* 0x0000002b002b7308 */ /* 0x000e620000000800 */
[----:B----4-:R-:W-:Y:S01]  /*ca50*/  FADD.FTZ R34, R30, R63 ;  /* 0x0000003f1e227221 */ /* 0x010fe20000010000 */
[----:B------:R3:W-:Y:S01]  /*ca60*/  STSM.16.M88.4 [R23], R24 ;  /* 0x0000001817007844 */ /* 0x0007e20000000200 */
[----:B------:R-:W-:Y:S01]  /*ca70*/  FADD.FTZ R15, R53, R14 ;  /* 0x0000000e350f7221 */ /* 0x000fe20000010000 */
[----:B------:R-:W-:Y:S01]  /*ca80*/  F2FP.BF16.F32.PACK_AB R35, R77, R46 ;  /* 0x0000002e4d23723e */ /* 0x000fe200000010ff */
[-C--:B------:R-:W-:Y:S01]  /*ca90*/  FMUL.FTZ R111, R111, R31.reuse ;  /* 0x0000001f6f6f7220 */ /* 0x080fe20000410000 */
[----:B------:R-:W-:Y:S01]  /*caa0*/  F2FP.BF16.F32.PACK_AB R42, R49, R44 ;  /* 0x0000002c312a723e */ /* 0x000fe200000010ff */
[----:B------:R-:W-:Y:S01]  /*cab0*/  FADD.FTZ R14, R52, R15 ;  /* 0x0000000f340e7221 */ /* 0x000fe20000010000 */
[----:B------:R-:W4:Y:S01]  /*cac0*/  MUFU.EX2 R54, R54 ;  /* 0x0000003600367308 */ /* 0x000f220000000800 */
[----:B--2---:R-:W-:Y:S01]  /*cad0*/  FADD.FTZ R50, R39, R34 ;  /* 0x0000002227327221 */ /* 0x004fe20000010000 */
[----:B------:R-:W-:Y:S01]  /*cae0*/  F2FP.BF16.F32.PACK_AB R34, R41, R36 ;  /* 0x000000242922723e */ /* 0x000fe200000010ff */
[----:B------:R-:W-:Y:S01]  /*caf0*/  FADD.FTZ R15, R79, R14 ;  /* 0x0000000e4f0f7221 */ /* 0x000fe20000010000 */
[----:B------:R-:W-:Y:S01]  /*cb00*/  F2FP.BF16.F32.PACK_AB R41, R39, R30 ;  /* 0x0000001e2729723e */ /* 0x000fe200000010ff */
[-C--:B------:R-:W-:Y:S01]  /*cb10*/  FMUL.FTZ R114, R114, R31.reuse ;  /* 0x0000001f72727220 */ /* 0x080fe20000410000 */
[----:B------:R-:W-:Y:S01]  /*cb20*/  F2FP.BF16.F32.PACK_AB R48, R53, R48 ;  /* 0x000000303530723e */ /* 0x000fe200000010ff */
[----:B------:R-:W-:Y:S01]  /*cb30*/  STSM.16.M88.4 [R22], R32 ;  /* 0x0000002016007844 */ /* 0x000fe20000000200 */
[----:B------:R-:W2:Y:S01]  /*cb40*/  MUFU.EX2 R47, R47 ;  /* 0x0000002f002f7308 */ /* 0x000ea20000000800 */
[----:B-1----:R-:W-:Y:S01]  /*cb50*/  FADD.FTZ R13, R43, R50 ;  /* 0x000000322b0d7221 */ /* 0x002fe20000010000 */
[----:B------:R-:W-:Y:S01]  /*cb60*/  F2FP.BF16.F32.PACK_AB R50, R79, R52 ;  /* 0x000000344f32723e */ /* 0x000fe200000010ff */
[-C--:B------:R-:W-:Y:S01]  /*cb70*/  FMUL.FTZ R115, R115, R31.reuse ;  /* 0x0000001f73737220 */ /* 0x080fe20000410000 */
[-C--:B------:R-:W-:Y:S01]  /*cb80*/  FMUL.FTZ R118, R118, R31.reuse ;  /* 0x0000001f76767220 */ /* 0x080fe20000410000 */
[-C--:B------:R-:W-:Y:S01]  /*cb90*/  FMUL.FTZ R119, R119, R31.reuse ;  /* 0x0000001f77777220 */ /* 0x080fe20000410000 */
[-C--:B------:R-:W-:Y:S01]  /*cba0*/  FMUL.FTZ R122, R122, R31.reuse ;  /* 0x0000001f7a7a7220 */ /* 0x080fe20000410000 */
[----:B------:R-:W-:Y:S01]  /*cbb0*/  FMUL.FTZ R123, R123, R31 ;  /* 0x0000001f7b7b7220 */ /* 0x000fe20000410000 */
[----:B------:R-:W1:Y:S01]  /*cbc0*/  MUFU.EX2 R58, R58 ;  /* 0x0000003a003a7308 */ /* 0x000e620000000800 */
[C---:B----4-:R-:W-:Y:S01]  /*cbd0*/  FADD.FTZ R12, R54.reuse, R13 ;  /* 0x0000000d360c7221 */ /* 0x050fe20000010000 */
[----:B------:R-:W-:Y:S01]  /*cbe0*/  F2FP.BF16.F32.PACK_AB R43, R54, R43 ;  /* 0x0000002b362b723e */ /* 0x000fe200000010ff */
[-C--:B------:R-:W-:Y:S01]  /*cbf0*/  FMUL.FTZ R126, R126, R31.reuse ;  /* 0x0000001f7e7e7220 */ /* 0x080fe20000410000 */
[-C--:B------:R-:W-:Y:S01]  /*cc00*/  FMUL.FTZ R127, R127, R31.reuse ;  /* 0x0000001f7f7f7220 */ /* 0x080fe20000410000 */
[-C--:B------:R-:W-:Y:S01]  /*cc10*/  FMUL.FTZ R130, R130, R31.reuse ;  /* 0x0000001f82827220 */ /* 0x080fe20000410000 */
[-C--:B------:R-:W-:Y:S01]  /*cc20*/  FMUL.FTZ R131, R131, R31.reuse ;  /* 0x0000001f83837220 */ /* 0x080fe20000410000 */
[----:B------:R-:W-:Y:S01]  /*cc30*/  STSM.16.M88.4 [R18], R40 ;  /* 0x0000002812007844 */ /* 0x000fe20000000200 */
[----:B------:R-:W4:Y:S01]  /*cc40*/  MUFU.EX2 R51, R51 ;  /* 0x0000003300337308 */ /* 0x000f220000000800 */
[----:B--2---:R-:W-:Y:S01]  /*cc50*/  FADD.FTZ R13, R47, R12 ;  /* 0x0000000c2f0d7221 */ /* 0x004fe20000010000 */
[-C--:B------:R-:W-:Y:S01]  /*cc60*/  FMUL.FTZ R134, R134, R31.reuse ;  /* 0x0000001f86867220 */ /* 0x080fe20000410000 */
[----:B------:R-:W-:-:S05]  /*cc70*/  FMUL.FTZ R135, R135, R31 ;  /* 0x0000001f87877220 */ /* 0x000fca0000410000 */
[----:B------:R-:W2:Y:S01]  /*cc80*/  MUFU.EX2 R6, R6 ;  /* 0x0000000600067308 */ /* 0x000ea20000000800 */
[C---:B-1----:R-:W-:Y:S01]  /*cc90*/  FADD.FTZ R12, R58.reuse, R13 ;  /* 0x0000000d3a0c7221 */ /* 0x042fe20000010000 */
[----:B------:R-:W-:-:S06]  /*cca0*/  F2FP.BF16.F32.PACK_AB R49, R58, R47 ;  /* 0x0000002f3a31723e */ /* 0x000fcc00000010ff */
[----:B------:R-:W1:Y:S01]  /*ccb0*/  MUFU.EX2 R4, R4 ;  /* 0x0000000400047308 */ /* 0x000e620000000800 */
[----:B----4-:R-:W-:Y:S01]  /*ccc0*/  FADD.FTZ R13, R51, R12 ;  /* 0x0000000c330d7221 */ /* 0x010fe20000010000 */
[----:B------:R-:W-:-:S04]  /*ccd0*/  FADD.FTZ R12, R20, R15 ;  /* 0x0000000f140c7221 */ /* 0x000fc80000010000 */
[----:B------:R-:W-:Y:S02]  /*cce0*/  FADD.FTZ R15, R57, R12 ;  /* 0x0000000c390f7221 */ /* 0x000fe40000010000 */
[----:B------:R-:W4:Y:S01]  /*ccf0*/  MUFU.EX2 R21, R21 ;  /* 0x0000001500157308 */ /* 0x000f220000000800 */
[----:B--2---:R-:W-:Y:S01]  /*cd00*/  FADD.FTZ R13, R6, R13 ;  /* 0x0000000d060d7221 */ /* 0x004fe20000010000 */
[----:B------:R-:W-:Y:S01]  /*cd10*/  FADD.FTZ R14, R56, R15 ;  /* 0x0000000f380e7221 */ /* 0x000fe20000010000 */
[----:B------:R-:W-:-:S05]  /*cd20*/  F2FP.BF16.F32.PACK_AB R51, R6, R51 ;  /* 0x000000330633723e */ /* 0x000fca00000010ff */
[----:B------:R-:W2:Y:S01]  /*cd30*/  MUFU.EX2 R61, R61 ;  /* 0x0000003d003d7308 */ /* 0x000ea20000000800 */
[----:B-1----:R-:W-:Y:S01]  /*cd40*/  FADD.FTZ R12, R4, R13 ;  /* 0x0000000d040c7221 */ /* 0x002fe20000010000 */
[----:B------:R-:W-:Y:S06]  /*cd50*/  STSM.16.M88.4 [R136+0x27800], R48 ;  /* 0x0278003088007844 */ /* 0x000fec0000000200 */
[----:B------:R-:W1:Y:S01]  /*cd60*/  MUFU.EX2 R55, R55 ;  /* 0x0000003700377308 */ /* 0x000e620000000800 */
[----:B----4-:R-:W-:-:S07]  /*cd70*/  FADD.FTZ R12, R21, R12 ;  /* 0x0000000c150c7221 */ /* 0x010fce0000010000 */
[----:B------:R-:W4:Y:S01]  /*cd80*/  MUFU.EX2 R60, R60 ;  /* 0x0000003c003c7308 */ /* 0x000f220000000800 */
[----:B--2---:R-:W-:-:S07]  /*cd90*/  FADD.FTZ R15, R61, R14 ;  /* 0x0000000e3d0f7221 */ /* 0x004fce0000010000 */
[----:B------:R-:W2:Y:S01]  /*cda0*/  MUFU.EX2 R66, R66 ;  /* 0x0000004200427308 */ /* 0x000ea20000000800 */
[----:B-1----:R-:W-:-:S07]  /*cdb0*/  FADD.FTZ R13, R55, R12 ;  /* 0x0000000c370d7221 */ /* 0x002fce0000010000 */
[----:B------:R-:W1:Y:S01]  /*cdc0*/  MUFU.EX2 R65, R65 ;  /* 0x0000004100417308 */ /* 0x000e620000000800 */
[----:B----4-:R-:W-:-:S07]  /*cdd0*/  FADD.FTZ R12, R60, R15 ;  /* 0x0000000f3c0c7221 */ /* 0x010fce0000010000 */
[----:B------:R-:W4:Y:S01]  /*cde0*/  MUFU.EX2 R59, R59 ;  /* 0x0000003b003b7308 */ /* 0x000f220000000800 */
[----:B--2---:R-:W-:-:S07]  /*cdf0*/  FADD.FTZ R6, R66, R13 ;  /* 0x0000000d42067221 */ /* 0x004fce0000010000 */
[----:B------:R-:W2:Y:S01]  /*ce00*/  MUFU.EX2 R64, R64 ;  /* 0x0000004000407308 */ /* 0x000ea20000000800 */
[----:B-1----:R-:W-:Y:S01]  /*ce10*/  FADD.FTZ R15, R65, R12 ;  /* 0x0000000c410f7221 */ /* 0x002fe20000010000 */
[----:B------:R-:W-:Y:S02]  /*ce20*/  F2FP.BF16.F32.PACK_AB R12, R57, R20 ;  /* 0x00000014390c723e */ /* 0x000fe400000010ff */
[----:B------:R-:W-:-:S04]  /*ce30*/  F2FP.BF16.F32.PACK_AB R60, R65, R60 ;  /* 0x0000003c413c723e */ /* 0x000fc800000010ff */
[----:B------:R-:W1:Y:S01]  /*ce40*/  MUFU.EX2 R28, R75 ;  /* 0x0000004b001c7308 */ /* 0x000e620000000800 */
[----:B----4-:R-:W-:-:S07]  /*ce50*/  FADD.FTZ R13, R59, R6 ;  /* 0x000000063b0d7221 */ /* 0x010fce0000010000 */
[----:B------:R-:W4:Y:S01]  /*ce60*/  MUFU.EX2 R69, R69 ;  /* 0x0000004500457308 */ /* 0x000f220000000800 */
[----:B--2---:R-:W-:Y:S01]  /*ce70*/  FADD.FTZ R14, R64, R15 ;  /* 0x0000000f400e7221 */ /* 0x004fe20000010000 */
[----:B------:R-:W-:-:S06]  /*ce80*/  F2FP.BF16.F32.PACK_AB R15, R66, R55 ;  /* 0x00000037420f723e */ /* 0x000fcc00000010ff */
[----:B------:R-:W2:Y:S01]  /*ce90*/  MUFU.EX2 R72, R72 ;  /* 0x0000004800487308 */ /* 0x000ea20000000800 */
[----:B-1----:R-:W-:-:S07]  /*cea0*/  FADD.FTZ R6, R28, R13 ;  /* 0x0000000d1c067221 */ /* 0x002fce0000010000 */
[----:B------:R-:W1:Y:S01]  /*ceb0*/  MUFU.EX2 R63, R78 ;  /* 0x0000004e003f7308 */ /* 0x000e620000000800 */
[----:B----4-:R-:W-:Y:S01]  /*cec0*/  FADD.FTZ R13, R69, R14 ;  /* 0x0000000e450d7221 */ /* 0x010fe20000010000 */
[----:B------:R-:W-:Y:S02]  /*ced0*/  F2FP.BF16.F32.PACK_AB R14, R61, R56 ;  /* 0x000000383d0e723e */ /* 0x000fe400000010ff */
[----:B------:R-:W-:Y:S02]  /*cee0*/  F2FP.BF16.F32.PACK_AB R62, R69, R64 ;  /* 0x00000040453e723e */ /* 0x000fe400000010ff */
[----:B------:R-:W-:Y:S02]  /*cef0*/  F2FP.BF16.F32.PACK_AB R61, R28, R59 ;  /* 0x0000003b1c3d723e */ /* 0x000fe400000010ff */
[----:B------:R-:W3:Y:S01]  /*cf00*/  MUFU.EX2 R73, R73 ;  /* 0x0000004900497308 */ /* 0x000ee20000000800 */
[----:B--2---:R-:W-:Y:S01]  /*cf10*/  FADD.FTZ R20, R72, R13 ;  /* 0x0000000d48147221 */ /* 0x004fe20000010000 */
[----:B------:R-:W-:-:S05]  /*cf20*/  F2FP.BF16.F32.PACK_AB R13, R21, R4 ;  /* 0x00000004150d723e */ /* 0x000fca00000010ff */
[----:B------:R2:W-:Y:S01]  /*cf30*/  STSM.16.M88.4 [R17], R12 ;  /* 0x0000000c11007844 */ /* 0x0005e20000000200 */
[----:B------:R-:W4:Y:S01]  /*cf40*/  MUFU.EX2 R139, R139 ;  /* 0x0000008b008b7308 */ /* 0x000f220000000800 */
[----:B-1----:R-:W-:-:S07]  /*cf50*/  FADD.FTZ R6, R63, R6 ;  /* 0x000000063f067221 */ /* 0x002fce0000010000 */
[----:B------:R-:W-:Y:S01]  /*cf60*/  MUFU.EX2 R68, R68 ;  /* 0x0000004400447308 */ /* 0x000fe20000000800 */
[C---:B---3--:R-:W-:Y:S01]  /*cf70*/  FADD.FTZ R25, R73.reuse, R20 ;  /* 0x0000001449197221 */ /* 0x048fe20000010000 */
[----:B------:R-:W-:Y:S01]  /*cf80*/  F2FP.BF16.F32.PACK_AB R72, R73, R72 ;  /* 0x000000484948723e */ /* 0x000fe200000010ff */
[----:B--2---:R-:W-:-:S05]  /*cf90*/  IMAD.MOV.U32 R12, RZ, RZ, R9 ;  /* 0x000000ffff0c7224 */ /* 0x004fca00078e0009 */
[----:B------:R-:W1:Y:S01]  /*cfa0*/  MUFU.EX2 R11, R85 ;  /* 0x00000055000b7308 */ /* 0x000e620000000800 */
[C---:B----4-:R-:W-:Y:S01]  /*cfb0*/  F2FP.BF16.F32.PACK_AB R63, R139.reuse, R63 ;  /* 0x0000003f8b3f723e */ /* 0x050fe200000010ff */
[----:B------:R-:W-:-:S04]  /*cfc0*/  FADD.FTZ R6, R139, R6 ;  /* 0x000000068b067221 */ /* 0x000fc80000010000 */
[----:B------:R3:W-:Y:S02]  /*cfd0*/  STSM.16.M88.4 [R22+0x6000], R60 ;  /* 0x0060003c16007844 */ /* 0x0007e40000000200 */
[----:B------:R-:W2:Y:S08]  /*cfe0*/  MUFU.EX2 R27, R82 ;  /* 0x00000052001b7308 */ /* 0x000eb00000000800 */
[----:B------:R-:W4:Y:S01]  /*cff0*/  MUFU.EX2 R83, R83 ;  /* 0x0000005300537308 */ /* 0x000f220000000800 */
[----:B-1----:R-:W-:Y:S01]  /*d000*/  F2FP.BF16.F32.PACK_AB R74, R11, R68 ;  /* 0x000000440b4a723e */ /* 0x002fe200000010ff */
[----:B------:R-:W-:-:S06]  /*d010*/  FADD.FTZ R68, R68, R25 ;  /* 0x0000001944447221 */ /* 0x000fcc0000010000 */
[----:B------:R-:W1:Y:S01]  /*d020*/  MUFU.EX2 R29, R86 ;  /* 0x00000056001d7308 */ /* 0x000e620000000800 */
[----:B--2---:R-:W-:-:S07]  /*d030*/  FADD.FTZ R6, R27, R6 ;  /* 0x000000061b067221 */ /* 0x004fce0000010000 */
[----:B------:R-:W2:Y:S01]  /*d040*/  MUFU.EX2 R80, R80 ;  /* 0x0000005000507308 */ /* 0x000ea20000000800 */
[C---:B----4-:R-:W-:Y:S01]  /*d050*/  F2FP.BF16.F32.PACK_AB R73, R83.reuse, R27 ;  /* 0x0000001b5349723e */ /* 0x050fe200000010ff */
[----:B------:R-:W-:-:S04]  /*d060*/  FADD.FTZ R6, R83, R6 ;  /* 0x0000000653067221 */ /* 0x000fc80000010000 */
[----:B-1----:R-:W-:Y:S01]  /*d070*/  FADD.FTZ R4, R29, R6 ;  /* 0x000000061d047221 */ /* 0x002fe20000010000 */
[----:B------:R-:W-:Y:S01]  /*d080*/  FADD.FTZ R6, R11, R68 ;  /* 0x000000440b067221 */ /* 0x000fe20000010000 */
[----:B------:R-:W-:Y:S01]  /*d090*/  IMAD.MOV.U32 R11, RZ, RZ, R7 ;  /* 0x000000ffff0b7224 */ /* 0x000fe200078e0007 */
[C---:B--2---:R-:W-:Y:S01]  /*d0a0*/  F2FP.BF16.F32.PACK_AB R75, R80.reuse, R29 ;  /* 0x0000001d504b723e */ /* 0x044fe200000010ff */
[----:B------:R-:W-:-:S04]  /*d0b0*/  FADD.FTZ R4, R80, R4 ;  /* 0x0000000450047221 */ /* 0x000fc80000010000 */
[----:B------:R3:W-:Y:S01]  /*d0c0*/  STSM.16.M88.4 [R18+0x6000], R72 ;  /* 0x0060004812007844 */ /* 0x0007e20000000200 */
[----:B------:R1:W-:Y:S06]  /*d0d0*/  MEMBAR.ALL.CTA ;  /* 0x0000000000007992 */ /* 0x0003ec0000008000 */
[----:B-1----:R-:W1:Y:S02]  /*d0e0*/  FENCE.VIEW.ASYNC.S ;  /* 0x00000000000073c6 */ /* 0x002e640000000000 */
[----:B-1----:R-:W-:Y:S01]  /*d0f0*/  NOP ;  /* 0x0000000000007918 */ /* 0x002fe20000000000 */
[----:B------:R-:W-:Y:S05]  /*d100*/  @P2 BRA `(.L_x_729) ;  /* 0xffffffd000042947 */ /* 0x000fea000383ffff */
.L_x_712:
[----:B------:R-:W-:Y:S06]  /*d110*/  BAR.ARV 0x8, 0x1a0 ;  /* 0x0206800000007b1d */ /* 0x000fec0000002000 */
[----:B------:R-:W-:Y:S05]  /*d120*/  @!P0 BRA `(.L_x_730) ;  /* 0x0000000000048947 */ /* 0x000fea0003800000 */
[----:B------:R-:W-:Y:S01]  /*d130*/  BPT.TRAP 0x1 ;  /* 0x000000040000795c */ /* 0x000fe20000300000 */
.L_x_730:
[----:B------:R-:W-:Y:S01]  /*d140*/  ULEA UR9, UR36, UR39, 0x3 ;  /* 0x0000002724097291 */ /* 0x000fe2000f8e183f */
[----:B------:R-:W-:-:S05]  /*d150*/  IMAD.U32 R0, RZ, RZ, UR49 ;  /* 0x00000031ff007e24 */ /* 0x000fca000f8e00ff */
[----:B------:R-:W-:-:S04]  /*d160*/  SHF.L.U32 R0, R0, 0x1f, RZ ;  /* 0x0000001f00007819 */ /* 0x000fc800000006ff */
[----:B------:R1:W1:Y:S01]  /*d170*/  SYNCS.PHASECHK.TRANS64.TRYWAIT P2, [UR9+0x2d850], R0 ;  /* 0x02d85000ff0075a7 */ /* 0x0002620008040149 */
[----:B------:R-:W-:Y:S05]  /*d180*/  @!P0 BRA `(.L_x_731) ;  /* 0x0000000000048947 */ /* 0x000fea0003800000 */
[----:B------:R-:W-:Y:S01]  /*d190*/  BPT.TRAP 0x1 ;  /* 0x000000040000795c */ /* 0x000fe20000300000 */
.L_x_731:
[----:B-1----:R-:W-:Y:S05]  /*d1a0*/  @P2 BRA `(.L_x_732) ;  /* 0x0000000000082947 */ /* 0x002fea0003800000 */
[----:B------:R-:W1:Y:S02]  /*d1b0*/  SYNCS.PHASECHK.TRANS64.TRYWAIT P0, [UR9+0x2d850], R0 ;  /* 0x02d85000ff0075a7 */ /* 0x000e640008000149 */
[----:B-1----:R-:W-:Y:S05]  /*d1c0*/  @!P0 BRA `(.L_x_733) ;  /* 0x0000004c00c48947 */ /* 0x002fea0003800000 */
.L_x_732:
[----:B------:R-:W-:Y:S01]  /*d1d0*/  UIADD3 UR39, UR39, 0x400, URZ ;  /* 0x0000040027277890 */ /* 0x000fe2000fffe03f */
[----:B------:R-:W-:Y:S01]  /*d1e0*/  WARPGROUP.ARRIVE ;  /* 0x00000000000079c5 */ /* 0x000fe20000000000 */
[----:B------:R-:W-:Y:S01]  /*d1f0*/  ULOP3.LUT UR41, UR41, 0x10000, URZ, 0xfc, !UPT ;  /* 0x0001000029297892 */ /* 0x000fe2000f8efc3f */
[----:B------:R-:W1:Y:S01]  /*d200*/  SHFL.BFLY PT, R3, R6, 0x2, 0x1f ;  /* 0x0c401f0006037f89 */ /* 0x000e6200000e0000 */
[----:B------:R-:W-:Y:S01]  /*d210*/  USHF.R.U32.HI UR39, URZ, 0x4, UR39 ;  /* 0x000000043f277899 */ /* 0x000fe20008011627 */
[----:B--2---:R-:W-:Y:S01]  /*d220*/  IMAD.U32 R14, RZ, RZ, UR9 ;  /* 0x00000009ff0e7e24 */ /* 0x004fe2000f8e00ff */
[----:B------:R-:W-:Y:S01]  /*d230*/  UMOV UR5, 0x40000040 ;  /* 0x4000004000057882 */ /* 0x000fe20000000000 */
[----:B------:R-:W-:Y:S01]  /*d240*/  UMOV UR7, 0x80000020 ;  /* 0x8000002000077882 */ /* 0x000fe20000000000 */
[----:B------:R-:W-:Y:S01]  /*d250*/  ULOP3.LUT UR39, UR39, 0x3fff, URZ, 0xc0, !UPT ;  /* 0x00003fff27277892 */ /* 0x000fe2000f8ec03f */
[----:B------:R-:W2:Y:S01]  /*d260*/  SHFL.BFLY PT, R5, R4, 0x2, 0x1f ;  /* 0x0c401f0004057f89 */ /* 0x000ea200000e0000 */
[----:B------:R-:W-:Y:S01]  /*d270*/  UMOV UR4, UR41 ;  /* 0x0000002900047c82 */ /* 0x000fe20008000000 */
[----:B------:R-:W-:Y:S01]  /*d280*/  IMAD.MOV.U32 R10, RZ, RZ, RZ ;  /* 0x000000ffff0a7224 */ /* 0x000fe200078e00ff */
[----:B------:R-:W-:Y:S01]  /*d290*/  ULOP3.LUT UR8, UR39, 0x2000000, URZ, 0xfc, !UPT ;  /* 0x0200000027087892 */ /* 0x000fe2000f8efc3f */
[----:B------:R-:W-:Y:S01]  /*d2a0*/  IMAD.U32 R15, RZ, RZ, UR33 ;  /* 0x00000021ff0f7e24 */ /* 0x000fe2000f8e00ff */
[----:B------:R-:W-:-:S02]  /*d2b0*/  UIADD3 UR37, UR37, 0x1, URZ ;  /* 0x0000000125257890 */ /* 0x000fc4000fffe03f */
        /* <DEDUP_REMOVED lines=8> */
[----:B------:R-:W-:Y:S01]  /*d340*/  IMAD.U32 R6, RZ, RZ, UR33 ;  /* 0x00000021ff067e24 */ /* 0x000fe2000f8e00ff */
[----:B------:R-:W-:Y:S01]  /*d350*/  UMOV UR5, 0x40000040 ;  /* 0x4000004000057882 */ /* 0x000fe20000000000 */
[----:B------:R-:W-:Y:S01]  /*d360*/  UMOV UR7, 0x80000020 ;  /* 0x8000002000077882 */ /* 0x000fe20000000000 */
[----:B--2---:R-:W-:Y:S01]  /*d370*/  FADD.FTZ R5, R5, R4 ;  /* 0x0000000405057221 */ /* 0x004fe20000010000 */
[----:B------:R-:W1:Y:S01]  /*d380*/  SHFL.BFLY PT, R0, R3, 0x1, 0x1f ;  /* 0x0c201f0003007f89 */ /* 0x000e6200000e0000 */
[----:B------:R-:W-:Y:S01]  /*d390*/  IMAD.MOV.U32 R4, RZ, RZ, RZ ;  /* 0x000000ffff047224 */ /* 0x000fe200078e00ff */
[----:B------:R-:W-:-:S02]  /*d3a0*/  USEL UR36, UR36, URZ, UP0 ;  /* 0x0000003f24247287 */ /* 0x000fc40008000000 */
[----:B------:R-:W2:Y:S01]  /*d3b0*/  SHFL.BFLY PT, R8, R5, 0x1, 0x1f ;  /* 0x0c201f0005087f89 */ /* 0x000ea200000e0000 */
[----:B-1----:R-:W-:Y:S01]  /*d3c0*/  FADD.FTZ R12, R3, R0 ;  /* 0x00000000030c7221 */ /* 0x002fe20000010000 */
[----:B------:R-:W-:Y:S02]  /*d3d0*/  IMAD.MOV.U32 R3, RZ, RZ, -0x800000 ;  /* 0xff800000ff037424 */ /* 0x000fe400078e00ff */
[----:B------:R-:W-:Y:S02]  /*d3e0*/  IMAD.MOV.U32 R0, RZ, RZ, -0x800000 ;  /* 0xff800000ff007424 */ /* 0x000fe400078e00ff */
[----:B--2---:R-:W-:Y:S01]  /*d3f0*/  FADD.FTZ R13, R5, R8 ;  /* 0x00000008050d7221 */ /* 0x004fe20000010000 */
[----:B------:R-:W-:-:S04]  /*d400*/  FSETP.NE.FTZ.AND P0, PT, R12, RZ, PT ;  /* 0x000000ff0c00720b */ /* 0x000fc80003f15000 */
[----:B------:R-:W-:-:S09]  /*d410*/  FSETP.NE.FTZ.AND P2, PT, R13, RZ, PT ;  /* 0x000000ff0d00720b */ /* 0x000fd20003f55000 */
[----:B------:R-:W1:Y:S01]  /*d420*/  @P0 MUFU.LG2 R8, R12 ;  /* 0x0000000c00080308 */ /* 0x000e620000000c00 */
[----:B------:R-:W-:-:S03]  /*d430*/  @P0 FMUL.FTZ R6, R6, 0.69314718246459960938 ;  /* 0x3f31721806060820 */ /* 0x000fc60000410000 */
[----:B------:R-:W-:-:S04]  /*d440*/  @P2 FMUL.FTZ R15, R15, 0.69314718246459960938 ;  /* 0x3f3172180f0f2820 */ /* 0x000fc80000410000 */
[----:B------:R-:W2:Y:S08]  /*d450*/  @P2 MUFU.LG2 R11, R13 ;  /* 0x0000000d000b2308 */ /* 0x000eb00000000c00 */
[----:B------:R-:W5:Y:S01]  /*d460*/  @P2 MUFU.RCP R10, R13 ;  /* 0x0000000d000a2308 */ /* 0x000f620000001000 */
[----:B-1----:R-:W-:-:S04]  /*d470*/  @P0 FMUL.FTZ R5, R8, 0.69314718246459960938 ;  /* 0x3f31721808050820 */ /* 0x002fc80000410000 */
[----:B------:R-:W-:-:S03]  /*d480*/  @P0 FFMA.FTZ R3, R6, R7, R5 ;  /* 0x0000000706030223 */ /* 0x000fc60000010005 */
[----:B------:R-:W1:Y:S01]  /*d490*/  @P0 MUFU.RCP R4, R12 ;  /* 0x0000000c00040308 */ /* 0x000e620000001000 */
[----:B--2---:R-:W-:Y:S01]  /*d4a0*/  @P2 FMUL.FTZ R8, R11, 0.69314718246459960938 ;  /* 0x3f3172180b082820 */ /* 0x004fe20000410000 */
[----:B------:R-:W-:Y:S01]  /*d4b0*/  @!P1 VIADD R11, R14, 0x2d860 ;  /* 0x0002d8600e0b9836 */ /* 0x000fe20000000000 */
[----:B------:R-:W-:Y:S02]  /*d4c0*/  PLOP3.LUT P0, PT, PT, PT, PT, 0x8, 0x0 ;  /* 0x000000000000781c */ /* 0x000fe40003f0e170 */
[----:B------:R-:W-:Y:S02]  /*d4d0*/  @P2 FFMA.FTZ R0, R15, R9, R8 ;  /* 0x000000090f002223 */ /* 0x000fe40000010008 */
[----:B------:R-:W-:Y:S01]  /*d4e0*/  @!P1 PRMT R11, RZ, 0x654, R11 ;  /* 0x00000654ff0b9816 */ /* 0x000fe2000000000b */
        /* <DEDUP_REMOVED lines=45> */
[----:B------:R-:W-:-:S04]  /*d7c0*/  USEL UR4, URZ, 0x1, UP0 ;  /* 0x000000013f047887 */ /* 0x000fc80008000000 */
[----:B------:R-:W-:Y:S01]  /*d7d0*/  ULOP3.LUT UR49, UR49, UR4, URZ, 0x3c, !UPT ;  /* 0x0000000431317292 */ /* 0x000fe2000f8e3c3f */
[----:B------:R-:W-:Y:S02]  /*d7e0*/  WARPGROUP.DEPBAR.LE gsb0, 0x0 ;  /* 0x00008000000079c5 */ /* 0x000fe40000010000 */
[----:B------:R2:W-:Y:S01]  /*d7f0*/  @!P1 SYNCS.ARRIVE.TRANS64.RED.A1T0 RZ, [R11+URZ], RZ ;  /* 0x000000ff0bff99a7 */ /* 0x0005e2000810043f */
[----:B-----5:R-:W-:Y:S01]  /*d800*/  FMUL.FTZ R26, R123, R10 ;  /* 0x0000000a7b1a7220 */ /* 0x020fe20000410000 */
[-C--:B-1----:R-:W-:Y:S01]  /*d810*/  FMUL.FTZ R28, R88, R4.reuse ;  /* 0x00000004581c7220 */ /* 0x082fe20000410000 */
        /* <DEDUP_REMOVED lines=45> */
[----:B--2---:R-:W-:-:S07]  /*daf0*/  FMUL.FTZ R135, R135, R10 ;  /* 0x0000000a87877220 */ /* 0x004fce0000410000 */
.L_x_663:
[----:B------:R-:W1:Y:S08]  /*db00*/  S2UR UR4, SR_CgaCtaId ;  /* 0x00000000000479c3 */ /* 0x000e700000008800 */
[----:B------:R-:W-:Y:S01]  /*db10*/  BAR.SYNC.DEFER_BLOCKING 0x5, 0x1a0 ;  /* 0x0146800000007b1d */ /* 0x000fe20000010000 */
[----:B------:R-:W-:-:S05]  /*db20*/  VIADD R29, R2, 0xffffff80 ;  /* 0xffffff80021d7836 */ /* 0x000fca0000000000 */
[----:B------:R-:W-:Y:S02]  /*db30*/  UMOV UR39, 0x400 ;  /* 0x0000040000277882 */ /* 0x000fe40000000000 */
[----:B-1----:R-:W-:-:S09]  /*db40*/  ULEA UR39, UR4, UR39, 0x18 ;  /* 0x0000002704277291 */ /* 0x002fd2000f8ec03f */
[----:B------:R-:W1:Y:S02]  /*db50*/  LDS R4, [UR39+0x2d8d0] ;  /* 0x02d8d027ff047984 */ /* 0x000e640008000800 */
[----:B-1----:R-:W-:Y:S01]  /*db60*/  R2UR UR4, R4 ;  /* 0x00000000040472ca */ /* 0x002fe200000e0000 */
[----:B------:R-:W-:Y:S06]  /*db70*/  BAR.ARV 0x4, 0x1a0 ;  /* 0x0106800000007b1d */ /* 0x000fec0000002000 */
[----:B------:R-:W-:Y:S08]  /*db80*/  @P0 BRA `(.L_x_734) ;  /* 0x0000000800280947 */ /* 0x000ff00003800000 */
[C---:B------:R-:W-:Y:S01]  /*db90*/  IADD3 R5, P5, R140.reuse, 0x20, RZ ;  /* 0x000000208c057810 */ /* 0x040fe20007fbe0ff */
[----:B------:R-:W-:Y:S01]  /*dba0*/  BAR.SYNC.DEFER_BLOCKING 0x1, 0x180 ;  /* 0x0046000000007b1d */ /* 0x000fe20000010000 */
[C---:B------:R-:W-:Y:S01]  /*dbb0*/  IADD3 R11, P4, R140.reuse, 0x3000, RZ ;  /* 0x000030008c0b7810 */ /* 0x040fe20007f9e0ff */
[----:B------:R-:W-:Y:S01]  /*dbc0*/  USHF.R.S32.HI UR5, URZ, 0x1f, UR43 ;  /* 0x0000001f3f057899 */ /* 0x000fe2000801142b */
[----:B------:R-:W-:Y:S02]  /*dbd0*/  LOP3.LUT R8, R5, 0x180, RZ, 0xc0, !PT ;  /* 0x0000018005087812 */ /* 0x000fe400078ec0ff */
[----:B------:R-:W-:-:S03]  /*dbe0*/  IADD3 R25, P1, R140, 0x6020, RZ ;  /* 0x000060208c197810 */ /* 0x000fc60007f3e0ff */
[----:B----4-:R-:W1:Y:S01]  /*dbf0*/  LDC.64 R34, c[0x0][0xb78] ;  /* 0x0002de00ff227b82 */ /* 0x010e620000000a00 */
[----:B------:R-:W-:Y:S01]  /*dc00*/  SHF.R.U64 R8, R8, 0x3, RZ ;  /* 0x0000000308087819 */ /* 0x000fe200000012ff */
[----:B------:R-:W-:Y:S01]  /*dc10*/  ULDC.64 UR6, c[0x0][0xb70] ;  /* 0x0002dc0000067ab9 */ /* 0x000fe20000000a00 */
[----:B------:R-:W-:Y:S01]  /*dc20*/  IADD3 R13, P3, R140, 0x3020, RZ ;  /* 0x000030208c0d7810 */ /* 0x000fe20007f7e0ff */
[----:B------:R-:W-:Y:S01]  /*dc30*/  UIMAD UR5, UR5, UR6, URZ ;  /* 0x00000006050572a4 */ /* 0x000fe2000f8e023f */
[----:B------:R-:W-:Y:S01]  /*dc40*/  LOP3.LUT R8, R8, R5, RZ, 0x3c, !PT ;  /* 0x0000000508087212 */ /* 0x000fe200078e3cff */
[----:B------:R-:W-:Y:S01]  /*dc50*/  UIMAD.WIDE.U32 UR8, UR43, UR6, URZ ;  /* 0x000000062b0872a5 */ /* 0x000fe2000f8e003f */
[----:B------:R-:W-:Y:S01]  /*dc60*/  LOP3.LUT R5, R140, 0x180, RZ, 0xc0, !PT ;  /* 0x000001808c057812 */ /* 0x000fe200078ec0ff */
[----:B------:R-:W-:Y:S01]  /*dc70*/  UIMAD UR5, UR43, UR7, UR5 ;  /* 0x000000072b0572a4 */ /* 0x000fe2000f8e0205 */
[----:B------:R-:W-:Y:S01]  /*dc80*/  LOP3.LUT R10, R11, 0x180, RZ, 0xc0, !PT ;  /* 0x000001800b0a7812 */ /* 0x000fe200078ec0ff */
[----:B------:R-:W-:Y:S01]  /*dc90*/  USHF.R.S32.HI UR6, URZ, 0x1f, UR44 ;  /* 0x0000001f3f067899 */ /* 0x000fe2000801142c */
[----:B------:R-:W-:Y:S01]  /*dca0*/  SHF.R.U64 R5, R5, 0x3, RZ ;  /* 0x0000000305057819 */ /* 0x000fe200000012ff */
[----:B------:R-:W-:Y:S01]  /*dcb0*/  UIADD3 UR5, UR9, UR5, URZ ;  /* 0x0000000509057290 */ /* 0x000fe2000fffe03f */
[----:B------:R-:W-:-:S02]  /*dcc0*/  LOP3.LUT R24, R25, 0x180, RZ, 0xc0, !PT ;  /* 0x0000018019187812 */ /* 0x000fc400078ec0ff */
[----:B------:R-:W-:Y:S02]  /*dcd0*/  LOP3.LUT R12, R13, 0x180, RZ, 0xc0, !PT ;  /* 0x000001800d0c7812 */ /* 0x000fe400078ec0ff */
[----:B------:R-:W-:Y:S01]  /*dce0*/  LOP3.LUT R4, R5, R140, RZ, 0x3c, !PT ;  /* 0x0000008c05047212 */ /* 0x000fe200078e3cff */
[----:B------:R-:W-:Y:S01]  /*dcf0*/  IMAD.MOV.U32 R5, RZ, RZ, R141 ;  /* 0x000000ffff057224 */ /* 0x000fe200078e008d */
[----:B------:R-:W-:Y:S02]  /*dd00*/  SHF.R.U64 R10, R10, 0x3, RZ ;  /* 0x000000030a0a7819 */ /* 0x000fe400000012ff */
[----:B------:R-:W-:Y:S02]  /*dd10*/  SHF.R.U64 R24, R24, 0x3, RZ ;  /* 0x0000000318187819 */ /* 0x000fe400000012ff */
[----:B------:R-:W-:Y:S02]  /*dd20*/  SHF.R.S32.HI R30, RZ, 0x1f, R29 ;  /* 0x0000001fff1e7819 */ /* 0x000fe4000001141d */
[----:B------:R-:W-:-:S02]  /*dd30*/  SHF.R.U64 R12, R12, 0x3, RZ ;  /* 0x000000030c0c7819 */ /* 0x000fc400000012ff */
[----:B------:R-:W-:Y:S02]  /*dd40*/  LOP3.LUT R10, R10, R11, RZ, 0x3c, !PT ;  /* 0x0000000b0a0a7212 */ /* 0x000fe400078e3cff */
[----:B------:R-:W-:Y:S02]  /*dd50*/  IADD3 R21, P2, R140, 0x6000, RZ ;  /* 0x000060008c157810 */ /* 0x000fe40007f5e0ff */
[----:B------:R-:W-:Y:S02]  /*dd60*/  LOP3.LUT R24, R24, R25, RZ, 0x3c, !PT ;  /* 0x0000001918187212 */ /* 0x000fe400078e3cff */
[----:B------:R-:W-:Y:S02]  /*dd70*/  LEA.HI R11, R30, R29, RZ, 0x7 ;  /* 0x0000001d1e0b7211 */ /* 0x000fe400078f38ff */
[----:B------:R-:W-:Y:S02]  /*dd80*/  MOV R25, R4 ;  /* 0x0000000400197202 */ /* 0x000fe40000000f00 */
[----:B------:R-:W-:-:S02]  /*dd90*/  F2FP.BF16.F32.PACK_AB R4, R89, R28 ;  /* 0x0000001c5904723e */ /* 0x000fc400000010ff */
[----:B------:R-:W-:Y:S02]  /*dda0*/  F2FP.BF16.F32.PACK_AB R5, R91, R90 ;  /* 0x0000005a5b05723e */ /* 0x000fe400000010ff */
[----:B------:R-:W-:Y:S01]  /*ddb0*/  F2FP.BF16.F32.PACK_AB R6, R6, R9 ;  /* 0x000000090606723e */ /* 0x000fe200000010ff */
[--C-:B------:R-:W-:Y:S01]  /*ddc0*/  IMAD.X R9, RZ, RZ, R141.reuse, P5 ;  /* 0x000000ffff097224 */ /* 0x100fe200028e068d */
[----:B------:R-:W-:Y:S02]  /*ddd0*/  F2FP.BF16.F32.PACK_AB R7, R7, R94 ;  /* 0x0000005e0707723e */ /* 0x000fe400000010ff */
[----:B------:R-:W-:Y:S01]  /*dde0*/  LOP3.LUT R12, R12, R13, RZ, 0x3c, !PT ;  /* 0x0000000d0c0c7212 */ /* 0x000fe200078e3cff */
[--C-:B------:R-:W-:Y:S01]  /*ddf0*/  IMAD.X R13, RZ, RZ, R141.reuse, P3 ;  /* 0x000000ffff0d7224 */ /* 0x100fe200018e068d */
[----:B------:R-:W-:Y:S01]  /*de00*/  LOP3.LUT R20, R21, 0x180, RZ, 0xc0, !PT ;  /* 0x0000018015147812 */ /* 0x000fe200078ec0ff */
[----:B------:R2:W-:Y:S01]  /*de10*/  STSM.16.M88.4 [R25], R4 ;  /* 0x0000000419007844 */ /* 0x0005e20000000200 */
[----:B------:R-:W-:Y:S01]  /*de20*/  LOP3.LUT R32, R11, 0xffffff80, RZ, 0xc0, !PT ;  /* 0xffffff800b207812 */ /* 0x000fe200078ec0ff */
[----:B------:R-:W-:Y:S01]  /*de30*/  IMAD.X R11, RZ, RZ, R141, P4 ;  /* 0x000000ffff0b7224 */ /* 0x000fe200020e068d */
[----:B------:R-:W-:-:S02]  /*de40*/  SHF.R.U64 R20, R20, 0x3, RZ ;  /* 0x0000000314147819 */ /* 0x000fc400000012ff */
[----:B------:R-:W-:Y:S01]  /*de50*/  MOV R28, R12 ;  /* 0x0000000c001c7202 */ /* 0x000fe20000000f00 */
[----:B------:R-:W-:Y:S01]  /*de60*/  IMAD.IADD R32, R29, 0x1, -R32 ;  /* 0x000000011d207824 */ /* 0x000fe200078e0a20 */
[----:B------:R-:W-:Y:S01]  /*de70*/  LOP3.LUT R20, R20, R21, RZ, 0x3c, !PT ;  /* 0x0000001514147212 */ /* 0x000fe200078e3cff */
[----:B------:R-:W-:Y:S01]  /*de80*/  IMAD.U32 R13, RZ, RZ, UR9 ;  /* 0x00000009ff0d7e24 */ /* 0x000fe2000f8e00ff */
[----:B------:R-:W-:Y:S01]  /*de90*/  LEA.HI R31, R30, R29, RZ, 0x5 ;  /* 0x0000001d1e1f7211 */ /* 0x000fe200078f28ff */
[----:B------:R-:W-:Y:S01]  /*dea0*/  IMAD.U32 R12, RZ, RZ, UR8 ;  /* 0x00000008ff0c7e24 */ /* 0x000fe2000f8e00ff */
[----:B------:R-:W-:Y:S01]  /*deb0*/  LOP3.LUT P0, RZ, R32, 0x3, RZ, 0xc0, !PT ;  /* 0x0000000320ff7812 */ /* 0x000fe2000780c0ff */
[----:B------:R-:W-:Y:S01]  /*dec0*/  IMAD.U32 R13, RZ, RZ, UR5 ;  /* 0x00000005ff0d7e24 */ /* 0x000fe2000f8e00ff */
[----:B------:R-:W-:Y:S01]  /*ded0*/  ULDC UR5, c[0x0][0xa88] ;  /* 0x0002a20000057ab9 */ /* 0x000fe20000000800 */
[--C-:B------:R-:W-:Y:S01]  /*dee0*/  IMAD.X R21, RZ, RZ, R141.reuse, P2 ;  /* 0x000000ffff157224 */ /* 0x100fe200010e068d */
[----:B------:R-:W-:Y:S01]  /*def0*/  MOV R30, R8 ;  /* 0x00000008001e7202 */ /* 0x000fe20000000f00 */
[----:B--2---:R-:W-:Y:S01]  /*df00*/  IMAD.X R25, RZ, RZ, R141, P1 ;  /* 0x000000ffff197224 */ /* 0x004fe200008e068d */
[----:B------:R-:W-:Y:S01]  /*df10*/  MOV R29, R10 ;  /* 0x0000000a001d7202 */ /* 0x000fe20000000f00 */
[C---:B-1----:R-:W-:Y:S01]  /*df20*/  IMAD R4, R34.reuse, UR6, RZ ;  /* 0x0000000622047c24 */ /* 0x042fe2000f8e02ff */
[----:B------:R-:W-:Y:S01]  /*df30*/  MOV R20, R20 ;  /* 0x0000001400147202 */ /* 0x000fe20000000f00 */
[----:B------:R-:W-:Y:S01]  /*df40*/  IMAD.WIDE.U32 R12, R34, UR44, R12 ;  /* 0x0000002c220c7c25 */ /* 0x000fe2000f8e000c */
[----:B------:R-:W-:Y:S01]  /*df50*/  MOV R24, R24 ;  /* 0x0000001800187202 */ /* 0x000fe20000000f00 */
[----:B------:R-:W-:Y:S01]  /*df60*/  ULDC.64 UR6, c[0x0][0xb40] ;  /* 0x0002d00000067ab9 */ /* 0x000fe20000000a00 */
[----:B------:R-:W-:Y:S01]  /*df70*/  F2FP.BF16.F32.PACK_AB R5, R99, R98 ;  /* 0x000000626305723e */ /* 0x000fe200000010ff */
[----:B------:R-:W-:Y:S01]  /*df80*/  VIADD R25, R137, UR42 ;  /* 0x0000002a89197c36 */ /* 0x000fe20008000000 */
[----:B------:R-:W-:Y:S01]  /*df90*/  F2FP.BF16.F32.PACK_AB R6, R101, R100 ;  /* 0x000000646506723e */ /* 0x000fe200000010ff */
[----:B------:R-:W-:Y:S01]  /*dfa0*/  IMAD R32, R35, UR44, R4 ;  /* 0x0000002c23207c24 */ /* 0x000fe2000f8e0204 */
[----:B------:R-:W-:Y:S01]  /*dfb0*/  F2FP.BF16.F32.PACK_AB R4, R97, R96 ;  /* 0x000000606104723e */ /* 0x000fe200000010ff */
[----:B------:R-:W-:Y:S01]  /*dfc0*/  VIADD R33, R25, 0x8 ;  /* 0x0000000819217836 */ /* 0x000fe20000000000 */
[----:B------:R-:W-:-:S02]  /*dfd0*/  SHF.R.S32.HI R21, RZ, 0x1f, R25 ;  /* 0x0000001fff157819 */ /* 0x000fc40000011419 */
[C---:B------:R-:W-:Y:S02]  /*dfe0*/  ISETP.GE.OR P1, PT, R25.reuse, UR5, P0 ;  /* 0x0000000519007c0c */ /* 0x040fe40008726670 */
[----:B------:R-:W-:Y:S02]  /*dff0*/  IADD3 R25, P2, R25, R12, RZ ;  /* 0x0000000c19197210 */ /* 0x000fe40007f5e0ff */
[----:B------:R-:W-:Y:S02]  /*e000*/  F2FP.BF16.F32.PACK_AB R7, R103, R102 ;  /* 0x000000666707723e */ /* 0x000fe400000010ff */
[----:B------:R-:W-:Y:S02]  /*e010*/  F2FP.BF16.F32.PACK_AB R8, R105, R104 ;  /* 0x000000686908723e */ /* 0x000fe400000010ff */
[----:B------:R-:W-:Y:S01]  /*e020*/  F2FP.BF16.F32.PACK_AB R9, R107, R106 ;  /* 0x0000006a6b09723e */ /* 0x000fe200000010ff */
[----:B------:R1:W-:Y:S01]  /*e030*/  STSM.16.M88.4 [R30], R4 ;  /* 0x000000041e007844 */ /* 0x0003e20000000200 */
[----:B------:R-:W-:-:S02]  /*e040*/  F2FP.BF16.F32.PACK_AB R10, R109, R108 ;  /* 0x0000006c6d0a723e */ /* 0x000fc400000010ff */
[----:B------:R-:W-:Y:S02]  /*e050*/  F2FP.BF16.F32.PACK_AB R11, R111, R110 ;  /* 0x0000006e6f0b723e */ /* 0x000fe400000010ff */
[----:B------:R-:W-:Y:S02]  /*e060*/  IADD3.X R32, R21, R13, R32, P2, !PT ;  /* 0x0000000d15207210 */ /* 0x000fe400017fe420 */
[----:B------:R-:W-:Y:S01]  /*e070*/  F2FP.BF16.F32.PACK_AB R12, R113, R112 ;  /* 0x00000070710c723e */ /* 0x000fe200000010ff */
[----:B------:R-:W-:Y:S01]  /*e080*/  STSM.16.M88.4 [R29], R8 ;  /* 0x000000081d007844 */ /* 0x000fe20000000200 */
[----:B------:R-:W-:Y:S02]  /*e090*/  F2FP.BF16.F32.PACK_AB R13, R115, R114 ;  /* 0x00000072730d723e */ /* 0x000fe400000010ff */
[----:B------:R-:W-:Y:S02]  /*e0a0*/  F2FP.BF16.F32.PACK_AB R14, R117, R14 ;  /* 0x0000000e750e723e */ /* 0x000fe400000010ff */
[----:B------:R-:W-:-:S02]  /*e0b0*/  F2FP.BF16.F32.PACK_AB R15, R15, R118 ;  /* 0x000000760f0f723e */ /* 0x000fc400000010ff */
[----:B------:R-:W-:Y:S02]  /*e0c0*/  F2FP.BF16.F32.PACK_AB R120, R121, R120 ;  /* 0x000000787978723e */ /* 0x000fe400000010ff */
[----:B------:R-:W-:Y:S01]  /*e0d0*/  F2FP.BF16.F32.PACK_AB R128, R129, R128 ;  /* 0x000000808180723e */ /* 0x000fe200000010ff */
[----:B------:R-:W-:Y:S01]  /*e0e0*/  STSM.16.M88.4 [R28], R12 ;  /* 0x0000000c1c007844 */ /* 0x000fe20000000200 */
[----:B------:R-:W-:Y:S02]  /*e0f0*/  F2FP.BF16.F32.PACK_AB R121, R26, R27 ;  /* 0x0000001b1a79723e */ /* 0x000fe400000010ff */
[----:B------:R-:W-:Y:S02]  /*e100*/  F2FP.BF16.F32.PACK_AB R122, R125, R124 ;  /* 0x0000007c7d7a723e */ /* 0x000fe400000010ff */
[----:B------:R-:W-:Y:S02]  /*e110*/  F2FP.BF16.F32.PACK_AB R123, R123, R126 ;  /* 0x0000007e7b7b723e */ /* 0x000fe400000010ff */
[----:B------:R-:W-:-:S02]  /*e120*/  F2FP.BF16.F32.PACK_AB R129, R131, R130 ;  /* 0x000000828381723e */ /* 0x000fc400000010ff */
[----:B------:R-:W-:Y:S01]  /*e130*/  F2FP.BF16.F32.PACK_AB R130, R133, R132 ;  /* 0x000000848582723e */ /* 0x000fe200000010ff */
[----:B------:R-:W-:Y:S01]  /*e140*/  STSM.16.M88.4 [R20], R120 ;  /* 0x0000007814007844 */ /* 0x000fe20000000200 */
[----:B------:R-:W-:Y:S02]  /*e150*/  F2FP.BF16.F32.PACK_AB R131, R135, R134 ;  /* 0x000000868783723e */ /* 0x000fe400000010ff */
[----:B-1----:R-:W-:Y:S02]  /*e160*/  SHF.R.S32.HI R6, RZ, 0x5, R31 ;  /* 0x00000005ff067819 */ /* 0x002fe4000001141f */
[----:B------:R-:W-:Y:S01]  /*e170*/  ISETP.GE.OR P0, PT, R33, UR5, P0 ;  /* 0x0000000521007c0c */ /* 0x000fe20008706670 */
[----:B------:R-:W-:Y:S01]  /*e180*/  STSM.16.M88.4 [R24], R128 ;  /* 0x0000008018007844 */ /* 0x000fe20000000200 */
[C---:B------:R-:W-:Y:S01]  /*e190*/  LEA R4, P2, R25.reuse, UR6, 0x2 ;  /* 0x0000000619047c11 */ /* 0x040fe2000f8410ff */
[----:B------:R-:W-:Y:S01]  /*e1a0*/  @!PT LDS RZ, [RZ] ;  /* 0x00000000fffff984 */ /* 0x000fe20000000800 */
[----:B------:R-:W-:Y:S01]  /*e1b0*/  @!PT LDS RZ, [RZ] ;  /* 0x00000000fffff984 */ /* 0x000fe20000000800 */
[----:B------:R-:W-:Y:S01]  /*e1c0*/  @!PT LDS RZ, [RZ] ;  /* 0x00000000fffff984 */ /* 0x000fe20000000800 */
[----:B------:R-:W-:Y:S01]  /*e1d0*/  @!PT LDS RZ, [RZ] ;  /* 0x00000000fffff984 */ /* 0x000fe20000000800 */
[----:B------:R1:W-:Y:S06]  /*e1e0*/  MEMBAR.ALL.CTA ;  /* 0x0000000000007992 */ /* 0x0003ec0000008000 */
[----:B-1----:R-:W1:Y:S01]  /*e1f0*/  FENCE.VIEW.ASYNC.S ;  /* 0x00000000000073c6 */ /* 0x002e620000000000 */
[----:B------:R-:W-:-:S03]  /*e200*/  LEA.HI.X R5, R25, UR7, R32, 0x2, P2 ;  /* 0x0000000719057c11 */ /* 0x000fc600090f1420 */
[----:B-1----:R-:W1:Y:S01]  /*e210*/  SHFL.IDX PT, R6, R6, RZ, 0x1f ;  /* 0x00001fff06067589 */ /* 0x002e6200000e0000 */
[----:B------:R-:W-:Y:S06]  /*e220*/  BAR.ARV 0x1, 0x1a0 ;  /* 0x0046800000007b1d */ /* 0x000fec0000002000 */
[----:B------:R2:W-:Y:S04]  /*e230*/  @!P1 STG.E desc[UR50][R4.64], R3 ;  /* 0x0000000304009986 */ /* 0x0005e8000c101932 */
[----:B------:R2:W-:Y:S01]  /*e240*/  @!P0 STG.E desc[UR50][R4.64+0x20], R0 ;  /* 0x0000200004008986 */ /* 0x0005e2000c101932 */
[----:B-1----:R-:W-:-:S13]  /*e250*/  ISETP.NE.AND P0, PT, R6, 0xb, PT ;  /* 0x0000000b0600780c */ /* 0x002fda0003f05270 */
[----:B--2---:R-:W-:Y:S05]  /*e260*/  @P0 BRA `(.L_x_735) ;  /* 0x0000000800000947 */ /* 0x004fea0003800000 */
        /* <DEDUP_REMOVED lines=26> */
.L_x_737:
[----:B------:R-:W-:Y:S05]  /*e410*/  BSYNC B0 ;  /* 0x0000000000007941 */ /* 0x000fea0003800000 */
.L_x_736:
[----:B------:R-:W-:Y:S05]  /*e420*/  BRA `(.L_x_735) ;  /* 0x0000000400907947 */ /* 0x000fea0003800000 */
.L_x_734:
[----:B------:R-:W1:Y:S01]  /*e430*/  LDC.64 R12, c[0x0][0xae0] ;  /* 0x0002b800ff0c7b82 */ /* 0x000e620000000a00 */
[----:B------:R-:W-:Y:S01]  /*e440*/  SHF.R.S32.HI R0, RZ, 0x1f, R29 ;  /* 0x0000001fff007819 */ /* 0x000fe2000001141d */
[----:B------:R-:W-:Y:S01]  /*e450*/  USHF.R.S32.HI UR5, URZ, 0x1f, UR43 ;  /* 0x0000001f3f057899 */ /* 0x000fe2000801142b */
[----:B------:R-:W-:Y:S01]  /*e460*/  ISETP.GT.AND P0, PT, R29, 0xbf, PT ;  /* 0x000000bf1d00780c */ /* 0x000fe20003f04270 */
[----:B------:R-:W-:Y:S01]  /*e470*/  USHF.R.S32.HI UR6, URZ, 0x1f, UR44 ;  /* 0x0000001f3f067899 */ /* 0x000fe2000801142c */
[----:B------:R-:W-:Y:S01]  /*e480*/  LEA.HI R25, R0, R29, RZ, 0x2 ;  /* 0x0000001d00197211 */ /* 0x000fe200078f10ff */
[----:B------:R-:W-:Y:S02]  /*e490*/  BSSY B0, `(.L_x_738) ;  /* 0x000001e000007945 */ /* 0x000fe40003800000 */
[----:B------:R-:W2:Y:S01]  /*e4a0*/  LDC R11, c[0x0][0xdac] ;  /* 0x00036b00ff0b7b82 */ /* 0x000ea20000000800 */
[----:B------:R-:W-:-:S05]  /*e4b0*/  LOP3.LUT R0, R25, 0x1ffffffc, RZ, 0xc0, !PT ;  /* 0x1ffffffc19007812 */ /* 0x000fca00078ec0ff */
[----:B------:R-:W-:Y:S02]  /*e4c0*/  IMAD.IADD R0, R29, 0x1, -R0 ;  /* 0x000000011d007824 */ /* 0x000fe400078e0a00 */
[----:B------:R-:W2:Y:S02]  /*e4d0*/  LDC R24, c[0x0][0xa88] ;  /* 0x0002a200ff187b82 */ /* 0x000ea40000000800 */
[----:B------:R-:W-:-:S06]  /*e4e0*/  IMAD.SHL.U32 R8, R0, 0x8, RZ ;  /* 0x0000000800087824 */ /* 0x000fcc00078e00ff */
[----:B------:R-:W2:Y:S01]  /*e4f0*/  LDC.64 R14, c[0x0][0xae8] ;  /* 0x0002ba00ff0e7b82 */ /* 0x000ea20000000a00 */
[----:B-1----:R-:W-:Y:S01]  /*e500*/  IMAD R10, R12, UR5, RZ ;  /* 0x000000050c0a7c24 */ /* 0x002fe2000f8e02ff */
[----:B------:R-:W-:Y:S06]  /*e510*/  @P0 BRA `(.L_x_739) ;  /* 0x0000000000540947 */ /* 0x000fec0003800000 */
[----:B------:R-:W-:Y:S01]  /*e520*/  IMAD.U32 R5, RZ, RZ, UR42 ;  /* 0x0000002aff057e24 */ /* 0x000fe2000f8e00ff */
[----:B------:R-:W-:-:S04]  /*e530*/  ULDC UR7, c[0x0][0xa88] ;  /* 0x0002a20000077ab9 */ /* 0x000fc80000000800 */
[----:B------:R-:W-:-:S04]  /*e540*/  IADD3 R4, R5, -0x80, R2 ;  /* 0xffffff8005047810 */ /* 0x000fc80007ffe002 */
[----:B------:R-:W-:-:S13]  /*e550*/  ISETP.GE.AND P0, PT, R4, UR7, PT ;  /* 0x0000000704007c0c */ /* 0x000fda000bf06270 */
[----:B------:R-:W-:Y:S05]  /*e560*/  @P0 BRA `(.L_x_739) ;  /* 0x0000000000400947 */ /* 0x000fea0003800000 */
[----:B------:R-:W1:Y:S01]  /*e570*/  LDC.64 R6, c[0x0][0xb70] ;  /* 0x0002dc00ff067b82 */ /* 0x000e620000000a00 */
[----:B------:R-:W-:Y:S01]  /*e580*/  SHF.R.S32.HI R5, RZ, 0x1f, R4 ;  /* 0x0000001fff057819 */ /* 0x000fe20000011404 */
[----:B------:R-:W-:-:S06]  /*e590*/  ULDC.64 UR8, c[0x0][0xb40] ;  /* 0x0002d00000087ab9 */ /* 0x000fcc0000000a00 */
[----:B------:R-:W5:Y:S01]  /*e5a0*/  LDC.64 R20, c[0x0][0xb78] ;  /* 0x0002de00ff147b82 */ /* 0x000f620000000a00 */
[C---:B-1----:R-:W-:Y:S02]  /*e5b0*/  IMAD R0, R6.reuse, UR5, RZ ;  /* 0x0000000506007c24 */ /* 0x042fe4000f8e02ff */
[----:B------:R-:W-:-:S04]  /*e5c0*/  IMAD.WIDE.U32 R4, R6, UR43, R4 ;  /* 0x0000002b06047c25 */ /* 0x000fc8000f8e0004 */
[----:B------:R-:W-:Y:S02]  /*e5d0*/  IMAD R3, R7, UR43, R0 ;  /* 0x0000002b07037c24 */ /* 0x000fe4000f8e0200 */
[C---:B-----5:R-:W-:Y:S02]  /*e5e0*/  IMAD R0, R20.reuse, UR6, RZ ;  /* 0x0000000614007c24 */ /* 0x060fe4000f8e02ff */
[----:B------:R-:W-:Y:S02]  /*e5f0*/  IMAD.IADD R5, R5, 0x1, R3 ;  /* 0x0000000105057824 */ /* 0x000fe400078e0203 */
[----:B------:R-:W-:Y:S02]  /*e600*/  IMAD R3, R21, UR44, R0 ;  /* 0x0000002c15037c24 */ /* 0x000fe4000f8e0200 */
[----:B------:R-:W-:-:S04]  /*e610*/  IMAD.WIDE.U32 R4, R20, UR44, R4 ;  /* 0x0000002c14047c25 */ /* 0x000fc8000f8e0004 */
[----:B------:R-:W-:Y:S01]  /*e620*/  IMAD.IADD R3, R5, 0x1, R3 ;  /* 0x0000000105037824 */ /* 0x000fe200078e0203 */
[----:B------:R-:W-:-:S04]  /*e630*/  LEA R6, P0, R4, UR8, 0x2 ;  /* 0x0000000804067c11 */ /* 0x000fc8000f8010ff */
[----:B------:R-:W-:Y:S01]  /*e640*/  LEA.HI.X R7, R4, UR9, R3, 0x2, P0 ;  /* 0x0000000904077c11 */ /* 0x000fe200080f1403 */
[----:B------:R-:W-:-:S05]  /*e650*/  IMAD.MOV.U32 R3, RZ, RZ, -0x800000 ;  /* 0xff800000ff037424 */ /* 0x000fca00078e00ff */
[----:B------:R1:W-:Y:S03]  /*e660*/  STG.E desc[UR50][R6.64], R3 ;  /* 0x0000000306007986 */ /* 0x0003e6000c101932 */
.L_x_739:
[----:B------:R-:W-:Y:S05]  /*e670*/  BSYNC B0 ;  /* 0x0000000000007941 */ /* 0x000fea0003800000 */
.L_x_738:
[----:B------:R-:W-:Y:S01]  /*e680*/  ULOP3.LUT UR48, URZ, UR48, URZ, 0x33, !UPT ;  /* 0x000000303f307292 */ /* 0x000fe2000f8e333f */
[----:B-1----:R-:W-:Y:S01]  /*e690*/  IMAD R3, R13, UR43, R10 ;  /* 0x0000002b0d037c24 */ /* 0x002fe2000f8e020a */
[----:B------:R-:W-:Y:S01]  /*e6a0*/  SHF.R.S32.HI R4, RZ, 0x2, R25 ;  /* 0x00000002ff047819 */ /* 0x000fe20000011419 */
[----:B--2---:R-:W-:Y:S01]  /*e6b0*/  IMAD R10, R14, UR6, RZ ;  /* 0x000000060e0a7c24 */ /* 0x004fe2000f8e02ff */
[----:B------:R-:W-:Y:S01]  /*e6c0*/  SHF.R.S32.HI R9, RZ, 0x1f, R8 ;  /* 0x0000001fff097819 */ /* 0x000fe20000011408 */
[----:B------:R-:W-:Y:S01]  /*e6d0*/  BSSY B0, `(.L_x_740) ;  /* 0x0000021000007945 */ /* 0x000fe20003800000 */
[----:B------:R-:W-:Y:S02]  /*e6e0*/  VIADD R13, R11, UR48 ;  /* 0x000000300b0d7c36 */ /* 0x000fe40008000000 */
[----:B------:R-:W-:Y:S02]  /*e6f0*/  VIADD R0, R4, 0x60 ;  /* 0x0000006004007836 */ /* 0x000fe40000000000 */
[----:B------:R-:W-:-:S02]  /*e700*/  IMAD R5, R13, -0xc0, R24 ;  /* 0xffffff400d057824 */ /* 0x000fc400078e0218 */
[----:B------:R-:W-:-:S03]  /*e710*/  IMAD.WIDE.U32 R6, R12, UR43, R8 ;  /* 0x0000002b0c067c25 */ /* 0x000fc6000f8e0008 */
[-C--:B------:R-:W-:Y:S01]  /*e720*/  ISETP.GE.AND P0, PT, R4, R5.reuse, PT ;  /* 0x000000050400720c */ /* 0x080fe20003f06270 */
[----:B------:R-:W-:Y:S01]  /*e730*/  IMAD.IADD R7, R7, 0x1, R3 ;  /* 0x0000000107077824 */ /* 0x000fe200078e0203 */
[----:B------:R-:W-:Y:S01]  /*e740*/  ISETP.GE.AND P3, PT, R0, R5, PT ;  /* 0x000000050000720c */ /* 0x000fe20003f66270 */
[----:B------:R-:W-:Y:S01]  /*e750*/  IMAD R3, R15, UR44, R10 ;  /* 0x0000002c0f037c24 */ /* 0x000fe2000f8e020a */
[----:B------:R-:W-:Y:S01]  /*e760*/  SHF.R.S32.HI R5, RZ, 0x1f, R4 ;  /* 0x0000001fff057819 */ /* 0x000fe20000011404 */
[----:B------:R-:W-:-:S04]  /*e770*/  IMAD.WIDE.U32 R10, R14, UR44, R6 ;  /* 0x0000002c0e0a7c25 */ /* 0x000fc8000f8e0006 */
        /* <DEDUP_REMOVED lines=22> */
.L_x_741:
[----:B------:R-:W-:Y:S05]  /*e8e0*/  BSYNC B0 ;  /* 0x0000000000007941 */ /* 0x000fea0003800000 */
.L_x_740:
[----:B------:R-:W-:Y:S04]  /*e8f0*/  BSSY B0, `(.L_x_735) ;  /* 0x0000017000007945 */ /* 0x000fe80003800000 */
[----:B------:R-:W-:Y:S05]  /*e900*/  @P3 BRA `(.L_x_742) ;  /* 0x0000000000543947 */ /* 0x000fea0003800000 */
[----:B------:R-:W-:Y:S01]  /*e910*/  IADD3 R3, P0, R6, 0x60, RZ ;  /* 0x0000006006037810 */ /* 0x000fe20007f1e0ff */
[----:B------:R-:W-:Y:S01]  /*e920*/  ULDC UR5, c[0x0][0xa8c] ;  /* 0x0002a30000057ab9 */ /* 0x000fe20000000800 */
[----:B------:R-:W-:Y:S01]  /*e930*/  ULDC.64 UR6, c[0x0][0xad8] ;  /* 0x0002b60000067ab9 */ /* 0x000fe20000000a00 */
[----:B------:R-:W-:Y:S01]  /*e940*/  IMAD.MOV.U32 R4, RZ, RZ, R10 ;  /* 0x000000ffff047224 */ /* 0x000fe200078e000a */
[C---:B------:R-:W-:Y:S01]  /*e950*/  ISETP.GE.AND P1, PT, R8.reuse, UR5, PT ;  /* 0x0000000508007c0c */ /* 0x040fe2000bf26270 */
[----:B------:R-:W-:Y:S02]  /*e960*/  IMAD.X R6, RZ, RZ, R7, P0 ;  /* 0x000000ffff067224 */ /* 0x000fe400000e0607 */
[----:B------:R-:W-:Y:S02]  /*e970*/  IMAD.MOV.U32 R5, RZ, RZ, R13 ;  /* 0x000000ffff057224 */ /* 0x000fe400078e000d */
[----:B------:R-:W-:Y:S02]  /*e980*/  VIADD R0, R8, 0x20 ;  /* 0x0000002008007836 */ /* 0x000fe40000000000 */
[----:B------:R-:W-:-:S02]  /*e990*/  IMAD R6, R6, UR6, RZ ;  /* 0x0000000606067c24 */ /* 0x000fc4000f8e02ff */
[----:B------:R-:W-:Y:S01]  /*e9a0*/  VIADD R8, R8, 0x40 ;  /* 0x0000004008087836 */ /* 0x000fe20000000000 */
[----:B------:R-:W-:Y:S01]  /*e9b0*/  ISETP.GE.AND P2, PT, R0, UR5, PT ;  /* 0x0000000500007c0c */ /* 0x000fe2000bf46270 */
        /* <DEDUP_REMOVED lines=10> */
.L_x_742:
[----:B------:R-:W-:Y:S05]  /*ea60*/  BSYNC B0 ;  /* 0x0000000000007941 */ /* 0x000fea0003800000 */
.L_x_735:
[----:B------:R-:W5:Y:S02]  /*ea70*/  LDC R0, c[0x0][0xda8] ;  /* 0x00036a00ff007b82 */ /* 0x000f640000000800 */
[----:B-----5:R-:W-:-:S13]  /*ea80*/  ISETP.LE.AND P0, PT, R0, UR4, PT ;  /* 0x0000000400007c0c */ /* 0x020fda000bf03270 */
[----:B------:R-:W-:Y:S05]  /*ea90*/  @!P0 BRA `(.L_x_743) ;  /* 0xffffff24000c8947 */ /* 0x000fea000383ffff */
[----:B------:R-:W-:Y:S05]  /*eaa0*/  EXIT ;  /* 0x000000000000794d */ /* 0x000fea0003800000 */
.L_x_653:
[----:B------:R-:W-:-:S08]  /*eab0*/  NOP ;  /* 0x0000000000007918 */ /* 0x000fd00000000000 */
[----:B------:R-:W1:-:S00]  /*eac0*/  USETMAXREG.DEALLOC.CTAPOOL 0x20 ;  /* 0x00000020000079c8 */ /* 0x000e4000080e0500 */
[----:B-1----:R-:W-:-:S05]  /*ead0*/  LOP3.LUT R16, R0, 0x3, RZ, 0xc0, !PT ;  /* 0x0000000300107812 */ /* 0x002fca00078ec0ff */
[----:B------:R-:W1:Y:S02]  /*eae0*/  SHFL.IDX PT, R0, R16, RZ, 0x1f ;  /* 0x00001fff10007589 */ /* 0x000e6400000e0000 */
[----:B-1----:R-:W-:-:S13]  /*eaf0*/  ISETP.NE.AND P0, PT, R0, RZ, PT ;  /* 0x000000ff0000720c */ /* 0x002fda0003f05270 */
[----:B------:R-:W-:Y:S05]  /*eb00*/  @P0 EXIT ;  /* 0x000000000000094d */ /* 0x000fea0003800000 */
[----:B------:R-:W1:Y:S01]  /*eb10*/  S2UR UR4, SR_CTAID.X ;  /* 0x00000000000479c3 */ /* 0x000e620000002500 */
[----:B------:R-:W-:Y:S01]  /*eb20*/  UMOV UR47, URZ ;  /* 0x0000003f002f7c82 */ /* 0x000fe20008000000 */
[----:B------:R-:W-:Y:S02]  /*eb30*/  IMAD.MOV.U32 R19, RZ, RZ, RZ ;  /* 0x000000ffff137224 */ /* 0x000fe400078e00ff */
[----:B------:R-:W-:-:S04]  /*eb40*/  IMAD.MOV.U32 R18, RZ, RZ, 0x1 ;  /* 0x00000001ff127424 */ /* 0x000fc800078e00ff */
[----:B------:R-:W1:Y:S02]  /*eb50*/  LDC R0, c[0x0][0xda8] ;  /* 0x00036a00ff007b82 */ /* 0x000e640000000800 */
[----:B-1----:R-:W-:-:S13]  /*eb60*/  ISETP.LE.AND P0, PT, R0, UR4, PT ;  /* 0x0000000400007c0c */ /* 0x002fda000bf03270 */
[----:B------:R-:W-:Y:S05]  /*eb70*/  @P0 BRA `(.L_x_744) ;  /* 0x0000002c00d80947 */ /* 0x000fea0003800000 */
[----:B------:R-:W-:Y:S01]  /*eb80*/  LOP3.LUT R23, R2, 0x1f, RZ, 0xc0, !PT ;  /* 0x0000001f02177812 */ /* 0x000fe200078ec0ff */
[----:B------:R-:W-:Y:S01]  /*eb90*/  IMAD.U32 R22, RZ, RZ, UR4 ;  /* 0x00000004ff167e24 */ /* 0x000fe2000f8e00ff */
[----:B------:R-:W-:Y:S01]  /*eba0*/  ULDC UR45, c[0x0][0xc] ;  /* 0x00000300002d7ab9 */ /* 0x000fe20000000800 */
[----:B------:R-:W-:Y:S01]  /*ebb0*/  IMAD.MOV.U32 R18, RZ, RZ, 0x1 ;  /* 0x00000001ff127424 */ /* 0x000fe200078e00ff */
[----:B------:R-:W-:Y:S01]  /*ebc0*/  ULDC.64 UR48, c[0x0][0x198] ;  /* 0x0000660000307ab9 */ /* 0x000fe20000000a00 */
[----:B------:R-:W-:Y:S01]  /*ebd0*/  IMAD.MOV.U32 R19, RZ, RZ, RZ ;  /* 0x000000ffff137224 */ /* 0x000fe200078e00ff */
[----:B------:R-:W-:-:S06]  /*ebe0*/  UMOV UR47, URZ ;  /* 0x0000003f002f7c82 */ /* 0x000fcc0008000000 */
.L_x_798:
[----:B------:R-:W-:Y:S01]  /*ebf0*/  ULDC UR8, c[0x0][0xdd0] ;  /* 0x0003740000087ab9 */ /* 0x000fe20000000800 */
[----:B-1----:R-:W1:Y:S01]  /*ec00*/  LDC R0, c[0x0][0xde8] ;  /* 0x00037a00ff007b82 */ /* 0x002e620000000800 */
[C---:B------:R-:W-:Y:S01]  /*ec10*/  R2UR UR6, R22.reuse ;  /* 0x00000000160672ca */ /* 0x040fe200000e0000 */
[----:B------:R-:W-:Y:S01]  /*ec20*/  UISETP.NE.AND UP0, UPT, UR8, 0x1, UPT ;  /* 0x000000010800788c */ /* 0x000fe2000bf05270 */
[----:B------:R-:W-:-:S10]  /*ec30*/  R2UR UR7, R22 ;  /* 0x00000000160772ca */ /* 0x000fd400000e0000 */
[----:B------:R-:W-:Y:S01]  /*ec40*/  @UP0 ULDC UR4, c[0x0][0xdd4] ;  /* 0x0003750000040ab9 */ /* 0x000fe20000000800 */
[----:B------:R-:W-:Y:S01]  /*ec50*/  @UP0 ULDC UR9, c[0x0][0xdd8] ;  /* 0x0003760000090ab9 */ /* 0x000fe20000000800 */
[----:B------:R-:W-:-:S04]  /*ec60*/  UIMAD.WIDE.U32 UR4, UR6, UR4, URZ ;  /* 0x00000004060472a5 */ /* 0x000fc8000f8e003f */
[----:B------:R-:W-:-:S04]  /*ec70*/  @UP0 USHF.R.U32.HI UR6, URZ, UR9, UR5 ;  /* 0x000000093f060299 */ /* 0x000fc80008011605 */
[----:B------:R-:W-:Y:S02]  /*ec80*/  UIADD3 UR4, -UR6, URZ, URZ ;  /* 0x0000003f06047290 */ /* 0x000fe4000fffe13f */
[----:B-1----:R-:W-:Y:S02]  /*ec90*/  ISETP.LE.AND P0, PT, R0, UR6, PT ;  /* 0x0000000600007c0c */ /* 0x002fe4000bf03270 */
[----:B------:R-:W-:-:S11]  /*eca0*/  UIMAD UR8, UR8, UR4, UR7 ;  /* 0x00000004080872a4 */ /* 0x000fd6000f8e0207 */
[----:B------:R-:W-:Y:S05]  /*ecb0*/  @!P0 BRA `(.L_x_745) ;  /* 0x0000000000208947 */ /* 0x000fea0003800000 */
        /* <DEDUP_REMOVED lines=8> */
.L_x_745:
[----:B------:R-:W-:Y:S01]  /*ed40*/  ULDC UR9, c[0x0][0xdc4] ;  /* 0x0003710000097ab9 */ /* 0x000fe20000000800 */
[----:B------:R-:W-:Y:S01]  /*ed50*/  UMOV UR7, UR8 ;  /* 0x0000000800077c82 */ /* 0x000fe20008000000 */
[----:B------:R-:W-:-:S11]  /*ed60*/  UISETP.NE.AND UP0, UPT, UR9, 0x1, UPT ;  /* 0x000000010900788c */ /* 0x000fd6000bf05270 */
[----:B------:R-:W-:Y:S02]  /*ed70*/  @UP0 ULDC.64 UR10, c[0x0][0xdc8] ;  /* 0x00037200000a0ab9 */ /* 0x000fe40000000a00 */
[----:B------:R-:W-:-:S04]  /*ed80*/  UIMAD.WIDE.U32 UR4, UR8, UR10, URZ ;  /* 0x0000000a080472a5 */ /* 0x000fc8000f8e003f */
[----:B------:R-:W-:-:S04]  /*ed90*/  @UP0 USHF.R.U32.HI UR7, URZ, UR11, UR5 ;  /* 0x0000000b3f070299 */ /* 0x000fc80008011605 */
[----:B------:R-:W-:-:S12]  /*eda0*/  UIMAD UR4, UR7, UR9, URZ ;  /* 0x00000009070472a4 */ /* 0x000fd8000f8e023f */
.L_x_746:
[----:B------:R-:W-:Y:S01]  /*edb0*/  ULDC.64 UR10, c[0x0][0x3f8] ;  /* 0x0000fe00000a7ab9 */ /* 0x000fe20000000a00 */
[----:B------:R-:W-:Y:S02]  /*edc0*/  UIADD3 UR8, UR8, -UR4, URZ ;  /* 0x8000000408087290 */ /* 0x000fe4000fffe03f */
[----:B------:R-:W-:Y:S02]  /*edd0*/  UISETP.NE.U32.AND UP0, UPT, UR10, URZ, UPT ;  /* 0x0000003f0a00728c */ /* 0x000fe4000bf05070 */
[----:B------:R-:W-:Y:S01]  /*ede0*/  ULOP3.LUT UR7, URZ, UR7, URZ, 0x33, !UPT ;  /* 0x000000073f077292 */ /* 0x000fe2000f8e333f */
[----:B------:R-:W-:Y:S01]  /*edf0*/  ULDC UR10, c[0x0][0xdb8] ;  /* 0x00036e00000a7ab9 */ /* 0x000fe20000000800 */
[----:B------:R-:W-:Y:S01]  /*ee00*/  ULDC.64 UR4, c[0x0][0x9e0] ;  /* 0x0002780000047ab9 */ /* 0x000fe20000000a00 */
[----:B------:R-:W-:Y:S01]  /*ee10*/  UISETP.NE.AND UP1, UPT, UR10, 0x1, UPT ;  /* 0x000000010a00788c */ /* 0x000fe2000bf25270 */
[----:B------:R-:W-:Y:S01]  /*ee20*/  ULDC UR9, c[0x0][0xdc4] ;  /* 0x0003710000097ab9 */ /* 0x000fe20000000800 */
[----:B------:R-:W-:Y:S01]  /*ee30*/  ULDC UR37, c[0x0][0xdac] ;  /* 0x00036b0000257ab9 */ /* 0x000fe20000000800 */
[----:B------:R-:W-:-:S02]  /*ee40*/  UISETP.GE.AND UP2, UPT, UR5, 0x1, UPT ;  /* 0x000000010500788c */ /* 0x000fc4000bf46270 */
[----:B------:R-:W-:Y:S02]  /*ee50*/  UIMAD UR9, UR6, UR9, UR8 ;  /* 0x00000009060972a4 */ /* 0x000fe4000f8e0208 */
[----:B------:R-:W-:Y:S02]  /*ee60*/  UIADD3 UR37, UR7, UR37, URZ ;  /* 0x0000002507257290 */ /* 0x000fe4000fffe03f */
[----:B------:R-:W-:Y:S01]  /*ee70*/  UISETP.NE.AND.EX UP0, UPT, UR11, URZ, UPT, UP0 ;  /* 0x0000003f0b00728c */ /* 0x000fe2000bf05300 */
[----:B------:R-:W-:Y:S01]  /*ee80*/  PLOP3.LUT P1, PT, PT, PT, UP2, 0x80, 0x0 ;  /* 0x000000000000781c */ /* 0x000fe20003f2f028 */
[----:B------:R-:W-:Y:S01]  /*ee90*/  @UP1 ULDC UR6, c[0x0][0xdbc] ;  /* 0x00036f0000061ab9 */ /* 0x000fe20000000800 */
[----:B------:R-:W-:Y:S02]  /*eea0*/  UIMAD UR37, UR37, 0xc0, URZ ;  /* 0x000000c0252578a4 */ /* 0x000fe4000f8e023f */
[----:B------:R-:W-:Y:S01]  /*eeb0*/  UIMAD.WIDE.U32 UR6, UR9, UR6, URZ ;  /* 0x00000006090672a5 */ /* 0x000fe2000f8e003f */
[----:B------:R-:W-:Y:S01]  /*eec0*/  ULDC UR11, c[0x0][0x404] ;  /* 0x00010100000b7ab9 */ /* 0x000fe20000000800 */
[----:B------:R-:W-:Y:S01]  /*eed0*/  ULDC UR12, c[0x0][0x288] ;  /* 0x0000a200000c7ab9 */ /* 0x000fe20000000800 */
[----:B------:R-:W-:Y:S01]  /*eee0*/  @UP1 ULDC UR14, c[0x0][0xdc0] ;  /* 0x00037000000e1ab9 */ /* 0x000fe20000000800 */
[----:B------:R-:W-:Y:S01]  /*eef0*/  UMOV UR39, UR9 ;  /* 0x0000000900277c82 */ /* 0x000fe20008000000 */
[----:B------:R-:W-:-:S02]  /*ef00*/  USEL UR11, UR11, 0x1, UP0 ;  /* 0x000000010b0b7887 */ /* 0x000fc40008000000 */
[----:B------:R-:W-:Y:S02]  /*ef10*/  UIADD3 UR8, UR37, 0xc0, -UR12 ;  /* 0x000000c025087890 */ /* 0x000fe4000fffe80c */
[----:B------:R-:W-:Y:S01]  /*ef20*/  @UP1 USHF.R.U32.HI UR39, URZ, UR14, UR7 ;  /* 0x0000000e3f271299 */ /* 0x000fe20008011607 */
[----:B------:R-:W-:Y:S02]  /*ef30*/  ULDC UR13, c[0x0][0x2e0] ;  /* 0x0000b800000d7ab9 */ /* 0x000fe40000000800 */
[----:B------:R-:W-:Y:S02]  /*ef40*/  UIMAD UR6, UR11, UR13, UR8 ;  /* 0x0000000d0b0672a4 */ /* 0x000fe4000f8e0208 */
[----:B------:R-:W-:Y:S02]  /*ef50*/  UIADD3 UR38, -UR39, URZ, URZ ;  /* 0x0000003f27267290 */ /* 0x000fe4000fffe13f */
[----:B------:R-:W-:Y:S02]  /*ef60*/  UIADD3 UR4, UR6, UR4, URZ ;  /* 0x0000000406047290 */ /* 0x000fe4000fffe03f */
[----:B------:R-:W-:Y:S01]  /*ef70*/  UIMAD UR38, UR10, UR38, UR9 ;  /* 0x000000260a2672a4 */ /* 0x000fe2000f8e0209 */
[----:B------:R-:W-:Y:S11]  /*ef80*/  @!P1 BRA `(.L_x_747) ;  /* 0x0000000000449947 */ /* 0x000ff60003800000 */
        /* <DEDUP_REMOVED lines=10> */
.L_x_748:
[----:B------:R-:W-:-:S11]  /*f030*/  UISETP.NE.AND UP0, UPT, UR5, 0x1, UPT ;  /* 0x000000010500788c */ /* 0x000fd6000bf05270 */
[----:B------:R-:W-:Y:S02]  /*f040*/  @UP0 ULDC.64 UR14, c[0x0][0x9e8] ;  /* 0x00027a00000e0ab9 */ /* 0x000fe40000000a00 */
[----:B------:R-:W-:-:S04]  /*f050*/  UIMAD.WIDE.U32 UR6, UR8, UR14, URZ ;  /* 0x0000000e080672a5 */ /* 0x000fc8000f8e003f */
[----:B------:R-:W-:-:S12]  /*f060*/  @UP0 USHF.R.U32.HI UR8, URZ, UR15, UR7 ;  /* 0x0000000f3f080299 */ /* 0x000fd80008011607 */
.L_x_749:
[----:B------:R-:W-:-:S04]  /*f070*/  UIMAD UR8, UR8, UR5, UR5 ;  /* 0x00000005080872a4 */ /* 0x000fc8000f8e0205 */
[----:B------:R-:W-:-:S04]  /*f080*/  UISETP.LT.AND UP0, UPT, UR4, UR8, UPT ;  /* 0x000000080400728c */ /* 0x000fc8000bf01270 */
[----:B------:R-:W-:-:S12]  /*f090*/  USEL UR4, UR4, UR8, UP0 ;  /* 0x0000000804047287 */ /* 0x000fd80008000000 */
.L_x_747:
[----:B------:R-:W-:Y:S02]  /*f0a0*/  UIMAD UR7, UR11, UR13, 0x7f ;  /* 0x0000007f0b0774a4 */ /* 0x000fe4000f8e020d */
[----:B------:R-:W-:Y:S02]  /*f0b0*/  UIADD3 UR4, UR4, 0x7f, URZ ;  /* 0x0000007f04047890 */ /* 0x000fe4000fffe03f */
[----:B------:R-:W-:Y:S02]  /*f0c0*/  USHF.R.S32.HI UR8, URZ, 0x1f, UR7 ;  /* 0x0000001f3f087899 */ /* 0x000fe40008011407 */
[----:B------:R-:W-:Y:S02]  /*f0d0*/  USHF.R.S32.HI UR6, URZ, 0x1f, UR4 ;  /* 0x0000001f3f067899 */ /* 0x000fe40008011404 */
[----:B------:R-:W-:Y:S02]  /*f0e0*/  ULEA.HI UR8, UR8, UR7, URZ, 0x7 ;  /* 0x0000000708087291 */ /* 0x000fe4000f8f383f */
[----:B------:R-:W-:-:S02]  /*f0f0*/  ULEA.HI UR6, UR6, UR4, URZ, 0x7 ;  /* 0x0000000406067291 */ /* 0x000fc4000f8f383f */
[----:B------:R-:W-:Y:S02]  /*f100*/  UIADD3 UR4, UR37, -UR12, URZ ;  /* 0x8000000c25047290 */ /* 0x000fe4000fffe03f */
[----:B------:R-:W-:Y:S02]  /*f110*/  USHF.R.S32.HI UR44, URZ, 0x7, UR8 ;  /* 0x000000073f2c7899 */ /* 0x000fe40008011408 */
[----:B------:R-:W-:Y:S02]  /*f120*/  USHF.R.S32.HI UR6, URZ, 0x7, UR6 ;  /* 0x000000073f067899 */ /* 0x000fe40008011406 */
[----:B------:R-:W-:Y:S02]  /*f130*/  UIMAD UR4, UR11, UR13, UR4 ;  /* 0x0000000d0b0472a4 */ /* 0x000fe4000f8e0204 */
[----:B------:R-:W-:Y:S01]  /*f140*/  UISETP.LT.AND UP0, UPT, UR44, UR6, UPT ;  /* 0x000000062c00728c */ /* 0x000fe2000bf01270 */
[----:B------:R-:W-:Y:S02]  /*f150*/  ULDC UR8, c[0x0][0x9dc] ;  /* 0x0002770000087ab9 */ /* 0x000fe40000000800 */
[----:B------:R-:W-:-:S02]  /*f160*/  UIADD3 UR8, UR4, -UR8, URZ ;  /* 0x8000000804087290 */ /* 0x000fc4000fffe03f */
[----:B------:R-:W-:Y:S01]  /*f170*/  USEL UR44, UR44, UR6, UP0 ;  /* 0x000000062c2c7287 */ /* 0x000fe20008000000 */
[----:B------:R-:W-:Y:S11]  /*f180*/  @!P1 BRA `(.L_x_750) ;  /* 0x0000000000449947 */ /* 0x000ff60003800000 */
        /* <DEDUP_REMOVED lines=10> */
.L_x_751:
[----:B------:R-:W-:-:S11]  /*f230*/  UISETP.NE.AND UP0, UPT, UR5, 0x1, UPT ;  /* 0x000000010500788c */ /* 0x000fd6000bf05270 */
[----:B------:R-:W-:Y:S02]  /*f240*/  @UP0 ULDC.64 UR10, c[0x0][0x9e8] ;  /* 0x00027a00000a0ab9 */ /* 0x000fe40000000a00 */
[----:B------:R-:W-:-:S04]  /*f250*/  UIMAD.WIDE.U32 UR6, UR4, UR10, URZ ;  /* 0x0000000a040672a5 */ /* 0x000fc8000f8e003f */
[----:B------:R-:W-:-:S12]  /*f260*/  @UP0 USHF.R.U32.HI UR4, URZ, UR11, UR7 ;  /* 0x0000000b3f040299 */ /* 0x000fd80008011607 */
.L_x_752:
[----:B------:R-:W-:-:S04]  /*f270*/  UIMAD UR4, UR4, UR5, URZ ;  /* 0x00000005040472a4 */ /* 0x000fc8000f8e023f */
[----:B------:R-:W-:-:S04]  /*f280*/  UISETP.LT.AND UP0, UPT, UR8, UR4, UPT ;  /* 0x000000040800728c */ /* 0x000fc8000bf01270 */
[----:B------:R-:W-:-:S12]  /*f290*/  USEL UR8, UR8, UR4, !UP0 ;  /* 0x0000000408087287 */ /* 0x000fd8000c000000 */
.L_x_750:
[----:B------:R-:W-:Y:S01]  /*f2a0*/  USHF.R.S32.HI UR4, URZ, 0x1f, UR8 ;  /* 0x0000001f3f047899 */ /* 0x000fe20008011408 */
[----:B------:R-:W-:Y:S03]  /*f2b0*/  BSSY B6, `(.L_x_753) ;  /* 0x0000273000067945 */ /* 0x000fe60003800000 */
[----:B------:R-:W-:-:S04]  /*f2c0*/  ULEA.HI UR4, UR4, UR8, URZ, 0x7 ;  /* 0x0000000804047291 */ /* 0x000fc8000f8f383f */
[----:B------:R-:W-:-:S04]  /*f2d0*/  USHF.R.S32.HI UR4, URZ, 0x7, UR4 ;  /* 0x000000073f047899 */ /* 0x000fc80008011404 */
[----:B------:R-:W-:-:S04]  /*f2e0*/  UISETP.LT.AND UP0, UPT, URZ, UR4, UPT ;  /* 0x000000043f00728c */ /* 0x000fc8000bf01270 */
[----:B------:R-:W-:-:S04]  /*f2f0*/  USEL UR43, URZ, UR4, !UP0 ;  /* 0x000000043f2b7287 */ /* 0x000fc8000c000000 */
[----:B------:R-:W-:-:S06]  /*f300*/  UISETP.GT.AND UP0, UPT, UR44, UR43, UPT ;  /* 0x0000002b2c00728c */ /* 0x000fcc000bf04270 */
[----:B------:R-:W-:-:S13]  /*f310*/  PLOP3.LUT P0, PT, PT, PT, UP0, 0x80, 0x0 ;  /* 0x000000000000781c */ /* 0x000fda0003f0f008 */
[----:B------:R-:W-:Y:S05]  /*f320*/  @P0 BRA `(.L_x_754) ;  /* 0x0000000000400947 */ /* 0x000fea0003800000 */
[----:B------:R-:W-:Y:S01]  /*f330*/  ISETP.NE.AND P0, PT, R23, RZ, PT ;  /* 0x000000ff1700720c */ /* 0x000fe20003f05270 */
[----:B------:R-:W-:-:S12]  /*f340*/  IMAD.MOV.U32 R13, RZ, RZ, R22 ;  /* 0x000000ffff0d7224 */ /* 0x000fd800078e0016 */
[----:B------:R-:W-:Y:S05]  /*f350*/  @P0 BRA `(.L_x_755) ;  /* 0x0000002400a00947 */ /* 0x000fea0003800000 */
[----:B------:R-:W1:Y:S01]  /*f360*/  S2R R7, SR_LANEID ;  /* 0x0000000000077919 */ /* 0x000e620000000000 */
[----:B------:R-:W-:Y:S01]  /*f370*/  VOTEU.ANY UR4, UPT, PT ;  /* 0x0000000000047886 */ /* 0x000fe200038e0100 */
[----:B------:R-:W2:Y:S01]  /*f380*/  LDC.64 R2, c[0x0][0xdf0] ;  /* 0x00037c00ff027b82 */ /* 0x000ea20000000a00 */
[----:B------:R-:W1:Y:S08]  /*f390*/  FLO.U32 R0, UR4 ;  /* 0x0000000400007d00 */ /* 0x000e7000080e0000 */
[----:B------:R-:W2:Y:S01]  /*f3a0*/  POPC R5, UR4 ;  /* 0x0000000400057d09 */ /* 0x000ea20008000000 */
[----:B-1----:R-:W-:-:S13]  /*f3b0*/  ISETP.EQ.U32.AND P0, PT, R0, R7, PT ;  /* 0x000000070000720c */ /* 0x002fda0003f02070 */
[----:B--2---:R-:W2:Y:S01]  /*f3c0*/  @P0 ATOMG.E.ADD.STRONG.GPU PT, R3, desc[UR50][R2.64], R5 ;  /* 0x00000005020309a8 */ /* 0x004ea200081ee1f2 */
[----:B------:R-:W1:Y:S02]  /*f3d0*/  S2R R4, SR_LTMASK ;  /* 0x0000000000047919 */ /* 0x000e640000003900 */
[----:B-1----:R-:W-:-:S04]  /*f3e0*/  LOP3.LUT R4, R4, UR4, RZ, 0xc0, !PT ;  /* 0x0000000404047c12 */ /* 0x002fc8000f8ec0ff */
[----:B------:R-:W1:Y:S01]  /*f3f0*/  POPC R13, R4 ;  /* 0x00000004000d7309 */ /* 0x000e620000000000 */
[----:B--2---:R-:W1:Y:S02]  /*f400*/  SHFL.IDX PT, R0, R3, R0, 0x1f ;  /* 0x00001f0003007589 */ /* 0x004e6400000e0000 */
[----:B-1----:R-:W-:Y:S01]  /*f410*/  IADD3 R13, R0, UR45, R13 ;  /* 0x0000002d000d7c10 */ /* 0x002fe2000fffe00d */
[----:B------:R-:W-:Y:S06]  /*f420*/  BRA `(.L_x_755) ;  /* 0x00000024006c7947 */ /* 0x000fec0003800000 */
.L_x_754:
[----:B------:R-:W1:Y:S01]  /*f430*/  S2UR UR4, SR_CgaCtaId ;  /* 0x00000000000479c3 */ /* 0x000e620000008800 */
[----:B------:R-:W-:Y:S02]  /*f440*/  UMOV UR42, 0x400 ;  /* 0x00000400002a7882 */ /* 0x000fe40000000000 */
[----:B-1----:R-:W-:-:S04]  /*f450*/  ULEA UR42, UR4, UR42, 0x18 ;  /* 0x0000002a042a7291 */ /* 0x002fc8000f8ec03f */
[----:B------:R-:W-:-:S04]  /*f460*/  UIADD3 UR4, UR42, 0x15400, URZ ;  /* 0x000154002a047890 */ /* 0x000fc8000fffe03f */
[----:B------:R-:W-:-:S06]  /*f470*/  ULOP3.LUT UP0, URZ, UR4, 0x1bf, URZ, 0xc0, !UPT ;  /* 0x000001bf043f7892 */ /* 0x000fcc000f80c03f */
[----:B------:R-:W-:-:S13]  /*f480*/  PLOP3.LUT P0, PT, PT, PT, UP0, 0x80, 0x0 ;  /* 0x000000000000781c */ /* 0x000fda0003f0f008 */
[----:B------:R-:W-:Y:S05]  /*f490*/  @!P0 BRA `(.L_x_756) ;  /* 0x0000000000408947 */ /* 0x000fea0003800000 */
[----:B------:R-:W-:Y:S01]  /*f4a0*/  MOV R2, 0x0 ;  /* 0x0000000000027802 */ /* 0x000fe20000000f00 */
[----:B------:R-:W-:Y:S01]  /*f4b0*/  ULDC.64 UR4, c[0x4][0xa8] ;  /* 0x01002a0000047ab9 */ /* 0x000fe20000000a00 */
[----:B------:R-:W-:Y:S01]  /*f4c0*/  ULDC.64 UR6, c[0x4][0xb0] ;  /* 0x01002c0000067ab9 */ /* 0x000fe20000000a00 */
[----:B------:R-:W-:Y:S02]  /*f4d0*/  IMAD.U32 R4, RZ, RZ, UR4 ;  /* 0x00000004ff047e24 */ /* 0x000fe4000f8e00ff */
[----:B------:R-:W-:Y:S01]  /*f4e0*/  IMAD.U32 R5, RZ, RZ, UR5 ;  /* 0x00000005ff057e24 */ /* 0x000fe2000f8e00ff */
[----:B------:R-:W1:Y:S01]  /*f4f0*/  LDC.64 R2, c[0x4][R2] ;  /* 0x0100000002027b82 */ /* 0x000e620000000a00 */
[----:B------:R-:W-:Y:S01]  /*f500*/  ULDC.64 UR4, c[0x4][0x30] ;  /* 0x01000c0000047ab9 */ /* 0x000fe20000000a00 */
        /* <DEDUP_REMOVED lines=9> */
.L_x_756:
[----:B------:R-:W-:-:S04]  /*f5a0*/  UIADD3 UR4, UR42, 0x400, URZ ;  /* 0x000004002a047890 */ /* 0x000fc8000fffe03f */
[----:B------:R-:W-:-:S06]  /*f5b0*/  ULOP3.LUT UP0, URZ, UR4, 0x1bf, URZ, 0xc0, !UPT ;  /* 0x000001bf043f7892 */ /* 0x000fcc000f80c03f */
[----:B------:R-:W-:-:S13]  /*f5c0*/  PLOP3.LUT P0, PT, PT, PT, UP0, 0x80, 0x0 ;  /* 0x000000000000781c */ /* 0x000fda0003f0f008 */
[----:B------:R-:W-:Y:S05]  /*f5d0*/  @!P0 BRA `(.L_x_757) ;  /* 0x00000000007c8947 */ /* 0x000fea0003800000 */
        /* <DEDUP_REMOVED lines=16> */
.L_x_758:
[----:B------:R1:W2:Y:S01]  /*f6e0*/  LDC.64 R2, c[0x4][R24] ;  /* 0x0100000018027b82 */ /* 0x0002a20000000a00 */
[----:B------:R-:W-:Y:S01]  /*f6f0*/  ULDC.64 UR4, c[0x4][0xa8] ;  /* 0x01002a0000047ab9 */ /* 0x000fe20000000a00 */
[----:B------:R-:W-:Y:S01]  /*f700*/  ULDC.64 UR6, c[0x4][0xb0] ;  /* 0x01002c0000067ab9 */ /* 0x000fe20000000a00 */
[----:B------:R-:W-:Y:S02]  /*f710*/  IMAD.U32 R4, RZ, RZ, UR4 ;  /* 0x00000004ff047e24 */ /* 0x000fe4000f8e00ff */
        /* <DEDUP_REMOVED lines=11> */
.L_x_757:
[----:B------:R-:W-:Y:S01]  /*f7d0*/  ULDC.64 UR4, c[0x0][0x9f8] ;  /* 0x00027e0000047ab9 */ /* 0x000fe20000000a00 */
[----:B------:R-:W-:Y:S01]  /*f7e0*/  IMAD.U32 R5, RZ, RZ, UR39 ;  /* 0x00000027ff057e24 */ /* 0x000fe2000f8e00ff */
[----:B------:R-:W-:Y:S01]  /*f7f0*/  ISETP.NE.U32.AND P0, PT, RZ, UR4, PT ;  /* 0x00000004ff007c0c */ /* 0x000fe2000bf05070 */
[----:B------:R-:W-:-:S03]  /*f800*/  IMAD.U32 R0, RZ, RZ, UR39 ;  /* 0x00000027ff007e24 */ /* 0x000fc6000f8e00ff */
[----:B------:R-:W-:-:S13]  /*f810*/  ISETP.NE.AND.EX P0, PT, RZ, UR5, PT, P0 ;  /* 0x00000005ff007c0c */ /* 0x000fda000bf05300 */
[----:B------:R-:W1:Y:S02]  /*f820*/  @P0 LDC.64 R2, c[0x0][0x9f8] ;  /* 0x00027e00ff020b82 */ /* 0x000e640000000a00 */
[----:B-1----:R-:W-:-:S06]  /*f830*/  @P0 IMAD.WIDE R4, R5, 0x4, R2 ;  /* 0x0000000405040825 */ /* 0x002fcc00078e0202 */
[----:B------:R-:W1:Y:S01]  /*f840*/  LDC R2, c[0x0][0x428] ;  /* 0x00010a00ff027b82 */ /* 0x000e620000000800 */
[----:B------:R2:W3:Y:S01]  /*f850*/  @P0 LDG.E R0, desc[UR50][R4.64] ;  /* 0x0000003204000981 */ /* 0x0004e2000c1e1900 */
[----:B------:R-:W-:Y:S01]  /*f860*/  ISETP.NE.AND P1, PT, R23, RZ, PT ;  /* 0x000000ff1700720c */ /* 0x000fe20003f25270 */
[----:B------:R-:W-:Y:S01]  /*f870*/  UMOV UR36, URZ ;  /* 0x0000003f00247c82 */ /* 0x000fe20008000000 */
[----:B------:R-:W-:Y:S01]  /*f880*/  UMOV UR12, 0x20 ;  /* 0x00000020000c7882 */ /* 0x000fe20000000000 */
[----:B------:R-:W-:Y:S01]  /*f890*/  UMOV UR13, UR37 ;  /* 0x00000025000d7c82 */ /* 0x000fe20008000000 */
[----:B------:R-:W-:Y:S01]  /*f8a0*/  UMOV UR14, UR38 ;  /* 0x00000026000e7c82 */ /* 0x000fe20008000000 */
[----:B------:R-:W-:Y:S01]  /*f8b0*/  UMOV UR15, UR39 ;  /* 0x00000027000f7c82 */ /* 0x000fe20008000000 */
[----:B------:R-:W-:Y:S01]  /*f8c0*/  UMOV UR8, 0x40 ;  /* 0x0000004000087882 */ /* 0x000fe20000000000 */
[----:B------:R-:W-:Y:S01]  /*f8d0*/  UMOV UR9, UR37 ;  /* 0x0000002500097c82 */ /* 0x000fe20008000000 */
[----:B------:R-:W-:Y:S01]  /*f8e0*/  UMOV UR10, UR38 ;  /* 0x00000026000a7c82 */ /* 0x000fe20008000000 */
[----:B------:R-:W-:Y:S01]  /*f8f0*/  UMOV UR11, UR39 ;  /* 0x00000027000b7c82 */ /* 0x000fe20008000000 */
[----:B------:R-:W-:Y:S01]  /*f900*/  UMOV UR6, 0xffffffff ;  /* 0xffffffff00067882 */ /* 0x000fe20000000000 */
[----:B------:R-:W-:-:S02]  /*f910*/  IMAD.U32 R7, RZ, RZ, UR44 ;  /* 0x0000002cff077e24 */ /* 0x000fc4000f8e00ff */
[----:B------:R-:W-:Y:S02]  /*f920*/  VOTEU.ALL UP1, P1 ;  /* 0x00000000003f7886 */ /* 0x000fe40000820000 */
[----:B------:R-:W-:-:S03]  /*f930*/  VIADD R7, R7, 0xffffffff ;  /* 0xffffffff07077836 */ /* 0x000fc60000000000 */
[----:B------:R-:W-:Y:S01]  /*f940*/  @!UP1 UIADD3 UR4, UP0, UR48, 0x270, URZ ;  /* 0x0000027030049890 */ /* 0x000fe2000ff1e03f */
[----:B-1----:R-:W-:Y:S02]  /*f950*/  ISETP.NE.AND P2, PT, R2, 0x1, PT ;  /* 0x000000010200780c */ /* 0x002fe40003f45270 */
[----:B------:R-:W1:Y:S01]  /*f960*/  LDC.64 R2, c[0x0][0x3f8] ;  /* 0x0000fe00ff027b82 */ /* 0x000e620000000a00 */
[----:B------:R-:W-:-:S09]  /*f970*/  @!UP1 UIADD3.X UR5, URZ, UR49, URZ, UP0, !UPT ;  /* 0x000000313f059290 */ /* 0x000fd200087fe43f */
[----:B------:R4:W-:Y:S01]  /*f980*/  @!UP1 UTMAPF.L2.4D [UR36], [UR4] ;  /* 0x00000024040095b8 */ /* 0x0009e20008018000 */
[----:B------:R-:W2:Y:S01]  /*f990*/  @P2 LDC R6, c[0x0][0x42c] ;  /* 0x00010b00ff062b82 */ /* 0x000ea20000000800 */
[----:B------:R4:W-:Y:S07]  /*f9a0*/  @!UP1 UTMAPF.L2.4D [UR12], [UR4] ;  /* 0x0000000c040095b8 */ /* 0x0009ee0008018000 */
[----:B------:R-:W5:Y:S01]  /*f9b0*/  @P2 LDC R9, c[0x0][0x430] ;  /* 0x00010c00ff092b82 */ /* 0x000f620000000800 */
[----:B-1----:R-:W-:Y:S01]  /*f9c0*/  ISETP.NE.U32.AND P0, PT, R2, RZ, PT ;  /* 0x000000ff0200720c */ /* 0x002fe20003f05070 */
[----:B------:R4:W-:Y:S03]  /*f9d0*/  @!UP1 UTMAPF.L2.4D [UR8], [UR4] ;  /* 0x00000008040095b8 */ /* 0x0009e60008018000 */
[----:B------:R-:W-:Y:S01]  /*f9e0*/  ISETP.NE.AND.EX P0, PT, R3, RZ, PT, P0 ;  /* 0x000000ff0300720c */ /* 0x000fe20003f05300 */
[----:B--2---:R-:W-:-:S04]  /*f9f0*/  @P2 IMAD.HI.U32 R4, R6, UR38, RZ ;  /* 0x0000002606042c27 */ /* 0x004fc8000f8e00ff */
[----:B------:R-:W-:Y:S01]  /*fa00*/  IMAD.U32 R6, RZ, RZ, UR38 ;  /* 0x00000026ff067e24 */ /* 0x000fe2000f8e00ff */
[----:B-----5:R-:W-:Y:S02]  /*fa10*/  @P2 SHF.R.U32.HI R6, RZ, R9, R4 ;  /* 0x00000009ff062219 */ /* 0x020fe40000011604 */
[----:B---3--:R-:W-:Y:S01]  /*fa20*/  SEL R9, R0, RZ, !P0 ;  /* 0x000000ff00097207 */ /* 0x008fe20004000000 */
[----:B----4-:R-:W-:Y:S06]  /*fa30*/  BRA.DIV UR6, `(.L_x_759) ;  /* 0x0000002606c07947 */ /* 0x010fec000b800000 */
.L_x_810:
[----:B------:R-:W-:Y:S01]  /*fa40*/  UMOV UR4, 0xffffffff ;  /* 0xffffffff00047882 */ /* 0x000fe20000000000 */
[----:B------:R-:W-:Y:S02]  /*fa50*/  SHF.R.S32.HI R8, RZ, 0x1f, R0 ;  /* 0x0000001fff087819 */ /* 0x000fe40000011400 */
[----:B------:R-:W-:Y:S05]  /*fa60*/  BRA.DIV UR4, `(.L_x_760) ;  /* 0x0000002604d47947 */ /* 0x000fea000b800000 */
[----:B------:R-:W-:-:S13]  /*fa70*/  ELECT P6, URZ, PT ;  /* 0x00000000003f782f */ /* 0x000fda00038c0000 */
.L_x_813:
[----:B------:R-:W-:Y:S05]  /*fa80*/  @!P6 BRA `(.L_x_761) ;  /* 0x0000000000e8e947 */ /* 0x000fea0003800000 */
[----:B------:R-:W-:Y:S01]  /*fa90*/  LEA R13, R19, UR42, 0x3 ;  /* 0x0000002a130d7c11 */ /* 0x000fe2000f8e18ff */
[----:B------:R-:W-:Y:S01]  /*faa0*/  IMAD.MOV.U32 R9, RZ, RZ, R0 ;  /* 0x000000ffff097224 */ /* 0x000fe200078e0000 */
[----:B------:R-:W-:Y:S01]  /*fab0*/  SHF.L.U32 R12, R18, 0x1f, RZ ;  /* 0x0000001f120c7819 */ /* 0x000fe200000006ff */
[----:B------:R-:W-:Y:S06]  /*fac0*/  @!P0 BRA `(.L_x_762) ;  /* 0x0000000000488947 */ /* 0x000fec0003800000 */
[----:B------:R-:W1:Y:S01]  /*fad0*/  LDC R14, c[0x0][0x41c] ;  /* 0x00010700ff0e7b82 */ /* 0x000e620000000800 */
[----:B------:R-:W-:Y:S01]  /*fae0*/  IMAD.MOV.U32 R15, RZ, RZ, R7 ;  /* 0x000000ffff0f7224 */ /* 0x000fe200078e0007 */
[----:B------:R-:W-:Y:S02]  /*faf0*/  ULDC.64 UR4, c[0x0][0x408] ;  /* 0x0001020000047ab9 */ /* 0x000fe40000000a00 */
        /* <DEDUP_REMOVED lines=15> */
.L_x_762:
[----:B------:R-:W2:Y:S01]  /*fbf0*/  SYNCS.PHASECHK.TRANS64.TRYWAIT P2, [R13+URZ+0x2d840], R12 ;  /* 0x02d8400c0d0075a7 */ /* 0x000ea2000804017f */
[----:B------:R-:W-:Y:S01]  /*fc00*/  ISETP.NE.AND P3, PT, R17, RZ, PT ;  /* 0x000000ff1100720c */ /* 0x000fe20003f65270 */
[----:B--2---:R-:W-:-:S12]  /*fc10*/  @!P2 BRA `(.L_x_763) ;  /* 0x000000240088a947 */ /* 0x004fd80003800000 */
.L_x_814:
[----:B------:R-:W-:Y:S05]  /*fc20*/  @P3 BRA `(.L_x_764) ;  /* 0x0000000000143947 */ /* 0x000fea0003800000 */
[----:B------:R-:W-:Y:S01]  /*fc30*/  ISETP.NE.AND P2, PT, R23, RZ, PT ;  /* 0x000000ff1700720c */ /* 0x000fe20003f45270 */
[----:B-1----:R-:W-:-:S04]  /*fc40*/  IMAD.MOV.U32 R4, RZ, RZ, 0x6000 ;  /* 0x00006000ff047424 */ /* 0x002fc800078e00ff */
[----:B------:R3:W-:Y:S08]  /*fc50*/  SYNCS.ARRIVE.TRANS64 RZ, [R13+URZ+0x2d830], R4 ;  /* 0x02d830040dff79a7 */ /* 0x0007f0000800003f */
[----:B------:R-:W-:Y:S05]  /*fc60*/  @!P2 BRA `(.L_x_764) ;  /* 0x000000000004a947 */ /* 0x000fea0003800000 */
[----:B------:R-:W-:Y:S01]  /*fc70*/  BPT.TRAP 0x1 ;  /* 0x000000040000795c */ /* 0x000fe20000300000 */
.L_x_764:
        /* <DEDUP_REMOVED lines=11> */
[----:B------:R-:W-:Y:S02]  /*fd30*/  UIMAD UR8, UR8, 0x6000, UR42 ;  /* 0x00006000080878a4 */ /* 0x000fe4000f8e022a */
[----:B------:R-:W-:Y:S02]  /*fd40*/  USHF.L.U32 UR11, UR11, 0x7, URZ ;  /* 0x000000070b0b7899 */ /* 0x000fe4000800063f */
[----:B------:R-:W-:Y:S02]  /*fd50*/  UIADD3 UR9, UR9, 0x2d830, URZ ;  /* 0x0002d83009097890 */ /* 0x000fe4000fffe03f */
[----:B------:R-:W-:Y:S02]  /*fd60*/  UIADD3 UR14, UR8, 0x15400, URZ ;  /* 0x00015400080e7890 */ /* 0x000fe4000fffe03f */
[----:B------:R-:W-:Y:S02]  /*fd70*/  UIADD3 UR15, UR8, 0x17400, URZ ;  /* 0x00017400080f7890 */ /* 0x000fe4000fffe03f */
[----:B------:R-:W-:-:S03]  /*fd80*/  UIADD3 UR17, UR8, 0x19400, URZ ;  /* 0x0001940008117890 */ /* 0x000fc6000fffe03f */
[----:B------:R-:W-:Y:S01]  /*fd90*/  UMOV UR8, UR14 ;  /* 0x0000000e00087c82 */ /* 0x000fe20008000000 */
[----:B------:R-:W-:Y:S01]  /*fda0*/  UMOV UR14, 0x40 ;  /* 0x00000040000e7882 */ /* 0x000fe20000000000 */
[----:B------:R4:W-:Y:S02]  /*fdb0*/  UTMALDG.4D [UR8], [UR4], desc[UR6] ;  /* 0x00000608040075b4 */ /* 0x0009e40008019000 */
[----:B----4-:R-:W-:Y:S01]  /*fdc0*/  UMOV UR8, UR15 ;  /* 0x0000000f00087c82 */ /* 0x010fe20008000000 */
[----:B------:R-:W-:Y:S02]  /*fdd0*/  UMOV UR10, UR16 ;  /* 0x00000010000a7c82 */ /* 0x000fe40008000000 */
[----:B------:R4:W-:Y:S02]  /*fde0*/  UTMALDG.4D [UR8], [UR4], desc[UR6] ;  /* 0x00000608040075b4 */ /* 0x0009e40008019000 */
[----:B----4-:R-:W-:Y:S01]  /*fdf0*/  UMOV UR8, UR17 ;  /* 0x0000001100087c82 */ /* 0x010fe20008000000 */
[----:B------:R-:W-:-:S02]  /*fe00*/  UMOV UR10, UR14 ;  /* 0x0000000e000a7c82 */ /* 0x000fc40008000000 */
[----:B------:R4:W-:Y:S02]  /*fe10*/  UTMALDG.4D [UR8], [UR4], desc[UR6] ;  /* 0x00000608040075b4 */ /* 0x0009e40008019000 */
[----:B----4-:R-:W-:Y:S01]  /*fe20*/  NOP ;  /* 0x0000000000007918 */ /* 0x010fe20000000000 */
.L_x_761:
[----:B------:R-:W-:Y:S05]  /*fe30*/  WARPSYNC.ALL ;  /* 0x0000000000007948 */ /* 0x000fea0003800000 */
[----:B------:R-:W-:Y:S01]  /*fe40*/  BAR.SYNC.DEFER_BLOCKING 0x8, 0x1a0 ;  /* 0x0206800000007b1d */ /* 0x000fe20000010000 */
[----:B------:R-:W-:Y:S01]  /*fe50*/  ELECT P2, URZ, PT ;  /* 0x00000000003f782f */ /* 0x000fe20003840000 */
[----:B------:R-:W-:Y:S02]  /*fe60*/  UIADD3 UR47, UR47, 0x1, URZ ;  /* 0x000000012f2f7890 */ /* 0x000fe4000fffe03f */
[----:B------:R-:W-:Y:S02]  /*fe70*/  UIADD3 UR4, UP0, UR48, 0x270, URZ ;  /* 0x0000027030047890 */ /* 0x000fe4000ff1e03f */
[----:B------:R-:W-:-:S02]  /*fe80*/  ULEA.HI UR5, UR47, UR47, URZ, 0x1 ;  /* 0x0000002f2f057291 */ /* 0x000fc4000f8f083f */
[----:B------:R-:W-:Y:S02]  /*fe90*/  UIADD3 UR24, UR42, 0xc400, URZ ;  /* 0x0000c4002a187890 */ /* 0x000fe4000fffe03f */
[----:B------:R-:W-:Y:S02]  /*fea0*/  ULOP3.LUT UR5, UR5, 0xfffffffe, URZ, 0xc0, !UPT ;  /* 0xfffffffe05057892 */ /* 0x000fe4000f8ec03f */
[----:B------:R-:W-:Y:S02]  /*feb0*/  UIADD3 UR25, UR42, 0x2d800, URZ ;  /* 0x0002d8002a197890 */ /* 0x000fe4000fffe03f */
[----:B-1-3--:R-:W-:Y:S01]  /*fec0*/  @P2 IMAD.MOV.U32 R4, RZ, RZ, 0x9000 ;  /* 0x00009000ff042424 */ /* 0x00afe200078e00ff */
[----:B------:R-:W-:Y:S02]  /*fed0*/  UIADD3 UR9, UR47, -UR5, URZ ;  /* 0x800000052f097290 */ /* 0x000fe4000fffe03f */
[----:B------:R-:W-:Y:S02]  /*fee0*/  UIADD3.X UR5, URZ, UR49, URZ, UP0, !UPT ;  /* 0x000000313f057290 */ /* 0x000fe400087fe43f */
[----:B------:R-:W-:-:S02]  /*fef0*/  UIADD3 UR16, UR42, 0xf400, URZ ;  /* 0x0000f4002a107890 */ /* 0x000fc4000fffe03f */
[----:B------:R-:W-:Y:S01]  /*ff00*/  UIADD3 UR8, UR42, 0x12400, URZ ;  /* 0x000124002a087890 */ /* 0x000fe2000fffe03f */
[----:B------:R-:W-:Y:S01]  /*ff10*/  UMOV UR27, UR37 ;  /* 0x00000025001b7c82 */ /* 0x000fe20008000000 */
[----:B------:R1:W-:Y:S01]  /*ff20*/  @P2 SYNCS.ARRIVE.TRANS64 RZ, [UR42+0x2d800], R4 ;  /* 0x02d80004ffff29a7 */ /* 0x0003e2000800002a */
[----:B------:R-:W-:Y:S01]  /*ff30*/  UMOV UR28, UR38 ;  /* 0x00000026001c7c82 */ /* 0x000fe20008000000 */
[----:B------:R-:W-:Y:S01]  /*ff40*/  UMOV UR29, UR39 ;  /* 0x00000027001d7c82 */ /* 0x000fe20008000000 */
[----:B------:R-:W-:Y:S01]  /*ff50*/  UMOV UR6, 0x0 ;  /* 0x0000000000067882 */ /* 0x000fe20000000000 */
[----:B------:R-:W-:Y:S01]  /*ff60*/  UMOV UR7, 0x12f00000 ;  /* 0x12f0000000077882 */ /* 0x000fe20000000000 */
[----:B------:R-:W-:Y:S01]  /*ff70*/  UMOV UR26, URZ ;  /* 0x0000003f001a7c82 */ /* 0x000fe20008000000 */
[----:B------:R-:W-:Y:S01]  /*ff80*/  UMOV UR19, UR37 ;  /* 0x0000002500137c82 */ /* 0x000fe20008000000 */
[----:B------:R-:W-:Y:S01]  /*ff90*/  UMOV UR20, UR38 ;  /* 0x0000002600147c82 */ /* 0x000fe20008000000 */
[----:B-1----:R-:W-:Y:S01]  /*ffa0*/  IMAD.U32 R4, RZ, RZ, UR9 ;  /* 0x00000009ff047e24 */ /* 0x002fe2000f8e00ff */
[----:B------:R-:W-:Y:S01]  /*ffb0*/  UMOV UR21, UR39 ;  /* 0x0000002700157c82 */ /* 0x000fe20008000000 */
[----:B------:R-:W-:Y:S01]  /*ffc0*/  UMOV UR18, 0x20 ;  /* 0x0000002000127882 */ /* 0x000fe20000000000 */
[----:B------:R-:W-:Y:S01]  /*ffd0*/  UMOV UR17, UR25 ;  /* 0x0000001900117c82 */ /* 0x000fe20008000000 */
[----:B------:R-:W-:Y:S01]  /*ffe0*/  UMOV UR11, UR37 ;  /* 0x00000025000b7c82 */ /* 0x000fe20008000000 */
[----:B------:R-:W-:Y:S01]  /*fff0*/  SHF.L.U32 R4, R4, 0x1f, RZ ;  /* 0x0000001f04047819 */ /* 0x000fe200000006ff */
[----:B------:R-:W-:Y:S01]  /*10000*/  UMOV UR12, UR38 ;  /* 0x00000026000c7c82 */ /* 0x000fe20008000000 */
[----:B------:R-:W-:Y:S01]  /*10010*/  UMOV UR13, UR39 ;  /* 0x00000027000d7c82 */ /* 0x000fe20008000000 */
[----:B------:R-:W-:Y:S01]  /*10020*/  UMOV UR10, 0x40 ;  /* 0x00000040000a7882 */ /* 0x000fe20000000000 */
[----:B------:R1:W-:Y:S01]  /*10030*/  UTMALDG.4D [UR24], [UR4], desc[UR6] ;  /* 0x00000618040075b4 */ /* 0x0003e20008019000 */
[----:B------:R-:W-:Y:S01]  /*10040*/  UMOV UR9, UR25 ;  /* 0x0000001900097c82 */ /* 0x000fe20008000000 */
[----:B------:R1:W-:Y:S01]  /*10050*/  UTMALDG.4D [UR16], [UR4], desc[UR6] ;  /* 0x00000610040075b4 */ /* 0x0003e20008019000 */
[----:B------:R1:W-:Y:S01]  /*10060*/  UTMALDG.4D [UR8], [UR4], desc[UR6] ;  /* 0x00000608040075b4 */ /* 0x0003e20008019000 */
[----:B------:R-:W3:Y:S02]  /*10070*/  SYNCS.PHASECHK.TRANS64.TRYWAIT P2, [UR42+0x2d820], R4 ;  /* 0x02d82004ff0075a7 */ /* 0x000ee4000804016a */
[----:B-1-3--:R-:W-:Y:S05]  /*10080*/  @!P2 BRA `(.L_x_765) ;  /* 0x000000200080a947 */ /* 0x00afea0003800000 */
.L_x_815:
[----:B------:R-:W-:-:S04]  /*10090*/  UIADD3 UR4, UR44, -0x2, URZ ;  /* 0xfffffffe2c047890 */ /* 0x000fc8000fffe03f */
[----:B------:R-:W-:-:S06]  /*100a0*/  UISETP.GE.AND UP0, UPT, UR4, UR43, UPT ;  /* 0x0000002b0400728c */ /* 0x000fcc000bf06270 */
[----:B------:R-:W-:-:S13]  /*100b0*/  PLOP3.LUT P2, PT, PT, PT, UP0, 0x80, 0x0 ;  /* 0x000000000000781c */ /* 0x000fda0003f4f008 */
[----:B------:R-:W-:Y:S05]  /*100c0*/  @!P2 BRA `(.L_x_766) ;  /* 0x00000014004ca947 */ /* 0x000fea0003800000 */
[----:B-1----:R-:W-:Y:S01]  /*100d0*/  IMAD R5, RZ, RZ, -UR44 ;  /* 0x8000002cff057e24 */ /* 0x002fe2000f8e02ff */
[----:B------:R-:W-:Y:S01]  /*100e0*/  LOP3.LUT R10, RZ, UR43, RZ, 0x33, !PT ;  /* 0x0000002bff0a7c12 */ /* 0x000fe2000f8e33ff */
[----:B------:R-:W-:Y:S01]  /*100f0*/  IMAD.U32 R11, RZ, RZ, UR4 ;  /* 0x00000004ff0b7e24 */ /* 0x000fe2000f8e00ff */
[----:B------:R-:W-:Y:S02]  /*10100*/  ULDC.64 UR40, c[0x0][0x408] ;  /* 0x0001020000287ab9 */ /* 0x000fe40000000a00 */
[----:B------:R-:W-:-:S05]  /*10110*/  VIADDMNMX R10, R5, 0x1, R10, !PT ;  /* 0x00000001050a7846 */ /* 0x000fca000780010a */
[----:B------:R-:W-:-:S05]  /*10120*/  VIADD R4, R10, UR44 ;  /* 0x0000002c0a047c36 */ /* 0x000fca0008000000 */
[----:B------:R-:W-:-:S04]  /*10130*/  LOP3.LUT R4, R4, 0x1, RZ, 0xc0, !PT ;  /* 0x0000000104047812 */ /* 0x000fc800078ec0ff */
[----:B------:R-:W-:-:S13]  /*10140*/  ISETP.NE.U32.AND P2, PT, R4, 0x1, PT ;  /* 0x000000010400780c */ /* 0x000fda0003f45070 */
[----:B------:R-:W-:Y:S05]  /*10150*/  @P2 BRA `(.L_x_767) ;  /* 0x0000000400b42947 */ /* 0x000fea0003800000 */
[----:B--2---:R-:W-:Y:S01]  /*10160*/  VIADD R12, R19, 0x1 ;  /* 0x00000001130c7836 */ /* 0x004fe20000000000 */
        /* <DEDUP_REMOVED lines=26> */
.L_x_770:
[----:B-1----:R-:W-:Y:S02]  /*10310*/  LEA R3, R12, UR42, 0x3 ;  /* 0x0000002a0c037c11 */ /* 0x002fe4000f8e18ff */
[----:B------:R-:W-:Y:S02]  /*10320*/  SHF.L.U32 R2, R13, 0x1f, RZ ;  /* 0x0000001f0d027819 */ /* 0x000fe400000006ff */
[----:B------:R-:W-:Y:S02]  /*10330*/  ISETP.NE.AND P2, PT, R17, RZ, PT ;  /* 0x000000ff1100720c */ /* 0x000fe40003f45270 */
[----:B------:R-:W1:Y:S02]  /*10340*/  SYNCS.PHASECHK.TRANS64.TRYWAIT P3, [R3+URZ+0x2d840], R2 ;  /* 0x02d84002030075a7 */ /* 0x000e64000806017f */
[----:B-1----:R-:W-:Y:S09]  /*10350*/  @!P3 BRA `(.L_x_771) ;  /* 0x0000001c00e4b947 */ /* 0x002ff20003800000 */
.L_x_816:
[----:B------:R-:W-:Y:S05]  /*10360*/  @P2 BRA `(.L_x_772) ;  /* 0x0000000000142947 */ /* 0x000fea0003800000 */
[----:B------:R-:W-:Y:S01]  /*10370*/  ISETP.NE.AND P3, PT, R23, RZ, PT ;  /* 0x000000ff1700720c */ /* 0x000fe20003f65270 */
[----:B-1----:R-:W-:-:S04]  /*10380*/  IMAD.MOV.U32 R2, RZ, RZ, 0x6000 ;  /* 0x00006000ff027424 */ /* 0x002fc800078e00ff */
[----:B------:R2:W-:Y:S08]  /*10390*/  SYNCS.ARRIVE.TRANS64 RZ, [R3+URZ+0x2d830], R2 ;  /* 0x02d8300203ff79a7 */ /* 0x0005f0000800003f */
[----:B------:R-:W-:Y:S05]  /*103a0*/  @!P3 BRA `(.L_x_772) ;  /* 0x000000000004b947 */ /* 0x000fea0003800000 */
[----:B------:R-:W-:Y:S01]  /*103b0*/  BPT.TRAP 0x1 ;  /* 0x000000040000795c */ /* 0x000fe20000300000 */
.L_x_772:
[----:B------:R-:W-:Y:S01]  /*103c0*/  R2UR UR8, R12 ;  /* 0x000000000c0872ca */ /* 0x000fe200000e0000 */
[----:B------:R-:W-:Y:S01]  /*103d0*/  UIADD3 UR4, UP0, UR48, 0x370, URZ ;  /* 0x0000037030047890 */ /* 0x000fe2000ff1e03f */
[----:B------:R-:W-:Y:S01]  /*103e0*/  R2UR UR9, R3 ;  /* 0x00000000030972ca */ /* 0x000fe200000e0000 */
[----:B------:R-:W-:Y:S01]  /*103f0*/  UIADD3 UR19, UR42, 0x2d800, URZ ;  /* 0x0002d8002a137890 */ /* 0x000fe2000fffe03f */
[----:B------:R-:W-:Y:S01]  /*10400*/  R2UR UR11, R11 ;  /* 0x000000000b0b72ca */ /* 0x000fe200000e0000 */
[----:B------:R-:W-:Y:S01]  /*10410*/  UIADD3.X UR5, URZ, UR49, URZ, UP0, !UPT ;  /* 0x000000313f057290 */ /* 0x000fe200087fe43f */
[----:B------:R-:W-:Y:S01]  /*10420*/  R2UR UR12, R6 ;  /* 0x00000000060c72ca */ /* 0x000fe200000e0000 */
[----:B------:R-:W-:Y:S01]  /*10430*/  UMOV UR10, URZ ;  /* 0x0000003f000a7c82 */ /* 0x000fe20008000000 */
[----:B-----5:R-:W-:Y:S01]  /*10440*/  R2UR UR13, R4 ;  /* 0x00000000040d72ca */ /* 0x020fe200000e0000 */
[----:B------:R-:W-:Y:S01]  /*10450*/  UMOV UR6, 0x0 ;  /* 0x0000000000067882 */ /* 0x000fe20000000000 */
[----:B------:R-:W-:Y:S01]  /*10460*/  UMOV UR7, 0x14f00000 ;  /* 0x14f0000000077882 */ /* 0x000fe20000000000 */
[----:B------:R-:W-:Y:S01]  /*10470*/  UMOV UR17, 0x20 ;  /* 0x0000002000117882 */ /* 0x000fe20000000000 */
[----:B------:R-:W-:Y:S01]  /*10480*/  UMOV UR18, 0x40 ;  /* 0x0000004000127882 */ /* 0x000fe20000000000 */
[----:B------:R-:W-:Y:S01]  /*10490*/  UIMAD UR8, UR8, 0x6000, UR42 ;  /* 0x00006000080878a4 */ /* 0x000fe2000f8e022a */
[----:B-12---:R-:W-:Y:S01]  /*104a0*/  SHF.L.U32 R3, R18, 0x1f, RZ ;  /* 0x0000001f12037819 */ /* 0x006fe200000006ff */
[----:B------:R-:W-:Y:S01]  /*104b0*/  UIADD3 UR9, UR9, 0x2d830, URZ ;  /* 0x0002d83009097890 */ /* 0x000fe2000fffe03f */
[----:B------:R-:W-:Y:S01]  /*104c0*/  LEA R2, R19, UR19, 0x3 ;  /* 0x0000001313027c11 */ /* 0x000fe2000f8e18ff */
[----:B------:R-:W-:-:S02]  /*104d0*/  USHF.L.U32 UR11, UR11, 0x7, URZ ;  /* 0x000000070b0b7899 */ /* 0x000fc4000800063f */
[----:B------:R-:W-:Y:S02]  /*104e0*/  UIADD3 UR14, UR8, 0x15400, URZ ;  /* 0x00015400080e7890 */ /* 0x000fe4000fffe03f */
[----:B------:R-:W-:Y:S02]  /*104f0*/  UIADD3 UR15, UR8, 0x17400, URZ ;  /* 0x00017400080f7890 */ /* 0x000fe4000fffe03f */
[----:B------:R-:W-:-:S03]  /*10500*/  UIADD3 UR16, UR8, 0x19400, URZ ;  /* 0x0001940008107890 */ /* 0x000fc6000fffe03f */
[----:B------:R-:W-:Y:S02]  /*10510*/  UMOV UR8, UR14 ;  /* 0x0000000e00087c82 */ /* 0x000fe40008000000 */
[----:B------:R1:W-:Y:S02]  /*10520*/  UTMALDG.4D [UR8], [UR4], desc[UR6] ;  /* 0x00000608040075b4 */ /* 0x0003e40008019000 */
[----:B-1----:R-:W-:Y:S01]  /*10530*/  UMOV UR8, UR15 ;  /* 0x0000000f00087c82 */ /* 0x002fe20008000000 */
[----:B------:R-:W-:Y:S02]  /*10540*/  UMOV UR10, UR17 ;  /* 0x00000011000a7c82 */ /* 0x000fe40008000000 */
[----:B------:R1:W-:Y:S02]  /*10550*/  UTMALDG.4D [UR8], [UR4], desc[UR6] ;  /* 0x00000608040075b4 */ /* 0x0003e40008019000 */
[----:B-1----:R-:W-:Y:S01]  /*10560*/  UMOV UR8, UR16 ;  /* 0x0000001000087c82 */ /* 0x002fe20008000000 */
[----:B------:R-:W-:-:S02]  /*10570*/  UMOV UR10, UR18 ;  /* 0x00000012000a7c82 */ /* 0x000fc40008000000 */
[----:B------:R1:W-:Y:S01]  /*10580*/  UTMALDG.4D [UR8], [UR4], desc[UR6] ;  /* 0x00000608040075b4 */ /* 0x0003e20008019000 */
[----:B------:R-:W2:Y:S02]  /*10590*/  SYNCS.PHASECHK.TRANS64.TRYWAIT P3, [R2+URZ+0x60], R3 ;  /* 0x00006003020075a7 */ /* 0x000ea4000806017f */
[----:B-12---:R-:W-:Y:S05]  /*105a0*/  @!P3 BRA `(.L_x_773) ;  /* 0x0000001c0064b947 */ /* 0x006fea0003800000 */
.L_x_817:
[----:B------:R-:W-:Y:S05]  /*105b0*/  @P2 BRA `(.L_x_774) ;  /* 0x0000000000182947 */ /* 0x000fea0003800000 */
[----:B------:R-:W-:Y:S01]  /*105c0*/  ISETP.NE.AND P2, PT, R23, RZ, PT ;  /* 0x000000ff1700720c */ /* 0x000fe20003f45270 */
[----:B-1----:R-:W-:Y:S01]  /*105d0*/  IMAD.MOV.U32 R3, RZ, RZ, 0x6000 ;  /* 0x00006000ff037424 */ /* 0x002fe200078e00ff */
[----:B------:R-:W-:-:S04]  /*105e0*/  LEA R2, R19, UR42, 0x3 ;  /* 0x0000002a13027c11 */ /* 0x000fc8000f8e18ff */
[----:B------:R2:W-:Y:S07]  /*105f0*/  SYNCS.ARRIVE.TRANS64 RZ, [R2+URZ+0x2d850], R3 ;  /* 0x02d8500302ff79a7 */ /* 0x0005ee000800003f */
[----:B------:R-:W-:Y:S05]  /*10600*/  @!P2 BRA `(.L_x_774) ;  /* 0x000000000004a947 */ /* 0x000fea0003800000 */
[----:B------:R-:W-:Y:S01]  /*10610*/  BPT.TRAP 0x1 ;  /* 0x000000040000795c */ /* 0x000fe20000300000 */
.L_x_774:
        /* <DEDUP_REMOVED lines=10> */
[----:B------:R-:W-:-:S02]  /*106c0*/  IMAD.MOV.U32 R9, RZ, RZ, R4 ;  /* 0x000000ffff097224 */ /* 0x000fc400078e0004 */
[----:B------:R-:W-:Y:S01]  /*106d0*/  IMAD.MOV.U32 R7, RZ, RZ, R11 ;  /* 0x000000ffff077224 */ /* 0x000fe200078e000b */
[----:B------:R-:W-:Y:S02]  /*106e0*/  UIMAD UR15, UR9, 0x6000, UR42 ;  /* 0x00006000090f78a4 */ /* 0x000fe4000f8e022a */
[----:B------:R-:W-:Y:S02]  /*106f0*/  ULEA UR9, UR9, UR42, 0x3 ;  /* 0x0000002a09097291 */ /* 0x000fe4000f8e183f */
[----:B------:R-:W-:Y:S02]  /*10700*/  USHF.L.U32 UR11, UR11, 0x7, URZ ;  /* 0x000000070b0b7899 */ /* 0x000fe4000800063f */
[----:B------:R-:W-:Y:S02]  /*10710*/  UIADD3 UR8, UR15, 0x400, URZ ;  /* 0x000004000f087890 */ /* 0x000fe4000fffe03f */
[----:B------:R-:W-:Y:S02]  /*10720*/  UIADD3 UR9, UR9, 0x2d850, URZ ;  /* 0x0002d85009097890 */ /* 0x000fe4000fffe03f */
        /* <DEDUP_REMOVED lines=11> */
.L_x_769:
[----:B------:R-:W-:Y:S05]  /*107e0*/  BSYNC B0 ;  /* 0x0000000000007941 */ /* 0x000fea0003800000 */
.L_x_768:
[----:B------:R-:W-:Y:S01]  /*107f0*/  UIADD3 UR4, UR44, -0x3, URZ ;  /* 0xfffffffd2c047890 */ /* 0x000fe2000fffe03f */
[----:B------:R-:W-:Y:S02]  /*10800*/  IMAD.MOV.U32 R19, RZ, RZ, R12 ;  /* 0x000000ffff137224 */ /* 0x000fe400078e000c */
[----:B------:R-:W-:-:S03]  /*10810*/  IMAD.MOV.U32 R18, RZ, RZ, R13 ;  /* 0x000000ffff127224 */ /* 0x000fc600078e000d */
[----:B------:R-:W-:-:S07]  /*10820*/  IMAD.U32 R11, RZ, RZ, UR4 ;  /* 0x00000004ff0b7e24 */ /* 0x000fce000f8e00ff */
.L_x_767:
[----:B------:R-:W-:Y:S01]  /*10830*/  ULOP3.LUT UR4, URZ, UR44, URZ, 0x33, !UPT ;  /* 0x0000002c3f047292 */ /* 0x000fe2000f8e333f */
[----:B------:R-:W-:Y:S01]  /*10840*/  VIADD R10, R10, 0xfffffffe ;  /* 0xfffffffe0a0a7836 */ /* 0x000fe20000000000 */
[----:B------:R-:W-:Y:S04]  /*10850*/  BSSY B0, `(.L_x_766) ;  /* 0x00000da000007945 */ /* 0x000fe80003800000 */
[----:B------:R-:W-:-:S13]  /*10860*/  ISETP.NE.AND P2, PT, R10, UR4, PT ;  /* 0x000000040a007c0c */ /* 0x000fda000bf45270 */
[----:B------:R-:W-:Y:S05]  /*10870*/  @!P2 BRA `(.L_x_775) ;  /* 0x0000000c005ca947 */ /* 0x000fea0003800000 */
[----:B-12---:R-:W-:-:S07]  /*10880*/  IMAD.MOV.U32 R2, RZ, RZ, R9 ;  /* 0x000000ffff027224 */ /* 0x006fce00078e0009 */
.L_x_790:
[----:B------:R-:W-:Y:S01]  /*10890*/  VIADD R10, R19, 0x1 ;  /* 0x00000001130a7836 */ /* 0x000fe20000000000 */
[----:B------:R-:W-:Y:S05]  /*108a0*/  YIELD ;  /* 0x0000000000007946 */ /* 0x000fea0003800000 */
[----:B------:R-:W-:Y:S01]  /*108b0*/  ISETP.NE.AND P2, PT, R10, 0x2, PT ;  /* 0x000000020a00780c */ /* 0x000fe20003f45270 */
[----:B------:R-:W-:Y:S03]  /*108c0*/  BSSY B1, `(.L_x_776) ;  /* 0x0000066000017945 */ /* 0x000fe60003800000 */
[----:B-12---:R-:W-:-:S02]  /*108d0*/  SEL R3, RZ, 0x1, P2 ;  /* 0x00000001ff037807 */ /* 0x006fc40001000000 */
[----:B------:R-:W-:Y:S02]  /*108e0*/  SEL R10, R10, RZ, P2 ;  /* 0x000000ff0a0a7207 */ /* 0x000fe40001000000 */
[----:B------:R-:W-:Y:S01]  /*108f0*/  LOP3.LUT R12, R18, R3, RZ, 0x3c, !PT ;  /* 0x00000003120c7212 */ /* 0x000fe200078e3cff */
[----:B------:R-:W-:Y:S06]  /*10900*/  @!P6 BRA `(.L_x_777) ;  /* 0x000000040084e947 */ /* 0x000fec0003800000 */
[----:B------:R-:W-:Y:S01]  /*10910*/  IMAD.MOV.U32 R14, RZ, RZ, R11 ;  /* 0x000000ffff0e7224 */ /* 0x000fe200078e000b */
[----:B------:R-:W-:Y:S06]  /*10920*/  @!P0 BRA `(.L_x_778) ;  /* 0x0000000000488947 */ /* 0x000fec0003800000 */
[----:B------:R-:W1:Y:S01]  /*10930*/  LDC R14, c[0x0][0x41c] ;  /* 0x00010700ff0e7b82 */ /* 0x000e620000000800 */
[----:B------:R-:W-:Y:S02]  /*10940*/  IMAD.MOV.U32 R13, RZ, RZ, R11 ;  /* 0x000000ffff0d7224 */ /* 0x000fe400078e000b */
[----:B------:R-:W-:-:S04]  /*10950*/  IMAD R15, R8, UR40, RZ ;  /* 0x00000028080f7c24 */ /* 0x000fc8000f8e02ff */
[----:B------:R-:W-:Y:S01]  /*10960*/  IMAD R15, R0, UR41, R15 ;  /* 0x00000029000f7c24 */ /* 0x000fe2000f8e020f */
[----:B------:R-:W2:Y:S01]  /*10970*/  LDC.64 R2, c[0x0][0x3f8] ;  /* 0x0000fe00ff027b82 */ /* 0x000ea20000000a00 */
        /* <DEDUP_REMOVED lines=13> */
.L_x_778:
[----:B------:R-:W-:Y:S02]  /*10a50*/  LEA R4, R10, UR42, 0x3 ;  /* 0x0000002a0a047c11 */ /* 0x000fe4000f8e18ff */
[----:B-1----:R-:W-:Y:S02]  /*10a60*/  SHF.L.U32 R3, R12, 0x1f, RZ ;  /* 0x0000001f0c037819 */ /* 0x002fe400000006ff */
[----:B------:R-:W-:Y:S02]  /*10a70*/  ISETP.NE.AND P2, PT, R17, RZ, PT ;  /* 0x000000ff1100720c */ /* 0x000fe40003f45270 */
[----:B------:R-:W1:Y:S02]  /*10a80*/  SYNCS.PHASECHK.TRANS64.TRYWAIT P3, [R4+URZ+0x2d840], R3 ;  /* 0x02d84003040075a7 */ /* 0x000e64000806017f */
[----:B-1----:R-:W-:Y:S09]  /*10a90*/  @!P3 BRA `(.L_x_779) ;  /* 0x00000018003cb947 */ /* 0x002ff20003800000 */
.L_x_818:
[----:B------:R-:W-:Y:S05]  /*10aa0*/  @P2 BRA `(.L_x_780) ;  /* 0x0000000000142947 */ /* 0x000fea0003800000 */
[----:B------:R-:W-:Y:S01]  /*10ab0*/  ISETP.NE.AND P3, PT, R23, RZ, PT ;  /* 0x000000ff1700720c */ /* 0x000fe20003f65270 */
[----:B-1----:R-:W-:-:S04]  /*10ac0*/  IMAD.MOV.U32 R3, RZ, RZ, 0x6000 ;  /* 0x00006000ff037424 */ /* 0x002fc800078e00ff */
[----:B------:R2:W-:Y:S08]  /*10ad0*/  SYNCS.ARRIVE.TRANS64 RZ, [R4+URZ+0x2d830], R3 ;  /* 0x02d8300304ff79a7 */ /* 0x0005f0000800003f */
[----:B------:R-:W-:Y:S05]  /*10ae0*/  @!P3 BRA `(.L_x_780) ;  /* 0x000000000004b947 */ /* 0x000fea0003800000 */
[----:B------:R-:W-:Y:S01]  /*10af0*/  BPT.TRAP 0x1 ;  /* 0x000000040000795c */ /* 0x000fe20000300000 */
.L_x_780:
        /* <DEDUP_REMOVED lines=14> */
[----:B------:R-:W-:Y:S01]  /*10be0*/  SHF.L.U32 R18, R18, 0x1f, RZ ;  /* 0x0000001f12127819 */ /* 0x000fe200000006ff */
[----:B------:R-:W-:Y:S01]  /*10bf0*/  UIADD3 UR9, UR9, 0x2d830, URZ ;  /* 0x0002d83009097890 */ /* 0x000fe2000fffe03f */
[----:B-12---:R-:W-:Y:S01]  /*10c00*/  LEA R3, R19, UR19, 0x3 ;  /* 0x0000001313037c11 */ /* 0x006fe2000f8e18ff */
        /* <DEDUP_REMOVED lines=14> */
.L_x_819:
[----:B------:R-:W-:Y:S05]  /*10cf0*/  @P2 BRA `(.L_x_782) ;  /* 0x0000000000142947 */ /* 0x000fea0003800000 */
[----:B------:R-:W-:Y:S01]  /*10d00*/  ISETP.NE.AND P2, PT, R23, RZ, PT ;  /* 0x000000ff1700720c */ /* 0x000fe20003f45270 */
[----:B------:R-:W-:-:S04]  /*10d10*/  IMAD.MOV.U32 R4, RZ, RZ, 0x6000 ;  /* 0x00006000ff047424 */ /* 0x000fc800078e00ff */
[----:B------:R2:W-:Y:S08]  /*10d20*/  SYNCS.ARRIVE.TRANS64 RZ, [R3+URZ+0x50], R4 ;  /* 0x0000500403ff79a7 */ /* 0x0005f0000800003f */
[----:B------:R-:W-:Y:S05]  /*10d30*/  @!P2 BRA `(.L_x_782) ;  /* 0x000000000004a947 */ /* 0x000fea0003800000 */
[----:B------:R-:W-:Y:S01]  /*10d40*/  BPT.TRAP 0x1 ;  /* 0x000000040000795c */ /* 0x000fe20000300000 */
.L_x_782:
        /* <DEDUP_REMOVED lines=12> */
[----:B------:R-:W-:Y:S01]  /*10e10*/  UIMAD UR8, UR8, 0x6000, UR42 ;  /* 0x00006000080878a4 */ /* 0x000fe2000f8e022a */
[----:B------:R-:W-:Y:S01]  /*10e20*/  IMAD.MOV.U32 R9, RZ, RZ, R2 ;  /* 0x000000ffff097224 */ /* 0x000fe200078e0002 */
        /* <DEDUP_REMOVED lines=15> */
.L_x_777:
[----:B------:R-:W-:Y:S05]  /*10f20*/  BSYNC B1 ;  /* 0x0000000000017941 */ /* 0x000fea0003800000 */
.L_x_776:
[----:B------:R-:W-:Y:S01]  /*10f30*/  VIADD R19, R10, 0x1 ;  /* 0x000000010a137836 */ /* 0x000fe20000000000 */
[----:B------:R-:W-:Y:S01]  /*10f40*/  BSSY B1, `(.L_x_783) ;  /* 0x0000067000017945 */ /* 0x000fe20003800000 */
[----:B------:R-:W-:-:S03]  /*10f50*/  VIADD R13, R11, 0xffffffff ;  /* 0xffffffff0b0d7836 */ /* 0x000fc60000000000 */
[----:B------:R-:W-:-:S04]  /*10f60*/  ISETP.NE.AND P2, PT, R19, 0x2, PT ;  /* 0x000000021300780c */ /* 0x000fc80003f45270 */
[----:B-12---:R-:W-:Y:S02]  /*10f70*/  SEL R3, RZ, 0x1, P2 ;  /* 0x00000001ff037807 */ /* 0x006fe40001000000 */
        /* <DEDUP_REMOVED lines=9> */
[----:B-1----:R-:W-:-:S13]  /*11010*/  ISETP.NE.AND P2, PT, R14, 0x1, PT ;  /* 0x000000010e00780c */ /* 0x002fda0003f45270 */
[----:B------:R-:W1:Y:S02]  /*11020*/  @P2 LDC.64 R2, c[0x0][0x420] ;  /* 0x00010800ff022b82 */ /* 0x000e640000000a00 */
[----:B-1----:R-:W-:-:S05]  /*11030*/  @P2 IMAD.HI.U32 R2, R13, R2, RZ ;  /* 0x000000020d022227 */ /* 0x002fca00078e00ff */
[----:B------:R-:W-:Y:S02]  /*11040*/  @P2 SHF.R.U32.HI R15, RZ, R3, R2 ;  /* 0x00000003ff0f2219 */ /* 0x000fe40000011602 */
[----:B------:R-:W1:Y:S02]  /*11050*/  LDC.64 R2, c[0x0][0x3f8] ;  /* 0x0000fe00ff027b82 */ /* 0x000e640000000a00 */
[--C-:B------:R-:W-:Y:S01]  /*11060*/  SHF.R.S32.HI R5, RZ, 0x1f, R15.reuse ;  /* 0x0000001fff057819 */ /* 0x100fe2000001140f */
[----:B------:R-:W-:-:S04]  /*11070*/  IMAD.MOV.U32 R4, RZ, RZ, R15 ;  /* 0x000000ffff047224 */ /* 0x000fc800078e000f */
[----:B------:R-:W-:-:S04]  /*11080*/  IMAD.WIDE.U32 R4, R0, UR40, R4 ;  /* 0x0000002800047c25 */ /* 0x000fc8000f8e0004 */
[----:B------:R-:W-:Y:S01]  /*11090*/  IMAD.IADD R5, R21, 0x1, R5 ;  /* 0x0000000115057824 */ /* 0x000fe200078e0205 */
[----:B-1----:R-:W-:-:S04]  /*110a0*/  LEA R2, P2, R4, R2, 0x2 ;  /* 0x0000000204027211 */ /* 0x002fc800078410ff */
[----:B------:R-:W-:-:S05]  /*110b0*/  LEA.HI.X R3, R4, R3, R5, 0x2, P2 ;  /* 0x0000000304037211 */ /* 0x000fca00010f1405 */
[----:B------:R1:W5:Y:S01]  /*110c0*/  LDG.E R2, desc[UR50][R2.64] ;  /* 0x0000003202027981 */ /* 0x000362000c1e1900 */
[----:B------:R-:W-:-:S04]  /*110d0*/  IMAD.MOV R4, RZ, RZ, -R15 ;  /* 0x000000ffff047224 */ /* 0x000fc800078e0a0f */
[----:B------:R-:W-:-:S07]  /*110e0*/  IMAD R14, R14, R4, R13 ;  /* 0x000000040e0e7224 */ /* 0x000fce00078e020d */
.L_x_785:
[----:B-1----:R-:W-:Y:S02]  /*110f0*/  LEA R3, R19, UR42, 0x3 ;  /* 0x0000002a13037c11 */ /* 0x002fe4000f8e18ff */
[----:B------:R-:W-:Y:S02]  /*11100*/  SHF.L.U32 R4, R18, 0x1f, RZ ;  /* 0x0000001f12047819 */ /* 0x000fe400000006ff */
[----:B------:R-:W-:Y:S02]  /*11110*/  ISETP.NE.AND P2, PT, R17, RZ, PT ;  /* 0x000000ff1100720c */ /* 0x000fe40003f45270 */
[----:B------:R-:W1:Y:S02]  /*11120*/  SYNCS.PHASECHK.TRANS64.TRYWAIT P3, [R3+URZ+0x2d840], R4 ;  /* 0x02d84004030075a7 */ /* 0x000e64000806017f */
[----:B-1----:R-:W-:Y:S09]  /*11130*/  @!P3 BRA `(.L_x_786) ;  /* 0x0000001000bcb947 */ /* 0x002ff20003800000 */
.L_x_820:
[----:B------:R-:W-:Y:S05]  /*11140*/  @P2 BRA `(.L_x_787) ;  /* 0x0000000000142947 */ /* 0x000fea0003800000 */
[----:B------:R-:W-:Y:S01]  /*11150*/  ISETP.NE.AND P3, PT, R23, RZ, PT ;  /* 0x000000ff1700720c */ /* 0x000fe20003f65270 */
[----:B-1----:R-:W-:-:S04]  /*11160*/  IMAD.MOV.U32 R4, RZ, RZ, 0x6000 ;  /* 0x00006000ff047424 */ /* 0x002fc800078e00ff */
[----:B------:R2:W-:Y:S08]  /*11170*/  SYNCS.ARRIVE.TRANS64 RZ, [R3+URZ+0x2d830], R4 ;  /* 0x02d8300403ff79a7 */ /* 0x0005f0000800003f */
[----:B------:R-:W-:Y:S05]  /*11180*/  @!P3 BRA `(.L_x_787) ;  /* 0x000000000004b947 */ /* 0x000fea0003800000 */
[----:B------:R-:W-:Y:S01]  /*11190*/  BPT.TRAP 0x1 ;  /* 0x000000040000795c */ /* 0x000fe20000300000 */
.L_x_787:
[----:B------:R-:W-:Y:S01]  /*111a0*/  R2UR UR9, R19 ;  /* 0x00000000130972ca */ /* 0x000fe200000e0000 */
[----:B------:R-:W-:Y:S01]  /*111b0*/  UIADD3 UR19, UR42, 0x2d800, URZ ;  /* 0x0002d8002a137890 */ /* 0x000fe2000fffe03f */
[----:B------:R-:W-:Y:S01]  /*111c0*/  R2UR UR11, R14 ;  /* 0x000000000e0b72ca */ /* 0x000fe200000e0000 */
[----:B------:R-:W-:Y:S01]  /*111d0*/  UIADD3 UR4, UP0, UR48, 0x370, URZ ;  /* 0x0000037030047890 */ /* 0x000fe2000ff1e03f */
[----:B------:R-:W-:Y:S01]  /*111e0*/  R2UR UR12, R6 ;  /* 0x00000000060c72ca */ /* 0x000fe200000e0000 */
[----:B------:R-:W-:Y:S01]  /*111f0*/  UMOV UR10, URZ ;  /* 0x0000003f000a7c82 */ /* 0x000fe20008000000 */
[----:B-----5:R-:W-:Y:S01]  /*11200*/  R2UR UR13, R2 ;  /* 0x00000000020d72ca */ /* 0x020fe200000e0000 */
[----:B------:R-:W-:Y:S01]  /*11210*/  UIADD3.X UR5, URZ, UR49, URZ, UP0, !UPT ;  /* 0x000000313f057290 */ /* 0x000fe200087fe43f */
[----:B------:R-:W-:Y:S01]  /*11220*/  SHF.L.U32 R12, R12, 0x1f, RZ ;  /* 0x0000001f0c0c7819 */ /* 0x000fe200000006ff */
[----:B------:R-:W-:Y:S01]  /*11230*/  UMOV UR6, 0x0 ;  /* 0x0000000000067882 */ /* 0x000fe20000000000 */
[----:B------:R-:W-:Y:S01]  /*11240*/  UMOV UR7, 0x14f00000 ;  /* 0x14f0000000077882 */ /* 0x000fe20000000000 */
[----:B------:R-:W-:Y:S01]  /*11250*/  UMOV UR17, 0x20 ;  /* 0x0000002000117882 */ /* 0x000fe20000000000 */
[----:B------:R-:W-:Y:S01]  /*11260*/  UMOV UR18, 0x40 ;  /* 0x0000004000127882 */ /* 0x000fe20000000000 */
[----:B------:R-:W-:Y:S01]  /*11270*/  UIMAD UR8, UR9, 0x6000, UR42 ;  /* 0x00006000090878a4 */ /* 0x000fe2000f8e022a */
[----:B-12---:R-:W-:Y:S01]  /*11280*/  LEA R3, R10, UR19, 0x3 ;  /* 0x000000130a037c11 */ /* 0x006fe2000f8e18ff */
[----:B------:R-:W-:-:S02]  /*11290*/  ULEA UR9, UR9, UR19, 0x3 ;  /* 0x0000001309097291 */ /* 0x000fc4000f8e183f */
[----:B------:R-:W-:Y:S02]  /*112a0*/  USHF.L.U32 UR11, UR11, 0x7, URZ ;  /* 0x000000070b0b7899 */ /* 0x000fe4000800063f */
[----:B------:R-:W-:Y:S02]  /*112b0*/  UIADD3 UR14, UR8, 0x15400, URZ ;  /* 0x00015400080e7890 */ /* 0x000fe4000fffe03f */
        /* <DEDUP_REMOVED lines=13> */
.L_x_821:
[----:B------:R-:W-:Y:S05]  /*11390*/  @P2 BRA `(.L_x_789) ;  /* 0x0000000000142947 */ /* 0x000fea0003800000 */
[----:B------:R-:W-:Y:S01]  /*113a0*/  ISETP.NE.AND P2, PT, R23, RZ, PT ;  /* 0x000000ff1700720c */ /* 0x000fe20003f45270 */
[----:B------:R-:W-:-:S04]  /*113b0*/  IMAD.MOV.U32 R4, RZ, RZ, 0x6000 ;  /* 0x00006000ff047424 */ /* 0x000fc800078e00ff */
[----:B------:R2:W-:Y:S08]  /*113c0*/  SYNCS.ARRIVE.TRANS64 RZ, [R3+URZ+0x50], R4 ;  /* 0x0000500403ff79a7 */ /* 0x0005f0000800003f */
[----:B------:R-:W-:Y:S05]  /*113d0*/  @!P2 BRA `(.L_x_789) ;  /* 0x000000000004a947 */ /* 0x000fea0003800000 */
[----:B------:R-:W-:Y:S01]  /*113e0*/  BPT.TRAP 0x1 ;  /* 0x000000040000795c */ /* 0x000fe20000300000 */
.L_x_789:
        /* <DEDUP_REMOVED lines=28> */
.L_x_784:
[----:B------:R-:W-:Y:S05]  /*115b0*/  BSYNC B1 ;  /* 0x0000000000017941 */ /* 0x000fea0003800000 */
.L_x_783:
[----:B------:R-:W-:Y:S01]  /*115c0*/  ISETP.GT.AND P2, PT, R13, UR43, PT ;  /* 0x0000002b0d007c0c */ /* 0x000fe2000bf44270 */
[----:B------:R-:W-:-:S12]  /*115d0*/  VIADD R11, R11, 0xfffffffe ;  /* 0xfffffffe0b0b7836 */ /* 0x000fd80000000000 */
[----:B------:R-:W-:Y:S05]  /*115e0*/  @P2 BRA `(.L_x_790) ;  /* 0xfffffff000a82947 */ /* 0x000fea000383ffff */
.L_x_775:
[----:B------:R-:W-:Y:S05]  /*115f0*/  BSYNC B0 ;  /* 0x0000000000007941 */ /* 0x000fea0003800000 */
.L_x_766:
[----:B------:R-:W-:Y:S04]  /*11600*/  BSSY B0, `(.L_x_791) ;  /* 0x000000e000007945 */ /* 0x000fe80003800000 */
[----:B------:R-:W-:Y:S05]  /*11610*/  @P1 BRA `(.L_x_792) ;  /* 0x0000000000301947 */ /* 0x000fea0003800000 */
[----:B------:R-:W3:Y:S01]  /*11620*/  S2R R11, SR_LANEID ;  /* 0x00000000000b7919 */ /* 0x000ee20000000000 */
[----:B------:R-:W-:Y:S01]  /*11630*/  VOTEU.ANY UR4, UPT, PT ;  /* 0x0000000000047886 */ /* 0x000fe200038e0100 */
[----:B-12---:R-:W1:Y:S01]  /*11640*/  LDC.64 R2, c[0x0][0xdf0] ;  /* 0x00037c00ff027b82 */ /* 0x006e620000000a00 */
[----:B------:R-:W3:Y:S08]  /*11650*/  FLO.U32 R0, UR4 ;  /* 0x0000000400007d00 */ /* 0x000ef000080e0000 */
[----:B------:R-:W1:Y:S01]  /*11660*/  POPC R5, UR4 ;  /* 0x0000000400057d09 */ /* 0x000e620008000000 */
[----:B---3--:R-:W-:-:S13]  /*11670*/  ISETP.EQ.U32.AND P0, PT, R0, R11, PT ;  /* 0x0000000b0000720c */ /* 0x008fda0003f02070 */
[----:B-1----:R-:W2:Y:S01]  /*11680*/  @P0 ATOMG.E.ADD.STRONG.GPU PT, R3, desc[UR50][R2.64], R5 ;  /* 0x00000005020309a8 */ /* 0x002ea200081ee1f2 */
[----:B------:R-:W1:Y:S02]  /*11690*/  S2R R4, SR_LTMASK ;  /* 0x0000000000047919 */ /* 0x000e640000003900 */
[----:B-1----:R-:W-:-:S04]  /*116a0*/  LOP3.LUT R4, R4, UR4, RZ, 0xc0, !PT ;  /* 0x0000000404047c12 */ /* 0x002fc8000f8ec0ff */
[----:B------:R-:W1:Y:S01]  /*116b0*/  POPC R11, R4 ;  /* 0x00000004000b7309 */ /* 0x000e620000000000 */
[----:B--2---:R-:W1:Y:S02]  /*116c0*/  SHFL.IDX PT, R0, R3, R0, 0x1f ;  /* 0x00001f0003007589 */ /* 0x004e6400000e0000 */
[----:B-1----:R-:W-:-:S07]  /*116d0*/  IADD3 R22, R0, UR45, R11 ;  /* 0x0000002d00167c10 */ /* 0x002fce000fffe00b */
.L_x_792:
[----:B------:R-:W-:Y:S05]  /*116e0*/  BSYNC B0 ;  /* 0x0000000000007941 */ /* 0x000fea0003800000 */
.L_x_791:
[----:B------:R-:W-:Y:S04]  /*116f0*/  BSSY B0, `(.L_x_793) ;  /* 0x0000028000007945 */ /* 0x000fe80003800000 */
[----:B------:R-:W-:Y:S05]  /*11700*/  @!P6 BRA `(.L_x_794) ;  /* 0x000000000098e947 */ /* 0x000fea0003800000 */
[----:B-12---:R-:W-:Y:S02]  /*11710*/  LEA R3, R19, UR42, 0x3 ;  /* 0x0000002a13037c11 */ /* 0x006fe4000f8e18ff */
[----:B------:R-:W-:Y:S02]  /*11720*/  SHF.L.U32 R0, R18, 0x1f, RZ ;  /* 0x0000001f12007819 */ /* 0x000fe400000006ff */
[----:B------:R-:W-:Y:S02]  /*11730*/  ISETP.NE.AND P1, PT, R17, RZ, PT ;  /* 0x000000ff1100720c */ /* 0x000fe40003f25270 */
[----:B------:R-:W1:Y:S02]  /*11740*/  SYNCS.PHASECHK.TRANS64.TRYWAIT P0, [R3+URZ+0x2d860], R0 ;  /* 0x02d86000030075a7 */ /* 0x000e64000800017f */
[----:B-1----:R-:W-:Y:S09]  /*11750*/  @!P0 BRA `(.L_x_795) ;  /* 0x0000000c005c8947 */ /* 0x002ff20003800000 */
.L_x_822:
[----:B------:R-:W-:Y:S05]  /*11760*/  @P1 BRA `(.L_x_796) ;  /* 0x0000000000141947 */ /* 0x000fea0003800000 */
[----:B------:R-:W-:Y:S01]  /*11770*/  ISETP.NE.AND P0, PT, R23, RZ, PT ;  /* 0x000000ff1700720c */ /* 0x000fe20003f05270 */
[----:B-1----:R-:W-:-:S04]  /*11780*/  IMAD.MOV.U32 R0, RZ, RZ, 0x6000 ;  /* 0x00006000ff007424 */ /* 0x002fc800078e00ff */
[----:B------:R2:W-:Y:S08]  /*11790*/  SYNCS.ARRIVE.TRANS64 RZ, [R3+URZ+0x2d850], R0 ;  /* 0x02d8500003ff79a7 */ /* 0x0005f0000800003f */
[----:B------:R-:W-:Y:S05]  /*117a0*/  @!P0 BRA `(.L_x_796) ;  /* 0x0000000000048947 */ /* 0x000fea0003800000 */
[----:B------:R-:W-:Y:S01]  /*117b0*/  BPT.TRAP 0x1 ;  /* 0x000000040000795c */ /* 0x000fe20000300000 */
.L_x_796:
        /* <DEDUP_REMOVED lines=27> */
.L_x_794:
[----:B------:R-:W-:Y:S05]  /*11970*/  BSYNC B0 ;  /* 0x0000000000007941 */ /* 0x000fea0003800000 */
.L_x_793:
[----:B------:R-:W-:Y:S02]  /*11980*/  VIADD R19, R19, 0x1 ;  /* 0x0000000113137836 */ /* 0x000fe40000000000 */
[----:B--2---:R-:W-:-:S03]  /*11990*/  IMAD.MOV.U32 R13, RZ, RZ, R22 ;  /* 0x000000ffff0d7224 */ /* 0x004fc600078e0016 */
[----:B------:R-:W-:-:S04]  /*119a0*/  ISETP.NE.AND P0, PT, R19, 0x2, PT ;  /* 0x000000021300780c */ /* 0x000fc80003f05270 */
[----:B-1----:R-:W-:Y:S02]  /*119b0*/  SEL R3, RZ, 0x1, P0 ;  /* 0x00000001ff037807 */ /* 0x002fe40000000000 */
[----:B------:R-:W-:Y:S02]  /*119c0*/  SEL R19, R19, RZ, P0 ;  /* 0x000000ff13137207 */ /* 0x000fe40000000000 */
[----:B------:R-:W-:-:S07]  /*119d0*/  LOP3.LUT R18, R18, R3, RZ, 0x3c, !PT ;  /* 0x0000000312127212 */ /* 0x000fce00078e3cff */
.L_x_755:
[----:B------:R-:W-:Y:S05]  /*119e0*/  BSYNC B6 ;  /* 0x0000000000067941 */ /* 0x000fea0003800000 */
.L_x_753:
[----:B------:R-:W-:-:S03]  /*119f0*/  UMOV UR4, 0xffffffff ;  /* 0xffffffff00047882 */ /* 0x000fc60000000000 */
[----:B------:R-:W-:Y:S05]  /*11a00*/  BRA.DIV UR4, `(.L_x_797) ;  /* 0x0000000a04c47947 */ /* 0x000fea000b800000 */
[----:B------:R1:W2:Y:S02]  /*11a10*/  SHFL.IDX PT, R14, R13, RZ, 0x1f ;  /* 0x00001fff0d0e7589 */ /* 0x0002a400000e0000 */
.L_x_825:
[----:B------:R-:W-:Y:S01]  /*11a20*/  ISETP.NE.AND P0, PT, R23, RZ, PT ;  /* 0x000000ff1700720c */ /* 0x000fe20003f05270 */
[----:B------:R-:W-:Y:S05]  /*11a30*/  WARPSYNC.ALL ;  /* 0x0000000000007948 */ /* 0x000fea0003800000 */
[----:B------:R-:W-:Y:S01]  /*11a40*/  BAR.SYNC.DEFER_BLOCKING 0x4, 0x1a0 ;  /* 0x0106800000007b1d */ /* 0x000fe20000010000 */
[----:B--2---:R-:W-:-:S05]  /*11a50*/  IMAD.MOV.U32 R22, RZ, RZ, R14 ;  /* 0x000000ffff167224 */ /* 0x004fca00078e000e */
[----:B------:R-:W-:Y:S01]  /*11a60*/  ULDC UR4, c[0x0][0xda8] ;  /* 0x00036a0000047ab9 */ /* 0x000fe20000000800 */
[----:B------:R-:W-:Y:S01]  /*11a70*/  @!P0 MOV R0, 0x400 ;  /* 0x0000040000008802 */ /* 0x000fe20000000f00 */
[----:B------:R-:W2:Y:S03]  /*11a80*/  @!P0 S2R R3, SR_CgaCtaId ;  /* 0x0000000000038919 */ /* 0x000ea60000008800 */
[----:B--2---:R-:W-:-:S05]  /*11a90*/  @!P0 LEA R0, R3, R0, 0x18 ;  /* 0x0000000003008211 */ /* 0x004fca00078ec0ff */
[----:B------:R2:W-:Y:S01]  /*11aa0*/  @!P0 STS [R0+0x2d8d0], R13 ;  /* 0x02d8d00d00008388 */ /* 0x0005e20000000800 */
[----:B------:R-:W-:Y:S06]  /*11ab0*/  BAR.ARV 0x5, 0x1a0 ;  /* 0x0146800000007b1d */ /* 0x000fec0000002000 */
[----:B------:R-:W-:-:S13]  /*11ac0*/  ISETP.GE.AND P0, PT, R22, UR4, PT ;  /* 0x0000000416007c0c */ /* 0x000fda000bf06270 */
[----:B--2---:R-:W-:Y:S05]  /*11ad0*/  @!P0 BRA `(.L_x_798) ;  /* 0xffffffd000448947 */ /* 0x004fea000383ffff */
.L_x_744:
[----:B------:R-:W2:Y:S01]  /*11ae0*/  S2R R3, SR_CgaCtaId ;  /* 0x0000000000037919 */ /* 0x000ea20000008800 */
[----:B------:R-:W-:Y:S01]  /*11af0*/  UIADD3 UR47, UR47, 0x1, URZ ;  /* 0x000000012f2f7890 */ /* 0x000fe2000fffe03f */
[----:B------:R-:W-:-:S03]  /*11b00*/  MOV R0, 0x400 ;  /* 0x0000040000007802 */ /* 0x000fc60000000f00 */
[----:B------:R-:W-:-:S04]  /*11b10*/  ULEA.HI UR4, UR47, UR47, URZ, 0x1 ;  /* 0x0000002f2f047291 */ /* 0x000fc8000f8f083f */
[----:B------:R-:W-:-:S04]  /*11b20*/  ULOP3.LUT UR4, UR4, 0xfffffffe, URZ, 0xc0, !UPT ;  /* 0xfffffffe04047892 */ /* 0x000fc8000f8ec03f */
[----:B------:R-:W-:-:S06]  /*11b30*/  UIADD3 UR4, UR47, -UR4, URZ ;  /* 0x800000042f047290 */ /* 0x000fcc000fffe03f */
[----:B------:R-:W-:Y:S01]  /*11b40*/  IMAD.U32 R2, RZ, RZ, UR4 ;  /* 0x00000004ff027e24 */ /* 0x000fe2000f8e00ff */
[----:B--2---:R-:W-:-:S04]  /*11b50*/  LEA R9, R3, R0, 0x18 ;  /* 0x0000000003097211 */ /* 0x004fc800078ec0ff */
[----:B------:R-:W-:-:S04]  /*11b60*/  SHF.L.U32 R0, R2, 0x1f, RZ ;  /* 0x0000001f02007819 */ /* 0x000fc800000006ff */
[----:B------:R-:W2:Y:S02]  /*11b70*/  SYNCS.PHASECHK.TRANS64.TRYWAIT P0, [R9+URZ+0x2d820], R0 ;  /* 0x02d82000090075a7 */ /* 0x000ea4000800017f */
[----:B--2---:R-:W-:Y:S05]  /*11b80*/  @!P0 BRA `(.L_x_799) ;  /* 0x0000000800888947 */ /* 0x004fea0003800000 */
.L_x_826:
[----:B------:R-:W3:Y:S02]  /*11b90*/  SHFL.IDX PT, R16, R16, RZ, 0x1f ;  /* 0x00001fff10107589 */ /* 0x000ee400000e0000 */
[----:B---3--:R-:W-:-:S13]  /*11ba0*/  ISETP.NE.AND P0, PT, R16, RZ, PT ;  /* 0x000000ff1000720c */ /* 0x008fda0003f05270 */
[----:B------:R-:W-:Y:S05]  /*11bb0*/  @P0 EXIT ;  /* 0x000000000000094d */ /* 0x000fea0003800000 */
[----:B------:R-:W-:Y:S01]  /*11bc0*/  ELECT P0, URZ, PT ;  /* 0x00000000003f782f */ /* 0x000fe20003800000 */
[----:B------:R-:W-:-:S12]  /*11bd0*/  BSSY B0, `(.L_x_800) ;  /* 0x0000020000007945 */ /* 0x000fd80003800000 */
[----:B------:R-:W-:Y:S05]  /*11be0*/  @!P0 BRA `(.L_x_801) ;  /* 0x0000000000788947 */ /* 0x000fea0003800000 */
[----:B------:R-:W-:-:S06]  /*11bf0*/  ULOP3.LUT UR4, UR46, 0x2, URZ, 0xfc, !UPT ;  /* 0x000000022e047892 */ /* 0x000fcc000f8efc3f */
[----:B--2---:R-:W-:-:S05]  /*11c00*/  IMAD.U32 R0, RZ, RZ, UR4 ;  /* 0x00000004ff007e24 */ /* 0x004fca000f8e00ff */
[----:B------:R-:W-:-:S13]  /*11c10*/  ISETP.NE.AND P2, PT, R0, 0x3, PT ;  /* 0x000000030000780c */ /* 0x000fda0003f45270 */
[----:B------:R-:W-:Y:S05]  /*11c20*/  @!P2 BRA `(.L_x_802) ;  /* 0x000000000004a947 */ /* 0x000fea0003800000 */
[----:B------:R-:W-:Y:S01]  /*11c30*/  BPT.TRAP 0x1 ;  /* 0x000000040000795c */ /* 0x000fe20000300000 */
.L_x_802:
        /* <DEDUP_REMOVED lines=12> */
.L_x_827:
[----:B------:R-:W3:Y:S02]  /*11d00*/  SYNCS.PHASECHK.TRANS64.TRYWAIT P0, [R3+URZ], R2 ;  /* 0x00000002030075a7 */ /* 0x000ee4000800017f */
[----:B---3--:R-:W-:Y:S05]  /*11d10*/  @!P0 BRA `(.L_x_804) ;  /* 0x00000008004c8947 */ /* 0x008fea0003800000 */
.L_x_828:
[----:B------:R-:W-:Y:S05]  /*11d20*/  @!P2 BRA `(.L_x_805) ;  /* 0x000000000004a947 */ /* 0x000fea0003800000 */
[----:B------:R-:W-:Y:S01]  /*11d30*/  BPT.TRAP 0x1 ;  /* 0x000000040000795c */ /* 0x000fe20000300000 */
.L_x_805:
[----:B------:R-:W-:-:S04]  /*11d40*/  VIADD R0, R9, 0x2d860 ;  /* 0x0002d86009007836 */ /* 0x000fc80000000000 */
[----:B------:R-:W-:-:S04]  /*11d50*/  IMAD R19, R19, 0x8, R0 ;  /* 0x0000000813137824 */ /* 0x000fc800078e0200 */
[----:B------:R-:W4:Y:S02]  /*11d60*/  SYNCS.PHASECHK.TRANS64.TRYWAIT P0, [R19+URZ], R4 ;  /* 0x00000004130075a7 */ /* 0x000f24000800017f */
[----:B----4-:R-:W-:Y:S05]  /*11d70*/  @!P0 BRA `(.L_x_806) ;  /* 0x0000000800488947 */ /* 0x010fea0003800000 */
.L_x_829:
[----:B------:R-:W-:-:S07]  /*11d80*/  IMAD R7, R7, 0x8, R0 ;  /* 0x0000000807077824 */ /* 0x000fce00078e0200 */
.L_x_807:
[----:B------:R1:W1:Y:S02]  /*11d90*/  SYNCS.PHASECHK.TRANS64.TRYWAIT P0, [R7+URZ], R2 ;  /* 0x00000002070075a7 */ /* 0x000264000800017f */
[----:B-1----:R-:W-:Y:S05]  /*11da0*/  @!P0 NANOSLEEP.SYNCS 0x989680 ;  /* 0x009896800000895d */ /* 0x002fea0003900000 */
[----:B------:R-:W1:Y:S02]  /*11db0*/  @!P0 SYNCS.PHASECHK.TRANS64 P0, [R7+URZ], R2 ;  /* 0x00000002070085a7 */ /* 0x000e64000800007f */
[----:B-1----:R-:W-:Y:S05]  /*11dc0*/  @!P0 BRA `(.L_x_807) ;  /* 0xfffffffc00f08947 */ /* 0x002fea000383ffff */
.L_x_801:
[----:B------:R-:W-:Y:S05]  /*11dd0*/  BSYNC B0 ;  /* 0x0000000000007941 */ /* 0x000fea0003800000 */
.L_x_800:
[----:B------:R-:W-:Y:S05]  /*11de0*/  EXIT ;  /* 0x000000000000794d */ /* 0x000fea0003800000 */
.L_x_665:
[----:B-1----:R-:W-:-:S04]  /*11df0*/  IMAD.U32 R3, RZ, RZ, UR39 ;  /* 0x00000027ff037e24 */ /* 0x002fc8000f8e00ff */
[----:B------:R1:W2:Y:S03]  /*11e00*/  SYNCS.PHASECHK.TRANS64.TRYWAIT P1, [R3+URZ+0x2d800], R0 ;  /* 0x02d80000030075a7 */ /* 0x0002a6000802017f */
[----:B--2---:R-:W-:Y:S05]  /*11e10*/  @!P1 NANOSLEEP.SYNCS 0x989680 ;  /* 0x009896800000995d */ /* 0x004fea0003900000 */
[----:B------:R-:W2:Y:S02]  /*11e20*/  @!P1 SYNCS.PHASECHK.TRANS64 P1, [R3+URZ+0x2d800], R0 ;  /* 0x02d80000030095a7 */ /* 0x000ea4000802007f */
[----:B--2---:R-:W-:Y:S05]  /*11e30*/  @!P1 BRA `(.L_x_665) ;  /* 0xfffffffc00ec9947 */ /* 0x004fea000383ffff */
[----:B------:R-:W-:Y:S05]  /*11e40*/  BRA `(.L_x_808) ;  /* 0xfffffefc00147947 */ /* 0x000fea000383ffff */
.L_x_669:
[----:B--2---:R2:W3:Y:S02]  /*11e50*/  SYNCS.PHASECHK.TRANS64.TRYWAIT P2, [R7+URZ+0x2d830], R0 ;  /* 0x02d83000070075a7 */ /* 0x0044e4000804017f */
[----:B---3--:R-:W-:Y:S05]  /*11e60*/  @!P2 NANOSLEEP.SYNCS 0x989680 ;  /* 0x009896800000a95d */ /* 0x008fea0003900000 */
[----:B------:R-:W3:Y:S02]  /*11e70*/  @!P2 SYNCS.PHASECHK.TRANS64 P2, [R7+URZ+0x2d830], R0 ;  /* 0x02d830000700a5a7 */ /* 0x000ee4000804007f */
[----:B---3--:R-:W-:Y:S05]  /*11e80*/  @!P2 BRA `(.L_x_669) ;  /* 0xfffffffc00f0a947 */ /* 0x008fea000383ffff */
[----:B------:R-:W-:Y:S05]  /*11e90*/  BRA `(.L_x_668) ;  /* 0xfffffefc00347947 */ /* 0x000fea000383ffff */
.L_x_685:
[----:B---3--:R-:W-:-:S04]  /*11ea0*/  IMAD.U32 R11, RZ, RZ, UR6 ;  /* 0x00000006ff0b7e24 */ /* 0x008fc8000f8e00ff */
[----:B------:R3:W4:Y:S03]  /*11eb0*/  SYNCS.PHASECHK.TRANS64.TRYWAIT P2, [R11+URZ+0x2d830], R10 ;  /* 0x02d8300a0b0075a7 */ /* 0x000726000804017f */
[----:B----4-:R-:W-:Y:S05]  /*11ec0*/  @!P2 NANOSLEEP.SYNCS 0x989680 ;  /* 0x009896800000a95d */ /* 0x010fea0003900000 */
[----:B------:R-:W4:Y:S02]  /*11ed0*/  @!P2 SYNCS.PHASECHK.TRANS64 P2, [R11+URZ+0x2d830], R10 ;  /* 0x02d8300a0b00a5a7 */ /* 0x000f24000804007f */
[----:B----4-:R-:W-:Y:S05]  /*11ee0*/  @!P2 BRA `(.L_x_685) ;  /* 0xfffffffc00eca947 */ /* 0x010fea000383ffff */
[----:B------:R-:W-:Y:S05]  /*11ef0*/  BRA `(.L_x_682) ;  /* 0xffffff2c00f07947 */ /* 0x000fea000383ffff */
.L_x_689:
[----:B--2---:R-:W-:-:S04]  /*11f00*/  IMAD.U32 R11, RZ, RZ, UR6 ;  /* 0x00000006ff0b7e24 */ /* 0x004fc8000f8e00ff */
[----:B------:R2:W3:Y:S03]  /*11f10*/  SYNCS.PHASECHK.TRANS64.TRYWAIT P2, [R11+URZ+0x2d850], R10 ;  /* 0x02d8500a0b0075a7 */ /* 0x0004e6000804017f */
[----:B---3--:R-:W-:Y:S05]  /*11f20*/  @!P2 NANOSLEEP.SYNCS 0x989680 ;  /* 0x009896800000a95d */ /* 0x008fea0003900000 */
[----:B------:R-:W3:Y:S02]  /*11f30*/  @!P2 SYNCS.PHASECHK.TRANS64 P2, [R11+URZ+0x2d850], R10 ;  /* 0x02d8500a0b00a5a7 */ /* 0x000ee4000804007f */
[----:B---3--:R-:W-:Y:S05]  /*11f40*/  @!P2 BRA `(.L_x_689) ;  /* 0xfffffffc00eca947 */ /* 0x008fea000383ffff */
[----:B------:R-:W-:Y:S05]  /*11f50*/  BRA `(.L_x_686) ;  /* 0xffffff3000887947 */ /* 0x000fea000383ffff */
.L_x_706:
[----:B--2---:R-:W-:-:S04]  /*11f60*/  IMAD.U32 R12, RZ, RZ, UR6 ;  /* 0x00000006ff0c7e24 */ /* 0x004fc8000f8e00ff */
[----:B------:R2:W3:Y:S03]  /*11f70*/  SYNCS.PHASECHK.TRANS64.TRYWAIT P2, [R12+URZ+0x2d830], R7 ;  /* 0x02d830070c0075a7 */ /* 0x0004e6000804017f */
[----:B---3--:R-:W-:Y:S05]  /*11f80*/  @!P2 NANOSLEEP.SYNCS 0x989680 ;  /* 0x009896800000a95d */ /* 0x008fea0003900000 */
[----:B------:R-:W3:Y:S02]  /*11f90*/  @!P2 SYNCS.PHASECHK.TRANS64 P2, [R12+URZ+0x2d830], R7 ;  /* 0x02d830070c00a5a7 */ /* 0x000ee4000804007f */
[----:B---3--:R-:W-:Y:S05]  /*11fa0*/  @!P2 BRA `(.L_x_706) ;  /* 0xfffffffc00eca947 */ /* 0x008fea000383ffff */
[----:B------:R-:W-:Y:S05]  /*11fb0*/  BRA `(.L_x_703) ;  /* 0xffffff6000707947 */ /* 0x000fea000383ffff */
.L_x_710:
[----:B--2---:R-:W-:-:S04]  /*11fc0*/  IMAD.U32 R12, RZ, RZ, UR6 ;  /* 0x00000006ff0c7e24 */ /* 0x004fc8000f8e00ff */
[----:B------:R2:W3:Y:S03]  /*11fd0*/  SYNCS.PHASECHK.TRANS64.TRYWAIT P2, [R12+URZ+0x2d850], R7 ;  /* 0x02d850070c0075a7 */ /* 0x0004e6000804017f */
[----:B---3--:R-:W-:Y:S05]  /*11fe0*/  @!P2 NANOSLEEP.SYNCS 0x989680 ;  /* 0x009896800000a95d */ /* 0x008fea0003900000 */
[----:B------:R-:W3:Y:S02]  /*11ff0*/  @!P2 SYNCS.PHASECHK.TRANS64 P2, [R12+URZ+0x2d850], R7 ;  /* 0x02d850070c00a5a7 */ /* 0x000ee4000804007f */
[----:B---3--:R-:W-:Y:S05]  /*12000*/  @!P2 BRA `(.L_x_710) ;  /* 0xfffffffc00eca947 */ /* 0x008fea000383ffff */
[----:B------:R-:W-:Y:S05]  /*12010*/  BRA `(.L_x_707) ;  /* 0xffffff6400087947 */ /* 0x000fea000383ffff */
.L_x_716:
[----:B--2---:R-:W-:-:S04]  /*12020*/  IMAD.U32 R14, RZ, RZ, UR6 ;  /* 0x00000006ff0e7e24 */ /* 0x004fc8000f8e00ff */
[----:B------:R2:W3:Y:S03]  /*12030*/  SYNCS.PHASECHK.TRANS64.TRYWAIT P2, [R14+URZ+0x2d830], R7 ;  /* 0x02d830070e0075a7 */ /* 0x0004e6000804017f */
[----:B---3--:R-:W-:Y:S05]  /*12040*/  @!P2 NANOSLEEP.SYNCS 0x989680 ;  /* 0x009896800000a95d */ /* 0x008fea0003900000 */
[----:B------:R-:W3:Y:S02]  /*12050*/  @!P2 SYNCS.PHASECHK.TRANS64 P2, [R14+URZ+0x2d830], R7 ;  /* 0x02d830070e00a5a7 */ /* 0x000ee4000804007f */
[----:B---3--:R-:W-:Y:S05]  /*12060*/  @!P2 BRA `(.L_x_716) ;  /* 0xfffffffc00eca947 */ /* 0x008fea000383ffff */
[----:B------:R-:W-:Y:S05]  /*12070*/  BRA `(.L_x_713) ;  /* 0xffffff8000707947 */ /* 0x000fea000383ffff */
.L_x_720:
[----:B--2---:R-:W-:-:S04]  /*12080*/  IMAD.U32 R14, RZ, RZ, UR6 ;  /* 0x00000006ff0e7e24 */ /* 0x004fc8000f8e00ff */
[----:B------:R2:W3:Y:S03]  /*12090*/  SYNCS.PHASECHK.TRANS64.TRYWAIT P2, [R14+URZ+0x2d850], R7 ;  /* 0x02d850070e0075a7 */ /* 0x0004e6000804017f */
[----:B---3--:R-:W-:Y:S05]  /*120a0*/  @!P2 NANOSLEEP.SYNCS 0x989680 ;  /* 0x009896800000a95d */ /* 0x008fea0003900000 */
[----:B------:R-:W3:Y:S02]  /*120b0*/  @!P2 SYNCS.PHASECHK.TRANS64 P2, [R14+URZ+0x2d850], R7 ;  /* 0x02d850070e00a5a7 */ /* 0x000ee4000804007f */
[----:B---3--:R-:W-:Y:S05]  /*120c0*/  @!P2 BRA `(.L_x_720) ;  /* 0xfffffffc00eca947 */ /* 0x008fea000383ffff */
[----:B------:R-:W-:Y:S05]  /*120d0*/  BRA `(.L_x_717) ;  /* 0xffffff8400087947 */ /* 0x000fea000383ffff */
.L_x_733:
[----:B------:R-:W-:-:S04]  /*120e0*/  IMAD.U32 R3, RZ, RZ, UR9 ;  /* 0x00000009ff037e24 */ /* 0x000fc8000f8e00ff */
[----:B------:R1:W1:Y:S03]  /*120f0*/  SYNCS.PHASECHK.TRANS64.TRYWAIT P0, [R3+URZ+0x2d850], R0 ;  /* 0x02d85000030075a7 */ /* 0x000266000800017f */
[----:B-1----:R-:W-:Y:S05]  /*12100*/  @!P0 NANOSLEEP.SYNCS 0x989680 ;  /* 0x009896800000895d */ /* 0x002fea0003900000 */
[----:B------:R-:W1:Y:S02]  /*12110*/  @!P0 SYNCS.PHASECHK.TRANS64 P0, [R3+URZ+0x2d850], R0 ;  /* 0x02d85000030085a7 */ /* 0x000e64000800007f */
[----:B-1----:R-:W-:Y:S05]  /*12120*/  @!P0 BRA `(.L_x_733) ;  /* 0xfffffffc00ec8947 */ /* 0x002fea000383ffff */
[----:B------:R-:W-:Y:S05]  /*12130*/  BRA `(.L_x_732) ;  /* 0xffffffb000247947 */ /* 0x000fea000383ffff */
.L_x_759:
[----:B------:R-:W-:Y:S02]  /*12140*/  IMAD.MOV.U32 R13, RZ, RZ, R16 ;  /* 0x000000ffff0d7224 */ /* 0x000fe400078e0010 */
[----:B------:R-:W-:Y:S02]  /*12150*/  IMAD.MOV.U32 R12, RZ, RZ, RZ ;  /* 0x000000ffff0c7224 */ /* 0x000fe400078e00ff */
[----:B------:R-:W-:Y:S02]  /*12160*/  IMAD.MOV.U32 R11, RZ, RZ, 0x1f ;  /* 0x0000001fff0b7424 */ /* 0x000fe400078e00ff */
[----:B------:R-:W-:-:S07]  /*12170*/  IMAD.MOV.U32 R15, RZ, RZ, -0x1 ;  /* 0xffffffffff0f7424 */ /* 0x000fce00078e00ff */
[----:B------:R-:W-:Y:S05]  /*12180*/  WARPSYNC.COLLECTIVE R15, `(.L_x_809) ;  /* 0x000000000f087348 */ /* 0x000fea0003c00000 */
[----:B------:R1:W2:Y:S02]  /*12190*/  SHFL.IDX P6, R14, R13, R12, R11 ;  /* 0x0000000c0d0e7389 */ /* 0x0002a400000c000b */
[----:B-12---:R-:W-:Y:S01]  /*121a0*/  ENDCOLLECTIVE ;  /* 0x000000000000791b */ /* 0x006fe20003800000 */
.L_x_809:
[----:B------:R-:W-:Y:S05]  /*121b0*/  BRA `(.L_x_810) ;  /* 0xffffffd800207947 */ /* 0x000fea000383ffff */
.L_x_760:
[----:B------:R-:W-:Y:S01]  /*121c0*/  BSSY B0, `(.L_x_811) ;  /* 0x0000006000007945 */ /* 0x000fe20003800000 */
[----:B------:R-:W-:-:S07]  /*121d0*/  IMAD.MOV.U32 R15, RZ, RZ, -0x1 ;  /* 0xffffffffff0f7424 */ /* 0x000fce00078e00ff */
[----:B------:R-:W-:Y:S05]  /*121e0*/  WARPSYNC.COLLECTIVE R15, `(.L_x_812) ;  /* 0x000000000f0c7348 */ /* 0x000fea0003c00000 */
[----:B------:R-:W-:Y:S02]  /*121f0*/  ELECT P6, UR62, PT ;  /* 0x00000000003e782f */ /* 0x000fe400038c0000 */
[----:B------:R-:W-:Y:S01]  /*12200*/  MOV R14, UR62 ;  /* 0x0000003e000e7c02 */ /* 0x000fe20008000f00 */
[----:B------:R-:W-:Y:S10]  /*12210*/  ENDCOLLECTIVE ;  /* 0x000000000000791b */ /* 0x000ff40003800000 */
.L_x_812:
[----:B------:R-:W-:Y:S05]  /*12220*/  BSYNC B0 ;  /* 0x0000000000007941 */ /* 0x000fea0003800000 */
.L_x_811:
[----:B------:R-:W-:Y:S05]  /*12230*/  BRA `(.L_x_813) ;  /* 0xffffffd800107947 */ /* 0x000fea000383ffff */
.L_x_763:
[----:B--2---:R2:W3:Y:S02]  /*12240*/  SYNCS.PHASECHK.TRANS64.TRYWAIT P2, [R13+URZ+0x2d840], R12 ;  /* 0x02d8400c0d0075a7 */ /* 0x0044e4000804017f */
[----:B---3--:R-:W-:Y:S05]  /*12250*/  @!P2 NANOSLEEP.SYNCS 0x989680 ;  /* 0x009896800000a95d */ /* 0x008fea0003900000 */
[----:B------:R-:W3:Y:S02]  /*12260*/  @!P2 SYNCS.PHASECHK.TRANS64 P2, [R13+URZ+0x2d840], R12 ;  /* 0x02d8400c0d00a5a7 */ /* 0x000ee4000804007f */
[----:B---3--:R-:W-:Y:S05]  /*12270*/  @!P2 BRA `(.L_x_763) ;  /* 0xfffffffc00f0a947 */ /* 0x008fea000383ffff */
[----:B------:R-:W-:Y:S05]  /*12280*/  BRA `(.L_x_814) ;  /* 0xffffffd800647947 */ /* 0x000fea000383ffff */
.L_x_765:
[----:B-1----:R-:W-:-:S04]  /*12290*/  IMAD.U32 R5, RZ, RZ, UR42 ;  /* 0x0000002aff057e24 */ /* 0x002fc8000f8e00ff */
[----:B------:R1:W3:Y:S03]  /*122a0*/  SYNCS.PHASECHK.TRANS64.TRYWAIT P2, [R5+URZ+0x2d820], R4 ;  /* 0x02d82004050075a7 */ /* 0x0002e6000804017f */
[----:B---3--:R-:W-:Y:S05]  /*122b0*/  @!P2 NANOSLEEP.SYNCS 0x989680 ;  /* 0x009896800000a95d */ /* 0x008fea0003900000 */
[----:B------:R-:W3:Y:S02]  /*122c0*/  @!P2 SYNCS.PHASECHK.TRANS64 P2, [R5+URZ+0x2d820], R4 ;  /* 0x02d820040500a5a7 */ /* 0x000ee4000804007f */
[----:B---3--:R-:W-:Y:S05]  /*122d0*/  @!P2 BRA `(.L_x_765) ;  /* 0xfffffffc00eca947 */ /* 0x008fea000383ffff */
[----:B------:R-:W-:Y:S05]  /*122e0*/  BRA `(.L_x_815) ;  /* 0xffffffdc00687947 */ /* 0x000fea000383ffff */
.L_x_771:
[----:B-1----:R1:W2:Y:S02]  /*122f0*/  SYNCS.PHASECHK.TRANS64.TRYWAIT P3, [R3+URZ+0x2d840], R2 ;  /* 0x02d84002030075a7 */ /* 0x0022a4000806017f */
[----:B--2---:R-:W-:Y:S05]  /*12300*/  @!P3 NANOSLEEP.SYNCS 0x989680 ;  /* 0x009896800000b95d */ /* 0x004fea0003900000 */
[----:B------:R-:W2:Y:S02]  /*12310*/  @!P3 SYNCS.PHASECHK.TRANS64 P3, [R3+URZ+0x2d840], R2 ;  /* 0x02d840020300b5a7 */ /* 0x000ea4000806007f */
[----:B--2---:R-:W-:Y:S05]  /*12320*/  @!P3 BRA `(.L_x_771) ;  /* 0xfffffffc00f0b947 */ /* 0x004fea000383ffff */
[----:B------:R-:W-:Y:S05]  /*12330*/  BRA `(.L_x_816) ;  /* 0xffffffe000087947 */ /* 0x000fea000383ffff */
.L_x_773:
[----:B-1----:R1:W2:Y:S02]  /*12340*/  SYNCS.PHASECHK.TRANS64.TRYWAIT P3, [R2+URZ+0x60], R3 ;  /* 0x00006003020075a7 */ /* 0x0022a4000806017f */
[----:B--2---:R-:W-:Y:S05]  /*12350*/  @!P3 NANOSLEEP.SYNCS 0x989680 ;  /* 0x009896800000b95d */ /* 0x004fea0003900000 */
[----:B------:R-:W2:Y:S02]  /*12360*/  @!P3 SYNCS.PHASECHK.TRANS64 P3, [R2+URZ+0x60], R3 ;  /* 0x000060030200b5a7 */ /* 0x000ea4000806007f */
[----:B--2---:R-:W-:Y:S05]  /*12370*/  @!P3 BRA `(.L_x_773) ;  /* 0xfffffffc00f0b947 */ /* 0x004fea000383ffff */
[----:B------:R-:W-:Y:S05]  /*12380*/  BRA `(.L_x_817) ;  /* 0xffffffe000887947 */ /* 0x000fea000383ffff */
.L_x_779:
[----:B-1----:R1:W2:Y:S02]  /*12390*/  SYNCS.PHASECHK.TRANS64.TRYWAIT P3, [R4+URZ+0x2d840], R3 ;  /* 0x02d84003040075a7 */ /* 0x0022a4000806017f */
[----:B--2---:R-:W-:Y:S05]  /*123a0*/  @!P3 NANOSLEEP.SYNCS 0x989680 ;  /* 0x009896800000b95d */ /* 0x004fea0003900000 */
[----:B------:R-:W2:Y:S02]  /*123b0*/  @!P3 SYNCS.PHASECHK.TRANS64 P3, [R4+URZ+0x2d840], R3 ;  /* 0x02d840030400b5a7 */ /* 0x000ea4000806007f */
[----:B--2---:R-:W-:Y:S05]  /*123c0*/  @!P3 BRA `(.L_x_779) ;  /* 0xfffffffc00f0b947 */ /* 0x004fea000383ffff */
[----:B------:R-:W-:Y:S05]  /*123d0*/  BRA `(.L_x_818) ;  /* 0xffffffe400b07947 */ /* 0x000fea000383ffff */
.L_x_781:
[----:B-1----:R1:W2:Y:S02]  /*123e0*/  SYNCS.PHASECHK.TRANS64.TRYWAIT P3, [R3+URZ+0x60], R18 ;  /* 0x00006012030075a7 */ /* 0x0022a4000806017f */
[----:B--2---:R-:W-:Y:S05]  /*123f0*/  @!P3 NANOSLEEP.SYNCS 0x989680 ;  /* 0x009896800000b95d */ /* 0x004fea0003900000 */
[----:B------:R-:W2:Y:S02]  /*12400*/  @!P3 SYNCS.PHASECHK.TRANS64 P3, [R3+URZ+0x60], R18 ;  /* 0x000060120300b5a7 */ /* 0x000ea4000806007f */
[----:B--2---:R-:W-:Y:S05]  /*12410*/  @!P3 BRA `(.L_x_781) ;  /* 0xfffffffc00f0b947 */ /* 0x004fea000383ffff */
[----:B------:R-:W-:Y:S05]  /*12420*/  BRA `(.L_x_819) ;  /* 0xffffffe800307947 */ /* 0x000fea000383ffff */
.L_x_786:
[----:B-1----:R1:W2:Y:S02]  /*12430*/  SYNCS.PHASECHK.TRANS64.TRYWAIT P3, [R3+URZ+0x2d840], R4 ;  /* 0x02d84004030075a7 */ /* 0x0022a4000806017f */
[----:B--2---:R-:W-:Y:S05]  /*12440*/  @!P3 NANOSLEEP.SYNCS 0x989680 ;  /* 0x009896800000b95d */ /* 0x004fea0003900000 */
[----:B------:R-:W2:Y:S02]  /*12450*/  @!P3 SYNCS.PHASECHK.TRANS64 P3, [R3+URZ+0x2d840], R4 ;  /* 0x02d840040300b5a7 */ /* 0x000ea4000806007f */
[----:B--2---:R-:W-:Y:S05]  /*12460*/  @!P3 BRA `(.L_x_786) ;  /* 0xfffffffc00f0b947 */ /* 0x004fea000383ffff */
[----:B------:R-:W-:Y:S05]  /*12470*/  BRA `(.L_x_820) ;  /* 0xffffffec00307947 */ /* 0x000fea000383ffff */
.L_x_788:
[----:B-1----:R1:W2:Y:S02]  /*12480*/  SYNCS.PHASECHK.TRANS64.TRYWAIT P3, [R3+URZ+0x60], R12 ;  /* 0x0000600c030075a7 */ /* 0x0022a4000806017f */
[----:B--2---:R-:W-:Y:S05]  /*12490*/  @!P3 NANOSLEEP.SYNCS 0x989680 ;  /* 0x009896800000b95d */ /* 0x004fea0003900000 */
[----:B------:R-:W2:Y:S02]  /*124a0*/  @!P3 SYNCS.PHASECHK.TRANS64 P3, [R3+URZ+0x60], R12 ;  /* 0x0000600c0300b5a7 */ /* 0x000ea4000806007f */
[----:B--2---:R-:W-:Y:S05]  /*124b0*/  @!P3 BRA `(.L_x_788) ;  /* 0xfffffffc00f0b947 */ /* 0x004fea000383ffff */
[----:B------:R-:W-:Y:S05]  /*124c0*/  BRA `(.L_x_821) ;  /* 0xffffffec00b07947 */ /* 0x000fea000383ffff */
.L_x_795:
[----:B-1----:R1:W2:Y:S02]  /*124d0*/  SYNCS.PHASECHK.TRANS64.TRYWAIT P0, [R3+URZ+0x2d860], R0 ;  /* 0x02d86000030075a7 */ /* 0x0022a4000800017f */
[----:B--2---:R-:W-:Y:S05]  /*124e0*/  @!P0 NANOSLEEP.SYNCS 0x989680 ;  /* 0x009896800000895d */ /* 0x004fea0003900000 */
[----:B------:R-:W2:Y:S02]  /*124f0*/  @!P0 SYNCS.PHASECHK.TRANS64 P0, [R3+URZ+0x2d860], R0 ;  /* 0x02d86000030085a7 */ /* 0x000ea4000800007f */
[----:B--2---:R-:W-:Y:S05]  /*12500*/  @!P0 BRA `(.L_x_795) ;  /* 0xfffffffc00f08947 */ /* 0x004fea000383ffff */
[----:B------:R-:W-:Y:S05]  /*12510*/  BRA `(.L_x_822) ;  /* 0xfffffff000907947 */ /* 0x000fea000383ffff */
.L_x_797:
[----:B------:R-:W-:Y:S01]  /*12520*/  BSSY B0, `(.L_x_823) ;  /* 0x0000007000007945 */ /* 0x000fe20003800000 */
[----:B------:R-:W-:Y:S02]  /*12530*/  IMAD.MOV.U32 R12, RZ, RZ, RZ ;  /* 0x000000ffff0c7224 */ /* 0x000fe400078e00ff */
[----:B------:R-:W-:Y:S02]  /*12540*/  IMAD.MOV.U32 R11, RZ, RZ, 0x1f ;  /* 0x0000001fff0b7424 */ /* 0x000fe400078e00ff */
[----:B------:R-:W-:-:S07]  /*12550*/  IMAD.MOV.U32 R15, RZ, RZ, -0x1 ;  /* 0xffffffffff0f7424 */ /* 0x000fce00078e00ff */
[----:B------:R-:W-:Y:S05]  /*12560*/  WARPSYNC.COLLECTIVE R15, `(.L_x_824) ;  /* 0x000000000f087348 */ /* 0x000fea0003c00000 */
[----:B------:R1:W2:Y:S02]  /*12570*/  SHFL.IDX P6, R14, R13, R12, R11 ;  /* 0x0000000c0d0e7389 */ /* 0x0002a400000c000b */
[----:B-12---:R-:W-:Y:S01]  /*12580*/  ENDCOLLECTIVE ;  /* 0x000000000000791b */ /* 0x006fe20003800000 */
.L_x_824:
[----:B------:R-:W-:Y:S05]  /*12590*/  BSYNC B0 ;  /* 0x0000000000007941 */ /* 0x000fea0003800000 */
.L_x_823:
[----:B------:R-:W-:Y:S05]  /*125a0*/  BRA `(.L_x_825) ;  /* 0xfffffff4001c7947 */ /* 0x000fea000383ffff */
.L_x_799:
[----:B--2---:R2:W3:Y:S02]  /*125b0*/  SYNCS.PHASECHK.TRANS64.TRYWAIT P0, [R9+URZ+0x2d820], R0 ;  /* 0x02d82000090075a7 */ /* 0x0044e4000800017f */
[----:B---3--:R-:W-:Y:S05]  /*125c0*/  @!P0 NANOSLEEP.SYNCS 0x989680 ;  /* 0x009896800000895d */ /* 0x008fea0003900000 */
[----:B------:R-:W3:Y:S02]  /*125d0*/  @!P0 SYNCS.PHASECHK.TRANS64 P0, [R9+URZ+0x2d820], R0 ;  /* 0x02d82000090085a7 */ /* 0x000ee4000800007f */
[----:B---3--:R-:W-:Y:S05]  /*125e0*/  @!P0 BRA `(.L_x_799) ;  /* 0xfffffffc00f08947 */ /* 0x008fea000383ffff */
[----:B------:R-:W-:Y:S05]  /*125f0*/  BRA `(.L_x_826) ;  /* 0xfffffff400647947 */ /* 0x000fea000383ffff */
.L_x_803:
[----:B--2---:R2:W3:Y:S02]  /*12600*/  SYNCS.PHASECHK.TRANS64.TRYWAIT P0, [R5+URZ], R4 ;  /* 0x00000004050075a7 */ /* 0x0044e4000800017f */
[----:B---3--:R-:W-:Y:S05]  /*12610*/  @!P0 NANOSLEEP.SYNCS 0x989680 ;  /* 0x009896800000895d */ /* 0x008fea0003900000 */
[----:B------:R-:W3:Y:S02]  /*12620*/  @!P0 SYNCS.PHASECHK.TRANS64 P0, [R5+URZ], R4 ;  /* 0x00000004050085a7 */ /* 0x000ee4000800007f */
[----:B---3--:R-:W-:Y:S05]  /*12630*/  @!P0 BRA `(.L_x_803) ;  /* 0xfffffffc00f08947 */ /* 0x008fea000383ffff */
[----:B------:R-:W-:Y:S05]  /*12640*/  BRA `(.L_x_827) ;  /* 0xfffffff400ac7947 */ /* 0x000fea000383ffff */
.L_x_804:
[----:B---3--:R3:W4:Y:S02]  /*12650*/  SYNCS.PHASECHK.TRANS64.TRYWAIT P0, [R3+URZ], R2 ;  /* 0x00000002030075a7 */ /* 0x008724000800017f */
[----:B----4-:R-:W-:Y:S05]  /*12660*/  @!P0 NANOSLEEP.SYNCS 0x989680 ;  /* 0x009896800000895d */ /* 0x010fea0003900000 */
[----:B------:R-:W4:Y:S02]  /*12670*/  @!P0 SYNCS.PHASECHK.TRANS64 P0, [R3+URZ], R2 ;  /* 0x00000002030085a7 */ /* 0x000f24000800007f */
[----:B----4-:R-:W-:Y:S05]  /*12680*/  @!P0 BRA `(.L_x_804) ;  /* 0xfffffffc00f08947 */ /* 0x010fea000383ffff */
[----:B------:R-:W-:Y:S05]  /*12690*/  BRA `(.L_x_828) ;  /* 0xfffffff400a07947 */ /* 0x000fea000383ffff */
.L_x_806:
[----:B----4-:R4:W1:Y:S02]  /*126a0*/  SYNCS.PHASECHK.TRANS64.TRYWAIT P0, [R19+URZ], R4 ;  /* 0x00000004130075a7 */ /* 0x010864000800017f */
[----:B-1----:R-:W-:Y:S05]  /*126b0*/  @!P0 NANOSLEEP.SYNCS 0x989680 ;  /* 0x009896800000895d */ /* 0x002fea0003900000 */
[----:B------:R-:W1:Y:S02]  /*126c0*/  @!P0 SYNCS.PHASECHK.TRANS64 P0, [R19+URZ], R4 ;  /* 0x00000004130085a7 */ /* 0x000e64000800007f */
[----:B-1----:R-:W-:Y:S05]  /*126d0*/  @!P0 BRA `(.L_x_806) ;  /* 0xfffffffc00f08947 */ /* 0x002fea000383ffff */
[----:B------:R-:W-:Y:S05]  /*126e0*/  BRA `(.L_x_829) ;  /* 0xfffffff400a47947 */ /* 0x000fea000383ffff */
.L_x_830:
        /* <DEDUP_REMOVED lines=9> */
.L_x_2210:


//--------------------- .text._ZN7cutlass13device_kernelIN5flash11enable_sm90INS1_16FlashAttnFwdSm90INS1_25CollectiveMainloopFwdSm90ILi2EN4cute5tupleIJNS5_1CILi1EEES8_S8_EEENS6_IJNS7_ILi192EEENS7_ILi128EEENS7_ILi96EEEEEELi96ENS_10bfloat16_tEfNS_4arch4Sm90ELb0ELb1ELb0ELb1ELb0ELb0ELb0ELb0ELb1ELb0ELb0ELb0EEENS1_21CollectiveEpilogueFwdINS6_IJSA_SC_SB_EEES9_SE_SG_Li384ELb1ELb0ELb0ELb0EEENS1_36VarlenDynamicPersistentTileSchedulerILi192ELi128ELi384ELi32ELb0ELb0ELb1ELb1ELb0ELb1EEEEEEEEEvNT_6ParamsE --------------------------
	.section	.text._ZN7cutlass13device_kernelIN5flash11enable_sm90INS1_16FlashAttnFwdSm90INS1_25CollectiveMainloopFwdSm90ILi2EN4cute5tupleIJNS5_1CILi1EEES8_S8_EEENS6_IJNS7_ILi192EEENS7_ILi128EEENS7_ILi96EEEEEELi96ENS_10bfloat16_tEfNS_4arch4Sm90ELb0ELb1ELb0ELb1ELb0ELb0ELb0ELb0ELb1ELb0ELb0ELb0EEENS1_21CollectiveEpilogueFwdINS6_IJSA_SC_SB_EEES9_SE_SG_Li384ELb1ELb0ELb0ELb0EEENS1_36VarlenDynamicPersistentTileSchedulerILi192ELi128ELi384ELi32ELb0ELb0ELb1ELb1ELb0ELb1EEEEEEEEEvNT_6ParamsE,"ax",@progbits
	.align	128
.text._ZN7cutlass13device_kernelIN5flash11enable_sm90INS1_16FlashAttnFwdSm90INS1_25CollectiveMainloopFwdSm90ILi2EN4cute5tupleIJNS5_1CILi1EEES8_S8_EEENS6_IJNS7_ILi192EEENS7_ILi128EEENS7_ILi96EEEEEELi96ENS_10bfloat16_tEfNS_4arch4Sm90ELb0ELb1ELb0ELb1ELb0ELb0ELb0ELb0ELb1ELb0ELb0ELb0EEENS1_21CollectiveEpilogueFwdINS6_IJSA_SC_SB_EEES9_SE_SG_Li384ELb1ELb0ELb0ELb0EEENS1_36VarlenDynamicPersistentTileSchedulerILi192ELi128ELi384ELi32ELb0ELb0ELb1ELb1ELb0ELb1EEEEEEEEEvNT_6ParamsE:
        .type           _ZN7cutlass13device_kernelIN5flash11enable_sm90INS1_16FlashAttnFwdSm90INS1_25CollectiveMainloopFwdSm90ILi2EN4cute5tupleIJNS5_1CILi1EEES8_S8_EEENS6_IJNS7_ILi192EEENS7_ILi128EEENS7_ILi96EEEEEELi96ENS_10bfloat16_tEfNS_4arch4Sm90ELb0ELb1ELb0ELb1ELb0ELb0ELb0ELb0ELb1ELb0ELb0ELb0EEENS1_21CollectiveEpilogueFwdINS6_IJSA_SC_SB_EEES9_SE_SG_Li384ELb1ELb0ELb0ELb0EEENS1_36VarlenDynamicPersistentTileSchedulerILi192ELi128ELi384ELi32ELb0ELb0ELb1ELb1ELb0ELb1EEEEEEEEEvNT_6ParamsE,@function
        .size           _ZN7cutlass13device_kernelIN5flash11enable_sm90INS1_16FlashAttnFwdSm90INS1_25CollectiveMainloopFwdSm90ILi2EN4cute5tupleIJNS5_1CILi1EEES8_S8_EEENS6_IJNS7_ILi192EEENS7_ILi128EEENS7_ILi96EEEEEELi96ENS_10bfloat16_tEfNS_4arch4Sm90ELb0ELb1ELb0ELb1ELb0ELb0ELb0ELb0ELb1ELb0ELb0ELb0EEENS1_21CollectiveEpilogueFwdINS6_IJSA_SC_SB_EEES9_SE_SG_Li384ELb1ELb0ELb0ELb0EEENS1_36VarlenDynamicPersistentTileSchedulerILi192ELi128ELi384ELi32ELb0ELb0ELb1ELb1ELb0ELb1EEEEEEEEEvNT_6ParamsE,(.L_x_2211 - _ZN7cutlass13device_kernelIN5flash11enable_sm90INS1_16FlashAttnFwdSm90INS1_25CollectiveMainloopFwdSm90ILi2EN4cute5tupleIJNS5_1CILi1EEES8_S8_EEENS6_IJNS7_ILi192EEENS7_ILi128EEENS7_ILi96EEEEEELi96ENS_10bfloat16_tEfNS_4arch4Sm90ELb0ELb1ELb0ELb1ELb0ELb0ELb0ELb0ELb1ELb0ELb0ELb0EEENS1_21CollectiveEpilogueFwdINS6_IJSA_SC_SB_EEES9_SE_SG_Li384ELb1ELb0ELb0ELb0EEENS1_36VarlenDynamicPersistentTileSchedulerILi192ELi128ELi384ELi32ELb0ELb0ELb1ELb1ELb0ELb1EEEEEEEEEvNT_6ParamsE)
        .other          _ZN7cutlass13device_kernelIN5flash11enable_sm90INS1_16FlashAttnFwdSm90INS1_25CollectiveMainloopFwdSm90ILi2EN4cute5tupleIJNS5_1CILi1EEES8_S8_EEENS6_IJNS7_ILi192EEENS7_ILi128EEENS7_ILi96EEEEEELi96ENS_10bfloat16_tEfNS_4arch4Sm90ELb0ELb1ELb0ELb1ELb0ELb0ELb0ELb0ELb1ELb0ELb0ELb0EEENS1_21CollectiveEpilogueFwdINS6_IJSA_SC_SB_EEES9_SE_SG_Li384ELb1ELb0ELb0ELb0EEENS1_36VarlenDynamicPersistentTileSchedulerILi192ELi128ELi384ELi32ELb0ELb0ELb1ELb1ELb0ELb1EEEEEEEEEvNT_6ParamsE,@"STO_CUDA_ENTRY STV_DEFAULT"
_ZN7cutlass13device_kernelIN5flash11enable_sm90INS1_16FlashAttnFwdSm90INS1_25CollectiveMainloopFwdSm90ILi2EN4cute5tupleIJNS5_1CILi1EEES8_S8_EEENS6_IJNS7_ILi192EEENS7_ILi128EEENS7_ILi96EEEEEELi96ENS_10bfloat16_tEfNS_4arch4Sm90ELb0ELb1ELb0ELb1ELb0ELb0ELb0ELb0ELb1ELb0ELb0ELb0EEENS1_21CollectiveEpilogueFwdINS6_IJSA_SC_SB_EEES9_SE_SG_Li384ELb1ELb0ELb0ELb0EEENS1_36VarlenDynamicPersistentTileSchedulerILi192ELi128ELi384ELi32ELb0ELb0ELb1ELb1ELb0ELb1EEEEEEEEEvNT_6ParamsE:
        /* <DEDUP_REMOVED lines=21> */
.L_x_832:
[----:B------:R-:W-:Y:S05]  /*0150*/  BSYNC B0 ;  /* 0x0000000000007941 */ /* 0x000fea0003800000 */
.L_x_831:
        /* <DEDUP_REMOVED lines=41> */
.L_x_833:
        /* <DEDUP_REMOVED lines=22> */
.L_x_834:
        /* <DEDUP_REMOVED lines=18> */
.L_x_835:
        /* <DEDUP_REMOVED lines=22> */
.L_x_836:
        /* <DEDUP_REMOVED lines=22> */
.L_x_837:
[----:B------:R-:W-:Y:S01]  /*0930*/  PLOP3.LUT P0, PT, PT, PT, UP0, 0x80, 0x0 ;  /* 0x000000000000781c */ /* 0x000fe20003f0f008 */
[----:B------:R-:W-:Y:S01]  /*0940*/  UMOV UR36, 0x1 ;  /* 0x0000000100247882 */ /* 0x000fe20000000000 */
[----:B------:R-:W-:Y:S01]  /*0950*/  NOP ;  /* 0x0000000000007918 */ /* 0x000fe20000000000 */
[----:B------:R-:W-:Y:S01]  /*0960*/  USEL UR36, UR36, 0x2, !UP0 ;  /* 0x0000000224247887 */ /* 0x000fe2000c000000 */
[----:B------:R-:W-:Y:S01]  /*0970*/  ULDC.64 UR48, c[0x0][0x208] ;  /* 0x0000820000307ab9 */ /* 0x000fe20000000a00 */
[----:B012-4-:R-:W-:Y:S08]  /*0980*/  BAR.SYNC.DEFER_BLOCKING 0x0 ;  /* 0x0000000000007b1d */ /* 0x017ff00000010000 */
[----:B------:R-:W-:Y:S05]  /*0990*/  @!P0 BRA `(.L_x_838) ;  /* 0x000000e800ac8947 */ /* 0x000fea0003800000 */
.L_x_839:
        /* <DEDUP_REMOVED lines=10> */
[----:B0-----:R-:W-:-:S04]  /*0a40*/  LOP3.LUT R0, R2, 0xffffff80, RZ, 0xc0, !PT ;  /* 0xffffff8002007812 */ /* 0x001fc800078ec0ff */
[----:B------:R-:W-:-:S13]  /*0a50*/  ISETP.NE.AND P0, PT, R0, 0x80, PT ;  /* 0x000000800000780c */ /* 0x000fda0003f05270 */
[----:B------:R-:W-:Y:S08]  /*0a60*/  @!P0 BAR.ARV 0x9, 0x100 ;  /* 0x0244000000008b1d */ /* 0x000ff00000002000 */
[----:B------:R-:W-:Y:S06]  /*0a70*/  BAR.SYNC.DEFER_BLOCKING 0x5, 0x1a0 ;  /* 0x0146800000007b1d */ /* 0x000fec0000010000 */
[----:B------:R-:W0:Y:S02]  /*0a80*/  LDS.128 R144, [UR42+0x2d8d0] ;  /* 0x02d8d02aff907984 */ /* 0x000e240008000c00 */
[----:B------:R-:W-:Y:S06]  /*0a90*/  BAR.ARV 0x4, 0x1a0 ;  /* 0x0106800000007b1d */ /* 0x000fec0000002000 */
[----:B0-----:R-:W-:-:S13]  /*0aa0*/  ISETP.GE.AND P0, PT, R147, UR4, PT ;  /* 0x0000000493007c0c */ /* 0x001fda000bf06270 */
[----:B------:R-:W-:Y:S05]  /*0ab0*/  @P0 EXIT ;  /* 0x000000000000094d */ /* 0x000fea0003800000 */
[----:B------:R-:W-:Y:S01]  /*0ac0*/  VIADD R153, R2, 0xffffff80 ;  /* 0xffffff8002997836 */ /* 0x000fe20000000000 */
[----:B------:R-:W-:Y:S01]  /*0ad0*/  R2UR UR6, R146 ;  /* 0x00000000920672ca */ /* 0x000fe200000e0000 */
[----:B------:R-:W-:Y:S01]  /*0ae0*/  IMAD.MOV.U32 R18, RZ, RZ, 0x40 ;  /* 0x00000040ff127424 */ /* 0x000fe200078e00ff */
[----:B------:R-:W-:Y:S01]  /*0af0*/  R2UR UR5, R147 ;  /* 0x00000000930572ca */ /* 0x000fe200000e0000 */
[----:B------:R-:W-:Y:S01]  /*0b00*/  ULOP3.LUT UR45, UR36, 0x1, URZ, 0xfc, !UPT ;  /* 0x00000001242d7892 */ /* 0x000fe2000f8efc3f */
[----:B------:R-:W-:Y:S01]  /*0b10*/  SHF.R.S32.HI R0, RZ, 0x1f, R153 ;  /* 0x0000001fff007819 */ /* 0x000fe20000011499 */
[----:B------:R-:W-:Y:S01]  /*0b20*/  UMOV UR44, URZ ;  /* 0x0000003f002c7c82 */ /* 0x000fe20008000000 */
[----:B------:R-:W-:Y:S01]  /*0b30*/  UMOV UR46, URZ ;  /* 0x0000003f002e7c82 */ /* 0x000fe20008000000 */
[----:B------:R-:W-:Y:S01]  /*0b40*/  UMOV UR43, URZ ;  /* 0x0000003f002b7c82 */ /* 0x000fe20008000000 */
[CC--:B------:R-:W-:Y:S02]  /*0b50*/  LEA.HI R151, R0.reuse, R153.reuse, RZ, 0x7 ;  /* 0x0000009900977211 */ /* 0x0c0fe400078f38ff */
[----:B------:R-:W-:-:S02]  /*0b60*/  LEA.HI R2, R0, R153, RZ, 0x4 ;  /* 0x0000009900027211 */ /* 0x000fc400078f20ff */
[----:B------:R-:W-:Y:S02]  /*0b70*/  LOP3.LUT R4, R151, 0xffffff80, RZ, 0xc0, !PT ;  /* 0xffffff8097047812 */ /* 0x000fe400078ec0ff */
[----:B------:R-:W-:Y:S02]  /*0b80*/  SHF.R.S32.HI R7, RZ, 0x4, R2 ;  /* 0x00000004ff077819 */ /* 0x000fe40000011402 */
[----:B------:R-:W-:Y:S01]  /*0b90*/  LEA.HI R6, R0, R153, RZ, 0x5 ;  /* 0x0000009900067211 */ /* 0x000fe200078f28ff */
[C---:B------:R-:W-:Y:S01]  /*0ba0*/  IMAD.IADD R149, R153.reuse, 0x1, -R4 ;  /* 0x0000000199957824 */ /* 0x040fe200078e0a04 */
[C---:B------:R-:W-:Y:S02]  /*0bb0*/  LOP3.LUT R4, R2.reuse, 0xfffffff0, RZ, 0xc0, !PT ;  /* 0xfffffff002047812 */ /* 0x040fe400078ec0ff */
[----:B------:R-:W-:Y:S02]  /*0bc0*/  LEA.HI R2, R2, R7, RZ, 0x1 ;  /* 0x0000000702027211 */ /* 0x000fe400078f08ff */
[----:B------:R-:W-:Y:S01]  /*0bd0*/  SHF.R.S32.HI R10, RZ, 0x1f, R149 ;  /* 0x0000001fff0a7819 */ /* 0x000fe20000011495 */
[----:B------:R-:W-:Y:S01]  /*0be0*/  IMAD.IADD R4, R153, 0x1, -R4 ;  /* 0x0000000199047824 */ /* 0x000fe200078e0a04 */
[----:B------:R-:W-:-:S02]  /*0bf0*/  LOP3.LUT R2, R2, 0x1ffffffe, RZ, 0xc0, !PT ;  /* 0x1ffffffe02027812 */ /* 0x000fc400078ec0ff */
[----:B------:R-:W-:Y:S02]  /*0c00*/  LEA.HI R11, R10, R149, RZ, 0x2 ;  /* 0x000000950a0b7211 */ /* 0x000fe400078f10ff */
[----:B------:R-:W-:Y:S01]  /*0c10*/  SHF.R.S32.HI R3, RZ, 0x1f, R4 ;  /* 0x0000001fff037819 */ /* 0x000fe20000011404 */
[----:B------:R-:W-:Y:S01]  /*0c20*/  IMAD.IADD R2, R7, 0x1, -R2 ;  /* 0x0000000107027824 */ /* 0x000fe200078e0a02 */
[--C-:B------:R-:W-:Y:S02]  /*0c30*/  SHF.R.S32.HI R8, RZ, 0x2, R11.reuse ;  /* 0x00000002ff087819 */ /* 0x100fe4000001140b */
[----:B------:R-:W-:Y:S02]  /*0c40*/  SHF.R.S32.HI R5, RZ, 0x1f, R11 ;  /* 0x0000001fff057819 */ /* 0x000fe4000001140b */
[----:B------:R-:W-:Y:S02]  /*0c50*/  LEA.HI R3, R3, R4, RZ, 0x3 ;  /* 0x0000000403037211 */ /* 0x000fe400078f18ff */
[----:B------:R-:W-:-:S02]  /*0c60*/  LEA.HI R9, R5, R8, RZ, 0x3 ;  /* 0x0000000805097211 */ /* 0x000fc400078f18ff */
[C---:B------:R-:W-:Y:S02]  /*0c70*/  LOP3.LUT R5, R3.reuse, 0xfffffff8, RZ, 0xc0, !PT ;  /* 0xfffffff803057812 */ /* 0x040fe400078ec0ff */
[----:B------:R-:W-:Y:S01]  /*0c80*/  SHF.R.S32.HI R7, RZ, 0x5, R6 ;  /* 0x00000005ff077819 */ /* 0x000fe20000011406 */
[----:B------:R-:W-:Y:S01]  /*0c90*/  IMAD.SHL.U32 R6, R3, 0x40, RZ ;  /* 0x0000004003067824 */ /* 0x000fe200078e00ff */
[----:B------:R-:W-:Y:S01]  /*0ca0*/  LOP3.LUT R9, R9, 0xfffffff8, RZ, 0xc0, !PT ;  /* 0xfffffff809097812 */ /* 0x000fe200078ec0ff */
[----:B------:R-:W-:Y:S01]  /*0cb0*/  IMAD.IADD R5, R4, 0x1, -R5 ;  /* 0x0000000104057824 */ /* 0x000fe200078e0a05 */
[----:B------:R-:W-:Y:S01]  /*0cc0*/  SHF.R.S32.HI R151, RZ, 0x7, R151 ;  /* 0x00000007ff977819 */ /* 0x000fe20000011497 */
[----:B------:R-:W-:Y:S01]  /*0cd0*/  IMAD R152, R7, 0x10, R4 ;  /* 0x0000001007987824 */ /* 0x000fe200078e0204 */
[----:B------:R-:W-:Y:S01]  /*0ce0*/  LOP3.LUT R6, R6, 0x7ffffe00, RZ, 0xc0, !PT ;  /* 0x7ffffe0006067812 */ /* 0x000fe200078ec0ff */
[C---:B------:R-:W-:Y:S01]  /*0cf0*/  IMAD.SHL.U32 R4, R5.reuse, 0x40, RZ ;  /* 0x0000004005047824 */ /* 0x040fe200078e00ff */
[----:B------:R-:W-:Y:S01]  /*0d00*/  R2P PR, R5, 0x6 ;  /* 0x0000000605007804 */ /* 0x000fe20000000000 */
[----:B------:R-:W-:Y:S01]  /*0d10*/  IMAD.SHL.U32 R3, R2, 0x8, RZ ;  /* 0x0000000802037824 */ /* 0x000fe200078e00ff */
[----:B------:R-:W-:Y:S01]  /*0d20*/  LEA.HI R10, R10, R149, RZ, 0x5 ;  /* 0x000000950a0a7211 */ /* 0x000fe200078f28ff */
[----:B------:R-:W-:Y:S01]  /*0d30*/  IMAD.IADD R13, R8, 0x1, -R9 ;  /* 0x00000001080d7824 */ /* 0x000fe200078e0a09 */
[----:B------:R-:W-:Y:S01]  /*0d40*/  LOP3.LUT R4, R4, 0x1c0, RZ, 0xc0, !PT ;  /* 0x000001c004047812 */ /* 0x000fe200078ec0ff */
[----:B------:R-:W-:Y:S01]  /*0d50*/  IMAD R6, R7, 0x400, R6 ;  /* 0x0000040007067824 */ /* 0x000fe200078e0206 */
[----:B------:R-:W-:Y:S01]  /*0d60*/  LEA.HI R0, R0, R153, RZ, 0x2 ;  /* 0x0000009900007211 */ /* 0x000fe200078f10ff */
[----:B------:R-:W-:Y:S01]  /*0d70*/  IMAD.HI R8, R151, 0x55555556, RZ ;  /* 0x5555555697087827 */ /* 0x000fe200078e02ff */
[----:B------:R-:W-:-:S02]  /*0d80*/  LOP3.LUT R2, R4, 0x8, R3, 0xf8, !PT ;  /* 0x0000000804027812 */ /* 0x000fc400078ef803 */
[----:B------:R-:W-:Y:S01]  /*0d90*/  SHF.R.U32.HI R9, RZ, 0x3, R4 ;  /* 0x00000003ff097819 */ /* 0x000fe20000011604 */
[----:B------:R-:W-:Y:S01]  /*0da0*/  IMAD.U32 R152, R152, 0x20, R3 ;  /* 0x0000002098987824 */ /* 0x000fe200078e0003 */
[----:B------:R-:W-:Y:S02]  /*0db0*/  LEA.HI R8, R8, R8, RZ, 0x1 ;  /* 0x0000000808087211 */ /* 0x000fe400078f08ff */
[----:B------:R-:W-:Y:S02]  /*0dc0*/  LOP3.LUT R9, R2, R9, RZ, 0x3c, !PT ;  /* 0x0000000902097212 */ /* 0x000fe400078e3cff */
[----:B------:R-:W-:Y:S01]  /*0dd0*/  SHF.R.S32.HI R10, RZ, 0x5, R10 ;  /* 0x00000005ff0a7819 */ /* 0x000fe2000001140a */
[----:B------:R-:W-:Y:S01]  /*0de0*/  IMAD R8, R8, -0x3, R151 ;  /* 0xfffffffd08087824 */ /* 0x000fe200078e0297 */
[----:B------:R-:W-:Y:S01]  /*0df0*/  LOP3.LUT R2, R0, 0x1ffffffc, RZ, 0xc0, !PT ;  /* 0x1ffffffc00027812 */ /* 0x000fe200078ec0ff */
[----:B------:R-:W-:Y:S01]  /*0e00*/  IMAD.IADD R6, R6, 0x1, R9 ;  /* 0x0000000106067824 */ /* 0x000fe200078e0209 */
[----:B------:R-:W-:Y:S01]  /*0e10*/  SEL R18, R18, 0xffffffc0, !P2 ;  /* 0xffffffc012127807 */ /* 0x000fe20005000000 */
[----:B------:R-:W-:Y:S01]  /*0e20*/  IMAD R13, R10, 0x10, R13 ;  /* 0x000000100a0d7824 */ /* 0x000fe200078e020d */
[----:B------:R-:W-:Y:S01]  /*0e30*/  LOP3.LUT R16, R11, 0x7ffffffc, RZ, 0xc0, !PT ;  /* 0x7ffffffc0b107812 */ /* 0x000fe200078ec0ff */
[----:B------:R-:W-:Y:S01]  /*0e40*/  IMAD.IADD R2, R153, 0x1, -R2 ;  /* 0x0000000199027824 */ /* 0x000fe200078e0a02 */
[----:B------:R-:W-:Y:S01]  /*0e50*/  LEA R17, R6, UR42, 0x1 ;  /* 0x0000002a06117c11 */ /* 0x000fe2000f8e08ff */
[----:B------:R-:W-:Y:S01]  /*0e60*/  IMAD R150, R8, 0x40, R13 ;  /* 0x0000004008967824 */ /* 0x000fe200078e020d */
[----:B------:R-:W-:Y:S01]  /*0e70*/  SHF.R.S32.HI R142, RZ, 0x2, R0 ;  /* 0x00000002ff8e7819 */ /* 0x000fe20000011400 */
[----:B------:R-:W-:-:S02]  /*0e80*/  IMAD.SHL.U32 R140, R2, 0x8, RZ ;  /* 0x00000008028c7824 */ /* 0x000fc400078e00ff */
[C---:B------:R-:W-:Y:S02]  /*0e90*/  VIADD R19, R17.reuse, 0x21800 ;  /* 0x0002180011137836 */ /* 0x040fe40000000000 */
[----:B------:R-:W-:Y:S02]  /*0ea0*/  VIADD R23, R17, 0x21820 ;  /* 0x0002182011177836 */ /* 0x000fe40000000000 */
[C---:B------:R-:W-:Y:S02]  /*0eb0*/  @P1 VIADD R23, R19.reuse, 0xffffffe0 ;  /* 0xffffffe013171836 */ /* 0x040fe40000000000 */
[----:B------:R-:W-:Y:S02]  /*0ec0*/  IMAD.IADD R19, R19, 0x1, R18 ;  /* 0x0000000113137824 */ /* 0x000fe400078e0212 */
[----:B------:R-:W-:Y:S02]  /*0ed0*/  IMAD.IADD R16, R149, 0x1, -R16 ;  /* 0x0000000195107824 */ /* 0x000fe400078e0a10 */
[----:B------:R-:W-:-:S02]  /*0ee0*/  IMAD.IADD R18, R18, 0x1, R23 ;  /* 0x0000000112127824 */ /* 0x000fc400078e0217 */
[----:B------:R-:W-:-:S07]  /*0ef0*/  VIADD R136, R23, 0x6000 ;  /* 0x0000600017887836 */ /* 0x000fce0000000000 */
.L_x_931:
[----:B------:R-:W-:Y:S01]  /*0f00*/  ULDC.64 UR8, c[0x0][0xa28] ;  /* 0x00028a0000087ab9 */ /* 0x000fe20000000a00 */
[----:B0-----:R-:W0:Y:S01]  /*0f10*/  LDC R139, c[0x0][0x288] ;  /* 0x0000a200ff8b7b82 */ /* 0x001e220000000800 */
[----:B------:R-:W-:Y:S01]  /*0f20*/  UISETP.NE.U32.AND UP0, UPT, UR8, URZ, UPT ;  /* 0x0000003f0800728c */ /* 0x000fe2000bf05070 */
[----:B-1---5:R-:W-:-:S03]  /*0f30*/  IMAD.MOV.U32 R6, RZ, RZ, RZ ;  /* 0x000000ffff067224 */ /* 0x022fc600078e00ff */
[----:B------:R-:W-:-:S03]  /*0f40*/  UISETP.NE.AND.EX UP0, UPT, UR9, URZ, UPT, UP0 ;  /* 0x0000003f0900728c */ /* 0x000fc6000bf05300 */
[----:B------:R-:W-:Y:S01]  /*0f50*/  ULDC.64 UR8, c[0x0][0xa18] ;  /* 0x0002860000087ab9 */ /* 0x000fe20000000a00 */
[----:B--2---:R-:W1:Y:S01]  /*0f60*/  LDC.64 R8, c[0x0][0x3f8] ;  /* 0x0000fe00ff087b82 */ /* 0x004e620000000a00 */
[----:B------:R-:W-:Y:S01]  /*0f70*/  UISETP.NE.U32.AND UP1, UPT, UR8, URZ, UPT ;  /* 0x0000003f0800728c */ /* 0x000fe2000bf25070 */
[----:B------:R-:W-:-:S03]  /*0f80*/  PLOP3.LUT P0, PT, PT, PT, UP0, 0x80, 0x0 ;  /* 0x000000000000781c */ /* 0x000fc60003f0f008 */
[----:B------:R-:W-:-:S03]  /*0f90*/  UISETP.NE.AND.EX UP1, UPT, UR9, URZ, UPT, UP1 ;  /* 0x0000003f0900728c */ /* 0x000fc6000bf25310 */
[----:B------:R-:W-:Y:S01]  /*0fa0*/  @UP0 ULDC.64 UR8, c[0x0][0xa28] ;  /* 0x00028a0000080ab9 */ /* 0x000fe20000000a00 */
[----:B------:R-:W2:Y:S01]  /*0fb0*/  LDC R0, c[0x0][0x404] ;  /* 0x00010100ff007b82 */ /* 0x000ea20000000800 */
[----:B------:R-:W-:Y:S01]  /*0fc0*/  @UP0 UIMAD.WIDE UR8, UR5, 0x4, UR8 ;  /* 0x00000004050808a5 */ /* 0x000fe2000f8e0208 */
[----:B------:R-:W-:-:S05]  /*0fd0*/  PLOP3.LUT P2, PT, PT, PT, UP1, 0x80, 0x0 ;  /* 0x000000000000781c */ /* 0x000fca0003f4f018 */
[----:B------:R-:W-:Y:S01]  /*0fe0*/  @UP1 ULDC.64 UR10, c[0x0][0xa18] ;  /* 0x00028600000a1ab9 */ /* 0x000fe20000000a00 */
[----:B------:R-:W-:Y:S01]  /*0ff0*/  IMAD.U32 R2, RZ, RZ, UR8 ;  /* 0x00000008ff027e24 */ /* 0x000fe2000f8e00ff */
[----:B---3--:R-:W3:Y:S01]  /*1000*/  LDC R137, c[0x0][0x2e0] ;  /* 0x0000b800ff897b82 */ /* 0x008ee20000000800 */
[----:B------:R-:W-:Y:S01]  /*1010*/  IMAD.U32 R3, RZ, RZ, UR9 ;  /* 0x00000009ff037e24 */ /* 0x000fe2000f8e00ff */
[----:B------:R-:W-:-:S04]  /*1020*/  @UP1 UIMAD.WIDE UR8, UR5, 0x4, UR10 ;  /* 0x00000004050818a5 */ /* 0x000fc8000f8e020a */
[----:B----4-:R4:W5:Y:S02]  /*1030*/  @P0 LDG.E R6, desc[UR48][R2.64] ;  /* 0x0000003002060981 */ /* 0x010964000c1e1900 */
[----:B------:R-:W-:Y:S02]  /*1040*/  IMAD.U32 R4, RZ, RZ, UR8 ;  /* 0x00000008ff047e24 */ /* 0x000fe4000f8e00ff */
[----:B------:R-:W-:Y:S01]  /*1050*/  IMAD.U32 R5, RZ, RZ, UR9 ;  /* 0x00000009ff057e24 */ /* 0x000fe2000f8e00ff */
[----:B------:R-:W-:-:S04]  /*1060*/  ULDC.64 UR8, c[0x0][0xa20] ;  /* 0x0002880000087ab9 */ /* 0x000fc80000000a00 */
[----:B0-----:R4:W5:Y:S01]  /*1070*/  @P2 LDG.E R139, desc[UR48][R4.64] ;  /* 0x00000030048b2981 */ /* 0x001962000c1e1900 */
[----:B-1----:R-:W-:Y:S01]  /*1080*/  ISETP.NE.U32.AND P0, PT, R8, RZ, PT ;  /* 0x000000ff0800720c */ /* 0x002fe20003f05070 */
[----:B------:R-:W-:Y:S01]  /*1090*/  UMOV UR41, UR6 ;  /* 0x0000000600297c82 */ /* 0x000fe20008000000 */
[----:B------:R-:W-:Y:S02]  /*10a0*/  ISETP.NE.U32.AND P1, PT, RZ, UR8, PT ;  /* 0x00000008ff007c0c */ /* 0x000fe4000bf25070 */
[----:B------:R-:W-:Y:S02]  /*10b0*/  ISETP.NE.AND.EX P0, PT, R9, RZ, PT, P0 ;  /* 0x000000ff0900720c */ /* 0x000fe40003f05300 */
[----:B------:R-:W-:Y:S02]  /*10c0*/  ISETP.NE.AND.EX P1, PT, RZ, UR9, PT, P1 ;  /* 0x00000009ff007c0c */ /* 0x000fe4000bf25310 */
[----:B--2---:R-:W-:Y:S01]  /*10d0*/  SEL R0, R0, 0x1, P0 ;  /* 0x0000000100007807 */ /* 0x004fe20000000000 */
[----:B----4-:R-:W-:Y:S10]  /*10e0*/  @P2 BRA `(.L_x_840) ;  /* 0x00000000002c2947 */ /* 0x010ff40003800000 */
[----:B------:R-:W-:Y:S02]  /*10f0*/  ULDC.64 UR6, c[0x0][0xa00] ;  /* 0x0002800000067ab9 */ /* 0x000fe40000000a00 */
[----:B------:R-:W-:-:S04]  /*1100*/  ISETP.NE.U32.AND P0, PT, RZ, UR6, PT ;  /* 0x00000006ff007c0c */ /* 0x000fc8000bf05070 */
[----:B------:R-:W-:-:S13]  /*1110*/  ISETP.NE.AND.EX P0, PT, RZ, UR7, PT, P0 ;  /* 0x00000007ff007c0c */ /* 0x000fda000bf05300 */
[----:B------:R-:W-:Y:S05]  /*1120*/  @!P0 BRA `(.L_x_840) ;  /* 0x00000000001c8947 */ /* 0x000fea0003800000 */
[----:B------:R-:W-:Y:S02]  /*1130*/  ULDC.64 UR6, c[0x0][0xa00] ;  /* 0x0002800000067ab9 */ /* 0x000fe40000000a00 */
[----:B------:R-:W-:-:S06]  /*1140*/  UIMAD.WIDE UR6, UR5, 0x4, UR6 ;  /* 0x00000004050678a5 */ /* 0x000fcc000f8e0206 */
[----:B------:R-:W-:Y:S02]  /*1150*/  IMAD.U32 R2, RZ, RZ, UR6 ;  /* 0x00000006ff027e24 */ /* 0x000fe4000f8e00ff */
[----:B------:R-:W-:-:S05]  /*1160*/  IMAD.U32 R3, RZ, RZ, UR7 ;  /* 0x00000007ff037e24 */ /* 0x000fca000f8e00ff */
[----:B-----5:R-:W2:Y:S04]  /*1170*/  LDG.E R139, desc[UR48][R2.64] ;  /* 0x00000030028b7981 */ /* 0x020ea8000c1e1900 */
[----:B------:R-:W2:Y:S02]  /*1180*/  LDG.E R4, desc[UR48][R2.64+0x4] ;  /* 0x0000043002047981 */ /* 0x000ea4000c1e1900 */
[----:B--2---:R-:W-:-:S07]  /*1190*/  IMAD.IADD R139, R4, 0x1, -R139 ;  /* 0x00000001048b7824 */ /* 0x004fce00078e0a8b */
.L_x_840:
[----:B------:R-:W-:Y:S01]  /*11a0*/  UMOV UR40, UR5 ;  /* 0x0000000500287c82 */ /* 0x000fe20008000000 */
[----:B---3--:R-:W-:Y:S02]  /*11b0*/  IMAD R137, R0, R137, RZ ;  /* 0x0000008900897224 */ /* 0x008fe400078e02ff */
[----:B------:R-:W-:Y:S01]  /*11c0*/  IMAD.MOV.U32 R148, RZ, RZ, R145 ;  /* 0x000000ffff947224 */ /* 0x000fe200078e0091 */
[----:B------:R-:W-:Y:S06]  /*11d0*/  @!P1 BRA `(.L_x_841) ;  /* 0x0000000000189947 */ /* 0x000fec0003800000 */
[----:B------:R-:W-:Y:S02]  /*11e0*/  ULDC.64 UR6, c[0x0][0xa20] ;  /* 0x0002880000067ab9 */ /* 0x000fe40000000a00 */
[----:B------:R-:W-:-:S06]  /*11f0*/  UIMAD.WIDE UR4, UR5, 0x4, UR6 ;  /* 0x00000004050478a5 */ /* 0x000fcc000f8e0206 */
[----:B------:R-:W-:Y:S02]  /*1200*/  IMAD.U32 R2, RZ, RZ, UR4 ;  /* 0x00000004ff027e24 */ /* 0x000fe4000f8e00ff */
[----:B------:R-:W-:-:S05]  /*1210*/  IMAD.U32 R3, RZ, RZ, UR5 ;  /* 0x00000005ff037e24 */ /* 0x000fca000f8e00ff */
[----:B------:R0:W5:Y:S01]  /*1220*/  LDG.E R137, desc[UR48][R2.64] ;  /* 0x0000003002897981 */ /* 0x000162000c1e1900 */
[----:B------:R-:W-:Y:S05]  /*1230*/  BRA `(.L_x_842) ;  /* 0x00000000002c7947 */ /* 0x000fea0003800000 */
.L_x_841:
        /* <DEDUP_REMOVED lines=8> */
[----:B------:R-:W2:Y:S04]  /*12c0*/  LDG.E R137, desc[UR48][R2.64] ;  /* 0x0000003002897981 */ /* 0x000ea8000c1e1900 */
[----:B------:R-:W2:Y:S02]  /*12d0*/  LDG.E R0, desc[UR48][R2.64+0x4] ;  /* 0x0000043002007981 */ /* 0x000ea4000c1e1900 */
[----:B--2---:R-:W-:-:S07]  /*12e0*/  IMAD.IADD R137, R0, 0x1, -R137 ;  /* 0x0000000100897824 */ /* 0x004fce00078e0a89 */
.L_x_842:
[----:B------:R-:W1:Y:S01]  /*12f0*/  LDC.64 R8, c[0x0][0x9e0] ;  /* 0x00027800ff087b82 */ /* 0x000e620000000a00 */
[----:B------:R-:W-:Y:S02]  /*1300*/  IMAD.MOV.U32 R0, RZ, RZ, 0xc0 ;  /* 0x000000c0ff007424 */ /* 0x000fe400078e00ff */
[----:B-----5:R-:W-:Y:S02]  /*1310*/  IMAD.IADD R137, R137, 0x1, -R6 ;  /* 0x0000000189897824 */ /* 0x020fe400078e0a06 */
[----:B------:R-:W-:-:S05]  /*1320*/  IMAD R0, R145, R0, 0xc0 ;  /* 0x000000c091007424 */ /* 0x000fca00078e0200 */
[----:B0-----:R-:W-:Y:S02]  /*1330*/  IADD3 R3, R137, R0, -R139 ;  /* 0x0000000089037210 */ /* 0x001fe40007ffe88b */
[----:B-1----:R-:W-:-:S03]  /*1340*/  ISETP.GE.AND P1, PT, R9, 0x1, PT ;  /* 0x000000010900780c */ /* 0x002fc60003f26270 */
[----:B------:R-:W-:-:S10]  /*1350*/  IMAD.IADD R0, R3, 0x1, R8 ;  /* 0x0000000103007824 */ /* 0x000fd400078e0208 */
[----:B------:R-:W-:Y:S05]  /*1360*/  @!P1 BRA `(.L_x_843) ;  /* 0x0000000000409947 */ /* 0x000fea0003800000 */
[C---:B------:R-:W-:Y:S01]  /*1370*/  ISETP.GT.AND P0, PT, R3.reuse, RZ, PT ;  /* 0x000000ff0300720c */ /* 0x040fe20003f04270 */
[----:B------:R-:W-:-:S12]  /*1380*/  VIADD R2, R3, 0xffffffff ;  /* 0xffffffff03027836 */ /* 0x000fd80000000000 */
[----:B------:R-:W-:Y:S05]  /*1390*/  @P0 BRA `(.L_x_844) ;  /* 0x00000000001c0947 */ /* 0x000fea0003800000 */
[----:B------:R-:W-:Y:S01]  /*13a0*/  ISETP.NE.AND P0, PT, R9, 0x1, PT ;  /* 0x000000010900780c */ /* 0x000fe20003f05270 */
[----:B------:R-:W-:-:S12]  /*13b0*/  IMAD.MOV R3, RZ, RZ, -R3 ;  /* 0x000000ffff037224 */ /* 0x000fd800078e0a03 */
[----:B------:R-:W0:Y:S02]  /*13c0*/  @P0 LDC.64 R4, c[0x0][0x9e8] ;  /* 0x00027a00ff040b82 */ /* 0x000e240000000a00 */
[----:B0-----:R-:W-:-:S05]  /*13d0*/  @P0 IMAD.HI.U32 R2, R3, R4, RZ ;  /* 0x0000000403020227 */ /* 0x001fca00078e00ff */
[----:B------:R-:W-:-:S04]  /*13e0*/  @P0 SHF.R.U32.HI R3, RZ, R5, R2 ;  /* 0x00000005ff030219 */ /* 0x000fc80000011602 */
[----:B------:R-:W-:Y:S01]  /*13f0*/  LOP3.LUT R2, RZ, R3, RZ, 0x33, !PT ;  /* 0x00000003ff027212 */ /* 0x000fe200078e33ff */
[----:B------:R-:W-:Y:S06]  /*1400*/  BRA `(.L_x_845) ;  /* 0x0000000000107947 */ /* 0x000fec0003800000 */
.L_x_844:
[----:B------:R-:W-:-:S13]  /*1410*/  ISETP.NE.AND P0, PT, R9, 0x1, PT ;  /* 0x000000010900780c */ /* 0x000fda0003f05270 */
[----:B------:R-:W0:Y:S02]  /*1420*/  @P0 LDC.64 R4, c[0x0][0x9e8] ;  /* 0x00027a00ff040b82 */ /* 0x000e240000000a00 */
[----:B0-----:R-:W-:-:S05]  /*1430*/  @P0 IMAD.HI.U32 R4, R2, R4, RZ ;  /* 0x0000000402040227 */ /* 0x001fca00078e00ff */
[----:B------:R-:W-:-:S07]  /*1440*/  @P0 SHF.R.U32.HI R2, RZ, R5, R4 ;  /* 0x00000005ff020219 */ /* 0x000fce0000011604 */
.L_x_845:
[----:B------:R-:W-:-:S05]  /*1450*/  IMAD R3, R2, R9, R9 ;  /* 0x0000000902037224 */ /* 0x000fca00078e0209 */
[----:B------:R-:W-:-:S07]  /*1460*/  VIMNMX R0, R0, R3, PT ;  /* 0x0000000300007248 */ /* 0x000fce0003fe0100 */
.L_x_843:
[----:B------:R-:W-:Y:S01]  /*1470*/  VIADD R2, R0, 0x7f ;  /* 0x0000007f00027836 */ /* 0x000fe20000000000 */
[----:B------:R-:W-:Y:S01]  /*1480*/  ULDC UR4, c[0x0][0x9dc] ;  /* 0x0002770000047ab9 */ /* 0x000fe20000000800 */
[----:B------:R-:W-:Y:S02]  /*1490*/  VIADD R0, R137, 0x7f ;  /* 0x0000007f89007836 */ /* 0x000fe40000000000 */
[----:B------:R-:W-:Y:S01]  /*14a0*/  IMAD R4, R145, 0xc0, -R139 ;  /* 0x000000c091047824 */ /* 0x000fe200078e0a8b */
[----:B------:R-:W-:Y:S02]  /*14b0*/  SHF.R.S32.HI R5, RZ, 0x1f, R2 ;  /* 0x0000001fff057819 */ /* 0x000fe40000011402 */
[----:B------:R-:W-:Y:S01]  /*14c0*/  SHF.R.S32.HI R3, RZ, 0x1f, R0 ;  /* 0x0000001fff037819 */ /* 0x000fe20000011400 */
[----:B------:R-:W-:Y:S01]  /*14d0*/  IMAD.IADD R4, R137, 0x1, R4 ;  /* 0x0000000189047824 */ /* 0x000fe200078e0204 */
[----:B------:R-:W-:Y:S02]  /*14e0*/  LEA.HI R5, R5, R2, RZ, 0x7 ;  /* 0x0000000205057211 */ /* 0x000fe400078f38ff */
[----:B------:R-:W-:Y:S01]  /*14f0*/  LEA.HI R3, R3, R0, RZ, 0x7 ;  /* 0x0000000003037211 */ /* 0x000fe200078f38ff */
[----:B------:R-:W-:Y:S01]  /*1500*/  VIADD R6, R4, -UR4 ;  /* 0x8000000404067c36 */ /* 0x000fe20008000000 */
[----:B------:R-:W-:-:S02]  /*1510*/  SHF.R.S32.HI R88, RZ, 0x7, R5 ;  /* 0x00000007ff587819 */ /* 0x000fc40000011405 */
[----:B------:R-:W-:Y:S02]  /*1520*/  SHF.R.S32.HI R3, RZ, 0x7, R3 ;  /* 0x00000007ff037819 */ /* 0x000fe40000011403 */
[----:B------:R-:W-:Y:S02]  /*1530*/  R2UR UR4, R6 ;  /* 0x00000000060472ca */ /* 0x000fe400000e0000 */
[----:B------:R-:W-:Y:S01]  /*1540*/  VIMNMX R88, R3, R88, PT ;  /* 0x0000005803587248 */ /* 0x000fe20003fe0100 */
[----:B------:R-:W-:-:S12]  /*1550*/  @!P1 BRA `(.L_x_846) ;  /* 0x0000000000449947 */ /* 0x000fd80003800000 */
[----:B------:R-:W-:-:S13]  /*1560*/  ISETP.GT.AND P0, PT, R4, -0x1, PT ;  /* 0xffffffff0400780c */ /* 0x000fda0003f04270 */
[----:B------:R-:W-:Y:S05]  /*1570*/  @P0 BRA `(.L_x_847) ;  /* 0x00000000001c0947 */ /* 0x000fea0003800000 */
[----:B------:R-:W-:Y:S02]  /*1580*/  ISETP.NE.AND P0, PT, R9, 0x1, PT ;  /* 0x000000010900780c */ /* 0x000fe40003f05270 */
[----:B------:R-:W-:-:S11]  /*1590*/  LOP3.LUT R3, RZ, R4, RZ, 0x33, !PT ;  /* 0x00000004ff037212 */ /* 0x000fd600078e33ff */
[----:B------:R-:W0:Y:S02]  /*15a0*/  @P0 LDC.64 R6, c[0x0][0x9e8] ;  /* 0x00027a00ff060b82 */ /* 0x000e240000000a00 */
[----:B0-----:R-:W-:-:S05]  /*15b0*/  @P0 IMAD.HI.U32 R0, R3, R6, RZ ;  /* 0x0000000603000227 */ /* 0x001fca00078e00ff */
[----:B------:R-:W-:-:S04]  /*15c0*/  @P0 SHF.R.U32.HI R3, RZ, R7, R0 ;  /* 0x00000007ff030219 */ /* 0x000fc80000011600 */
[----:B------:R-:W-:Y:S01]  /*15d0*/  LOP3.LUT R4, RZ, R3, RZ, 0x33, !PT ;  /* 0x00000003ff047212 */ /* 0x000fe200078e33ff */
[----:B------:R-:W-:Y:S06]  /*15e0*/  BRA `(.L_x_848) ;  /* 0x0000000000107947 */ /* 0x000fec0003800000 */
.L_x_847:
[----:B------:R-:W-:-:S13]  /*15f0*/  ISETP.NE.AND P0, PT, R9, 0x1, PT ;  /* 0x000000010900780c */ /* 0x000fda0003f05270 */
[----:B------:R-:W0:Y:S02]  /*1600*/  @P0 LDC.64 R2, c[0x0][0x9e8] ;  /* 0x00027a00ff020b82 */ /* 0x000e240000000a00 */
[----:B0-----:R-:W-:-:S05]  /*1610*/  @P0 IMAD.HI.U32 R0, R4, R2, RZ ;  /* 0x0000000204000227 */ /* 0x001fca00078e00ff */
[----:B------:R-:W-:-:S07]  /*1620*/  @P0 SHF.R.U32.HI R4, RZ, R3, R0 ;  /* 0x00000003ff040219 */ /* 0x000fce0000011600 */
.L_x_848:
[----:B------:R-:W-:-:S05]  /*1630*/  IMAD R4, R4, R9, RZ ;  /* 0x0000000904047224 */ /* 0x000fca00078e02ff */
[----:B------:R-:W-:-:S13]  /*1640*/  R2UR UR5, R4 ;  /* 0x00000000040572ca */ /* 0x000fda00000e0000 */
[----:B------:R-:W-:-:S04]  /*1650*/  UISETP.LT.AND UP0, UPT, UR4, UR5, UPT ;  /* 0x000000050400728c */ /* 0x000fc8000bf01270 */
[----:B------:R-:W-:-:S12]  /*1660*/  USEL UR4, UR4, UR5, !UP0 ;  /* 0x0000000504047287 */ /* 0x000fd8000c000000 */
.L_x_846:
[----:B------:R-:W-:Y:S01]  /*1670*/  USHF.R.S32.HI UR5, URZ, 0x1f, UR4 ;  /* 0x0000001f3f057899 */ /* 0x000fe20008011404 */
[----:B------:R-:W-:Y:S02]  /*1680*/  PLOP3.LUT P0, PT, PT, PT, PT, 0x80, 0x0 ;  /* 0x000000000000781c */ /* 0x000fe40003f0f070 */
[----:B------:R-:W-:Y:S02]  /*1690*/  CS2R R2, SRZ ;  /* 0x0000000000027805 */ /* 0x000fe4000001ff00 */
[----:B------:R-:W-:Y:S01]  /*16a0*/  CS2R R134, SRZ ;  /* 0x0000000000867805 */ /* 0x000fe2000001ff00 */
[----:B------:R-:W-:Y:S01]  /*16b0*/  ULEA.HI UR5, UR5, UR4, URZ, 0x7 ;  /* 0x0000000405057291 */ /* 0x000fe2000f8f383f */
[----:B------:R-:W-:Y:S02]  /*16c0*/  CS2R R132, SRZ ;  /* 0x0000000000847805 */ /* 0x000fe4000001ff00 */
        /* <DEDUP_REMOVED lines=11> */
[----:B------:R-:W-:Y:S02]  /*1780*/  CS2R R116, SRZ ;  /* 0x0000000000747805 */ /* 0x000fe4000001ff00 */
[----:B------:R-:W-:Y:S02]  /*1790*/  CS2R R114, SRZ ;  /* 0x0000000000727805 */ /* 0x000fe4000001ff00 */
[----:B------:R-:W-:Y:S02]  /*17a0*/  CS2R R112, SRZ ;  /* 0x0000000000707805 */ /* 0x000fe4000001ff00 */
[----:B------:R-:W-:Y:S02]  /*17b0*/  CS2R R110, SRZ ;  /* 0x00000000006e7805 */ /* 0x000fe4000001ff00 */
[----:B------:R-:W-:-:S02]  /*17c0*/  CS2R R108, SRZ ;  /* 0x00000000006c7805 */ /* 0x000fc4000001ff00 */
[----:B------:R-:W-:Y:S02]  /*17d0*/  ISETP.GT.AND P1, PT, R88, UR39, PT ;  /* 0x0000002758007c0c */ /* 0x000fe4000bf24270 */
        /* <DEDUP_REMOVED lines=21> */
[----:B------:R-:W-:Y:S02]  /*1930*/  ULEA UR4, UR5, UR42, 0xc ;  /* 0x0000002a05047291 */ /* 0x000fe4000f8e603f */
[----:B------:R-:W-:Y:S02]  /*1940*/  ULEA UR5, UR5, UR6, 0xd ;  /* 0x0000000605057291 */ /* 0x000fe4000f8e683f */
[----:B------:R-:W-:Y:S02]  /*1950*/  UIADD3 UR4, UR4, 0xc400, URZ ;  /* 0x0000c40004047890 */ /* 0x000fe4000fffe03f */
[----:B------:R-:W-:Y:S02]  /*1960*/  USHF.R.U32.HI UR5, URZ, 0x4, UR5 ;  /* 0x000000043f057899 */ /* 0x000fe40008011605 */
[----:B------:R-:W-:Y:S02]  /*1970*/  USHF.R.U32.HI UR4, URZ, 0x4, UR4 ;  /* 0x000000043f047899 */ /* 0x000fe40008011604 */
[----:B------:R-:W-:-:S02]  /*1980*/  ULOP3.LUT UR37, UR5, 0x3fff, URZ, 0xc0, !UPT ;  /* 0x00003fff05257892 */ /* 0x000fc4000f8ec03f */
        /* <DEDUP_REMOVED lines=18> */
.L_x_850:
[----:B------:R-:W-:Y:S01]  /*1ab0*/  ULEA.HI UR4, UR44, UR44, URZ, 0x1 ;  /* 0x0000002c2c047291 */ /* 0x000fe2000f8f083f */
[----:B------:R-:W-:-:S03]  /*1ac0*/  IMAD.U32 R2, RZ, RZ, UR45 ;  /* 0x0000002dff027e24 */ /* 0x000fc6000f8e00ff */
[----:B------:R-:W-:Y:S02]  /*1ad0*/  ULOP3.LUT UR4, UR4, 0xfffffffe, URZ, 0xc0, !UPT ;  /* 0xfffffffe04047892 */ /* 0x000fe4000f8ec03f */
[----:B------:R-:W-:Y:S02]  /*1ae0*/  ISETP.NE.AND P0, PT, R2, 0x3, PT ;  /* 0x000000030200780c */ /* 0x000fe40003f05270 */
[----:B------:R-:W-:-:S06]  /*1af0*/  UIADD3 UR4, UR44, -UR4, URZ ;  /* 0x800000042c047290 */ /* 0x000fcc000fffe03f */
[----:B------:R-:W-:-:S05]  /*1b00*/  IMAD.U32 R0, RZ, RZ, UR4 ;  /* 0x00000004ff007e24 */ /* 0x000fca000f8e00ff */
[----:B------:R-:W-:-:S04]  /*1b10*/  SHF.L.U32 R0, R0, 0x1f, RZ ;  /* 0x0000001f00007819 */ /* 0x000fc800000006ff */
[----:B------:R-:W0:Y:S02]  /*1b20*/  SYNCS.PHASECHK.TRANS64.TRYWAIT P1, [UR42+0x2d800], R0 ;  /* 0x02d80000ff0075a7 */ /* 0x000e24000802016a */
[----:B0-----:R-:W-:Y:S05]  /*1b30*/  @!P1 BRA `(.L_x_851) ;  /* 0x0000012400ac9947 */ /* 0x001fea0003800000 */
.L_x_1027:
[----:B------:R-:W-:Y:S05]  /*1b40*/  @!P0 BRA `(.L_x_852) ;  /* 0x0000000000048947 */ /* 0x000fea0003800000 */
[----:B------:R-:W-:Y:S01]  /*1b50*/  BPT.TRAP 0x1 ;  /* 0x000000040000795c */ /* 0x000fe20000300000 */
.L_x_852:
[----:B------:R-:W-:Y:S02]  /*1b60*/  IMAD.U32 R5, RZ, RZ, UR43 ;  /* 0x0000002bff057e24 */ /* 0x000fe4000f8e00ff */
[----:B0-----:R-:W-:-:S03]  /*1b70*/  IMAD.U32 R0, RZ, RZ, UR46 ;  /* 0x0000002eff007e24 */ /* 0x001fc6000f8e00ff */
[----:B------:R-:W-:Y:S02]  /*1b80*/  LEA R5, R5, UR42, 0x3 ;  /* 0x0000002a05057c11 */ /* 0x000fe4000f8e18ff */
[----:B------:R-:W-:-:S04]  /*1b90*/  SHF.L.U32 R0, R0, 0x1f, RZ ;  /* 0x0000001f00007819 */ /* 0x000fc800000006ff */
[----:B------:R0:W1:Y:S01]  /*1ba0*/  SYNCS.PHASECHK.TRANS64.TRYWAIT P2, [R5+URZ+0x2d830], R0 ;  /* 0x02d83000050075a7 */ /* 0x000062000804017f */
[----:B------:R-:W-:Y:S05]  /*1bb0*/  @!P0 BRA `(.L_x_853) ;  /* 0x0000000000048947 */ /* 0x000fea0003800000 */
[----:B------:R-:W-:Y:S01]  /*1bc0*/  BPT.TRAP 0x1 ;  /* 0x000000040000795c */ /* 0x000fe20000300000 */
.L_x_853:
[----:B------:R-:W2:Y:S02]  /*1bd0*/  S2R R2, SR_TID.X ;  /* 0x0000000000027919 */ /* 0x000ea40000002100 */
[----:B--2---:R-:W-:Y:S01]  /*1be0*/  LOP3.LUT P1, RZ, R2, 0x7f, RZ, 0xc0, !PT ;  /* 0x0000007f02ff7812 */ /* 0x004fe2000782c0ff */
[----:B-1----:R-:W-:-:S12]  /*1bf0*/  @P2 BRA `(.L_x_854) ;  /* 0x0000000000082947 */ /* 0x002fd80003800000 */
[----:B------:R-:W1:Y:S02]  /*1c00*/  SYNCS.PHASECHK.TRANS64.TRYWAIT P2, [R5+URZ+0x2d830], R0 ;  /* 0x02d83000050075a7 */ /* 0x000e64000804017f */
[----:B-1----:R-:W-:Y:S05]  /*1c10*/  @!P2 BRA `(.L_x_855) ;  /* 0x00000124008ca947 */ /* 0x002fea0003800000 */
.L_x_854:
[----:B------:R-:W-:Y:S05]  /*1c20*/  WARPSYNC.ALL ;  /* 0x0000000000007948 */ /* 0x000fea0003800000 */
[----:B------:R-:W-:Y:S01]  /*1c30*/  UIADD3 UR4, UR42, 0x15400, URZ ;  /* 0x000154002a047890 */ /* 0x000fe2000fffe03f */
[----:B------:R-:W-:Y:S01]  /*1c40*/  WARPGROUP.ARRIVE ;  /* 0x00000000000079c5 */ /* 0x000fe20000000000 */
[----:B------:R-:W-:Y:S01]  /*1c50*/  UMOV UR5, 0x80000020 ;  /* 0x8000002000057882 */ /* 0x000fe20000000000 */
[----:B------:R-:W-:Y:S01]  /*1c60*/  UMOV UR7, 0x80000020 ;  /* 0x8000002000077882 */ /* 0x000fe20000000000 */
[----:B------:R-:W-:Y:S01]  /*1c70*/  USHF.R.U32.HI UR4, URZ, 0x4, UR4 ;  /* 0x000000043f047899 */ /* 0x000fe20008011604 */
[----:B------:R-:W-:Y:S01]  /*1c80*/  IMAD.MOV.U32 R3, RZ, RZ, -0x80 ;  /* 0xffffff80ff037424 */ /* 0x000fe200078e00ff */
[----:B------:R-:W-:Y:S01]  /*1c90*/  UMOV UR9, 0x80000020 ;  /* 0x8000002000097882 */ /* 0x000fe20000000000 */
[----:B------:R-:W-:Y:S01]  /*1ca0*/  UMOV UR11, 0x80000020 ;  /* 0x80000020000b7882 */ /* 0x000fe20000000000 */
[----:B------:R-:W-:Y:S01]  /*1cb0*/  ULOP3.LUT UR4, UR4, 0x3fff, URZ, 0xc0, !UPT ;  /* 0x00003fff04047892 */ /* 0x000fe2000f8ec03f */
[----:B------:R-:W-:Y:S01]  /*1cc0*/  IMAD R4, R88, R3, 0x80 ;  /* 0x0000008058047424 */ /* 0x000fe200078e0203 */
[----:B------:R-:W-:Y:S01]  /*1cd0*/  UMOV UR13, 0x80000020 ;  /* 0x80000020000d7882 */ /* 0x000fe20000000000 */
[----:B------:R-:W-:Y:S01]  /*1ce0*/  UMOV UR15, 0x80000020 ;  /* 0x80000020000f7882 */ /* 0x000fe20000000000 */
[----:B------:R-:W-:Y:S01]  /*1cf0*/  ULOP3.LUT UR32, UR4, 0x10000, URZ, 0xfc, !UPT ;  /* 0x0001000004207892 */ /* 0x000fe2000f8efc3f */
[----:B------:R-:W-:Y:S01]  /*1d00*/  IMAD.IADD R2, R137, 0x1, R4 ;  /* 0x0000000189027824 */ /* 0x000fe200078e0204 */
[----:B------:R-:W-:Y:S01]  /*1d10*/  ULOP3.LUT UR4, UR47, 0x10000, URZ, 0xfc, !UPT ;  /* 0x000100002f047892 */ /* 0x000fe2000f8efc3f */
[----:B01----:R-:W-:Y:S01]  /*1d20*/  @!P1 VIADD R0, R5, 0x2d840 ;  /* 0x0002d84005009836 */ /* 0x003fe20000000000 */
[----:B------:R-:W-:Y:S01]  /*1d30*/  UIMAD UR6, UR43, 0x600, UR32 ;  /* 0x000006002b0678a4 */ /* 0x000fe2000f8e0220 */
[----:B------:R-:W-:Y:S01]  /*1d40*/  IMAD R6, R145, 0xc0, R150 ;  /* 0x000000c091067824 */ /* 0x000fe200078e0296 */
[----:B------:R-:W-:Y:S01]  /*1d50*/  UIADD3 UR8, UR4, 0x2, URZ ;  /* 0x0000000204087890 */ /* 0x000fe2000fffe03f */
[----:B------:R-:W-:Y:S01]  /*1d60*/  IADD3 R3, -R139, 0x1, R2 ;  /* 0x000000018b037810 */ /* 0x000fe20007ffe102 */
[----:B------:R-:W-:Y:S01]  /*1d70*/  UIADD3 UR10, UR6, 0x2, URZ ;  /* 0x00000002060a7890 */ /* 0x000fe2000fffe03f */
[----:B------:R-:W-:Y:S01]  /*1d80*/  @!P1 PRMT R0, RZ, 0x654, R0 ;  /* 0x00000654ff009816 */ /* 0x000fe20000000000 */
[----:B------:R-:W-:Y:S01]  /*1d90*/  UIADD3 UR12, UR4, 0x300, URZ ;  /* 0x00000300040c7890 */ /* 0x000fe2000fffe03f */
[----:B------:R-:W-:Y:S01]  /*1da0*/  IMAD R8, R16, -0x2, R2 ;  /* 0xfffffffe10087824 */ /* 0x000fe200078e0202 */
[----:B------:R-:W-:-:S02]  /*1db0*/  UIADD3 UR14, UR6, 0x200, URZ ;  /* 0x00000200060e7890 */ /* 0x000fc4000fffe03f */
[----:B------:R-:W-:Y:S01]  /*1dc0*/  HGMMA.64x128x16.F32.BF16 R24, gdesc[UR4], RZ, !UPT, gsb0 ;  /* 0x01e00000041879f0 */ /* 0x000fe2000c0018ff */
[----:B------:R-:W-:Y:S01]  /*1dd0*/  UIADD3 UR16, UR4, 0x302, URZ ;  /* 0x0000030204107890 */ /* 0x000fe2000fffe03f */
[----:B------:R-:W-:Y:S01]  /*1de0*/  IMAD R3, R16, -0x2, R3 ;  /* 0xfffffffe10037824 */ /* 0x000fe200078e0203 */
[----:B------:R-:W-:Y:S01]  /*1df0*/  UIADD3 UR18, UR6, 0x202, URZ ;  /* 0x0000020206127890 */ /* 0x000fe2000fffe03f */
[----:B------:R-:W-:Y:S01]  /*1e00*/  LEA R9, R88, 0xffffff80, 0x7 ;  /* 0xffffff8058097811 */ /* 0x000fe200078e38ff */
        /* <DEDUP_REMOVED lines=12> */
[----:B------:R-:W-:Y:S01]  /*1ed0*/  UISETP.GE.AND UP0, UPT, UR7, 0x1, UPT ;  /* 0x000000010700788c */ /* 0x000fe2000bf06270 */
[----:B------:R-:W-:-:S05]  /*1ee0*/  VIADD R11, R3, UR6 ;  /* 0x00000006030b7c36 */ /* 0x000fca0008000000 */
[----:B------:R-:W-:Y:S01]  /*1ef0*/  PLOP3.LUT P2, PT, PT, PT, UP0, 0x40, 0x0 ;  /* 0x000000000000781c */ /* 0x000fe20003f4e808 */
[----:B------:R-:W-:Y:S02]  /*1f00*/  WARPGROUP.DEPBAR.LE gsb0, 0x0 ;  /* 0x00008000000079c5 */ /* 0x000fe40000010000 */
[----:B------:R-:W-:-:S06]  /*1f10*/  WARPGROUP.ARRIVE ;  /* 0x00000000000079c5 */ /* 0x000fcc0000000000 */
[----:B------:R-:W-:Y:S01]  /*1f20*/  HGMMA.64x128x16.F32.BF16 R24, gdesc[UR8], R24, gsb0 ;  /* 0x01e00000081879f0 */ /* 0x000fe20008001818 */
[----:B------:R-:W-:-:S06]  /*1f30*/  ULOP3.LUT UR10, URZ, UR35, URZ, 0x33, !UPT ;  /* 0x000000233f0a7292 */ /* 0x000fcc000f8e333f */
[----:B------:R-:W-:-:S04]  /*1f40*/  VIADD R10, R3, UR10 ;  /* 0x0000000a030a7c36 */ /* 0x000fc80008000000 */
[----:B------:R-:W-:Y:S01]  /*1f50*/  IMAD.IADD R2, R10, 0x1, R6 ;  /* 0x000000010a027824 */ /* 0x000fe200078e0206 */
[----:B------:R-:W-:Y:S02]  /*1f60*/  WARPGROUP.DEPBAR.LE gsb0, 0x0 ;  /* 0x00008000000079c5 */ /* 0x000fe40000010000 */
[----:B------:R-:W-:-:S06]  /*1f70*/  WARPGROUP.ARRIVE ;  /* 0x00000000000079c5 */ /* 0x000fcc0000000000 */
        /* <DEDUP_REMOVED lines=12> */
[----:B0-----:R-:W-:Y:S01]  /*2040*/  VIADDMNMX R0, R6, R11, R8, PT ;  /* 0x0000000b06007246 */ /* 0x001fe20003800108 */
[----:B------:R-:W-:Y:S06]  /*2050*/  @P2 BRA `(.L_x_856) ;  /* 0x0000000000582947 */ /* 0x000fec0003800000 */
[----:B------:R-:W-:Y:S01]  /*2060*/  IADD3 R3, -R139, R137, R6 ;  /* 0x000000898b037210 */ /* 0x000fe20007ffe106 */
[----:B------:R-:W-:Y:S03]  /*2070*/  BSSY B0, `(.L_x_857) ;  /* 0x0000010000007945 */ /* 0x000fe60003800000 */
        /* <DEDUP_REMOVED lines=10> */
.L_x_858:
[----:B------:R-:W-:-:S06]  /*2120*/  UISETP.NE.AND UP1, UPT, UR7, 0x1, UPT ;  /* 0x000000010700788c */ /* 0x000fcc000bf25270 */
[----:B------:R-:W-:-:S05]  /*2130*/  PLOP3.LUT P2, PT, PT, PT, UP1, 0x80, 0x0 ;  /* 0x000000000000781c */ /* 0x000fca0003f4f018 */
[----:B------:R-:W-:-:S08]  /*2140*/  @UP1 ULDC.64 UR10, c[0x0][0x9e8] ;  /* 0x00027a00000a1ab9 */ /* 0x000fd00000000a00 */
[----:B------:R-:W-:-:S05]  /*2150*/  @P2 IMAD.HI.U32 R5, R3, UR10, RZ ;  /* 0x0000000a03052c27 */ /* 0x000fca000f8e00ff */
[----:B------:R-:W-:-:S07]  /*2160*/  @P2 SHF.R.U32.HI R3, RZ, UR11, R5 ;  /* 0x0000000bff032c19 */ /* 0x000fce0008011605 */
.L_x_859:
[----:B------:R-:W-:Y:S05]  /*2170*/  BSYNC B0 ;  /* 0x0000000000007941 */ /* 0x000fea0003800000 */
.L_x_857:
[----:B------:R-:W-:-:S04]  /*2180*/  IMAD R3, R3, UR7, -R9 ;  /* 0x0000000703037c24 */ /* 0x000fc8000f8e0a09 */
[----:B------:R-:W-:-:S05]  /*2190*/  IMAD R3, R16, -0x2, R3 ;  /* 0xfffffffe10037824 */ /* 0x000fca00078e0203 */
[----:B------:R-:W-:Y:S02]  /*21a0*/  VIMNMX R2, R2, R3, !PT ;  /* 0x0000000302027248 */ /* 0x000fe40007fe0100 */
[----:B------:R-:W-:-:S07]  /*21b0*/  VIADDMNMX R0, R3, UR7, R0, PT ;  /* 0x0000000703007c46 */ /* 0x000fce000b800100 */
.L_x_856:
[----:B------:R-:W-:Y:S01]  /*21c0*/  ISETP.GE.AND P4, PT, R4, 0x9, PT ;  /* 0x000000090400780c */ /* 0x000fe20003f86270 */
[----:B------:R-:W-:Y:S01]  /*21d0*/  VIADD R5, R6, 0x8 ;  /* 0x0000000806057836 */ /* 0x000fe20000000000 */
[C---:B------:R-:W-:Y:S02]  /*21e0*/  ISETP.GE.AND P2, PT, R4.reuse, 0x2, PT ;  /* 0x000000020400780c */ /* 0x040fe40003f46270 */
[----:B------:R-:W-:Y:S01]  /*21f0*/  ISETP.GE.AND P5, PT, R4, 0xa, PT ;  /* 0x0000000a0400780c */ /* 0x000fe20003fa6270 */
[----:B------:R-:W-:Y:S01]  /*2200*/  IMAD.IADD R3, R10, 0x1, R5 ;  /* 0x000000010a037824 */ /* 0x000fe200078e0205 */
        /* <DEDUP_REMOVED lines=178> */
[----:B------:R-:W-:Y:S02]  /*2d30*/  ISETP.GT.AND P6, PT, R2, 0x79, !P6 ;  /* 0x000000790200780c */ /* 0x000fe400077c4270 */
[----:B------:R-:W-:Y:S02]  /*2d40*/  VIADDMNMX R2, R5, R11, R8, PT ;  /* 0x0000000b05027246 */ /* 0x000fe40003800108 */
[----:B------:R-:W-:-:S04]  /*2d50*/  ISETP.LT.OR P6, PT, R0, 0x7a, P6 ;  /* 0x0000007a0000780c */ /* 0x000fc800037c1670 */
[----:B------:R-:W-:Y:S02]  /*2d60*/  FSEL R85, R85, -INF , !P6 ;  /* 0xff80000055557808 */ /* 0x000fe40007000000 */
[----:B------:R-:W-:-:S13]  /*2d70*/  PLOP3.LUT P6, PT, PT, PT, UP0, 0x40, 0x0 ;  /* 0x000000000000781c */ /* 0x000fda0003fce808 */
[----:B------:R-:W-:Y:S05]  /*2d80*/  @P6 BRA `(.L_x_860) ;  /* 0x0000000000646947 */ /* 0x000fea0003800000 */
[----:B------:R-:W-:Y:S01]  /*2d90*/  IADD3 R0, R137, 0x8, R6 ;  /* 0x0000000889007810 */ /* 0x000fe20007ffe006 */
[----:B------:R-:W-:Y:S04]  /*2da0*/  BSSY B0, `(.L_x_861) ;  /* 0x0000013000007945 */ /* 0x000fe80003800000 */
        /* <DEDUP_REMOVED lines=12> */
.L_x_862:
[----:B------:R-:W-:-:S06]  /*2e70*/  UISETP.NE.AND UP1, UPT, UR7, 0x1, UPT ;  /* 0x000000010700788c */ /* 0x000fcc000bf25270 */
[----:B------:R-:W-:-:S05]  /*2e80*/  PLOP3.LUT P6, PT, PT, PT, UP1, 0x80, 0x0 ;  /* 0x000000000000781c */ /* 0x000fca0003fcf018 */
[----:B------:R-:W-:-:S08]  /*2e90*/  @UP1 ULDC.64 UR10, c[0x0][0x9e8] ;  /* 0x00027a00000a1ab9 */ /* 0x000fd00000000a00 */
[----:B------:R-:W-:Y:S01]  /*2ea0*/  @P6 IMAD.HI.U32 R4, R0, UR10, RZ ;  /* 0x0000000a00046c27 */ /* 0x000fe2000f8e00ff */
[----:B------:R-:W-:-:S13]  /*2eb0*/  PLOP3.LUT P6, PT, PT, PT, UP1, 0x80, 0x0 ;  /* 0x000000000000781c */ /* 0x000fda0003fcf018 */
[----:B------:R-:W-:-:S07]  /*2ec0*/  @P6 SHF.R.U32.HI R0, RZ, UR11, R4 ;  /* 0x0000000bff006c19 */ /* 0x000fce0008011604 */
.L_x_863:
[----:B------:R-:W-:Y:S05]  /*2ed0*/  BSYNC B0 ;  /* 0x0000000000007941 */ /* 0x000fea0003800000 */
.L_x_861:
[----:B------:R-:W-:-:S04]  /*2ee0*/  IMAD R9, R0, UR7, -R9 ;  /* 0x0000000700097c24 */ /* 0x000fc8000f8e0a09 */
[----:B------:R-:W-:-:S05]  /*2ef0*/  IMAD R9, R16, -0x2, R9 ;  /* 0xfffffffe10097824 */ /* 0x000fca00078e0209 */
[----:B------:R-:W-:Y:S02]  /*2f00*/  VIMNMX R3, R3, R9, !PT ;  /* 0x0000000903037248 */ /* 0x000fe40007fe0100 */
[----:B------:R-:W-:-:S07]  /*2f10*/  VIADDMNMX R2, R9, UR7, R2, PT ;  /* 0x0000000709027c46 */ /* 0x000fce000b800102 */
.L_x_860:
[----:B------:R-:W-:Y:S01]  /*2f20*/  ISETP.GT.AND P2, PT, R3, 0x1, !P2 ;  /* 0x000000010300780c */ /* 0x000fe20005744270 */
[----:B------:R-:W-:Y:S01]  /*2f30*/  ULDC UR33, c[0x0][0x988] ;  /* 0x0002620000217ab9 */ /* 0x000fe20000000800 */
[----:B------:R-:W-:Y:S02]  /*2f40*/  LOP3.LUT P6, RZ, R22, 0x8, RZ, 0xc0, !PT ;  /* 0x0000000816ff7812 */ /* 0x000fe400078cc0ff */
        /* <DEDUP_REMOVED lines=76> */
[C---:B------:R-:W-:Y:S01]  /*3410*/  ISETP.GT.AND P3, PT, R3.reuse, 0x70, !P3 ;  /* 0x000000700300780c */ /* 0x040fe20005f64270 */
[----:B------:R-:W0:Y:S01]  /*3420*/  SHFL.BFLY PT, R9, R8, 0x2, 0x1f ;  /* 0x0c401f0008097f89 */ /* 0x000e2200000e0000 */
[----:B------:R-:W-:Y:S02]  /*3430*/  FSEL R50, R50, -INF , !P2 ;  /* 0xff80000032327808 */ /* 0x000fe40005000000 */
[----:B------:R-:W-:Y:S02]  /*3440*/  LOP3.LUT P2, RZ, R22, 0x20000, RZ, 0xc0, !PT ;  /* 0x0002000016ff7812 */ /* 0x000fe4000784c0ff */
[C---:B------:R-:W-:Y:S02]  /*3450*/  ISETP.GT.AND P4, PT, R3.reuse, 0x71, !P4 ;  /* 0x000000710300780c */ /* 0x040fe40006784270 */
[C---:B------:R-:W-:Y:S02]  /*3460*/  ISETP.GT.AND P2, PT, R3.reuse, 0x31, !P2 ;  /* 0x000000310300780c */ /* 0x040fe40005744270 */
[----:B------:R-:W-:-:S02]  /*3470*/  ISETP.GT.AND P5, PT, R3, 0x78, !P5 ;  /* 0x000000780300780c */ /* 0x000fc40006fa4270 */
[C---:B------:R-:W-:Y:S02]  /*3480*/  ISETP.LT.OR P2, PT, R2.reuse, 0x32, P2 ;  /* 0x000000320200780c */ /* 0x040fe40001741670 */
[----:B------:R-:W-:Y:S02]  /*3490*/  ISETP.LT.OR P3, PT, R2, 0x71, P3 ;  /* 0x000000710200780c */ /* 0x000fe40001f61670 */
[----:B------:R-:W-:Y:S02]  /*34a0*/  FSEL R51, R51, -INF , !P2 ;  /* 0xff80000033337808 */ /* 0x000fe40005000000 */
[----:B------:R-:W-:Y:S02]  /*34b0*/  LOP3.LUT P2, RZ, R22, 0x10000, RZ, 0xc0, !PT ;  /* 0x0001000016ff7812 */ /* 0x000fe4000784c0ff */
[----:B------:R-:W-:Y:S02]  /*34c0*/  ISETP.LT.OR P4, PT, R2, 0x72, P4 ;  /* 0x000000720200780c */ /* 0x000fe40002781670 */
[----:B------:R-:W-:-:S02]  /*34d0*/  ISETP.GT.AND P2, PT, R3, 0x38, !P2 ;  /* 0x000000380300780c */ /* 0x000fc40005744270 */
[----:B------:R-:W-:Y:S02]  /*34e0*/  FSEL R82, R82, -INF , !P3 ;  /* 0xff80000052527808 */ /* 0x000fe40005800000 */
[----:B------:R-:W-:Y:S02]  /*34f0*/  ISETP.LT.OR P2, PT, R2, 0x39, P2 ;  /* 0x000000390200780c */ /* 0x000fe40001741670 */
[----:B0-----:R-:W-:Y:S02]  /*3500*/  FMNMX.FTZ R9, R8, R9, !PT ;  /* 0x0000000908097209 */ /* 0x001fe40007810000 */
[----:B------:R-:W-:Y:S02]  /*3510*/  FSEL R54, R54, -INF , !P2 ;  /* 0xff80000036367808 */ /* 0x000fe40005000000 */
[----:B------:R-:W-:Y:S01]  /*3520*/  ISETP.GT.AND P2, PT, R3, 0x39, !P6 ;  /* 0x000000390300780c */ /* 0x000fe20007744270 */
[----:B------:R-:W0:Y:S01]  /*3530*/  SHFL.BFLY PT, R0, R9, 0x1, 0x1f ;  /* 0x0c201f0009007f89 */ /* 0x000e2200000e0000 */
        /* <DEDUP_REMOVED lines=8> */
[----:B------:R-:W-:-:S04]  /*35c0*/  ISETP.LT.OR P2, PT, R2, 0x41, P2 ;  /* 0x000000410200780c */ /* 0x000fc80001741670 */
[----:B------:R-:W-:Y:S02]  /*35d0*/  FSEL R58, R58, -INF , !P2 ;  /* 0xff8000003a3a7808 */ /* 0x000fe40005000000 */
[----:B------:R-:W-:Y:S02]  /*35e0*/  LOP3.LUT P2, RZ, R22, 0x2000, RZ, 0xc0, !PT ;  /* 0x0000200016ff7812 */ /* 0x000fe4000784c0ff */
[----:B0-----:R-:W-:Y:S02]  /*35f0*/  FMNMX.FTZ R0, R9, R0, !PT ;  /* 0x0000000009007209 */ /* 0x001fe40007810000 */
[----:B------:R-:W-:-:S03]  /*3600*/  ISETP.GT.AND P2, PT, R3, 0x41, !P2 ;  /* 0x000000410300780c */ /* 0x000fc60005744270 */
[----:B------:R-:W-:Y:S01]  /*3610*/  FMUL.FTZ R20, R0, UR33 ;  /* 0x0000002100147c20 */ /* 0x000fe20008410000 */
        /* <DEDUP_REMOVED lines=46> */
[----:B------:R-:W-:Y:S01]  /*3900*/  ISETP.GT.AND P6, PT, R3, 0x79, !P6 ;  /* 0x000000790300780c */ /* 0x000fe200077c4270 */
[--C-:B------:R-:W-:Y:S01]  /*3910*/  FFMA.FTZ R56, R56, UR33, -R20.reuse ;  /* 0x0000002138387c23 */ /* 0x100fe20008010814 */
[----:B------:R-:W-:Y:S01]  /*3920*/  FSEL R4, R26, -INF , !P2 ;  /* 0xff8000001a047808 */ /* 0x000fe20005000000 */
[--C-:B------:R-:W-:Y:S01]  /*3930*/  FFMA.FTZ R57, R57, UR33, -R20.reuse ;  /* 0x0000002139397c23 */ /* 0x100fe20008010814 */
[----:B------:R-:W-:Y:S01]  /*3940*/  LOP3.LUT P2, RZ, R22, 0x4000000, RZ, 0xc0, !PT ;  /* 0x0400000016ff7812 */ /* 0x000fe2000784c0ff */
[--C-:B------:R-:W-:Y:S01]  /*3950*/  FFMA.FTZ R9, R25, UR33, -R20.reuse ;  /* 0x0000002119097c23 */ /* 0x100fe20008010814 */
[----:B------:R-:W-:Y:S01]  /*3960*/  FMNMX.FTZ R7, R4, R27, !PT ;  /* 0x0000001b04077209 */ /* 0x000fe20007810000 */
[--C-:B------:R-:W-:Y:S01]  /*3970*/  FFMA.FTZ R11, R29, UR33, -R20.reuse ;  /* 0x000000211d0b7c23 */ /* 0x100fe20008010814 */
[----:B------:R-:W-:Y:S01]  /*3980*/  ISETP.GT.AND P2, PT, R3, 0x69, !P2 ;  /* 0x000000690300780c */ /* 0x000fe20005744270 */
        /* <DEDUP_REMOVED lines=16> */
[----:B------:R0:W-:Y:S01]  /*3a90*/  MUFU.EX2 R2, R57 ;  /* 0x0000003900027308 */ /* 0x0001e20000000800 */
[----:B------:R-:W-:Y:S01]  /*3aa0*/  FMNMX.FTZ R24, R38, R7, !PT ;  /* 0x0000000726187209 */ /* 0x000fe20007810000 */
[--C-:B------:R-:W-:Y:S01]  /*3ab0*/  FFMA.FTZ R41, R65, UR33, -R20.reuse ;  /* 0x0000002141297c23 */ /* 0x100fe20008010814 */
[--C-:B------:R-:W-:Y:S01]  /*3ac0*/  FFMA.FTZ R45, R68, UR33, -R20.reuse ;  /* 0x00000021442d7c23 */ /* 0x100fe20008010814 */
[--C-:B------:R-:W-:Y:S01]  /*3ad0*/  FFMA.FTZ R49, R72, UR33, -R20.reuse ;  /* 0x0000002148317c23 */ /* 0x100fe20008010814 */
[----:B------:R-:W-:Y:S01]  /*3ae0*/  FMNMX.FTZ R7, R39, R24, !PT ;  /* 0x0000001827077209 */ /* 0x000fe20007810000 */
[--C-:B------:R-:W-:Y:S01]  /*3af0*/  FFMA.FTZ R53, R81, UR33, -R20.reuse ;  /* 0x0000002151357c23 */ /* 0x100fe20008010814 */
[--C-:B------:R-:W-:Y:S01]  /*3b00*/  FFMA.FTZ R61, R85, UR33, -R20.reuse ;  /* 0x00000021553d7c23 */ /* 0x100fe20008010814 */
[----:B------:R-:W-:Y:S01]  /*3b10*/  MUFU.EX2 R8, R8 ;  /* 0x0000000800087308 */ /* 0x000fe20000000800 */
[----:B------:R-:W-:Y:S01]  /*3b20*/  FMNMX.FTZ R24, R42, R7, !PT ;  /* 0x000000072a187209 */ /* 0x000fe20007810000 */
[----:B0-----:R-:W-:-:S03]  /*3b30*/  FFMA.FTZ R57, R76, UR33, -R20 ;  /* 0x000000214c397c23 */ /* 0x001fc60008010814 */
[----:B------:R-:W-:Y:S01]  /*3b40*/  FMNMX.FTZ R7, R43, R24, !PT ;  /* 0x000000182b077209 */ /* 0x000fe20007810000 */
[----:B------:R-:W-:Y:S02]  /*3b50*/  FFMA.FTZ R24, R40, UR33, -R20 ;  /* 0x0000002128187c23 */ /* 0x000fe40008010814 */
[----:B------:R-:W0:Y:S01]  /*3b60*/  MUFU.EX2 R9, R9 ;  /* 0x0000000900097308 */ /* 0x000e220000000800 */
[----:B------:R-:W-:-:S04]  /*3b70*/  FMNMX.FTZ R26, R46, R7, !PT ;  /* 0x000000072e1a7209 */ /* 0x000fc80007810000 */
[----:B------:R-:W-:-:S03]  /*3b80*/  FMNMX.FTZ R7, R47, R26, !PT ;  /* 0x0000001a2f077209 */ /* 0x000fc60007810000 */
[----:B------:R-:W1:Y:S01]  /*3b90*/  MUFU.EX2 R10, R10 ;  /* 0x0000000a000a7308 */ /* 0x000e620000000800 */
[----:B------:R-:W-:-:S04]  /*3ba0*/  FMNMX.FTZ R26, R50, R7, !PT ;  /* 0x00000007321a7209 */ /* 0x000fc80007810000 */
[----:B------:R-:W-:Y:S01]  /*3bb0*/  FMNMX.FTZ R7, R51, R26, !PT ;  /* 0x0000001a33077209 */ /* 0x000fe20007810000 */
[----:B------:R-:W-:Y:S02]  /*3bc0*/  FFMA.FTZ R26, R44, UR33, -R20 ;  /* 0x000000212c1a7c23 */ /* 0x000fe40008010814 */
[----:B------:R-:W2:Y:S01]  /*3bd0*/  MUFU.EX2 R11, R11 ;  /* 0x0000000b000b7308 */ /* 0x000ea20000000800 */
        /* <DEDUP_REMOVED lines=26> */
[----:B------:R-:W-:Y:S01]  /*3d80*/  FMNMX.FTZ R7, R83, R36, !PT ;  /* 0x0000002453077209 */ /* 0x000fe20007810000 */
[--C-:B------:R-:W-:Y:S02]  /*3d90*/  FFMA.FTZ R36, R60, UR33, -R20.reuse ;  /* 0x000000213c247c23 */ /* 0x100fe40008010814 */
[----:B------:R-:W-:Y:S01]  /*3da0*/  MUFU.EX2 R26, R26 ;  /* 0x0000001a001a7308 */ /* 0x000fe20000000800 */
[----:B------:R-:W-:Y:S01]  /*3db0*/  FMNMX.FTZ R40, R86, R7, !PT ;  /* 0x0000000756287209 */ /* 0x000fe20007810000 */
[----:B---3--:R-:W-:-:S03]  /*3dc0*/  FFMA.FTZ R56, R73, UR33, -R20 ;  /* 0x0000002149387c23 */ /* 0x008fc60008010814 */
[----:B------:R-:W-:Y:S01]  /*3dd0*/  FMNMX.FTZ R7, R87, R40, !PT ;  /* 0x0000002857077209 */ /* 0x000fe20007810000 */
[--C-:B------:R-:W-:Y:S02]  /*3de0*/  FFMA.FTZ R40, R64, UR33, -R20.reuse ;  /* 0x0000002140287c23 */ /* 0x100fe40008010814 */
[----:B------:R-:W-:Y:S02]  /*3df0*/  MUFU.EX2 R25, R25 ;  /* 0x0000001900197308 */ /* 0x000fe40000000800 */
[----:B------:R-:W3:Y:S06]  /*3e00*/  SHFL.BFLY PT, R44, R7, 0x2, 0x1f ;  /* 0x0c401f00072c7f89 */ /* 0x000eec00000e0000 */
[----:B------:R-:W-:Y:S08]  /*3e10*/  MUFU.EX2 R28, R28 ;  /* 0x0000001c001c7308 */ /* 0x000ff00000000800 */
[----:B------:R-:W-:Y:S08]  /*3e20*/  MUFU.EX2 R29, R29 ;  /* 0x0000001d001d7308 */ /* 0x000ff00000000800 */
[----:B------:R-:W-:Y:S01]  /*3e30*/  MUFU.EX2 R32, R32 ;  /* 0x0000002000207308 */ /* 0x000fe20000000800 */
[----:B---3--:R-:W-:Y:S01]  /*3e40*/  FMNMX.FTZ R60, R7, R44, !PT ;  /* 0x0000002c073c7209 */ /* 0x008fe20007810000 */
[----:B------:R-:W-:-:S04]  /*3e50*/  FFMA.FTZ R44, R77, UR33, -R20 ;  /* 0x000000214d2c7c23 */ /* 0x000fc80008010814 */
[----:B------:R-:W3:Y:S02]  /*3e60*/  SHFL.BFLY PT, R7, R60, 0x1, 0x1f ;  /* 0x0c201f003c077f89 */ /* 0x000ee400000e0000 */
[----:B------:R-:W-:Y:S08]  /*3e70*/  MUFU.EX2 R33, R33 ;  /* 0x0000002100217308 */ /* 0x000ff00000000800 */
[----:B------:R-:W-:Y:S08]  /*3e80*/  MUFU.EX2 R36, R36 ;  /* 0x0000002400247308 */ /* 0x000ff00000000800 */
[----:B------:R-:W-:Y:S01]  /*3e90*/  MUFU.EX2 R37, R37 ;  /* 0x0000002500257308 */ /* 0x000fe20000000800 */
[----:B---3--:R-:W-:Y:S01]  /*3ea0*/  FMNMX.FTZ R7, R60, R7, !PT ;  /* 0x000000073c077209 */ /* 0x008fe20007810000 */
[----:B------:R-:W-:-:S06]  /*3eb0*/  FFMA.FTZ R60, R84, UR33, -R20 ;  /* 0x00000021543c7c23 */ /* 0x000fcc0008010814 */
[----:B------:R-:W-:Y:S01]  /*3ec0*/  MUFU.EX2 R40, R40 ;  /* 0x0000002800287308 */ /* 0x000fe20000000800 */
[C---:B------:R-:W-:Y:S01]  /*3ed0*/  FSETP.NEU.FTZ.AND P2, PT, R7.reuse, -INF , PT ;  /* 0xff8000000700780b */ /* 0x040fe20003f5d000 */
[----:B------:R-:W-:-:S05]  /*3ee0*/  FMUL.FTZ R64, R7, UR33 ;  /* 0x0000002107407c20 */ /* 0x000fca0008410000 */
[----:B------:R-:W-:Y:S01]  /*3ef0*/  FSEL R20, R64, RZ, P2 ;  /* 0x000000ff40147208 */ /* 0x000fe20001000000 */
[----:B------:R-:W-:Y:S01]  /*3f00*/  MUFU.EX2 R41, R41 ;  /* 0x0000002900297308 */ /* 0x000fe20000000800 */
[----:B------:R-:W-:-:S03]  /*3f10*/  PLOP3.LUT P2, PT, PT, PT, UP0, 0x40, 0x0 ;  /* 0x000000000000781c */ /* 0x000fc60003f4e808 */
[--C-:B------:R-:W-:Y:S01]  /*3f20*/  FFMA.FTZ R64, R4, UR33, -R20.reuse ;  /* 0x0000002104407c23 */ /* 0x100fe20008010814 */
[--C-:B------:R-:W-:Y:S01]  /*3f30*/  FFMA.FTZ R65, R27, UR33, -R20.reuse ;  /* 0x000000211b417c23 */ /* 0x100fe20008010814 */
[--C-:B------:R-:W-:Y:S01]  /*3f40*/  FFMA.FTZ R68, R30, UR33, -R20.reuse ;  /* 0x000000211e447c23 */ /* 0x100fe20008010814 */
[--C-:B------:R-:W-:Y:S01]  /*3f50*/  FFMA.FTZ R69, R31, UR33, -R20.reuse ;  /* 0x000000211f457c23 */ /* 0x100fe20008010814 */
[--C-:B------:R-:W-:Y:S01]  /*3f60*/  FFMA.FTZ R4, R34, UR33, -R20.reuse ;  /* 0x0000002122047c23 */ /* 0x100fe20008010814 */
[--C-:B------:R-:W-:Y:S01]  /*3f70*/  FFMA.FTZ R30, R38, UR33, -R20.reuse ;  /* 0x00000021261e7c23 */ /* 0x100fe20008010814 */
[----:B------:R-:W-:Y:S01]  /*3f80*/  MUFU.EX2 R64, R64 ;  /* 0x0000004000407308 */ /* 0x000fe20000000800 */
[--C-:B------:R-:W-:Y:S01]  /*3f90*/  FFMA.FTZ R38, R46, UR33, -R20.reuse ;  /* 0x000000212e267c23 */ /* 0x100fe20008010814 */
[--C-:B------:R-:W-:Y:S01]  /*3fa0*/  FFMA.FTZ R27, R35, UR33, -R20.reuse ;  /* 0x00000021231b7c23 */ /* 0x100fe20008010814 */
[--C-:B------:R-:W-:Y:S01]  /*3fb0*/  FFMA.FTZ R46, R59, UR33, -R20.reuse ;  /* 0x000000213b2e7c23 */ /* 0x100fe20008010814 */
[----:B0-----:R-:W-:Y:S01]  /*3fc0*/  FADD.FTZ R59, R8, R9 ;  /* 0x00000009083b7221 */ /* 0x001fe20000010000 */
[--C-:B------:R-:W-:Y:S01]  /*3fd0*/  FFMA.FTZ R34, R42, UR33, -R20.reuse ;  /* 0x000000212a227c23 */ /* 0x100fe20008010814 */
[--C-:B------:R-:W-:Y:S01]  /*3fe0*/  FFMA.FTZ R35, R43, UR33, -R20.reuse ;  /* 0x000000212b237c23 */ /* 0x100fe20008010814 */
[--C-:B------:R-:W-:Y:S01]  /*3ff0*/  FFMA.FTZ R42, R50, UR33, -R20.reuse ;  /* 0x00000021322a7c23 */ /* 0x100fe20008010814 */
[----:B------:R-:W0:Y:S01]  /*4000*/  MUFU.EX2 R65, R65 ;  /* 0x0000004100417308 */ /* 0x000e220000000800 */
[--C-:B------:R-:W-:Y:S01]  /*4010*/  FFMA.FTZ R43, R47, UR33, -R20.reuse ;  /* 0x000000212f2b7c23 */ /* 0x100fe20008010814 */
[--C-:B------:R-:W-:Y:S01]  /*4020*/  FFMA.FTZ R50, R62, UR33, -R20.reuse ;  /* 0x000000213e327c23 */ /* 0x100fe20008010814 */
[--C-:B------:R-:W-:Y:S01]  /*4030*/  FFMA.FTZ R47, R51, UR33, -R20.reuse ;  /* 0x00000021332f7c23 */ /* 0x100fe20008010814 */
[----:B-1----:R-:W-:Y:S01]  /*4040*/  FADD.FTZ R62, R10, R59 ;  /* 0x0000003b0a3e7221 */ /* 0x002fe20000010000 */
[--C-:B------:R-:W-:Y:S01]  /*4050*/  FFMA.FTZ R51, R54, UR33, -R20.reuse ;  /* 0x0000002136337c23 */ /* 0x100fe20008010814 */
[----:B------:R-:W-:Y:S01]  /*4060*/  F2FP.BF16.F32.PACK_AB R8, R9, R8 ;  /* 0x000000080908723e */ /* 0x000fe200000010ff */
[--C-:B------:R-:W-:Y:S01]  /*4070*/  FFMA.FTZ R54, R55, UR33, -R20.reuse ;  /* 0x0000002137367c23 */ /* 0x100fe20008010814 */
[----:B------:R-:W1:Y:S01]  /*4080*/  MUFU.EX2 R68, R68 ;  /* 0x0000004400447308 */ /* 0x000e620000000800 */
[--C-:B------:R-:W-:Y:S01]  /*4090*/  FFMA.FTZ R31, R39, UR33, -R20.reuse ;  /* 0x00000021271f7c23 */ /* 0x100fe20008010814 */
[----:B------:R-:W-:Y:S01]  /*40a0*/  FFMA.FTZ R55, R63, UR33, -R20 ;  /* 0x000000213f377c23 */ /* 0x000fe20008010814 */
[C---:B--2---:R-:W-:Y:S01]  /*40b0*/  FADD.FTZ R63, R11.reuse, R62 ;  /* 0x0000003e0b3f7221 */ /* 0x044fe20000010000 */
[--C-:B------:R-:W-:Y:S01]  /*40c0*/  FFMA.FTZ R39, R58, UR33, -R20.reuse ;  /* 0x000000213a277c23 */ /* 0x100fe20008010814 */
[--C-:B------:R-:W-:Y:S01]  /*40d0*/  FFMA.FTZ R58, R66, UR33, -R20.reuse ;  /* 0x00000021423a7c23 */ /* 0x100fe20008010814 */
[----:B------:R-:W-:Y:S01]  /*40e0*/  F2FP.BF16.F32.PACK_AB R10, R11, R10 ;  /* 0x0000000a0b0a723e */ /* 0x000fe200000010ff */
[--C-:B------:R-:W-:Y:S01]  /*40f0*/  FFMA.FTZ R59, R67, UR33, -R20.reuse ;  /* 0x00000021433b7c23 */ /* 0x100fe20008010814 */
[----:B------:R-:W2:Y:S01]  /*4100*/  MUFU.EX2 R69, R69 ;  /* 0x0000004500457308 */ /* 0x000ea20000000800 */
[----:B0-----:R-:W-:Y:S01]  /*4110*/  FADD.FTZ R9, R64, R65 ;  /* 0x0000004140097221 */ /* 0x001fe20000010000 */
[--C-:B------:R-:W-:Y:S01]  /*4120*/  FFMA.FTZ R71, R71, UR33, -R20.reuse ;  /* 0x0000002147477c23 */ /* 0x100fe20008010814 */
[--C-:B------:R-:W-:Y:S01]  /*4130*/  FFMA.FTZ R74, R74, UR33, -R20.reuse ;  /* 0x000000214a4a7c23 */ /* 0x100fe20008010814 */
[--C-:B------:R-:W-:Y:S01]  /*4140*/  FFMA.FTZ R75, R75, UR33, -R20.reuse ;  /* 0x000000214b4b7c23 */ /* 0x100fe20008010814 */
[--C-:B------:R-:W-:Y:S01]  /*4150*/  FFMA.FTZ R78, R78, UR33, -R20.reuse ;  /* 0x000000214e4e7c23 */ /* 0x100fe20008010814 */
[--C-:B------:R-:W-:Y:S01]  /*4160*/  FFMA.FTZ R79, R79, UR33, -R20.reuse ;  /* 0x000000214f4f7c23 */ /* 0x100fe20008010814 */
[--C-:B------:R-:W-:Y:S01]  /*4170*/  FFMA.FTZ R82, R82, UR33, -R20.reuse ;  /* 0x0000002152527c23 */ /* 0x100fe20008010814 */
[----:B------:R-:W0:Y:S01]  /*4180*/  MUFU.EX2 R4, R4 ;  /* 0x0000000400047308 */ /* 0x000e220000000800 */
[----:B-1----:R-:W-:Y:S01]  /*4190*/  FADD.FTZ R62, R68, R9 ;  /* 0x00000009443e7221 */ /* 0x002fe20000010000 */
[----:B------:R-:W-:Y:S01]  /*41a0*/  F2FP.BF16.F32.PACK_AB R9, R65, R64 ;  /* 0x000000404109723e */ /* 0x000fe200000010ff */
[----:B------:R-:W-:Y:S01]  /*41b0*/  FADD.FTZ R64, R12, R63 ;  /* 0x0000003f0c407221 */ /* 0x000fe20000010000 */
[----:B------:R-:W-:Y:S01]  /*41c0*/  F2FP.BF16.F32.PACK_AB R12, R13, R12 ;  /* 0x0000000c0d0c723e */ /* 0x000fe200000010ff */
[--C-:B------:R-:W-:Y:S01]  /*41d0*/  FFMA.FTZ R83, R83, UR33, -R20.reuse ;  /* 0x0000002153537c23 */ /* 0x100fe20008010814 */
[----:B------:R-:W-:Y:S01]  /*41e0*/  FFMA.FTZ R86, R86, UR33, -R20 ;  /* 0x0000002156567c23 */ /* 0x000fe20008010814 */
[----:B------:R-:W-:Y:S01]  /*41f0*/  FADD.FTZ R65, R13, R64 ;  /* 0x000000400d417221 */ /* 0x000fe20000010000 */
[----:B------:R-:W1:Y:S01]  /*4200*/  MUFU.EX2 R27, R27 ;  /* 0x0000001b001b7308 */ /* 0x000e620000000800 */
[C---:B--2---:R-:W-:Y:S01]  /*4210*/  FADD.FTZ R63, R69.reuse, R62 ;  /* 0x0000003e453f7221 */ /* 0x044fe20000010000 */
[----:B------:R-:W-:Y:S01]  /*4220*/  F2FP.BF16.F32.PACK_AB R11, R69, R68 ;  /* 0x00000044450b723e */ /* 0x000fe200000010ff */
[----:B------:R-:W-:Y:S01]  /*4230*/  FADD.FTZ R66, R14, R65 ;  /* 0x000000410e427221 */ /* 0x000fe20000010000 */
[----:B------:R-:W-:Y:S01]  /*4240*/  F2FP.BF16.F32.PACK_AB R14, R15, R14 ;  /* 0x0000000e0f0e723e */ /* 0x000fe200000010ff */
[--C-:B------:R-:W-:Y:S01]  /*4250*/  FFMA.FTZ R62, R70, UR33, -R20.reuse ;  /* 0x00000021463e7c23 */ /* 0x100fe20008010814 */
[----:B------:R-:W-:Y:S01]  /*4260*/  FFMA.FTZ R20, R87, UR33, -R20 ;  /* 0x0000002157147c23 */ /* 0x000fe20008010814 */
[----:B------:R-:W-:Y:S01]  /*4270*/  FADD.FTZ R65, R15, R66 ;  /* 0x000000420f417221 */ /* 0x000fe20000010000 */
[----:B------:R-:W2:Y:S01]  /*4280*/  MUFU.EX2 R30, R30 ;  /* 0x0000001e001e7308 */ /* 0x000ea20000000800 */
[----:B0-----:R-:W-:Y:S01]  /*4290*/  FADD.FTZ R64, R4, R63 ;  /* 0x0000003f04407221 */ /* 0x001fe20000010000 */
[----:B------:R0:W-:Y:S01]  /*42a0*/  STSM.16.M88.4 [R17+0x21800], R8 ;  /* 0x0218000811007844 */ /* 0x0001e20000000200 */
[----:B------:R-:W-:Y:S01]  /*42b0*/  FADD.FTZ R66, R24, R65 ;  /* 0x0000004118427221 */ /* 0x000fe20000010000 */
[----:B------:R-:W-:-:S03]  /*42c0*/  F2FP.BF16.F32.PACK_AB R24, R21, R24 ;  /* 0x000000181518723e */ /* 0x000fc600000010ff */
[----:B------:R-:W-:Y:S01]  /*42d0*/  FADD.FTZ R65, R21, R66 ;  /* 0x0000004215417221 */ /* 0x000fe20000010000 */
[----:B------:R-:W3:Y:S01]  /*42e0*/  MUFU.EX2 R31, R31 ;  /* 0x0000001f001f7308 */ /* 0x000ee20000000800 */
[----:B-1----:R-:W-:Y:S02]  /*42f0*/  FADD.FTZ R63, R27, R64 ;  /* 0x000000401b3f7221 */ /* 0x002fe40000010000 */
[----:B------:R-:W-:Y:S01]  /*4300*/  FADD.FTZ R66, R26, R65 ;  /* 0x000000411a427221 */ /* 0x000fe20000010000 */
[----:B------:R-:W-:-:S03]  /*4310*/  F2FP.BF16.F32.PACK_AB R26, R25, R26 ;  /* 0x0000001a191a723e */ /* 0x000fc600000010ff */
[----:B------:R-:W-:Y:S01]  /*4320*/  FADD.FTZ R65, R25, R66 ;  /* 0x0000004219417221 */ /* 0x000fe20000010000 */
[----:B------:R-:W1:Y:S01]  /*4330*/  MUFU.EX2 R34, R34 ;  /* 0x0000002200227308 */ /* 0x000e620000000800 */
[----:B--2---:R-:W-:Y:S01]  /*4340*/  FADD.FTZ R64, R30, R63 ;  /* 0x0000003f1e407221 */ /* 0x004fe20000010000 */
[----:B0-----:R-:W-:Y:S01]  /*4350*/  F2FP.BF16.F32.PACK_AB R8, R29, R28 ;  /* 0x0000001c1d08723e */ /* 0x001fe200000010ff */
[----:B------:R-:W-:-:S04]  /*4360*/  FADD.FTZ R66, R28, R65 ;  /* 0x000000411c427221 */ /* 0x000fc80000010000 */
[----:B------:R-:W-:Y:S01]  /*4370*/  FADD.FTZ R15, R29, R66 ;  /* 0x000000421d0f7221 */ /* 0x000fe20000010000 */
[----:B------:R-:W0:Y:S01]  /*4380*/  MUFU.EX2 R35, R35 ;  /* 0x0000002300237308 */ /* 0x000e220000000800 */
[C---:B---3--:R-:W-:Y:S02]  /*4390*/  FADD.FTZ R63, R31.reuse, R64 ;  /* 0x000000401f3f7221 */ /* 0x048fe40000010000 */
[----:B------:R-:W-:Y:S01]  /*43a0*/  FADD.FTZ R10, R32, R15 ;  /* 0x0000000f200a7221 */ /* 0x000fe20000010000 */
[----:B------:R-:W-:Y:S02]  /*43b0*/  F2FP.BF16.F32.PACK_AB R15, R31, R30 ;  /* 0x0000001e1f0f723e */ /* 0x000fe400000010ff */
[----:B------:R-:W-:Y:S01]  /*43c0*/  F2FP.BF16.F32.PACK_AB R30, R37, R36 ;  /* 0x00000024251e723e */ /* 0x000fe200000010ff */
[C---:B------:R-:W-:Y:S01]  /*43d0*/  FADD.FTZ R28, R33.reuse, R10 ;  /* 0x0000000a211c7221 */ /* 0x040fe20000010000 */
[----:B------:R-:W2:Y:S01]  /*43e0*/  MUFU.EX2 R38, R38 ;  /* 0x0000002600267308 */ /* 0x000ea20000000800 */
[----:B-1----:R-:W-:Y:S01]  /*43f0*/  FADD.FTZ R64, R34, R63 ;  /* 0x0000003f22407221 */ /* 0x002fe20000010000 */
[----:B------:R-:W-:Y:S01]  /*4400*/  F2FP.BF16.F32.PACK_AB R10, R33, R32 ;  /* 0x00000020210a723e */ /* 0x000fe200000010ff */
[----:B------:R-:W-:Y:S01]  /*4410*/  FADD.FTZ R11, R3, R28 ;  /* 0x0000001c030b7221 */ /* 0x000fe20000010000 */
[----:B------:R-:W-:-:S03]  /*4420*/  IMAD.IADD R32, R137, 0x1, -R139 ;  /* 0x0000000189207824 */ /* 0x000fc600078e0a8b */
[----:B------:R-:W-:Y:S01]  /*4430*/  FADD.FTZ R11, R2, R11 ;  /* 0x0000000b020b7221 */ /* 0x000fe20000010000 */
[----:B------:R-:W1:Y:S01]  /*4440*/  MUFU.EX2 R43, R43 ;  /* 0x0000002b002b7308 */ /* 0x000e620000000800 */
[C---:B0-----:R-:W-:Y:S01]  /*4450*/  FADD.FTZ R63, R35.reuse, R64 ;  /* 0x00000040233f7221 */ /* 0x041fe20000010000 */
[----:B------:R-:W-:Y:S01]  /*4460*/  F2FP.BF16.F32.PACK_AB R25, R35, R34 ;  /* 0x000000222319723e */ /* 0x000fe200000010ff */
[----:B------:R-:W-:-:S05]  /*4470*/  IMAD R32, R145, 0xc0, R32 ;  /* 0x000000c091207824 */ /* 0x000fca00078e0220 */
[----:B------:R-:W0:Y:S01]  /*4480*/  MUFU.EX2 R42, R42 ;  /* 0x0000002a002a7308 */ /* 0x000e220000000800 */
[----:B--2---:R-:W-:Y:S01]  /*4490*/  FADD.FTZ R64, R38, R63 ;  /* 0x0000003f26407221 */ /* 0x004fe20000010000 */
[----:B------:R-:W-:-:S06]  /*44a0*/  R2UR UR10, R32 ;  /* 0x00000000200a72ca */ /* 0x000fcc00000e0000 */
[----:B------:R-:W2:Y:S01]  /*44b0*/  MUFU.EX2 R47, R47 ;  /* 0x0000002f002f7308 */ /* 0x000ea20000000800 */
[----:B-1----:R-:W-:-:S06]  /*44c0*/  FADD.FTZ R13, R43, R64 ;  /* 0x000000402b0d7221 */ /* 0x002fcc0000010000 */
[----:B------:R-:W-:Y:S01]  /*44d0*/  UIADD3 UR6, UR10, UR6, URZ ;  /* 0x000000060a067290 */ /* 0x000fe2000fffe03f */
[----:B------:R-:W1:Y:S01]  /*44e0*/  MUFU.EX2 R51, R51 ;  /* 0x0000003300337308 */ /* 0x000e620000000800 */
[----:B0-----:R-:W-:Y:S01]  /*44f0*/  FADD.FTZ R64, R42, R13 ;  /* 0x0000000d2a407221 */ /* 0x001fe20000010000 */
[----:B------:R-:W-:Y:S02]  /*4500*/  F2FP.BF16.F32.PACK_AB R13, R27, R4 ;  /* 0x000000041b0d723e */ /* 0x000fe400000010ff */
[----:B------:R-:W-:-:S03]  /*4510*/  F2FP.BF16.F32.PACK_AB R27, R43, R38 ;  /* 0x000000262b1b723e */ /* 0x000fc600000010ff */
[----:B------:R0:W-:Y:S01]  /*4520*/  STSM.16.M88.4 [R23], R12 ;  /* 0x0000000c17007844 */ /* 0x0001e20000000200 */
[----:B------:R-:W3:Y:S01]  /*4530*/  MUFU.EX2 R54, R54 ;  /* 0x0000003600367308 */ /* 0x000ee20000000800 */
[----:B--2---:R-:W-:Y:S02]  /*4540*/  FADD.FTZ R64, R47, R64 ;  /* 0x000000402f407221 */ /* 0x004fe40000010000 */
[----:B------:R-:W-:Y:S05]  /*4550*/  STSM.16.M88.4 [R19], R24 ;  /* 0x0000001813007844 */ /* 0x000fea0000000200 */
[----:B------:R-:W2:Y:S01]  /*4560*/  MUFU.EX2 R39, R39 ;  /* 0x0000002700277308 */ /* 0x000ea20000000800 */
[----:B-1----:R-:W-:Y:S01]  /*4570*/  FADD.FTZ R9, R51, R64 ;  /* 0x0000004033097221 */ /* 0x002fe20000010000 */
[----:B0-----:R-:W-:-:S06]  /*4580*/  F2FP.BF16.F32.PACK_AB R12, R41, R40 ;  /* 0x00000028290c723e */ /* 0x001fcc00000010ff */
[----:B------:R-:W0:Y:S01]  /*4590*/  MUFU.EX2 R46, R46 ;  /* 0x0000002e002e7308 */ /* 0x000e220000000800 */
[----:B---3--:R-:W-:Y:S01]  /*45a0*/  FADD.FTZ R4, R54, R9 ;  /* 0x0000000936047221 */ /* 0x008fe20000010000 */
[----:B------:R-:W-:-:S06]  /*45b0*/  F2FP.BF16.F32.PACK_AB R9, R47, R42 ;  /* 0x0000002a2f09723e */ /* 0x000fcc00000010ff */
[----:B------:R-:W1:Y:S01]  /*45c0*/  MUFU.EX2 R50, R50 ;  /* 0x0000003200327308 */ /* 0x000e620000000800 */
[----:B--2---:R-:W-:Y:S01]  /*45d0*/  FADD.FTZ R21, R39, R4 ;  /* 0x0000000427157221 */ /* 0x004fe20000010000 */
[----:B------:R-:W-:Y:S01]  /*45e0*/  FADD.FTZ R4, R36, R11 ;  /* 0x0000000b24047221 */ /* 0x000fe20000010000 */
[----:B------:R-:W-:-:S03]  /*45f0*/  F2FP.BF16.F32.PACK_AB R11, R54, R51 ;  /* 0x00000033360b723e */ /* 0x000fc600000010ff */
[----:B------:R-:W-:Y:S02]  /*4600*/  FADD.FTZ R29, R37, R4 ;  /* 0x00000004251d7221 */ /* 0x000fe40000010000 */
[----:B------:R-:W2:Y:S01]  /*4610*/  MUFU.EX2 R55, R55 ;  /* 0x0000003700377308 */ /* 0x000ea20000000800 */
[----:B0-----:R-:W-:Y:S01]  /*4620*/  FADD.FTZ R21, R46, R21 ;  /* 0x000000152e157221 */ /* 0x001fe20000010000 */
[----:B------:R-:W-:Y:S01]  /*4630*/  FADD.FTZ R28, R40, R29 ;  /* 0x0000001d281c7221 */ /* 0x000fe20000010000 */
[----:B------:R0:W-:Y:S01]  /*4640*/  STSM.16.M88.4 [R18], R8 ;  /* 0x0000000812007844 */ /* 0x0001e20000000200 */
[----:B------:R-:W-:-:S04]  /*4650*/  F2FP.BF16.F32.PACK_AB R29, R46, R39 ;  /* 0x000000272e1d723e */ /* 0x000fc800000010ff */
[----:B------:R-:W3:Y:S01]  /*4660*/  MUFU.EX2 R58, R58 ;  /* 0x0000003a003a7308 */ /* 0x000ee20000000800 */
[----:B-1----:R-:W-:-:S07]  /*4670*/  FADD.FTZ R4, R50, R21 ;  /* 0x0000001532047221 */ /* 0x002fce0000010000 */
[----:B------:R-:W1:Y:S01]  /*4680*/  MUFU.EX2 R59, R59 ;  /* 0x0000003b003b7308 */ /* 0x000e620000000800 */
[----:B--2---:R-:W-:Y:S01]  /*4690*/  FADD.FTZ R21, R55, R4 ;  /* 0x0000000437157221 */ /* 0x004fe20000010000 */
[----:B------:R-:W-:Y:S01]  /*46a0*/  FADD.FTZ R4, R41, R28 ;  /* 0x0000001c29047221 */ /* 0x000fe20000010000 */
[----:B------:R-:W-:Y:S02]  /*46b0*/  F2FP.BF16.F32.PACK_AB R28, R2, R3 ;  /* 0x00000003021c723e */ /* 0x000fe400000010ff */
[----:B------:R-:W-:-:S03]  /*46c0*/  F2FP.BF16.F32.PACK_AB R31, R55, R50 ;  /* 0x00000032371f723e */ /* 0x000fc600000010ff */
[----:B------:R-:W2:Y:S01]  /*46d0*/  MUFU.EX2 R45, R45 ;  /* 0x0000002d002d7308 */ /* 0x000ea20000000800 */
[----:B---3--:R-:W-:Y:S01]  /*46e0*/  FADD.FTZ R2, R58, R21 ;  /* 0x000000153a027221 */ /* 0x008fe20000010000 */
[----:B------:R3:W-:Y:S06]  /*46f0*/  STSM.16.M88.4 [R17+0x27800], R28 ;  /* 0x0278001c11007844 */ /* 0x0007ec0000000200 */
[----:B------:R-:W4:Y:S01]  /*4700*/  MUFU.EX2 R62, R62 ;  /* 0x0000003e003e7308 */ /* 0x000f220000000800 */
[----:B-1----:R-:W-:-:S07]  /*4710*/  FADD.FTZ R3, R59, R2 ;  /* 0x000000023b037221 */ /* 0x002fce0000010000 */
[----:B------:R-:W1:Y:S01]  /*4720*/  MUFU.EX2 R52, R52 ;  /* 0x0000003400347308 */ /* 0x000e620000000800 */
[----:B--2---:R-:W-:-:S07]  /*4730*/  FADD.FTZ R13, R45, R4 ;  /* 0x000000042d0d7221 */ /* 0x004fce0000010000 */
[----:B------:R-:W0:Y:S01]  /*4740*/  MUFU.EX2 R71, R71 ;  /* 0x0000004700477308 */ /* 0x000e220000000800 */
[----:B----4-:R-:W-:-:S07]  /*4750*/  FADD.FTZ R2, R62, R3 ;  /* 0x000000033e027221 */ /* 0x010fce0000010000 */
[----:B------:R-:W2:Y:S01]  /*4760*/  MUFU.EX2 R49, R49 ;  /* 0x0000003100317308 */ /* 0x000ea20000000800 */
[C---:B-1----:R-:W-:Y:S01]  /*4770*/  FADD.FTZ R4, R52.reuse, R13 ;  /* 0x0000000d34047221 */ /* 0x042fe20000010000 */
[----:B------:R-:W-:Y:S02]  /*4780*/  F2FP.BF16.F32.PACK_AB R14, R52, R45 ;  /* 0x0000002d340e723e */ /* 0x000fe400000010ff */
[----:B------:R-:W-:-:S04]  /*4790*/  F2FP.BF16.F32.PACK_AB R13, R59, R58 ;  /* 0x0000003a3b0d723e */ /* 0x000fc800000010ff */
[----:B------:R-:W1:Y:S01]  /*47a0*/  MUFU.EX2 R74, R74 ;  /* 0x0000004a004a7308 */ /* 0x000e620000000800 */
[C---:B0-----:R-:W-:Y:S01]  /*47b0*/  FADD.FTZ R9, R71.reuse, R2 ;  /* 0x0000000247097221 */ /* 0x041fe20000010000 */
[----:B------:R-:W-:-:S05]  /*47c0*/  F2FP.BF16.F32.PACK_AB R15, R71, R62 ;  /* 0x0000003e470f723e */ /* 0x000fca00000010ff */
[----:B------:R3:W-:Y:S01]  /*47d0*/  STSM.16.M88.4 [R136], R12 ;  /* 0x0000000c88007844 */ /* 0x0007e20000000200 */
[----:B------:R-:W0:Y:S01]  /*47e0*/  MUFU.EX2 R56, R56 ;  /* 0x0000003800387308 */ /* 0x000e220000000800 */
[----:B--2---:R-:W-:-:S07]  /*47f0*/  FADD.FTZ R11, R49, R4 ;  /* 0x00000004310b7221 */ /* 0x004fce0000010000 */
[----:B------:R-:W2:Y:S01]  /*4800*/  MUFU.EX2 R75, R75 ;  /* 0x0000004b004b7308 */ /* 0x000ea20000000800 */
[----:B-1----:R-:W-:-:S07]  /*4810*/  FADD.FTZ R2, R74, R9 ;  /* 0x000000094a027221 */ /* 0x002fce0000010000 */
[----:B------:R-:W1:Y:S01]  /*4820*/  MUFU.EX2 R78, R78 ;  /* 0x0000004e004e7308 */ /* 0x000e620000000800 */
[C---:B0-----:R-:W-:Y:S01]  /*4830*/  FADD.FTZ R4, R56.reuse, R11 ;  /* 0x0000000b38047221 */ /* 0x041fe20000010000 */
[----:B------:R-:W-:-:S06]  /*4840*/  F2FP.BF16.F32.PACK_AB R8, R56, R49 ;  /* 0x000000313808723e */ /* 0x000fcc00000010ff */
[----:B------:R-:W0:Y:S01]  /*4850*/  MUFU.EX2 R57, R57 ;  /* 0x0000003900397308 */ /* 0x000e220000000800 */
[C---:B--2---:R-:W-:Y:S01]  /*4860*/  FADD.FTZ R11, R75.reuse, R2 ;  /* 0x000000024b0b7221 */ /* 0x044fe20000010000 */
[----:B------:R-:W-:-:S06]  /*4870*/  F2FP.BF16.F32.PACK_AB R9, R75, R74 ;  /* 0x0000004a4b09723e */ /* 0x000fcc00000010ff */
[----:B------:R-:W2:Y:S01]  /*4880*/  MUFU.EX2 R44, R44 ;  /* 0x0000002c002c7308 */ /* 0x000ea20000000800 */
[----:B-1----:R-:W-:-:S07]  /*4890*/  FADD.FTZ R2, R78, R11 ;  /* 0x0000000b4e027221 */ /* 0x002fce0000010000 */
[----:B------:R-:W1:Y:S01]  /*48a0*/  MUFU.EX2 R79, R79 ;  /* 0x0000004f004f7308 */ /* 0x000e620000000800 */
[----:B0-----:R-:W-:-:S07]  /*48b0*/  FADD.FTZ R21, R57, R4 ;  /* 0x0000000439157221 */ /* 0x001fce0000010000 */
[----:B------:R-:W-:Y:S01]  /*48c0*/  MUFU.EX2 R48, R48 ;  /* 0x0000003000307308 */ /* 0x000fe20000000800 */
[C---:B--2---:R-:W-:Y:S01]  /*48d0*/  F2FP.BF16.F32.PACK_AB R10, R44.reuse, R57 ;  /* 0x000000392c0a723e */ /* 0x044fe200000010ff */
[----:B------:R-:W-:-:S06]  /*48e0*/  FADD.FTZ R21, R44, R21 ;  /* 0x000000152c157221 */ /* 0x000fcc0000010000 */
[----:B------:R-:W0:Y:S01]  /*48f0*/  MUFU.EX2 R53, R53 ;  /* 0x0000003500357308 */ /* 0x000e220000000800 */
[C---:B-1----:R-:W-:Y:S01]  /*4900*/  F2FP.BF16.F32.PACK_AB R11, R79.reuse, R78 ;  /* 0x0000004e4f0b723e */ /* 0x042fe200000010ff */
[----:B------:R-:W-:Y:S01]  /*4910*/  FADD.FTZ R79, R79, R2 ;  /* 0x000000024f4f7221 */ /* 0x000fe20000010000 */
[----:B------:R-:W-:-:S03]  /*4920*/  VIADD R2, R88, 0xfffffffe ;  /* 0xfffffffe58027836 */ /* 0x000fc60000000000 */
[----:B------:R3:W-:Y:S02]  /*4930*/  STSM.16.M88.4 [R19+0x6000], R8 ;  /* 0x0060000813007844 */ /* 0x0007e40000000200 */
[----:B------:R-:W1:Y:S08]  /*4940*/  MUFU.EX2 R60, R60 ;  /* 0x0000003c003c7308 */ /* 0x000e700000000800 */
[----:B------:R-:W2:Y:S01]  /*4950*/  MUFU.EX2 R61, R61 ;  /* 0x0000003d003d7308 */ /* 0x000ea20000000800 */
[----:B0-----:R-:W-:Y:S01]  /*4960*/  F2FP.BF16.F32.PACK_AB R24, R53, R48 ;  /* 0x000000303518723e */ /* 0x001fe200000010ff */
[----:B------:R-:W-:-:S04]  /*4970*/  FADD.FTZ R48, R48, R21 ;  /* 0x0000001530307221 */ /* 0x000fc80000010000 */
[----:B------:R-:W-:Y:S02]  /*4980*/  FADD.FTZ R53, R53, R48 ;  /* 0x0000003035357221 */ /* 0x000fe40000010000 */
[----:B------:R-:W-:Y:S02]  /*4990*/  MUFU.EX2 R82, R82 ;  /* 0x0000005200527308 */ /* 0x000fe40000000800 */
[----:B-1----:R-:W-:-:S06]  /*49a0*/  FADD.FTZ R4, R60, R53 ;  /* 0x000000353c047221 */ /* 0x002fcc0000010000 */
[----:B------:R-:W0:Y:S01]  /*49b0*/  MUFU.EX2 R83, R83 ;  /* 0x0000005300537308 */ /* 0x000e220000000800 */
[C---:B--2---:R-:W-:Y:S01]  /*49c0*/  F2FP.BF16.F32.PACK_AB R26, R61.reuse, R60 ;  /* 0x0000003c3d1a723e */ /* 0x044fe200000010ff */
[----:B------:R-:W-:-:S06]  /*49d0*/  FADD.FTZ R4, R61, R4 ;  /* 0x000000043d047221 */ /* 0x000fcc0000010000 */
[----:B------:R-:W-:Y:S08]  /*49e0*/  MUFU.EX2 R86, R86 ;  /* 0x0000005600567308 */ /* 0x000ff00000000800 */
[----:B------:R-:W1:Y:S01]  /*49f0*/  MUFU.EX2 R3, R20 ;  /* 0x0000001400037308 */ /* 0x000e620000000800 */
[----:B0-----:R-:W-:Y:S01]  /*4a00*/  F2FP.BF16.F32.PACK_AB R25, R83, R82 ;  /* 0x000000525319723e */ /* 0x001fe200000010ff */
[----:B------:R-:W-:-:S04]  /*4a10*/  FADD.FTZ R82, R82, R79 ;  /* 0x0000004f52527221 */ /* 0x000fc80000010000 */
[----:B------:R-:W-:Y:S01]  /*4a20*/  FADD.FTZ R83, R83, R82 ;  /* 0x0000005253537221 */ /* 0x000fe20000010000 */
[----:B-1----:R-:W-:-:S03]  /*4a30*/  F2FP.BF16.F32.PACK_AB R27, R3, R86 ;  /* 0x00000056031b723e */ /* 0x002fc600000010ff */
[----:B------:R-:W-:Y:S02]  /*4a40*/  FADD.FTZ R86, R86, R83 ;  /* 0x0000005356567221 */ /* 0x000fe40000010000 */
[----:B------:R3:W-:Y:S02]  /*4a50*/  STSM.16.M88.4 [R18+0x6000], R24 ;  /* 0x0060001812007844 */ /* 0x0007e40000000200 */
[----:B------:R-:W-:Y:S01]  /*4a60*/  FADD.FTZ R3, R3, R86 ;  /* 0x0000005603037221 */ /* 0x000fe20000010000 */
[----:B------:R0:W-:Y:S06]  /*4a70*/  MEMBAR.ALL.CTA ;  /* 0x0000000000007992 */ /* 0x0001ec0000008000 */
[----:B0-----:R-:W0:Y:S02]  /*4a80*/  FENCE.VIEW.ASYNC.S ;  /* 0x00000000000073c6 */ /* 0x001e240000000000 */
[----:B0-----:R-:W-:Y:S01]  /*4a90*/  NOP ;  /* 0x0000000000007918 */ /* 0x001fe20000000000 */
[----:B------:R-:W-:Y:S05]  /*4aa0*/  @P2 BRA `(.L_x_864) ;  /* 0x0000000000482947 */ /* 0x000fea0003800000 */
[C---:B------:R-:W-:Y:S01]  /*4ab0*/  ISETP.GT.AND P2, PT, R32.reuse, RZ, PT ;  /* 0x000000ff2000720c */ /* 0x040fe20003f44270 */
[----:B---3--:R-:W-:-:S05]  /*4ac0*/  VIADD R8, R32, 0xffffffff ;  /* 0xffffffff20087836 */ /* 0x008fca0000000000 */
[----:B------:R-:W-:-:S07]  /*4ad0*/  R2UR UR14, R8 ;  /* 0x00000000080e72ca */ /* 0x000fce00000e0000 */
[----:B------:R-:W-:Y:S08]  /*4ae0*/  @P2 BRA `(.L_x_865) ;  /* 0x00000000001c2947 */ /* 0x000ff00003800000 */
[----:B------:R-:W-:Y:S02]  /*4af0*/  UISETP.NE.AND UP1, UPT, UR7, 0x1, UPT ;  /* 0x000000010700788c */ /* 0x000fe4000bf25270 */
[----:B------:R-:W-:-:S09]  /*4b00*/  UIADD3 UR14, -UR10, URZ, URZ ;  /* 0x0000003f0a0e7290 */ /* 0x000fd2000fffe13f */
[----:B------:R-:W-:Y:S02]  /*4b10*/  @UP1 ULDC.64 UR18, c[0x0][0x9e8] ;  /* 0x00027a0000121ab9 */ /* 0x000fe40000000a00 */
[----:B------:R-:W-:-:S04]  /*4b20*/  UIMAD.WIDE.U32 UR10, UR14, UR18, URZ ;  /* 0x000000120e0a72a5 */ /* 0x000fc8000f8e003f */
[----:B------:R-:W-:-:S04]  /*4b30*/  @UP1 USHF.R.U32.HI UR14, URZ, UR19, UR11 ;  /* 0x000000133f0e1299 */ /* 0x000fc8000801160b */
[----:B------:R-:W-:Y:S01]  /*4b40*/  ULOP3.LUT UR14, URZ, UR14, URZ, 0x33, !UPT ;  /* 0x0000000e3f0e7292 */ /* 0x000fe2000f8e333f */
[----:B------:R-:W-:Y:S11]  /*4b50*/  BRA `(.L_x_866) ;  /* 0x0000000000107947 */ /* 0x000ff60003800000 */
.L_x_865:
[----:B------:R-:W-:-:S11]  /*4b60*/  UISETP.NE.AND UP1, UPT, UR7, 0x1, UPT ;  /* 0x000000010700788c */ /* 0x000fd6000bf25270 */
[----:B------:R-:W-:Y:S02]  /*4b70*/  @UP1 ULDC.64 UR18, c[0x0][0x9e8] ;  /* 0x00027a0000121ab9 */ /* 0x000fe40000000a00 */
[----:B------:R-:W-:-:S04]  /*4b80*/  UIMAD.WIDE.U32 UR10, UR14, UR18, URZ ;  /* 0x000000120e0a72a5 */ /* 0x000fc8000f8e003f */
[----:B------:R-:W-:-:S12]  /*4b90*/  @UP1 USHF.R.U32.HI UR14, URZ, UR19, UR11 ;  /* 0x000000133f0e1299 */ /* 0x000fd8000801160b */
.L_x_866:
[----:B------:R-:W-:-:S04]  /*4ba0*/  UIMAD UR7, UR14, UR7, UR7 ;  /* 0x000000070e0772a4 */ /* 0x000fc8000f8e0207 */
[----:B------:R-:W-:-:S04]  /*4bb0*/  UISETP.LT.AND UP1, UPT, UR6, UR7, UPT ;  /* 0x000000070600728c */ /* 0x000fc8000bf21270 */
[----:B------:R-:W-:-:S12]  /*4bc0*/  USEL UR6, UR6, UR7, UP1 ;  /* 0x0000000706067287 */ /* 0x000fd80008800000 */
.L_x_864:
        /* <DEDUP_REMOVED lines=31> */
[----:B---3--:R-:W-:Y:S01]  /*4dc0*/  IADD3 R8, R6, R137, -R139 ;  /* 0x0000008906087210 */ /* 0x008fe20007ffe88b */
[----:B------:R-:W-:Y:S01]  /*4dd0*/  IMAD.MOV.U32 R135, RZ, RZ, RZ ;  /* 0x000000ffff877224 */ /* 0x000fe200078e00ff */
[----:B------:R-:W-:Y:S01]  /*4de0*/  ULDC UR34, c[0x0][0x9e4] ;  /* 0x0002790000227ab9 */ /* 0x000fe20000000800 */
[----:B------:R-:W-:Y:S01]  /*4df0*/  ULDC UR35, c[0x0][0x9dc] ;  /* 0x0002770000237ab9 */ /* 0x000fe20000000800 */
[----:B------:R-:W-:Y:S01]  /*4e00*/  LOP3.LUT R10, RZ, R8, RZ, 0x33, !PT ;  /* 0x00000008ff0a7212 */ /* 0x000fe200078e33ff */
[----:B------:R-:W-:Y:S01]  /*4e10*/  VIADD R9, R8, 0x8 ;  /* 0x0000000808097836 */ /* 0x000fe20000000000 */
[----:B------:R-:W-:Y:S01]  /*4e20*/  ULDC UR33, c[0x0][0x988] ;  /* 0x0002620000217ab9 */ /* 0x000fe20000000800 */
[----:B------:R-:W-:-:S03]  /*4e30*/  ULDC UR47, c[0x0][0x9e0] ;  /* 0x00027800002f7ab9 */ /* 0x000fc60000000800 */
[----:B------:R-:W-:-:S07]  /*4e40*/  LOP3.LUT R11, RZ, R9, RZ, 0x33, !PT ;  /* 0x00000009ff0b7212 */ /* 0x000fce00078e33ff */
.L_x_884:
[----:B------:R-:W-:Y:S01]  /*4e50*/  UIADD3 UR51, UR43, 0x1, URZ ;  /* 0x000000012b337890 */ /* 0x000fe2000fffe03f */
[----:B------:R-:W-:-:S03]  /*4e60*/  ISETP.NE.AND P3, PT, RZ, UR38, PT ;  /* 0x00000026ff007c0c */ /* 0x000fc6000bf65270 */
[----:B------:R-:W-:-:S04]  /*4e70*/  UISETP.NE.AND UP1, UPT, UR51, 0x2, UPT ;  /* 0x000000023300788c */ /* 0x000fc8000bf25270 */
[----:B------:R-:W-:Y:S02]  /*4e80*/  USEL UR50, URZ, 0x1, UP1 ;  /* 0x000000013f327887 */ /* 0x000fe40008800000 */
[----:B------:R-:W-:Y:S02]  /*4e90*/  USEL UR51, UR51, URZ, UP1 ;  /* 0x0000003f33337287 */ /* 0x000fe40008800000 */
[----:B------:R-:W-:Y:S02]  /*4ea0*/  ULOP3.LUT UR50, UR46, UR50, URZ, 0x3c, !UPT ;  /* 0x000000322e327292 */ /* 0x000fe4000f8e3c3f */
[----:B--2---:R-:W-:Y:S10]  /*4eb0*/  @P3 BRA `(.L_x_868) ;  /* 0x00000000002c3947 */ /* 0x004ff40003800000 */
[----:B------:R-:W-:Y:S05]  /*4ec0*/  @!P0 BRA `(.L_x_869) ;  /* 0x0000000000048947 */ /* 0x000fea0003800000 */
[----:B------:R-:W-:Y:S01]  /*4ed0*/  BPT.TRAP 0x1 ;  /* 0x000000040000795c */ /* 0x000fe20000300000 */
.L_x_869:
[----:B------:R-:W-:Y:S01]  /*4ee0*/  ULEA UR6, UR51, UR42, 0x3 ;  /* 0x0000002a33067291 */ /* 0x000fe2000f8e183f */
[----:B------:R-:W-:-:S05]  /*4ef0*/  IMAD.U32 R12, RZ, RZ, UR50 ;  /* 0x00000032ff0c7e24 */ /* 0x000fca000f8e00ff */
[----:B------:R-:W-:-:S04]  /*4f00*/  SHF.L.U32 R12, R12, 0x1f, RZ ;  /* 0x0000001f0c0c7819 */ /* 0x000fc800000006ff */
[----:B------:R0:W1:Y:S01]  /*4f10*/  SYNCS.PHASECHK.TRANS64.TRYWAIT P2, [UR6+0x2d830], R12 ;  /* 0x02d8300cff0075a7 */ /* 0x0000620008040146 */
[----:B------:R-:W-:Y:S05]  /*4f20*/  @!P0 BRA `(.L_x_870) ;  /* 0x0000000000048947 */ /* 0x000fea0003800000 */
[----:B------:R-:W-:Y:S01]  /*4f30*/  BPT.TRAP 0x1 ;  /* 0x000000040000795c */ /* 0x000fe20000300000 */
.L_x_870:
[----:B-1----:R-:W-:Y:S05]  /*4f40*/  @P2 BRA `(.L_x_868) ;  /* 0x0000000000082947 */ /* 0x002fea0003800000 */
[----:B------:R-:W1:Y:S02]  /*4f50*/  SYNCS.PHASECHK.TRANS64.TRYWAIT P2, [UR6+0x2d830], R12 ;  /* 0x02d8300cff0075a7 */ /* 0x000e640008040146 */
[----:B-1----:R-:W-:Y:S05]  /*4f60*/  @!P2 BRA `(.L_x_871) ;  /* 0x000000f000cca947 */ /* 0x002fea0003800000 */
.L_x_868:
[----:B-1----:R-:W1:Y:S01]  /*4f70*/  S2R R13, SR_TID.X ;  /* 0x00000000000d7919 */ /* 0x002e620000002100 */
[----:B------:R-:W-:Y:S01]  /*4f80*/  UIMAD UR6, UR51, 0x600, UR32 ;  /* 0x00000600330678a4 */ /* 0x000fe2000f8e0220 */
[----:B------:R-:W-:Y:S01]  /*4f90*/  UMOV UR7, 0x80000020 ;  /* 0x8000002000077882 */ /* 0x000fe20000000000 */
[----:B------:R-:W-:Y:S02]  /*4fa0*/  UMOV UR11, 0x80000020 ;  /* 0x80000020000b7882 */ /* 0x000fe40000000000 */
[----:B------:R-:W-:Y:S02]  /*4fb0*/  UIADD3 UR10, UR6, 0x2, URZ ;  /* 0x00000002060a7890 */ /* 0x000fe4000fffe03f */
[----:B------:R-:W-:Y:S01]  /*4fc0*/  UIADD3 UR14, UR6, 0x200, URZ ;  /* 0x00000200060e7890 */ /* 0x000fe2000fffe03f */
[----:B------:R-:W-:Y:S01]  /*4fd0*/  UMOV UR15, 0x80000020 ;  /* 0x80000020000f7882 */ /* 0x000fe20000000000 */
[----:B------:R-:W-:Y:S01]  /*4fe0*/  UIADD3 UR18, UR6, 0x202, URZ ;  /* 0x0000020206127890 */ /* 0x000fe2000fffe03f */
[----:B------:R-:W-:Y:S01]  /*4ff0*/  UMOV UR19, 0x80000020 ;  /* 0x8000002000137882 */ /* 0x000fe20000000000 */
[----:B------:R-:W-:Y:S01]  /*5000*/  UIADD3 UR22, UR6, 0x400, URZ ;  /* 0x0000040006167890 */ /* 0x000fe2000fffe03f */
[----:B------:R-:W-:Y:S01]  /*5010*/  UMOV UR23, 0x80000020 ;  /* 0x8000002000177882 */ /* 0x000fe20000000000 */
[----:B------:R-:W-:Y:S01]  /*5020*/  UIADD3 UR26, UR6, 0x402, URZ ;  /* 0x00000402061a7890 */ /* 0x000fe2000fffe03f */
[----:B------:R-:W-:Y:S01]  /*5030*/  UMOV UR27, 0x80000020 ;  /* 0x80000020001b7882 */ /* 0x000fe20000000000 */
[----:B-1----:R-:W-:-:S05]  /*5040*/  SHF.R.U32.HI R13, RZ, 0x7, R13 ;  /* 0x00000007ff0d7819 */ /* 0x002fca000001160d */
[----:B0-----:R-:W-:-:S05]  /*5050*/  VIADD R12, R13, 0x8 ;  /* 0x000000080d0c7836 */ /* 0x001fca0000000000 */
[----:B------:R0:W-:Y:S06]  /*5060*/  BAR.SYNC.DEFER_BLOCKING R12, 0x100 ;  /* 0x0004000c0000751d */ /* 0x0001ec0000010000 */
[----:B------:R-:W-:-:S06]  /*5070*/  WARPGROUP.ARRIVE ;  /* 0x00000000000079c5 */ /* 0x000fcc0000000000 */
        /* <DEDUP_REMOVED lines=17> */
[----:B0-----:R-:W-:Y:S05]  /*5190*/  @P3 BRA `(.L_x_872) ;  /* 0x00000000002c3947 */ /* 0x001fea0003800000 */
[----:B------:R-:W-:Y:S05]  /*51a0*/  @!P0 BRA `(.L_x_873) ;  /* 0x0000000000048947 */ /* 0x000fea0003800000 */
[----:B------:R-:W-:Y:S01]  /*51b0*/  BPT.TRAP 0x1 ;  /* 0x000000040000795c */ /* 0x000fe20000300000 */
.L_x_873:
[----:B------:R-:W-:Y:S01]  /*51c0*/  ULEA UR6, UR43, UR42, 0x3 ;  /* 0x0000002a2b067291 */ /* 0x000fe2000f8e183f */
[----:B------:R-:W-:-:S05]  /*51d0*/  IMAD.U32 R12, RZ, RZ, UR46 ;  /* 0x0000002eff0c7e24 */ /* 0x000fca000f8e00ff */
[----:B------:R-:W-:-:S04]  /*51e0*/  SHF.L.U32 R12, R12, 0x1f, RZ ;  /* 0x0000001f0c0c7819 */ /* 0x000fc800000006ff */
[----:B------:R0:W1:Y:S01]  /*51f0*/  SYNCS.PHASECHK.TRANS64.TRYWAIT P2, [UR6+0x2d850], R12 ;  /* 0x02d8500cff0075a7 */ /* 0x0000620008040146 */
[----:B------:R-:W-:Y:S05]  /*5200*/  @!P0 BRA `(.L_x_874) ;  /* 0x0000000000048947 */ /* 0x000fea0003800000 */
[----:B------:R-:W-:Y:S01]  /*5210*/  BPT.TRAP 0x1 ;  /* 0x000000040000795c */ /* 0x000fe20000300000 */
.L_x_874:
[----:B-1----:R-:W-:Y:S05]  /*5220*/  @P2 BRA `(.L_x_872) ;  /* 0x0000000000082947 */ /* 0x002fea0003800000 */
[----:B------:R-:W1:Y:S02]  /*5230*/  SYNCS.PHASECHK.TRANS64.TRYWAIT P2, [UR6+0x2d850], R12 ;  /* 0x02d8500cff0075a7 */ /* 0x000e640008040146 */
[----:B-1----:R-:W-:Y:S05]  /*5240*/  @!P2 BRA `(.L_x_875) ;  /* 0x000000f0002ca947 */ /* 0x002fea0003800000 */
.L_x_872:
[----:B------:R-:W-:Y:S01]  /*5250*/  UIADD3 UR6, UR42, 0x400, URZ ;  /* 0x000004002a067890 */ /* 0x000fe2000fffe03f */
[----:B------:R-:W-:Y:S01]  /*5260*/  WARPGROUP.ARRIVE ;  /* 0x00000000000079c5 */ /* 0x000fe20000000000 */
[----:B------:R-:W-:Y:S01]  /*5270*/  UMOV UR29, 0x40000040 ;  /* 0x40000040001d7882 */ /* 0x000fe20000000000 */
[----:B------:R-:W-:Y:S01]  /*5280*/  UMOV UR31, 0x80000020 ;  /* 0x80000020001f7882 */ /* 0x000fe20000000000 */
[----:B------:R-:W-:-:S03]  /*5290*/  USHF.R.U32.HI UR6, URZ, 0x4, UR6 ;  /* 0x000000043f067899 */ /* 0x000fc60008011606 */
[----:B------:R-:W1:Y:S01]  /*52a0*/  S2R R15, SR_TID.X ;  /* 0x00000000000f7919 */ /* 0x000e620000002100 */
[----:B------:R-:W-:Y:S01]  /*52b0*/  IMAD.U32 R14, RZ, RZ, UR51 ;  /* 0x00000033ff0e7e24 */ /* 0x000fe2000f8e00ff */
[----:B------:R-:W-:-:S04]  /*52c0*/  ULOP3.LUT UR6, UR6, 0x3fff, URZ, 0xc0, !UPT ;  /* 0x00003fff06067892 */ /* 0x000fc8000f8ec03f */
[----:B------:R-:W-:Y:S01]  /*52d0*/  @!P1 LEA R14, R14, UR42, 0x3 ;  /* 0x0000002a0e0e9c11 */ /* 0x000fe2000f8e18ff */
[----:B------:R-:W-:Y:S02]  /*52e0*/  ULOP3.LUT UR7, UR6, 0x2000000, URZ, 0xfc, !UPT ;  /* 0x0200000006077892 */ /* 0x000fe4000f8efc3f */
[----:B------:R-:W-:Y:S02]  /*52f0*/  ULOP3.LUT UR6, UR37, 0x10000, URZ, 0xfc, !UPT ;  /* 0x0001000025067892 */ /* 0x000fe4000f8efc3f */
[----:B------:R-:W-:Y:S01]  /*5300*/  UIMAD UR7, UR43, 0x600, UR7 ;  /* 0x000006002b0778a4 */ /* 0x000fe2000f8e0207 */
[----:B------:R-:W-:-:S04]  /*5310*/  @!P1 VIADD R14, R14, 0x2d840 ;  /* 0x0002d8400e0e9836 */ /* 0x000fc80000000000 */
[----:B------:R-:W-:Y:S01]  /*5320*/  UMOV UR28, UR6 ;  /* 0x00000006001c7c82 */ /* 0x000fe20008000000 */
[----:B------:R-:W-:Y:S01]  /*5330*/  @!P1 PRMT R14, RZ, 0x654, R14 ;  /* 0x00000654ff0e9816 */ /* 0x000fe2000000000e */
[----:B------:R-:W-:Y:S02]  /*5340*/  UMOV UR30, UR7 ;  /* 0x00000007001e7c82 */ /* 0x000fe40008000000 */
[----:B------:R-:W-:Y:S01]  /*5350*/  HGMMA.64x96x16.F32.BF16 R88, gdesc[UR28].tnspB, R88, gsb0 ;  /* 0x416000001c5879f0 */ /* 0x000fe20008001858 */
[----:B------:R-:W-:Y:S02]  /*5360*/  UIADD3 UR28, UR6, 0x2, URZ ;  /* 0x00000002061c7890 */ /* 0x000fe4000fffe03f */
[----:B------:R-:W-:Y:S01]  /*5370*/  UIADD3 UR30, UR7, 0x40, URZ ;  /* 0x00000040071e7890 */ /* 0x000fe2000fffe03f */
[----:B------:R-:W-:Y:S01]  /*5380*/  UMOV UR29, 0x40000040 ;  /* 0x40000040001d7882 */ /* 0x000fe20000000000 */
[----:B------:R-:W-:Y:S01]  /*5390*/  UMOV UR31, 0x80000020 ;  /* 0x80000020001f7882 */ /* 0x000fe20000000000 */
[----:B-1----:R-:W-:-:S02]  /*53a0*/  SHF.R.U32.HI R13, RZ, 0x7, R15 ;  /* 0x00000007ff0d7819 */ /* 0x002fc4000001160f */
[----:B------:R-:W-:-:S03]  /*53b0*/  ISETP.GE.U32.AND P2, PT, R15, 0x180, PT ;  /* 0x000001800f00780c */ /* 0x000fc60003f46070 */
[----:B0-----:R-:W-:-:S05]  /*53c0*/  VIADD R12, R13, 0x9 ;  /* 0x000000090d0c7836 */ /* 0x001fca0000000000 */
[----:B------:R-:W-:Y:S01]  /*53d0*/  SEL R13, R12, 0x9, !P2 ;  /* 0x000000090c0d7807 */ /* 0x000fe20005000000 */
[----:B------:R-:W-:Y:S01]  /*53e0*/  IMAD.SHL.U32 R12, R2, 0x80, RZ ;  /* 0x00000080020c7824 */ /* 0x000fe200078e00ff */
[----:B------:R-:W-:-:S04]  /*53f0*/  PLOP3.LUT P2, PT, PT, PT, UP0, 0x40, 0x0 ;  /* 0x000000000000781c */ /* 0x000fc80003f4e808 */
[----:B------:R-:W-:-:S05]  /*5400*/  IADD3 R20, R137, 0x1, -R12 ;  /* 0x0000000189147810 */ /* 0x000fca0007ffe80c */
[----:B------:R-:W-:-:S04]  /*5410*/  IMAD.IADD R15, R20, 0x1, -R139 ;  /* 0x00000001140f7824 */ /* 0x000fc800078e0a8b */
        /* <DEDUP_REMOVED lines=46> */
[----:B------:R-:W-:Y:S01]  /*5700*/  VIADD R21, R15, UR6 ;  /* 0x000000060f157c36 */ /* 0x000fe20008000000 */
[----:B------:R-:W-:Y:S02]  /*5710*/  WARPGROUP.DEPBAR.LE gsb0, 0x0 ;  /* 0x00008000000079c5 */ /* 0x000fe40000010000 */
[----:B------:R-:W-:-:S06]  /*5720*/  WARPGROUP.ARRIVE ;  /* 0x00000000000079c5 */ /* 0x000fcc0000000000 */
[----:B------:R-:W-:Y:S03]  /*5730*/  HGMMA.64x96x16.F32.BF16 R88, gdesc[UR28].tnspB, R88, gsb0 ;  /* 0x416000001c5879f0 */ /* 0x000fe60008001858 */
[----:B------:R-:W-:Y:S02]  /*5740*/  WARPGROUP.DEPBAR.LE gsb0, 0x0 ;  /* 0x00008000000079c5 */ /* 0x000fe40000010000 */
[----:B------:R0:W-:Y:S06]  /*5750*/  BAR.ARV R13, 0x100 ;  /* 0x0004000d0000751d */ /* 0x0001ec0000002000 */
[----:B------:R1:W-:Y:S01]  /*5760*/  @!P1 SYNCS.ARRIVE.TRANS64.RED.A1T0 RZ, [R14+URZ], RZ ;  /* 0x000000ff0eff99a7 */ /* 0x0003e2000810043f */
[----:B0-----:R-:W-:Y:S01]  /*5770*/  IMAD.IADD R13, R6, 0x1, R21 ;  /* 0x00000001060d7824 */ /* 0x001fe200078e0215 */
[----:B------:R-:W-:Y:S06]  /*5780*/  @P2 BRA `(.L_x_876) ;  /* 0x0000000000582947 */ /* 0x000fec0003800000 */
[----:B------:R-:W-:Y:S01]  /*5790*/  ISETP.GT.AND P2, PT, R8, -0x1, PT ;  /* 0xffffffff0800780c */ /* 0x000fe20003f44270 */
[----:B------:R-:W-:-:S12]  /*57a0*/  BSSY B0, `(.L_x_877) ;  /* 0x0000010000007945 */ /* 0x000fd80003800000 */
[----:B------:R-:W-:Y:S05]  /*57b0*/  @P2 BRA `(.L_x_878) ;  /* 0x0000000000202947 */ /* 0x000fea0003800000 */
[----:B------:R-:W-:-:S05]  /*57c0*/  IMAD.U32 R141, RZ, RZ, UR34 ;  /* 0x00000022ff8d7e24 */ /* 0x000fca000f8e00ff */
[----:B------:R-:W-:-:S13]  /*57d0*/  ISETP.NE.AND P2, PT, R141, 0x1, PT ;  /* 0x000000018d00780c */ /* 0x000fda0003f45270 */
[----:B-1----:R-:W0:Y:S02]  /*57e0*/  @P2 LDC.64 R14, c[0x0][0x9e8] ;  /* 0x00027a00ff0e2b82 */ /* 0x002e240000000a00 */
[----:B0-----:R-:W-:-:S04]  /*57f0*/  @P2 IMAD.HI.U32 R144, R10, R14, RZ ;  /* 0x0000000e0a902227 */ /* 0x001fc800078e00ff */
[----:B------:R-:W-:Y:S01]  /*5800*/  IMAD.MOV.U32 R14, RZ, RZ, R10 ;  /* 0x000000ffff0e7224 */ /* 0x000fe200078e000a */
[----:B------:R-:W-:-:S04]  /*5810*/  @P2 SHF.R.U32.HI R14, RZ, R15, R144 ;  /* 0x0000000fff0e2219 */ /* 0x000fc80000011690 */
[----:B------:R-:W-:Y:S01]  /*5820*/  LOP3.LUT R14, RZ, R14, RZ, 0x33, !PT ;  /* 0x0000000eff0e7212 */ /* 0x000fe200078e33ff */
[----:B------:R-:W-:Y:S06]  /*5830*/  BRA `(.L_x_879) ;  /* 0x0000000000187947 */ /* 0x000fec0003800000 */
.L_x_878:
[----:B------:R-:W-:-:S05]  /*5840*/  IMAD.U32 R141, RZ, RZ, UR34 ;  /* 0x00000022ff8d7e24 */ /* 0x000fca000f8e00ff */
[----:B------:R-:W-:-:S13]  /*5850*/  ISETP.NE.AND P2, PT, R141, 0x1, PT ;  /* 0x000000018d00780c */ /* 0x000fda0003f45270 */
[----:B-1----:R-:W0:Y:S02]  /*5860*/  @P2 LDC.64 R14, c[0x0][0x9e8] ;  /* 0x00027a00ff0e2b82 */ /* 0x002e240000000a00 */
[----:B0-----:R-:W-:-:S04]  /*5870*/  @P2 IMAD.HI.U32 R144, R8, R14, RZ ;  /* 0x0000000e08902227 */ /* 0x001fc800078e00ff */
[----:B------:R-:W-:Y:S01]  /*5880*/  IMAD.MOV.U32 R14, RZ, RZ, R8 ;  /* 0x000000ffff0e7224 */ /* 0x000fe200078e0008 */
[----:B------:R-:W-:-:S07]  /*5890*/  @P2 SHF.R.U32.HI R14, RZ, R15, R144 ;  /* 0x0000000fff0e2219 */ /* 0x000fce0000011690 */
.L_x_879:
[----:B------:R-:W-:Y:S05]  /*58a0*/  BSYNC B0 ;  /* 0x0000000000007941 */ /* 0x000fea0003800000 */
.L_x_877:
[----:B------:R-:W-:-:S04]  /*58b0*/  IMAD R15, R14, R141, -R12 ;  /* 0x0000008d0e0f7224 */ /* 0x000fc800078e0a0c */
[----:B------:R-:W-:-:S05]  /*58c0*/  IMAD R14, R16, -0x2, R15 ;  /* 0xfffffffe100e7824 */ /* 0x000fca00078e020f */
[----:B------:R-:W-:Y:S02]  /*58d0*/  VIADDMNMX R20, R14, R141, R20, PT ;  /* 0x0000008d0e147246 */ /* 0x000fe40003800114 */
[----:B------:R-:W-:-:S07]  /*58e0*/  VIMNMX R13, R13, R14, !PT ;  /* 0x0000000e0d0d7248 */ /* 0x000fce0007fe0100 */
.L_x_876:
        /* <DEDUP_REMOVED lines=22> */
[C---:B------:R-:W-:Y:S02]  /*5a50*/  ISETP.GT.AND P3, PT, R13.reuse, 0x19, P2 ;  /* 0x000000190d00780c */ /* 0x040fe40001764270 */
        /* <DEDUP_REMOVED lines=89> */
.L_x_882:
[----:B------:R-:W-:-:S05]  /*5ff0*/  IMAD.U32 R13, RZ, RZ, UR34 ;  /* 0x00000022ff0d7e24 */ /* 0x000fca000f8e00ff */
[----:B------:R-:W-:-:S13]  /*6000*/  ISETP.NE.AND P3, PT, R13, 0x1, PT ;  /* 0x000000010d00780c */ /* 0x000fda0003f65270 */
[----:B-1----:R-:W0:Y:S02]  /*6010*/  @P3 LDC.64 R14, c[0x0][0x9e8] ;  /* 0x00027a00ff0e3b82 */ /* 0x002e240000000a00 */
[----:B0-----:R-:W-:-:S04]  /*6020*/  @P3 IMAD.HI.U32 R20, R9, R14, RZ ;  /* 0x0000000e09143227 */ /* 0x001fc800078e00ff */
[----:B------:R-:W-:Y:S01]  /*6030*/  IMAD.MOV.U32 R14, RZ, RZ, R9 ;  /* 0x000000ffff0e7224 */ /* 0x000fe200078e0009 */
[----:B------:R-:W-:-:S07]  /*6040*/  @P3 SHF.R.U32.HI R14, RZ, R15, R20 ;  /* 0x0000000fff0e3219 */ /* 0x000fce0000011614 */
.L_x_883:
[----:B------:R-:W-:Y:S05]  /*6050*/  BSYNC B0 ;  /* 0x0000000000007941 */ /* 0x000fea0003800000 */
.L_x_881:
[----:B------:R-:W-:-:S04]  /*6060*/  IMAD R15, R14, R13, -R12 ;  /* 0x0000000d0e0f7224 */ /* 0x000fc800078e0a0c */
[----:B------:R-:W-:-:S05]  /*6070*/  IMAD R12, R16, -0x2, R15 ;  /* 0xfffffffe100c7824 */ /* 0x000fca00078e020f */
[----:B------:R-:W-:Y:S02]  /*6080*/  VIADDMNMX R138, R12, R13, R138, PT ;  /* 0x0000000d0c8a7246 */ /* 0x000fe4000380018a */
[----:B------:R-:W-:-:S07]  /*6090*/  VIMNMX R21, R21, R12, !PT ;  /* 0x0000000c15157248 */ /* 0x000fce0007fe0100 */
.L_x_880:
        /* <DEDUP_REMOVED lines=32> */
[----:B------:R-:W-:Y:S02]  /*62a0*/  ISETP.LT.OR P3, PT, R138, 0x2, P3 ;  /* 0x000000028a00780c */ /* 0x000fe40001f61670 */
[----:B------:R-:W-:Y:S02]  /*62b0*/  FMNMX.FTZ R12, R56, R13, !PT ;  /* 0x0000000d380c7209 */ /* 0x000fe40007810000 */
[C---:B------:R-:W-:Y:S02]  /*62c0*/  ISETP.LT.OR P4, PT, R138.reuse, 0x3a, P4 ;  /* 0x0000003a8a00780c */ /* 0x040fe40002781670 */
        /* <DEDUP_REMOVED lines=9> */
[C---:B------:R-:W-:Y:S02]  /*6360*/  ISETP.GT.AND P3, PT, R21.reuse, 0x11, P2 ;  /* 0x000000111500780c */ /* 0x040fe40001764270 */
[----:B------:R-:W-:Y:S02]  /*6370*/  FMNMX.FTZ R12, R68, R13, !PT ;  /* 0x0000000d440c7209 */ /* 0x000fe40007810000 */
[----:B------:R-:W-:Y:S02]  /*6380*/  ISETP.GT.AND P4, PT, R21, 0x49, P2 ;  /* 0x000000491500780c */ /* 0x000fe40001784270 */
[----:B------:R-:W-:Y:S02]  /*6390*/  FMNMX.FTZ R13, R69, R12, !PT ;  /* 0x0000000c450d7209 */ /* 0x000fe40007810000 */
[----:B------:R-:W-:-:S02]  /*63a0*/  FSEL R38, R38, -INF , !P5 ;  /* 0xff80000026267808 */ /* 0x000fc40006800000 */
[----:B------:R-:W-:Y:S02]  /*63b0*/  FMNMX.FTZ R12, R72, R13, !PT ;  /* 0x0000000d480c7209 */ /* 0x000fe40007810000 */
[----:B------:R-:W-:Y:S02]  /*63c0*/  ISETP.GT.AND P5, PT, R21, 0x28, P2 ;  /* 0x000000281500780c */ /* 0x000fe400017a4270 */
[----:B------:R-:W-:Y:S02]  /*63d0*/  FMNMX.FTZ R13, R73, R12, !PT ;  /* 0x0000000c490d7209 */ /* 0x000fe40007810000 */
[----:B------:R-:W-:Y:S02]  /*63e0*/  ISETP.LT.OR P6, PT, R138, 0x11, P6 ;  /* 0x000000118a00780c */ /* 0x000fe400037c1670 */
[----:B------:R-:W-:Y:S02]  /*63f0*/  FMNMX.FTZ R12, R76, R13, !PT ;  /* 0x0000000d4c0c7209 */ /* 0x000fe40007810000 */
[----:B------:R-:W-:-:S02]  /*6400*/  ISETP.LT.OR P3, PT, R138, 0x12, P3 ;  /* 0x000000128a00780c */ /* 0x000fc40001f61670 */
[----:B------:R-:W-:Y:S02]  /*6410*/  FMNMX.FTZ R13, R77, R12, !PT ;  /* 0x0000000c4d0d7209 */ /* 0x000fe40007810000 */
[----:B------:R-:W-:Y:S02]  /*6420*/  ISETP.LT.OR P4, PT, R138, 0x4a, P4 ;  /* 0x0000004a8a00780c */ /* 0x000fe40002781670 */
[----:B------:R-:W-:Y:S02]  /*6430*/  FMNMX.FTZ R12, R80, R13, !PT ;  /* 0x0000000d500c7209 */ /* 0x000fe40007810000 */
[----:B------:R-:W-:Y:S02]  /*6440*/  ISETP.LT.OR P5, PT, R138, 0x29, P5 ;  /* 0x000000298a00780c */ /* 0x000fe40002fa1670 */
[----:B------:R-:W-:Y:S02]  /*6450*/  FMNMX.FTZ R13, R81, R12, !PT ;  /* 0x0000000c510d7209 */ /* 0x000fe40007810000 */
[----:B------:R-:W-:-:S02]  /*6460*/  FSEL R34, R34, -INF , !P6 ;  /* 0xff80000022227808 */ /* 0x000fc40007000000 */
[----:B------:R-:W-:Y:S02]  /*6470*/  FMNMX.FTZ R12, R84, R13, !PT ;  /* 0x0000000d540c7209 */ /* 0x000fe40007810000 */
[----:B------:R-:W-:Y:S02]  /*6480*/  FSEL R35, R35, -INF , !P3 ;  /* 0xff80000023237808 */ /* 0x000fe40005800000 */
[----:B------:R-:W-:Y:S02]  /*6490*/  FMNMX.FTZ R13, R85, R12, !PT ;  /* 0x0000000c550d7209 */ /* 0x000fe40007810000 */
[----:B------:R-:W-:Y:S02]  /*64a0*/  FSEL R63, R63, -INF , !P4 ;  /* 0xff8000003f3f7808 */ /* 0x000fe40006000000 */
[C---:B------:R-:W-:Y:S01]  /*64b0*/  ISETP.GT.AND P6, PT, R21.reuse, 0x20, P2 ;  /* 0x000000201500780c */ /* 0x040fe200017c4270 */
[----:B------:R-:W1:Y:S01]  /*64c0*/  SHFL.BFLY PT, R12, R13, 0x2, 0x1f ;  /* 0x0c401f000d0c7f89 */ /* 0x000e6200000e0000 */
[----:B------:R-:W-:-:S02]  /*64d0*/  ISETP.GT.AND P3, PT, R21, 0x21, P2 ;  /* 0x000000211500780c */ /* 0x000fc40001764270 */
[C---:B------:R-:W-:Y:S02]  /*64e0*/  ISETP.GT.AND P4, PT, R21.reuse, 0x58, P2 ;  /* 0x000000581500780c */ /* 0x040fe40001784270 */
[----:B------:R-:W-:Y:S02]  /*64f0*/  FSEL R46, R46, -INF , !P5 ;  /* 0xff8000002e2e7808 */ /* 0x000fe40006800000 */
[----:B------:R-:W-:Y:S02]  /*6500*/  ISETP.GT.AND P5, PT, R21, 0x38, P2 ;  /* 0x000000381500780c */ /* 0x000fe400017a4270 */
[C---:B------:R-:W-:Y:S02]  /*6510*/  ISETP.LT.OR P6, PT, R138.reuse, 0x21, P6 ;  /* 0x000000218a00780c */ /* 0x040fe400037c1670 */
[C---:B------:R-:W-:Y:S02]  /*6520*/  ISETP.LT.OR P3, PT, R138.reuse, 0x22, P3 ;  /* 0x000000228a00780c */ /* 0x040fe40001f61670 */
[----:B------:R-:W-:-:S02]  /*6530*/  ISETP.LT.OR P4, PT, R138, 0x59, P4 ;  /* 0x000000598a00780c */ /* 0x000fc40002781670 */
[----:B------:R-:W-:Y:S02]  /*6540*/  ISETP.LT.OR P5, PT, R138, 0x39, P5 ;  /* 0x000000398a00780c */ /* 0x000fe40002fa1670 */
[----:B------:R-:W-:Y:S02]  /*6550*/  FSEL R42, R42, -INF , !P6 ;  /* 0xff8000002a2a7808 */ /* 0x000fe40007000000 */
[----:B------:R-:W-:Y:S02]  /*6560*/  FSEL R43, R43, -INF , !P3 ;  /* 0xff8000002b2b7808 */ /* 0x000fe40005800000 */
[----:B------:R-:W-:Y:S02]  /*6570*/  FSEL R70, R70, -INF , !P4 ;  /* 0xff80000046467808 */ /* 0x000fe40006000000 */
[----:B------:R-:W-:Y:S02]  /*6580*/  ISETP.GT.AND P6, PT, R21, 0x30, P2 ;  /* 0x000000301500780c */ /* 0x000fe400017c4270 */
[----:B-1----:R-:W-:-:S02]  /*6590*/  FMNMX.FTZ R14, R13, R12, !PT ;  /* 0x0000000c0d0e7209 */ /* 0x002fc40007810000 */
[C---:B------:R-:W-:Y:S02]  /*65a0*/  ISETP.GT.AND P3, PT, R21.reuse, 0x31, P2 ;  /* 0x000000311500780c */ /* 0x040fe40001764270 */
[C---:B------:R-:W-:Y:S01]  /*65b0*/  ISETP.GT.AND P4, PT, R21.reuse, 0x61, P2 ;  /* 0x000000611500780c */ /* 0x040fe20001784270 */
[----:B------:R-:W0:Y:S01]  /*65c0*/  SHFL.BFLY PT, R15, R14, 0x1, 0x1f ;  /* 0x0c201f000e0f7f89 */ /* 0x000e2200000e0000 */
[----:B------:R-:W-:Y:S02]  /*65d0*/  FSEL R54, R54, -INF , !P5 ;  /* 0xff80000036367808 */ /* 0x000fe40006800000 */
[----:B------:R-:W-:Y:S02]  /*65e0*/  ISETP.GT.AND P5, PT, R21, 0x48, P2 ;  /* 0x000000481500780c */ /* 0x000fe400017a4270 */
[C---:B------:R-:W-:Y:S02]  /*65f0*/  ISETP.LT.OR P6, PT, R138.reuse, 0x31, P6 ;  /* 0x000000318a00780c */ /* 0x040fe400037c1670 */
        /* <DEDUP_REMOVED lines=8> */
[----:B------:R-:W-:Y:S02]  /*6680*/  ISETP.GT.AND P4, PT, R21, RZ, P2 ;  /* 0x000000ff1500720c */ /* 0x000fe40001784270 */
[----:B0-----:R-:W-:Y:S02]  /*6690*/  FMNMX.FTZ R12, R14, R15, !PT ;  /* 0x0000000f0e0c7209 */ /* 0x001fe40007810000 */
[----:B------:R-:W-:Y:S02]  /*66a0*/  FSEL R62, R62, -INF , !P5 ;  /* 0xff8000003e3e7808 */ /* 0x000fe40006800000 */
[C---:B------:R-:W-:Y:S01]  /*66b0*/  FSETP.NEU.FTZ.AND P5, PT, R12.reuse, -INF , PT ;  /* 0xff8000000c00780b */ /* 0x040fe20003fbd000 */
[----:B------:R-:W-:Y:S01]  /*66c0*/  FMUL.FTZ R13, R12, UR33 ;  /* 0x000000210c0d7c20 */ /* 0x000fe20008410000 */
[----:B------:R-:W-:-:S02]  /*66d0*/  ISETP.LT.OR P6, PT, R138, 0x41, P6 ;  /* 0x000000418a00780c */ /* 0x000fc400037c1670 */
[C---:B------:R-:W-:Y:S02]  /*66e0*/  ISETP.LT.OR P3, PT, R138.reuse, 0x42, P3 ;  /* 0x000000428a00780c */ /* 0x040fe40001f61670 */
[----:B------:R-:W-:Y:S02]  /*66f0*/  ISETP.LT.OR P4, PT, R138, 0x1, P4 ;  /* 0x000000018a00780c */ /* 0x000fe40002781670 */
[----:B------:R-:W-:Y:S02]  /*6700*/  FSEL R13, R13, RZ, P5 ;  /* 0x000000ff0d0d7208 */ /* 0x000fe40002800000 */
[----:B------:R-:W-:Y:S02]  /*6710*/  FSEL R58, R58, -INF , !P6 ;  /* 0xff8000003a3a7808 */ /* 0x000fe40007000000 */
[----:B------:R-:W-:Y:S01]  /*6720*/  FSEL R59, R59, -INF , !P3 ;  /* 0xff8000003b3b7808 */ /* 0x000fe20005800000 */
[--C-:B------:R-:W-:Y:S01]  /*6730*/  FFMA.FTZ R14, R24, UR33, -R13.reuse ;  /* 0x00000021180e7c23 */ /* 0x100fe2000801080d */
[----:B------:R-:W-:Y:S01]  /*6740*/  FSEL R26, R26, -INF , !P4 ;  /* 0xff8000001a1a7808 */ /* 0x000fe20006000000 */
[--C-:B------:R-:W-:Y:S01]  /*6750*/  FFMA.FTZ R15, R25, UR33, -R13.reuse ;  /* 0x00000021190f7c23 */ /* 0x100fe2000801080d */
[----:B------:R-:W-:Y:S01]  /*6760*/  ISETP.GT.AND P6, PT, R21, 0x50, P2 ;  /* 0x000000501500780c */ /* 0x000fe200017c4270 */
[--C-:B------:R-:W-:Y:S01]  /*6770*/  FFMA.FTZ R25, R29, UR33, -R13.reuse ;  /* 0x000000211d197c23 */ /* 0x100fe2000801080d */
[----:B------:R-:W-:Y:S01]  /*6780*/  ISETP.GT.AND P3, PT, R21, 0x51, P2 ;  /* 0x000000511500780c */ /* 0x000fe20001764270 */
[--C-:B------:R-:W-:Y:S01]  /*6790*/  FFMA.FTZ R20, R28, UR33, -R13.reuse ;  /* 0x000000211c147c23 */ /* 0x100fe2000801080d */
[----:B------:R-:W-:Y:S01]  /*67a0*/  FMNMX.FTZ R24, R26, R7, !PT ;  /* 0x000000071a187209 */ /* 0x000fe20007810000 */
[--C-:B------:R-:W-:Y:S01]  /*67b0*/  FFMA.FTZ R28, R33, UR33, -R13.reuse ;  /* 0x00000021211c7c23 */ /* 0x100fe2000801080d */
[C---:B------:R-:W-:Y:S01]  /*67c0*/  ISETP.LT.OR P6, PT, R138.reuse, 0x51, P6 ;  /* 0x000000518a00780c */ /* 0x040fe200037c1670 */
[--C-:B------:R-:W-:Y:S01]  /*67d0*/  FFMA.FTZ R141, R45, UR33, -R13.reuse ;  /* 0x000000212d8d7c23 */ /* 0x100fe2000801080d */
[----:B------:R-:W-:Y:S01]  /*67e0*/  ISETP.LT.OR P3, PT, R138, 0x52, P3 ;  /* 0x000000528a00780c */ /* 0x000fe20001f61670 */
[--C-:B------:R-:W-:Y:S01]  /*67f0*/  FFMA.FTZ R36, R36, UR33, -R13.reuse ;  /* 0x0000002124247c23 */ /* 0x100fe2000801080d */
[----:B------:R-:W-:Y:S01]  /*6800*/  FMNMX.FTZ R29, R27, R24, !PT ;  /* 0x000000181b1d7209 */ /* 0x000fe20007810000 */
[--C-:B------:R-:W-:Y:S01]  /*6810*/  FFMA.FTZ R40, R40, UR33, -R13.reuse ;  /* 0x0000002128287c23 */ /* 0x100fe2000801080d */
[----:B------:R-:W-:Y:S01]  /*6820*/  FSEL R66, R66, -INF , !P6 ;  /* 0xff80000042427808 */ /* 0x000fe20007000000 */
[--C-:B------:R-:W-:Y:S01]  /*6830*/  FFMA.FTZ R44, R44, UR33, -R13.reuse ;  /* 0x000000212c2c7c23 */ /* 0x100fe2000801080d */
[----:B------:R-:W-:Y:S01]  /*6840*/  FSEL R67, R67, -INF , !P3 ;  /* 0xff80000043437808 */ /* 0x000fe20005800000 */
[--C-:B------:R-:W-:Y:S01]  /*6850*/  FFMA.FTZ R48, R48, UR33, -R13.reuse ;  /* 0x0000002130307c23 */ /* 0x100fe2000801080d */
[C---:B------:R-:W-:Y:S01]  /*6860*/  ISETP.GT.AND P6, PT, R21.reuse, 0x59, P2 ;  /* 0x000000591500780c */ /* 0x040fe200017c4270 */
[--C-:B------:R-:W-:Y:S01]  /*6870*/  FFMA.FTZ R52, R52, UR33, -R13.reuse ;  /* 0x0000002134347c23 */ /* 0x100fe2000801080d */
[----:B------:R-:W-:Y:S01]  /*6880*/  ISETP.GT.AND P3, PT, R21, 0x60, P2 ;  /* 0x000000601500780c */ /* 0x000fe20001764270 */
[--C-:B------:R-:W-:Y:S01]  /*6890*/  FFMA.FTZ R56, R56, UR33, -R13.reuse ;  /* 0x0000002138387c23 */ /* 0x100fe2000801080d */
[----:B------:R-:W-:Y:S01]  /*68a0*/  FMNMX.FTZ R24, R30, R29, !PT ;  /* 0x0000001d1e187209 */ /* 0x000fe20007810000 */
[--C-:B------:R-:W-:Y:S01]  /*68b0*/  FFMA.FTZ R60, R60, UR33, -R13.reuse ;  /* 0x000000213c3c7c23 */ /* 0x100fe2000801080d */
[C---:B------:R-:W-:Y:S01]  /*68c0*/  ISETP.LT.OR P6, PT, R138.reuse, 0x5a, P6 ;  /* 0x0000005a8a00780c */ /* 0x040fe200037c1670 */
[----:B------:R-:W-:Y:S01]  /*68d0*/  MUFU.EX2 R29, R36 ;  /* 0x00000024001d7308 */ /* 0x000fe20000000800 */
[----:B------:R-:W-:Y:S01]  /*68e0*/  ISETP.LT.OR P3, PT, R138, 0x61, P3 ;  /* 0x000000618a00780c */ /* 0x000fe20001f61670 */
[----:B------:R-:W-:Y:S01]  /*68f0*/  FFMA.FTZ R85, R85, UR33, -R13 ;  /* 0x0000002155557c23 */ /* 0x000fe2000801080d */
[----:B------:R-:W-:-:S02]  /*6900*/  FMNMX.FTZ R33, R31, R24, !PT ;  /* 0x000000181f217209 */ /* 0x000fc40007810000 */
[----:B------:R-:W-:Y:S02]  /*6910*/  FSEL R71, R71, -INF , !P6 ;  /* 0xff80000047477808 */ /* 0x000fe40007000000 */
[----:B------:R-:W-:Y:S01]  /*6920*/  FSEL R74, R74, -INF , !P3 ;  /* 0xff8000004a4a7808 */ /* 0x000fe20005800000 */
[----:B------:R-:W-:Y:S01]  /*6930*/  MUFU.EX2 R14, R14 ;  /* 0x0000000e000e7308 */ /* 0x000fe20000000800 */
[C---:B------:R-:W-:Y:S02]  /*6940*/  ISETP.GT.AND P6, PT, R21.reuse, 0x68, P2 ;  /* 0x000000681500780c */ /* 0x040fe400017c4270 */
[----:B------:R-:W-:Y:S02]  /*6950*/  ISETP.GT.AND P3, PT, R21, 0x69, P2 ;  /* 0x000000691500780c */ /* 0x000fe40001764270 */
[----:B------:R-:W-:Y:S02]  /*6960*/  FMNMX.FTZ R24, R34, R33, !PT ;  /* 0x0000002122187209 */ /* 0x000fe40007810000 */
[C---:B------:R-:W-:Y:S01]  /*6970*/  ISETP.LT.OR P6, PT, R138.reuse, 0x69, P6 ;  /* 0x000000698a00780c */ /* 0x040fe200037c1670 */
[----:B------:R-:W-:Y:S01]  /*6980*/  MUFU.EX2 R15, R15 ;  /* 0x0000000f000f7308 */ /* 0x000fe20000000800 */
[----:B------:R-:W-:-:S02]  /*6990*/  ISETP.LT.OR P3, PT, R138, 0x6a, P3 ;  /* 0x0000006a8a00780c */ /* 0x000fc40001f61670 */
[----:B------:R-:W-:Y:S02]  /*69a0*/  FMNMX.FTZ R33, R35, R24, !PT ;  /* 0x0000001823217209 */ /* 0x000fe40007810000 */
[----:B------:R-:W-:Y:S02]  /*69b0*/  FSEL R78, R78, -INF , !P6 ;  /* 0xff8000004e4e7808 */ /* 0x000fe40007000000 */
[----:B------:R-:W-:Y:S01]  /*69c0*/  FSEL R79, R79, -INF , !P3 ;  /* 0xff8000004f4f7808 */ /* 0x000fe20005800000 */
[----:B------:R-:W-:Y:S01]  /*69d0*/  MUFU.EX2 R20, R20 ;  /* 0x0000001400147308 */ /* 0x000fe20000000800 */
[C---:B------:R-:W-:Y:S02]  /*69e0*/  ISETP.GT.AND P6, PT, R21.reuse, 0x70, P2 ;  /* 0x000000701500780c */ /* 0x040fe400017c4270 */
[C---:B------:R-:W-:Y:S02]  /*69f0*/  ISETP.GT.AND P3, PT, R21.reuse, 0x71, P2 ;  /* 0x000000711500780c */ /* 0x040fe40001764270 */
[----:B------:R-:W-:-:S02]  /*6a00*/  ISETP.GT.AND P4, PT, R21, 0x78, P2 ;  /* 0x000000781500780c */ /* 0x000fc40001784270 */
[----:B------:R-:W-:Y:S01]  /*6a10*/  FMNMX.FTZ R24, R38, R33, !PT ;  /* 0x0000002126187209 */ /* 0x000fe20007810000 */
[----:B------:R-:W-:Y:S01]  /*6a20*/  MUFU.EX2 R25, R25 ;  /* 0x0000001900197308 */ /* 0x000fe20000000800 */
[----:B------:R-:W-:Y:S01]  /*6a30*/  ISETP.GT.AND P2, PT, R21, 0x79, P2 ;  /* 0x000000791500780c */ /* 0x000fe20001744270 */
[--C-:B------:R-:W-:Y:S01]  /*6a40*/  FFMA.FTZ R21, R32, UR33, -R13.reuse ;  /* 0x0000002120157c23 */ /* 0x100fe2000801080d */
[----:B------:R-:W-:Y:S01]  /*6a50*/  FFMA.FTZ R32, R37, UR33, -R13 ;  /* 0x0000002125207c23 */ /* 0x000fe2000801080d */
[----:B------:R-:W-:Y:S02]  /*6a60*/  FMNMX.FTZ R37, R39, R24, !PT ;  /* 0x0000001827257209 */ /* 0x000fe40007810000 */
[----:B------:R-:W-:Y:S02]  /*6a70*/  ISETP.LT.OR P6, PT, R138, 0x71, P6 ;  /* 0x000000718a00780c */ /* 0x000fe400037c1670 */
[----:B------:R-:W-:Y:S01]  /*6a80*/  FMNMX.FTZ R24, R42, R37, !PT ;  /* 0x000000252a187209 */ /* 0x000fe20007810000 */
[----:B------:R-:W-:Y:S01]  /*6a90*/  MUFU.EX2 R33, R40 ;  /* 0x0000002800217308 */ /* 0x000fe20000000800 */
[----:B------:R-:W-:-:S02]  /*6aa0*/  ISETP.LT.OR P3, PT, R138, 0x72, P3 ;  /* 0x000000728a00780c */ /* 0x000fc40001f61670 */
[----:B------:R-:W-:Y:S02]  /*6ab0*/  FMNMX.FTZ R37, R43, R24, !PT ;  /* 0x000000182b257209 */ /* 0x000fe40007810000 */
[----:B------:R-:W-:Y:S02]  /*6ac0*/  ISETP.LT.OR P4, PT, R138, 0x79, P4 ;  /* 0x000000798a00780c */ /* 0x000fe40002781670 */
[----:B------:R-:W-:Y:S01]  /*6ad0*/  FMNMX.FTZ R24, R46, R37, !PT ;  /* 0x000000252e187209 */ /* 0x000fe20007810000 */
[----:B------:R0:W-:Y:S01]  /*6ae0*/  MUFU.EX2 R40, R141 ;  /* 0x0000008d00287308 */ /* 0x0001e20000000800 */
[----:B------:R-:W-:Y:S01]  /*6af0*/  ISETP.LT.OR P2, PT, R138, 0x7a, P2 ;  /* 0x0000007a8a00780c */ /* 0x000fe20001741670 */
[----:B------:R-:W-:Y:S01]  /*6b00*/  FFMA.FTZ R138, R41, UR33, -R13 ;  /* 0x00000021298a7c23 */ /* 0x000fe2000801080d */
[----:B------:R-:W-:Y:S02]  /*6b10*/  FMNMX.FTZ R41, R47, R24, !PT ;  /* 0x000000182f297209 */ /* 0x000fe40007810000 */
[----:B------:R-:W-:-:S02]  /*6b20*/  FSEL R82, R82, -INF , !P6 ;  /* 0xff80000052527808 */ /* 0x000fc40007000000 */
[----:B------:R-:W-:Y:S01]  /*6b30*/  FMNMX.FTZ R24, R50, R41, !PT ;  /* 0x0000002932187209 */ /* 0x000fe20007810000 */
[----:B------:R1:W-:Y:S01]  /*6b40*/  MUFU.EX2 R36, R138 ;  /* 0x0000008a00247308 */ /* 0x0003e20000000800 */
[--C-:B0-----:R-:W-:Y:S01]  /*6b50*/  FFMA.FTZ R141, R53, UR33, -R13.reuse ;  /* 0x00000021358d7c23 */ /* 0x101fe2000801080d */
[----:B------:R-:W-:Y:S02]  /*6b60*/  FSEL R83, R83, -INF , !P3 ;  /* 0xff80000053537808 */ /* 0x000fe40005800000 */
[----:B------:R-:W-:Y:S02]  /*6b70*/  FMNMX.FTZ R41, R51, R24, !PT ;  /* 0x0000001833297209 */ /* 0x000fe40007810000 */
[----:B------:R-:W-:Y:S02]  /*6b80*/  FSEL R86, R86, -INF , !P4 ;  /* 0xff80000056567808 */ /* 0x000fe40006000000 */
[----:B------:R-:W-:Y:S01]  /*6b90*/  FMNMX.FTZ R24, R54, R41, !PT ;  /* 0x0000002936187209 */ /* 0x000fe20007810000 */
[----:B-1----:R-:W-:Y:S01]  /*6ba0*/  FFMA.FTZ R138, R49, UR33, -R13 ;  /* 0x00000021318a7c23 */ /* 0x002fe2000801080d */
[----:B------:R-:W-:Y:S01]  /*6bb0*/  MUFU.EX2 R37, R44 ;  /* 0x0000002c00257308 */ /* 0x000fe20000000800 */
[----:B------:R-:W-:-:S02]  /*6bc0*/  FSEL R87, R87, -INF , !P2 ;  /* 0xff80000057577808 */ /* 0x000fc40005000000 */
[----:B------:R-:W-:-:S04]  /*6bd0*/  FMNMX.FTZ R45, R55, R24, !PT ;  /* 0x00000018372d7209 */ /* 0x000fc80007810000 */
[----:B------:R-:W-:Y:S01]  /*6be0*/  FMNMX.FTZ R24, R58, R45, !PT ;  /* 0x0000002d3a187209 */ /* 0x000fe20007810000 */
[----:B------:R0:W-:Y:S03]  /*6bf0*/  MUFU.EX2 R44, R138 ;  /* 0x0000008a002c7308 */ /* 0x0001e60000000800 */
[----:B------:R-:W-:-:S04]  /*6c00*/  FMNMX.FTZ R45, R59, R24, !PT ;  /* 0x000000183b2d7209 */ /* 0x000fc80007810000 */
[----:B------:R-:W-:Y:S01]  /*6c10*/  FMNMX.FTZ R24, R62, R45, !PT ;  /* 0x0000002d3e187209 */ /* 0x000fe20007810000 */
[----:B------:R-:W-:Y:S01]  /*6c20*/  MUFU.EX2 R41, R48 ;  /* 0x0000003000297308 */ /* 0x000fe20000000800 */
[----:B0-----:R-:W-:Y:S02]  /*6c30*/  FFMA.FTZ R138, R57, UR33, -R13 ;  /* 0x00000021398a7c23 */ /* 0x001fe4000801080d */
        /* <DEDUP_REMOVED lines=11> */
[----:B------:R1:W-:Y:S01]  /*6cf0*/  MUFU.EX2 R49, R56 ;  /* 0x0000003800317308 */ /* 0x0003e20000000800 */
[--C-:B0-----:R-:W-:Y:S01]  /*6d00*/  FFMA.FTZ R138, R64, UR33, -R13.reuse ;  /* 0x00000021408a7c23 */ /* 0x101fe2000801080d */
[--C-:B------:R-:W-:Y:S01]  /*6d10*/  FFMA.FTZ R64, R69, UR33, -R13.reuse ;  /* 0x0000002145407c23 */ /* 0x100fe2000801080d */
[----:B------:R-:W-:Y:S01]  /*6d20*/  FMNMX.FTZ R57, R79, R24, !PT ;  /* 0x000000184f397209 */ /* 0x000fe20007810000 */
[--C-:B------:R-:W-:Y:S01]  /*6d30*/  FFMA.FTZ R69, R76, UR33, -R13.reuse ;  /* 0x000000214c457c23 */ /* 0x100fe2000801080d */
[--C-:B------:R-:W-:Y:S01]  /*6d40*/  FFMA.FTZ R76, R81, UR33, -R13.reuse ;  /* 0x00000021514c7c23 */ /* 0x100fe2000801080d */
[----:B------:R-:W-:Y:S02]  /*6d50*/  FSEL R81, R12, RZ, P5 ;  /* 0x000000ff0c517208 */ /* 0x000fe40002800000 */
[----:B------:R-:W-:Y:S01]  /*6d60*/  FMNMX.FTZ R24, R82, R57, !PT ;  /* 0x0000003952187209 */ /* 0x000fe20007810000 */
[----:B------:R0:W-:Y:S01]  /*6d70*/  MUFU.EX2 R53, R60 ;  /* 0x0000003c00357308 */ /* 0x0001e20000000800 */
[--C-:B-1----:R-:W-:Y:S01]  /*6d80*/  FFMA.FTZ R56, R61, UR33, -R13.reuse ;  /* 0x000000213d387c23 */ /* 0x102fe2000801080d */
[--C-:B------:R-:W-:Y:S01]  /*6d90*/  FFMA.FTZ R61, R68, UR33, -R13.reuse ;  /* 0x00000021443d7c23 */ /* 0x100fe2000801080d */
[----:B------:R-:W-:Y:S01]  /*6da0*/  FMNMX.FTZ R57, R83, R24, !PT ;  /* 0x0000001853397209 */ /* 0x000fe20007810000 */
[--C-:B------:R-:W-:Y:S01]  /*6db0*/  FFMA.FTZ R68, R73, UR33, -R13.reuse ;  /* 0x0000002149447c23 */ /* 0x100fe2000801080d */
[--C-:B------:R-:W-:Y:S01]  /*6dc0*/  FFMA.FTZ R73, R80, UR33, -R13.reuse ;  /* 0x0000002150497c23 */ /* 0x100fe2000801080d */
[----:B------:R-:W-:Y:S01]  /*6dd0*/  FADD.FTZ R81, -R81, R0 ;  /* 0x0000000051517221 */ /* 0x000fe20000010100 */
[----:B------:R-:W-:Y:S01]  /*6de0*/  FMNMX.FTZ R24, R86, R57, !PT ;  /* 0x0000003956187209 */ /* 0x000fe20007810000 */
[----:B------:R-:W-:Y:S01]  /*6df0*/  MUFU.EX2 R21, R21 ;  /* 0x0000001500157308 */ /* 0x000fe20000000800 */
[--C-:B0-----:R-:W-:Y:S01]  /*6e00*/  FFMA.FTZ R60, R65, UR33, -R13.reuse ;  /* 0x00000021413c7c23 */ /* 0x101fe2000801080d */
[--C-:B------:R-:W-:Y:S01]  /*6e10*/  FFMA.FTZ R65, R72, UR33, -R13.reuse ;  /* 0x0000002148417c23 */ /* 0x100fe2000801080d */
[----:B------:R-:W-:Y:S01]  /*6e20*/  FMNMX.FTZ R24, R87, R24, !PT ;  /* 0x0000001857187209 */ /* 0x000fe20007810000 */
[--C-:B------:R-:W-:Y:S01]  /*6e30*/  FFMA.FTZ R72, R77, UR33, -R13.reuse ;  /* 0x000000214d487c23 */ /* 0x100fe2000801080d */
[----:B------:R-:W-:Y:S01]  /*6e40*/  FFMA.FTZ R77, R84, UR33, -R13 ;  /* 0x00000021544d7c23 */ /* 0x000fe2000801080d */
[----:B------:R-:W-:-:S02]  /*6e50*/  FMUL.FTZ R80, R81, UR33 ;  /* 0x0000002151507c20 */ /* 0x000fc40008410000 */
[----:B------:R-:W0:Y:S01]  /*6e60*/  SHFL.BFLY PT, R141, R24, 0x2, 0x1f ;  /* 0x0c401f00188d7f89 */ /* 0x000e2200000e0000 */
[----:B------:R0:W-:Y:S08]  /*6e70*/  MUFU.EX2 R57, R138 ;  /* 0x0000008a00397308 */ /* 0x0001f00000000800 */
[----:B------:R-:W1:Y:S08]  /*6e80*/  MUFU.EX2 R80, R80 ;  /* 0x0000005000507308 */ /* 0x000e700000000800 */
[----:B------:R2:W-:Y:S01]  /*6e90*/  MUFU.EX2 R0, R85 ;  /* 0x0000005500007308 */ /* 0x0005e20000000800 */
[----:B0-----:R-:W-:-:S07]  /*6ea0*/  FMNMX.FTZ R138, R24, R141, !PT ;  /* 0x0000008d188a7209 */ /* 0x001fce0007810000 */
[----:B------:R-:W-:Y:S01]  /*6eb0*/  MUFU.EX2 R28, R28 ;  /* 0x0000001c001c7308 */ /* 0x000fe20000000800 */
[----:B-1----:R-:W-:Y:S01]  /*6ec0*/  FFMA.FTZ R4, R80, R4, R14 ;  /* 0x0000000450047223 */ /* 0x002fe2000001000e */
[-C--:B------:R-:W-:Y:S01]  /*6ed0*/  FMUL.FTZ R88, R88, R80.reuse ;  /* 0x0000005058587220 */ /* 0x080fe20000410000 */
[-C--:B------:R-:W-:Y:S01]  /*6ee0*/  FMUL.FTZ R89, R89, R80.reuse ;  /* 0x0000005059597220 */ /* 0x080fe20000410000 */
[----:B------:R-:W0:Y:S01]  /*6ef0*/  SHFL.BFLY PT, R141, R138, 0x1, 0x1f ;  /* 0x0c201f008a8d7f89 */ /* 0x000e2200000e0000 */
        /* <DEDUP_REMOVED lines=23> */
[----:B0-----:R-:W-:Y:S01]  /*7070*/  FMNMX.FTZ R13, R138, R141, !PT ;  /* 0x0000008d8a0d7209 */ /* 0x001fe20007810000 */
[-C--:B------:R-:W-:Y:S01]  /*7080*/  FMUL.FTZ R132, R132, R80.reuse ;  /* 0x0000005084847220 */ /* 0x080fe20000410000 */
[----:B------:R-:W-:-:S02]  /*7090*/  FMUL.FTZ R133, R133, R80 ;  /* 0x0000005085857220 */ /* 0x000fc40000410000 */
[C---:B------:R-:W-:Y:S01]  /*70a0*/  FSETP.NEU.FTZ.AND P2, PT, R13.reuse, -INF , PT ;  /* 0xff8000000d00780b */ /* 0x040fe20003f5d000 */
[C---:B------:R-:W-:Y:S01]  /*70b0*/  FMUL.FTZ R24, R13.reuse, UR33 ;  /* 0x000000210d187c20 */ /* 0x040fe20008410000 */
[----:B------:R-:W-:Y:S04]  /*70c0*/  MUFU.EX2 R61, R61 ;  /* 0x0000003d003d7308 */ /* 0x000fe80000000800 */
[----:B------:R-:W-:Y:S02]  /*70d0*/  FSEL R81, R24, RZ, P2 ;  /* 0x000000ff18517208 */ /* 0x000fe40001000000 */
[----:B------:R-:W-:Y:S02]  /*70e0*/  FSEL R24, R13, RZ, P2 ;  /* 0x000000ff0d187208 */ /* 0x000fe40001000000 */
[----:B------:R-:W-:Y:S01]  /*70f0*/  MUFU.EX2 R64, R64 ;  /* 0x0000004000407308 */ /* 0x000fe20000000800 */
[--C-:B------:R-:W-:Y:S01]  /*7100*/  FFMA.FTZ R138, R26, UR33, -R81.reuse ;  /* 0x000000211a8a7c23 */ /* 0x100fe20008010851 */
[----:B------:R-:W-:Y:S01]  /*7110*/  FFMA.FTZ R27, R27, UR33, -R81 ;  /* 0x000000211b1b7c23 */ /* 0x000fe20008010851 */
[----:B------:R-:W-:Y:S01]  /*7120*/  FADD.FTZ R24, -R24, R7 ;  /* 0x0000000718187221 */ /* 0x000fe20000010100 */
[--C-:B------:R-:W-:Y:S01]  /*7130*/  FFMA.FTZ R30, R30, UR33, -R81.reuse ;  /* 0x000000211e1e7c23 */ /* 0x100fe20008010851 */
[--C-:B------:R-:W-:Y:S01]  /*7140*/  FFMA.FTZ R144, R31, UR33, -R81.reuse ;  /* 0x000000211f907c23 */ /* 0x100fe20008010851 */
[--C-:B------:R-:W-:Y:S01]  /*7150*/  FFMA.FTZ R31, R34, UR33, -R81.reuse ;  /* 0x00000021221f7c23 */ /* 0x100fe20008010851 */
[----:B------:R-:W-:Y:S01]  /*7160*/  FMUL.FTZ R7, R24, UR33 ;  /* 0x0000002118077c20 */ /* 0x000fe20008410000 */
[----:B------:R-:W-:Y:S01]  /*7170*/  IMAD.U32 R24, RZ, RZ, UR43 ;  /* 0x0000002bff187e24 */ /* 0x000fe2000f8e00ff */
[----:B------:R-:W-:Y:S01]  /*7180*/  MUFU.EX2 R138, R138 ;  /* 0x0000008a008a7308 */ /* 0x000fe20000000800 */
[--C-:B--2---:R-:W-:Y:S01]  /*7190*/  FFMA.FTZ R85, R42, UR33, -R81.reuse ;  /* 0x000000212a557c23 */ /* 0x104fe20008010851 */
[--C-:B------:R-:W-:Y:S01]  /*71a0*/  FFMA.FTZ R42, R51, UR33, -R81.reuse ;  /* 0x00000021332a7c23 */ /* 0x100fe20008010851 */
[--C-:B------:R-:W-:Y:S01]  /*71b0*/  FFMA.FTZ R51, R59, UR33, -R81.reuse ;  /* 0x000000213b337c23 */ /* 0x100fe20008010851 */
[----:B------:R-:W-:Y:S01]  /*71c0*/  @!P1 LEA R24, R24, UR42, 0x3 ;  /* 0x0000002a18189c11 */ /* 0x000fe2000f8e18ff */
[--C-:B------:R-:W-:Y:S01]  /*71d0*/  FFMA.FTZ R35, R35, UR33, -R81.reuse ;  /* 0x0000002123237c23 */ /* 0x100fe20008010851 */
[----:B------:R-:W-:Y:S01]  /*71e0*/  FADD.FTZ R59, R15, R4 ;  /* 0x000000040f3b7221 */ /* 0x000fe20000010000 */
[----:B------:R-:W-:Y:S01]  /*71f0*/  FFMA.FTZ R84, R38, UR33, -R81 ;  /* 0x0000002126547c23 */ /* 0x000fe20008010851 */
[----:B------:R-:W0:Y:S01]  /*7200*/  MUFU.EX2 R7, R7 ;  /* 0x0000000700077308 */ /* 0x000e220000000800 */
[----:B------:R-:W-:-:S02]  /*7210*/  @!P1 VIADD R24, R24, 0x2d860 ;  /* 0x0002d86018189836 */ /* 0x000fc40000000000 */
[----:B------:R-:W-:Y:S01]  /*7220*/  FADD.FTZ R26, R20, R59 ;  /* 0x0000003b141a7221 */ /* 0x000fe20000010000 */
[--C-:B------:R-:W-:Y:S01]  /*7230*/  FFMA.FTZ R39, R39, UR33, -R81.reuse ;  /* 0x0000002127277c23 */ /* 0x100fe20008010851 */
[--C-:B------:R-:W-:Y:S01]  /*7240*/  FFMA.FTZ R141, R43, UR33, -R81.reuse ;  /* 0x000000212b8d7c23 */ /* 0x100fe20008010851 */
[--C-:B------:R-:W-:Y:S01]  /*7250*/  FFMA.FTZ R46, R46, UR33, -R81.reuse ;  /* 0x000000212e2e7c23 */ /* 0x100fe20008010851 */
[----:B------:R-:W-:Y:S01]  /*7260*/  @!P1 PRMT R24, RZ, 0x654, R24 ;  /* 0x00000654ff189816 */ /* 0x000fe20000000018 */
[--C-:B------:R-:W-:Y:S01]  /*7270*/  FFMA.FTZ R146, R47, UR33, -R81.reuse ;  /* 0x000000212f927c23 */ /* 0x100fe20008010851 */
[----:B------:R-:W1:Y:S01]  /*7280*/  MUFU.EX2 R27, R27 ;  /* 0x0000001b001b7308 */ /* 0x000e620000000800 */
[--C-:B------:R-:W-:Y:S01]  /*7290*/  FFMA.FTZ R34, R50, UR33, -R81.reuse ;  /* 0x0000002132227c23 */ /* 0x100fe20008010851 */
[----:B------:R2:W-:Y:S01]  /*72a0*/  @!P1 SYNCS.ARRIVE.TRANS64.RED.A1T0 RZ, [R24+URZ], RZ ;  /* 0x000000ff18ff99a7 */ /* 0x0005e2000810043f */
[--C-:B------:R-:W-:Y:S01]  /*72b0*/  FFMA.FTZ R47, R54, UR33, -R81.reuse ;  /* 0x00000021362f7c23 */ /* 0x100fe20008010851 */
[--C-:B------:R-:W-:Y:S01]  /*72c0*/  FFMA.FTZ R43, R55, UR33, -R81.reuse ;  /* 0x00000021372b7c23 */ /* 0x100fe20008010851 */
[--C-:B------:R-:W-:Y:S01]  /*72d0*/  FFMA.FTZ R50, R58, UR33, -R81.reuse ;  /* 0x000000213a327c23 */ /* 0x100fe20008010851 */
[--C-:B------:R-:W-:Y:S01]  /*72e0*/  FFMA.FTZ R55, R62, UR33, -R81.reuse ;  /* 0x000000213e377c23 */ /* 0x100fe20008010851 */
[--C-:B------:R-:W-:Y:S01]  /*72f0*/  FFMA.FTZ R4, R63, UR33, -R81.reuse ;  /* 0x000000213f047c23 */ /* 0x100fe20008010851 */
[----:B------:R-:W3:Y:S01]  /*7300*/  MUFU.EX2 R30, R30 ;  /* 0x0000001e001e7308 */ /* 0x000ee20000000800 */
[--C-:B------:R-:W-:Y:S01]  /*7310*/  FFMA.FTZ R63, R70, UR33, -R81.reuse ;  /* 0x00000021463f7c23 */ /* 0x100fe20008010851 */
[----:B--2---:R-:W-:Y:S01]  /*7320*/  F2FP.BF16.F32.PACK_AB R24, R15, R14 ;  /* 0x0000000e0f18723e */ /* 0x004fe200000010ff */
[----:B0-----:R-:W-:Y:S01]  /*7330*/  FFMA.FTZ R14, R7, R3, R138 ;  /* 0x00000003070e7223 */ /* 0x001fe2000001008a */
[--C-:B------:R-:W-:Y:S01]  /*7340*/  FFMA.FTZ R75, R75, UR33, -R81.reuse ;  /* 0x000000214b4b7c23 */ /* 0x100fe20008010851 */
[--C-:B------:R-:W-:Y:S01]  /*7350*/  FFMA.FTZ R78, R78, UR33, -R81.reuse ;  /* 0x000000214e4e7c23 */ /* 0x100fe20008010851 */
[--C-:B------:R-:W-:Y:S01]  /*7360*/  FFMA.FTZ R79, R79, UR33, -R81.reuse ;  /* 0x000000214f4f7c23 */ /* 0x100fe20008010851 */
[--C-:B------:R-:W-:Y:S01]  /*7370*/  FFMA.FTZ R82, R82, UR33, -R81.reuse ;  /* 0x0000002152527c23 */ /* 0x100fe20008010851 */
[----:B------:R-:W0:Y:S01]  /*7380*/  MUFU.EX2 R144, R144 ;  /* 0x0000009000907308 */ /* 0x000e220000000800 */
[----:B-1----:R-:W-:Y:S01]  /*7390*/  FADD.FTZ R3, R27, R14 ;  /* 0x0000000e1b037221 */ /* 0x002fe20000010000 */
[C---:B------:R-:W-:Y:S01]  /*73a0*/  FADD.FTZ R14, R25.reuse, R26 ;  /* 0x0000001a190e7221 */ /* 0x040fe20000010000 */
[----:B------:R-:W-:Y:S01]  /*73b0*/  F2FP.BF16.F32.PACK_AB R26, R25, R20 ;  /* 0x00000014191a723e */ /* 0x000fe200000010ff */
[--C-:B------:R-:W-:Y:S01]  /*73c0*/  FFMA.FTZ R83, R83, UR33, -R81.reuse ;  /* 0x0000002153537c23 */ /* 0x100fe20008010851 */
[----:B------:R-:W-:Y:S01]  /*73d0*/  F2FP.BF16.F32.PACK_AB R25, R27, R138 ;  /* 0x0000008a1b19723e */ /* 0x000fe200000010ff */
[----:B------:R-:W-:Y:S01]  /*73e0*/  FADD.FTZ R59, R21, R14 ;  /* 0x0000000e153b7221 */ /* 0x000fe20000010000 */
[----:B------:R-:W-:Y:S01]  /*73f0*/  FFMA.FTZ R14, R67, UR33, -R81 ;  /* 0x00000021430e7c23 */ /* 0x000fe20008010851 */
[----:B------:R-:W1:Y:S01]  /*7400*/  MUFU.EX2 R31, R31 ;  /* 0x0000001f001f7308 */ /* 0x000e620000000800 */
[----:B---3--:R-:W-:Y:S01]  /*7410*/  FADD.FTZ R15, R30, R3 ;  /* 0x000000031e0f7221 */ /* 0x008fe20000010000 */
[C---:B------:R-:W-:Y:S01]  /*7420*/  FADD.FTZ R38, R28.reuse, R59 ;  /* 0x0000003b1c267221 */ /* 0x040fe20000010000 */
[----:B------:R-:W-:Y:S01]  /*7430*/  F2FP.BF16.F32.PACK_AB R28, R28, R21 ;  /* 0x000000151c1c723e */ /* 0x000fe200000010ff */
[--C-:B------:R-:W-:Y:S01]  /*7440*/  FFMA.FTZ R3, R66, UR33, -R81.reuse ;  /* 0x0000002142037c23 */ /* 0x100fe20008010851 */
[----:B------:R-:W-:Y:S01]  /*7450*/  FFMA.FTZ R86, R86, UR33, -R81 ;  /* 0x0000002156567c23 */ /* 0x000fe20008010851 */
[----:B------:R-:W-:Y:S01]  /*7460*/  F2FP.BF16.F32.PACK_AB R62, R64, R61 ;  /* 0x0000003d403e723e */ /* 0x000fe200000010ff */
[----:B------:R-:W-:Y:S01]  /*7470*/  UMOV UR43, UR51 ;  /* 0x00000033002b7c82 */ /* 0x000fe20008000000 */
[----:B------:R-:W2:Y:S01]  /*7480*/  MUFU.EX2 R35, R35 ;  /* 0x0000002300237308 */ /* 0x000ea20000000800 */
[C---:B0-----:R-:W-:Y:S01]  /*7490*/  FADD.FTZ R20, R144.reuse, R15 ;  /* 0x0000000f90147221 */ /* 0x041fe20000010000 */
[----:B------:R-:W-:Y:S01]  /*74a0*/  F2FP.BF16.F32.PACK_AB R27, R144, R30 ;  /* 0x0000001e901b723e */ /* 0x000fe200000010ff */
[----:B------:R-:W-:Y:S01]  /*74b0*/  FADD.FTZ R15, R29, R38 ;  /* 0x000000261d0f7221 */ /* 0x000fe20000010000 */
[----:B------:R-:W-:Y:S01]  /*74c0*/  ISETP.GT.AND P2, PT, R2, UR52, PT ;  /* 0x0000003402007c0c */ /* 0x000fe2000bf44270 */
[-C--:B------:R-:W-:Y:S01]  /*74d0*/  FMUL.FTZ R90, R90, R7.reuse ;  /* 0x000000075a5a7220 */ /* 0x080fe20000410000 */
[-C--:B------:R-:W-:Y:S01]  /*74e0*/  FMUL.FTZ R91, R91, R7.reuse ;  /* 0x000000075b5b7220 */ /* 0x080fe20000410000 */
[----:B------:R-:W-:Y:S01]  /*74f0*/  FADD.FTZ R38, R32, R15 ;  /* 0x0000000f20267221 */ /* 0x000fe20000010000 */
[----:B------:R-:W0:Y:S01]  /*7500*/  MUFU.EX2 R84, R84 ;  /* 0x0000005400547308 */ /* 0x000e220000000800 */
[----:B-1----:R-:W-:Y:S01]  /*7510*/  FADD.FTZ R30, R31, R20 ;  /* 0x000000141f1e7221 */ /* 0x002fe20000010000 */
[----:B------:R1:W-:Y:S01]  /*7520*/  STSM.16.M88.4 [R17+0x21800], R24 ;  /* 0x0218001811007844 */ /* 0x0003e20000000200 */
[--C-:B------:R-:W-:Y:S01]  /*7530*/  FFMA.FTZ R20, R71, UR33, -R81.reuse ;  /* 0x0000002147147c23 */ /* 0x100fe20008010851 */
[--C-:B------:R-:W-:Y:S01]  /*7540*/  FFMA.FTZ R15, R74, UR33, -R81.reuse ;  /* 0x000000214a0f7c23 */ /* 0x100fe20008010851 */
[----:B------:R-:W-:Y:S01]  /*7550*/  FFMA.FTZ R81, R87, UR33, -R81 ;  /* 0x0000002157517c23 */ /* 0x000fe20008010851 */
[-C--:B------:R-:W-:Y:S01]  /*7560*/  FMUL.FTZ R94, R94, R7.reuse ;  /* 0x000000075e5e7220 */ /* 0x080fe20000410000 */
[-C--:B------:R-:W-:Y:S01]  /*7570*/  FMUL.FTZ R95, R95, R7.reuse ;  /* 0x000000075f5f7220 */ /* 0x080fe20000410000 */
[----:B------:R-:W3:Y:S01]  /*7580*/  MUFU.EX2 R39, R39 ;  /* 0x0000002700277308 */ /* 0x000ee20000000800 */
[----:B--2---:R-:W-:Y:S01]  /*7590*/  FADD.FTZ R59, R35, R30 ;  /* 0x0000001e233b7221 */ /* 0x004fe20000010000 */
[-C--:B------:R-:W-:Y:S01]  /*75a0*/  FMUL.FTZ R98, R98, R7.reuse ;  /* 0x0000000762627220 */ /* 0x080fe20000410000 */
[-C--:B------:R-:W-:Y:S01]  /*75b0*/  FMUL.FTZ R99, R99, R7.reuse ;  /* 0x0000000763637220 */ /* 0x080fe20000410000 */
[-C--:B------:R-:W-:Y:S01]  /*75c0*/  FMUL.FTZ R102, R102, R7.reuse ;  /* 0x0000000766667220 */ /* 0x080fe20000410000 */
[-C--:B------:R-:W-:Y:S01]  /*75d0*/  FMUL.FTZ R103, R103, R7.reuse ;  /* 0x0000000767677220 */ /* 0x080fe20000410000 */
[-C--:B------:R-:W-:Y:S01]  /*75e0*/  FMUL.FTZ R106, R106, R7.reuse ;  /* 0x000000076a6a7220 */ /* 0x080fe20000410000 */
[-C--:B------:R-:W-:Y:S01]  /*75f0*/  FMUL.FTZ R107, R107, R7.reuse ;  /* 0x000000076b6b7220 */ /* 0x080fe20000410000 */
[----:B------:R-:W2:Y:S01]  /*7600*/  MUFU.EX2 R85, R85 ;  /* 0x0000005500557308 */ /* 0x000ea20000000800 */
[----:B0-----:R-:W-:Y:S01]  /*7610*/  FADD.FTZ R30, R84, R59 ;  /* 0x0000003b541e7221 */ /* 0x001fe20000010000 */
[----:B------:R-:W-:Y:S01]  /*7620*/  FADD.FTZ R59, R33, R38 ;  /* 0x00000026213b7221 */ /* 0x000fe20000010000 */
[-C--:B------:R-:W-:Y:S01]  /*7630*/  FMUL.FTZ R110, R110, R7.reuse ;  /* 0x000000076e6e7220 */ /* 0x080fe20000410000 */
[-C--:B------:R-:W-:Y:S01]  /*7640*/  FMUL.FTZ R111, R111, R7.reuse ;  /* 0x000000076f6f7220 */ /* 0x080fe20000410000 */
[----:B------:R-:W-:Y:S01]  /*7650*/  FMUL.FTZ R114, R114, R7 ;  /* 0x0000000772727220 */ /* 0x000fe20000410000 */
[C---:B------:R-:W-:Y:S01]  /*7660*/  FADD.FTZ R38, R36.reuse, R59 ;  /* 0x0000003b24267221 */ /* 0x040fe20000010000 */
[----:B------:R-:W-:Y:S01]  /*7670*/  F2FP.BF16.F32.PACK_AB R36, R36, R33 ;  /* 0x000000212424723e */ /* 0x000fe200000010ff */
[----:B------:R-:W0:Y:S01]  /*7680*/  MUFU.EX2 R141, R141 ;  /* 0x0000008d008d7308 */ /* 0x000e220000000800 */
[----:B---3--:R-:W-:Y:S01]  /*7690*/  FADD.FTZ R30, R39, R30 ;  /* 0x0000001e271e7221 */ /* 0x008fe20000010000 */
[----:B------:R-:W-:Y:S01]  /*76a0*/  FADD.FTZ R67, R37, R38 ;  /* 0x0000002625437221 */ /* 0x000fe20000010000 */
[----:B------:R-:W-:Y:S01]  /*76b0*/  F2FP.BF16.F32.PACK_AB R38, R40, R37 ;  /* 0x000000252826723e */ /* 0x000fe200000010ff */
[-C--:B------:R-:W-:Y:S01]  /*76c0*/  FMUL.FTZ R115, R115, R7.reuse ;  /* 0x0000000773737220 */ /* 0x080fe20000410000 */
[-C--:B------:R-:W-:Y:S01]  /*76d0*/  FMUL.FTZ R118, R118, R7.reuse ;  /* 0x0000000776767220 */ /* 0x080fe20000410000 */
        /* <DEDUP_REMOVED lines=9> */
[----:B------:R-:W-:Y:S01]  /*7770*/  FMUL.FTZ R134, R134, R7 ;  /* 0x0000000786867220 */ /* 0x000fe20000410000 */
[----:B------:R-:W2:Y:S01]  /*7780*/  MUFU.EX2 R146, R146 ;  /* 0x0000009200927308 */ /* 0x000ea20000000800 */
[C---:B0-----:R-:W-:Y:S01]  /*7790*/  FADD.FTZ R59, R141.reuse, R30 ;  /* 0x0000001e8d3b7221 */ /* 0x041fe20000010000 */
[----:B------:R-:W-:Y:S01]  /*77a0*/  FADD.FTZ R30, R40, R67 ;  /* 0x00000043281e7221 */ /* 0x000fe20000010000 */
[----:B------:R-:W-:Y:S01]  /*77b0*/  F2FP.BF16.F32.PACK_AB R37, R141, R85 ;  /* 0x000000558d25723e */ /* 0x000fe200000010ff */
[----:B------:R-:W-:Y:S01]  /*77c0*/  FMUL.FTZ R135, R135, R7 ;  /* 0x0000000787877220 */ /* 0x000fe20000410000 */
[----:B------:R-:W-:-:S02]  /*77d0*/  VIADD R2, R2, 0xffffffff ;  /* 0xffffffff02027836 */ /* 0x000fc40000000000 */
[----:B------:R-:W-:Y:S01]  /*77e0*/  FADD.FTZ R67, R41, R30 ;  /* 0x0000001e29437221 */ /* 0x000fe20000010000 */
[----:B------:R-:W-:Y:S01]  /*77f0*/  IMAD.MOV.U32 R7, RZ, RZ, R13 ;  /* 0x000000ffff077224 */ /* 0x000fe200078e000d */
[----:B------:R-:W0:Y:S01]  /*7800*/  MUFU.EX2 R34, R34 ;  /* 0x0000002200227308 */ /* 0x000e220000000800 */
[----:B---3--:R-:W-:Y:S01]  /*7810*/  FADD.FTZ R59, R46, R59 ;  /* 0x0000003b2e3b7221 */ /* 0x008fe20000010000 */
[C---:B------:R-:W-:Y:S01]  /*7820*/  FADD.FTZ R30, R44.reuse, R67 ;  /* 0x000000432c1e7221 */ /* 0x040fe20000010000 */
[----:B------:R-:W-:-:S03]  /*7830*/  F2FP.BF16.F32.PACK_AB R44, R44, R41 ;  /* 0x000000292c2c723e */ /* 0x000fc600000010ff */
[----:B------:R-:W-:Y:S01]  /*7840*/  FADD.FTZ R21, R45, R30 ;  /* 0x0000001e2d157221 */ /* 0x000fe20000010000 */
[----:B------:R-:W-:Y:S01]  /*7850*/  F2FP.BF16.F32.PACK_AB R30, R32, R29 ;  /* 0x0000001d201e723e */ /* 0x000fe200000010ff */
[----:B------:R-:W3:Y:S01]  /*7860*/  MUFU.EX2 R42, R42 ;  /* 0x0000002a002a7308 */ /* 0x000ee20000000800 */
[----:B--2---:R-:W-:Y:S01]  /*7870*/  FADD.FTZ R59, R146, R59 ;  /* 0x0000003b923b7221 */ /* 0x004fe20000010000 */
[----:B------:R-:W-:Y:S01]  /*7880*/  FADD.FTZ R54, R48, R21 ;  /* 0x0000001530367221 */ /* 0x000fe20000010000 */
[----:B------:R-:W-:Y:S02]  /*7890*/  F2FP.BF16.F32.PACK_AB R29, R35, R31 ;  /* 0x0000001f231d723e */ /* 0x000fe400000010ff */
[----:B------:R-:W-:Y:S01]  /*78a0*/  F2FP.BF16.F32.PACK_AB R31, R39, R84 ;  /* 0x00000054271f723e */ /* 0x000fe200000010ff */
[----:B-1----:R-:W-:Y:S01]  /*78b0*/  FADD.FTZ R25, R49, R54 ;  /* 0x0000003631197221 */ /* 0x002fe20000010000 */
[----:B------:R-:W-:Y:S01]  /*78c0*/  F2FP.BF16.F32.PACK_AB R39, R146, R46 ;  /* 0x0000002e9227723e */ /* 0x000fe200000010ff */
[----:B------:R-:W1:Y:S01]  /*78d0*/  MUFU.EX2 R47, R47 ;  /* 0x0000002f002f7308 */ /* 0x000e620000000800 */
[----:B0-----:R-:W-:Y:S01]  /*78e0*/  FADD.FTZ R59, R34, R59 ;  /* 0x0000003b223b7221 */ /* 0x001fe20000010000 */
[----:B------:R0:W-:Y:S01]  /*78f0*/  STSM.16.M88.4 [R23], R28 ;  /* 0x0000001c17007844 */ /* 0x0001e20000000200 */
[----:B------:R-:W-:-:S02]  /*7900*/  F2FP.BF16.F32.PACK_AB R46, R48, R45 ;  /* 0x0000002d302e723e */ /* 0x000fc400000010ff */
[----:B------:R-:W-:Y:S01]  /*7910*/  F2FP.BF16.F32.PACK_AB R54, R56, R53 ;  /* 0x000000353836723e */ /* 0x000fe200000010ff */
[----:B------:R2:W-:Y:S02]  /*7920*/  STSM.16.M88.4 [R19], R36 ;  /* 0x0000002413007844 */ /* 0x0005e40000000200 */
[----:B------:R-:W4:Y:S01]  /*7930*/  MUFU.EX2 R43, R43 ;  /* 0x0000002b002b7308 */ /* 0x000f220000000800 */
[C---:B---3--:R-:W-:Y:S01]  /*7940*/  FADD.FTZ R32, R42.reuse, R59 ;  /* 0x0000003b2a207221 */ /* 0x048fe20000010000 */
[----:B------:R-:W-:-:S06]  /*7950*/  F2FP.BF16.F32.PACK_AB R45, R42, R34 ;  /* 0x000000222a2d723e */ /* 0x000fcc00000010ff */
[----:B------:R-:W3:Y:S01]  /*7960*/  MUFU.EX2 R50, R50 ;  /* 0x0000003200327308 */ /* 0x000ee20000000800 */
[----:B-1----:R-:W-:-:S07]  /*7970*/  FADD.FTZ R32, R47, R32 ;  /* 0x000000202f207221 */ /* 0x002fce0000010000 */
[----:B------:R-:W1:Y:S01]  /*7980*/  MUFU.EX2 R51, R51 ;  /* 0x0000003300337308 */ /* 0x000e620000000800 */
[C---:B----4-:R-:W-:Y:S01]  /*7990*/  FADD.FTZ R21, R43.reuse, R32 ;  /* 0x000000202b157221 */ /* 0x050fe20000010000 */
[C---:B------:R-:W-:Y:S01]  /*79a0*/  FADD.FTZ R32, R52.reuse, R25 ;  /* 0x0000001934207221 */ /* 0x040fe20000010000 */
[----:B------:R-:W-:Y:S02]  /*79b0*/  F2FP.BF16.F32.PACK_AB R47, R43, R47 ;  /* 0x0000002f2b2f723e */ /* 0x000fe400000010ff */
[----:B------:R-:W-:-:S03]  /*79c0*/  F2FP.BF16.F32.PACK_AB R52, R52, R49 ;  /* 0x000000313434723e */ /* 0x000fc600000010ff */
[----:B------:R-:W4:Y:S01]  /*79d0*/  MUFU.EX2 R55, R55 ;  /* 0x0000003700377308 */ /* 0x000f220000000800 */
[----:B---3--:R-:W-:Y:S01]  /*79e0*/  FADD.FTZ R24, R50, R21 ;  /* 0x0000001532187221 */ /* 0x008fe20000010000 */
[----:B------:R-:W-:Y:S01]  /*79f0*/  FADD.FTZ R21, R53, R32 ;  /* 0x0000002035157221 */ /* 0x000fe20000010000 */
[----:B------:R2:W-:Y:S03]  /*7a00*/  STSM.16.M88.4 [R18], R44 ;  /* 0x0000002c12007844 */ /* 0x0005e60000000200 */
[----:B------:R-:W-:Y:S02]  /*7a10*/  FADD.FTZ R40, R56, R21 ;  /* 0x0000001538287221 */ /* 0x000fe40000010000 */
[----:B------:R-:W3:Y:S01]  /*7a20*/  MUFU.EX2 R4, R4 ;  /* 0x0000000400047308 */ /* 0x000ee20000000800 */
[----:B-1----:R-:W-:Y:S01]  /*7a30*/  FADD.FTZ R24, R51, R24 ;  /* 0x0000001833187221 */ /* 0x002fe20000010000 */
[----:B------:R-:W-:Y:S01]  /*7a40*/  FADD.FTZ R25, R57, R40 ;  /* 0x0000002839197221 */ /* 0x000fe20000010000 */
[----:B------:R-:W-:-:S03]  /*7a50*/  F2FP.BF16.F32.PACK_AB R53, R51, R50 ;  /* 0x000000323335723e */ /* 0x000fc600000010ff */
[C---:B------:R-:W-:Y:S01]  /*7a60*/  FADD.FTZ R40, R60.reuse, R25 ;  /* 0x000000193c287221 */ /* 0x040fe20000010000 */
[----:B------:R-:W-:Y:S01]  /*7a70*/  F2FP.BF16.F32.PACK_AB R60, R60, R57 ;  /* 0x000000393c3c723e */ /* 0x000fe200000010ff */
[----:B------:R-:W1:Y:S01]  /*7a80*/  MUFU.EX2 R3, R3 ;  /* 0x0000000300037308 */ /* 0x000e620000000800 */
[----:B----4-:R-:W-:Y:S01]  /*7a90*/  FADD.FTZ R21, R55, R24 ;  /* 0x0000001837157221 */ /* 0x010fe20000010000 */
[----:B------:R-:W-:-:S04]  /*7aa0*/  FADD.FTZ R25, R61, R40 ;  /* 0x000000283d197221 */ /* 0x000fc80000010000 */
[----:B0-----:R-:W-:Y:S02]  /*7ab0*/  FADD.FTZ R28, R64, R25 ;  /* 0x00000019401c7221 */ /* 0x001fe40000010000 */
[----:B------:R-:W0:Y:S01]  /*7ac0*/  MUFU.EX2 R14, R14 ;  /* 0x0000000e000e7308 */ /* 0x000e220000000800 */
[C---:B---3--:R-:W-:Y:S01]  /*7ad0*/  FADD.FTZ R24, R4.reuse, R21 ;  /* 0x0000001504187221 */ /* 0x048fe20000010000 */
[----:B------:R-:W-:-:S05]  /*7ae0*/  F2FP.BF16.F32.PACK_AB R55, R4, R55 ;  /* 0x000000370437723e */ /* 0x000fca00000010ff */
[----:B------:R2:W-:Y:S01]  /*7af0*/  STSM.16.M88.4 [R17+0x27800], R52 ;  /* 0x0278003411007844 */ /* 0x0005e20000000200 */
[----:B------:R-:W3:Y:S01]  /*7b00*/  MUFU.EX2 R65, R65 ;  /* 0x0000004100417308 */ /* 0x000ee20000000800 */
[----:B-1----:R-:W-:-:S07]  /*7b10*/  FADD.FTZ R21, R3, R24 ;  /* 0x0000001803157221 */ /* 0x002fce0000010000 */
[----:B------:R-:W1:Y:S01]  /*7b20*/  MUFU.EX2 R63, R63 ;  /* 0x0000003f003f7308 */ /* 0x000e620000000800 */
[C---:B0-----:R-:W-:Y:S01]  /*7b30*/  FADD.FTZ R24, R14.reuse, R21 ;  /* 0x000000150e187221 */ /* 0x041fe20000010000 */
[----:B------:R-:W-:-:S06]  /*7b40*/  F2FP.BF16.F32.PACK_AB R61, R14, R3 ;  /* 0x000000030e3d723e */ /* 0x000fcc00000010ff */
[----:B------:R-:W0:Y:S01]  /*7b50*/  MUFU.EX2 R68, R68 ;  /* 0x0000004400447308 */ /* 0x000e220000000800 */
[----:B---3--:R-:W-:-:S07]  /*7b60*/  FADD.FTZ R25, R65, R28 ;  /* 0x0000001c41197221 */ /* 0x008fce0000010000 */
[----:B------:R-:W3:Y:S01]  /*7b70*/  MUFU.EX2 R20, R20 ;  /* 0x0000001400147308 */ /* 0x000ee20000000800 */
[----:B-1----:R-:W-:-:S07]  /*7b80*/  FADD.FTZ R21, R63, R24 ;  /* 0x000000183f157221 */ /* 0x002fce0000010000 */
[----:B------:R-:W1:Y:S01]  /*7b90*/  MUFU.EX2 R69, R69 ;  /* 0x0000004500457308 */ /* 0x000e620000000800 */
[C---:B0-----:R-:W-:Y:S01]  /*7ba0*/  FADD.FTZ R24, R68.reuse, R25 ;  /* 0x0000001944187221 */ /* 0x041fe20000010000 */
[----:B------:R-:W-:-:S06]  /*7bb0*/  F2FP.BF16.F32.PACK_AB R68, R68, R65 ;  /* 0x000000414444723e */ /* 0x000fcc00000010ff */
[----:B------:R-:W0:Y:S01]  /*7bc0*/  MUFU.EX2 R15, R15 ;  /* 0x0000000f000f7308 */ /* 0x000e220000000800 */
[C---:B---3--:R-:W-:Y:S01]  /*7bd0*/  FADD.FTZ R4, R20.reuse, R21 ;  /* 0x0000001514047221 */ /* 0x048fe20000010000 */
[----:B------:R-:W-:-:S05]  /*7be0*/  F2FP.BF16.F32.PACK_AB R63, R20, R63 ;  /* 0x0000003f143f723e */ /* 0x000fca00000010ff */
[----:B------:R2:W-:Y:S01]  /*7bf0*/  STSM.16.M88.4 [R136], R60 ;  /* 0x0000003c88007844 */ /* 0x0005e20000000200 */
[----:B------:R-:W3:Y:S01]  /*7c00*/  MUFU.EX2 R72, R72 ;  /* 0x0000004800487308 */ /* 0x000ee20000000800 */
[----:B-1----:R-:W-:-:S07]  /*7c10*/  FADD.FTZ R25, R69, R24 ;  /* 0x0000001845197221 */ /* 0x002fce0000010000 */
[----:B------:R-:W1:Y:S01]  /*7c20*/  MUFU.EX2 R26, R75 ;  /* 0x0000004b001a7308 */ /* 0x000e620000000800 */
[----:B0-----:R-:W-:-:S07]  /*7c30*/  FADD.FTZ R21, R15, R4 ;  /* 0x000000040f157221 */ /* 0x001fce0000010000 */
[----:B------:R-:W0:Y:S01]  /*7c40*/  MUFU.EX2 R73, R73 ;  /* 0x0000004900497308 */ /* 0x000e220000000800 */
[C---:B---3--:R-:W-:Y:S01]  /*7c50*/  FADD.FTZ R24, R72.reuse, R25 ;  /* 0x0000001948187221 */ /* 0x048fe20000010000 */
[----:B------:R-:W-:-:S06]  /*7c60*/  F2FP.BF16.F32.PACK_AB R70, R72, R69 ;  /* 0x000000454846723e */ /* 0x000fcc00000010ff */
[----:B------:R-:W3:Y:S01]  /*7c70*/  MUFU.EX2 R71, R78 ;  /* 0x0000004e00477308 */ /* 0x000ee20000000800 */
[C---:B-1----:R-:W-:Y:S01]  /*7c80*/  FADD.FTZ R4, R26.reuse, R21 ;  /* 0x000000151a047221 */ /* 0x042fe20000010000 */
[----:B------:R-:W-:-:S06]  /*7c90*/  F2FP.BF16.F32.PACK_AB R69, R26, R15 ;  /* 0x0000000f1a45723e */ /* 0x000fcc00000010ff */
[----:B------:R-:W1:Y:S01]  /*7ca0*/  MUFU.EX2 R76, R76 ;  /* 0x0000004c004c7308 */ /* 0x000e620000000800 */
[----:B0-----:R-:W-:-:S07]  /*7cb0*/  FADD.FTZ R25, R73, R24 ;  /* 0x0000001849197221 */ /* 0x001fce0000010000 */
[----:B------:R-:W0:Y:S01]  /*7cc0*/  MUFU.EX2 R32, R79 ;  /* 0x0000004f00207308 */ /* 0x000e220000000800 */
[----:B---3--:R-:W-:-:S07]  /*7cd0*/  FADD.FTZ R21, R71, R4 ;  /* 0x0000000447157221 */ /* 0x008fce0000010000 */
[----:B------:R-:W3:Y:S01]  /*7ce0*/  MUFU.EX2 R77, R77 ;  /* 0x0000004d004d7308 */ /* 0x000ee20000000800 */
[C---:B-1----:R-:W-:Y:S01]  /*7cf0*/  FADD.FTZ R4, R76.reuse, R25 ;  /* 0x000000194c047221 */ /* 0x042fe20000010000 */
[----:B------:R-:W-:-:S06]  /*7d00*/  F2FP.BF16.F32.PACK_AB R24, R76, R73 ;  /* 0x000000494c18723e */ /* 0x000fcc00000010ff */
[----:B------:R-:W1:Y:S01]  /*7d10*/  MUFU.EX2 R82, R82 ;  /* 0x0000005200527308 */ /* 0x000e620000000800 */
[C---:B0-----:R-:W-:Y:S01]  /*7d20*/  F2FP.BF16.F32.PACK_AB R71, R32.reuse, R71 ;  /* 0x000000472047723e */ /* 0x041fe200000010ff */
[----:B------:R-:W-:-:S04]  /*7d30*/  FADD.FTZ R21, R32, R21 ;  /* 0x0000001520157221 */ /* 0x000fc80000010000 */
[----:B------:R2:W-:Y:S02]  /*7d40*/  STSM.16.M88.4 [R19+0x6000], R68 ;  /* 0x0060004413007844 */ /* 0x0005e40000000200 */
[----:B------:R-:W0:Y:S01]  /*7d50*/  MUFU.EX2 R83, R83 ;  /* 0x0000005300537308 */ /* 0x000e220000000800 */
[----:B---3--:R-:W-:Y:S01]  /*7d60*/  F2FP.BF16.F32.PACK_AB R26, R0, R77 ;  /* 0x0000004d001a723e */ /* 0x008fe200000010ff */
[----:B------:R-:W-:-:S04]  /*7d70*/  FADD.FTZ R77, R77, R4 ;  /* 0x000000044d4d7221 */ /* 0x000fc80000010000 */
[----:B------:R-:W-:Y:S01]  /*7d80*/  FADD.FTZ R4, R0, R77 ;  /* 0x0000004d00047221 */ /* 0x000fe20000010000 */
[----:B------:R-:W-:Y:S01]  /*7d90*/  IMAD.MOV.U32 R0, RZ, RZ, R12 ;  /* 0x000000ffff007224 */ /* 0x000fe200078e000c */
[----:B------:R-:W3:Y:S01]  /*7da0*/  MUFU.EX2 R86, R86 ;  /* 0x0000005600567308 */ /* 0x000ee20000000800 */
[----:B-1----:R-:W-:-:S07]  /*7db0*/  FADD.FTZ R21, R82, R21 ;  /* 0x0000001552157221 */ /* 0x002fce0000010000 */
[----:B------:R-:W1:Y:S01]  /*7dc0*/  MUFU.EX2 R81, R81 ;  /* 0x0000005100517308 */ /* 0x000e620000000800 */
[C---:B0-----:R-:W-:Y:S01]  /*7dd0*/  F2FP.BF16.F32.PACK_AB R25, R83.reuse, R82 ;  /* 0x000000525319723e */ /* 0x041fe200000010ff */
[----:B------:R-:W-:-:S04]  /*7de0*/  FADD.FTZ R21, R83, R21 ;  /* 0x0000001553157221 */ /* 0x000fc80000010000 */
[----:B---3--:R-:W-:Y:S01]  /*7df0*/  FADD.FTZ R21, R86, R21 ;  /* 0x0000001556157221 */ /* 0x008fe20000010000 */
[----:B-1----:R-:W-:-:S03]  /*7e00*/  F2FP.BF16.F32.PACK_AB R27, R81, R86 ;  /* 0x00000056511b723e */ /* 0x002fc600000010ff */
[----:B------:R-:W-:Y:S02]  /*7e10*/  FADD.FTZ R3, R81, R21 ;  /* 0x0000001551037221 */ /* 0x000fe40000010000 */
[----:B------:R2:W-:Y:S01]  /*7e20*/  STSM.16.M88.4 [R18+0x6000], R24 ;  /* 0x0060001812007844 */ /* 0x0005e20000000200 */
[----:B------:R0:W-:Y:S06]  /*7e30*/  MEMBAR.ALL.CTA ;  /* 0x0000000000007992 */ /* 0x0001ec0000008000 */
[----:B0-----:R-:W0:Y:S02]  /*7e40*/  FENCE.VIEW.ASYNC.S ;  /* 0x00000000000073c6 */ /* 0x001e240000000000 */
[----:B0-----:R-:W-:Y:S01]  /*7e50*/  NOP ;  /* 0x0000000000007918 */ /* 0x001fe20000000000 */
[----:B------:R-:W-:Y:S05]  /*7e60*/  @P2 BRA `(.L_x_884) ;  /* 0xffffffcc00f82947 */ /* 0x000fea000383ffff */
[----:B------:R-:W-:Y:S01]  /*7e70*/  IMAD.MOV.U32 R7, RZ, RZ, R13 ;  /* 0x000000ffff077224 */ /* 0x000fe200078e000d */
[----:B------:R-:W-:Y:S01]  /*7e80*/  UMOV UR43, UR51 ;  /* 0x00000033002b7c82 */ /* 0x000fe20008000000 */
[----:B------:R-:W-:Y:S01]  /*7e90*/  IMAD.MOV.U32 R0, RZ, RZ, R12 ;  /* 0x000000ffff007224 */ /* 0x000fe200078e000c */
[----:B------:R-:W-:-:S06]  /*7ea0*/  UMOV UR46, UR50 ;  /* 0x00000032002e7c82 */ /* 0x000fcc0008000000 */
.L_x_867:
[----:B---3--:R-:W-:Y:S01]  /*7eb0*/  IADD3 R8, R137, 0xc0, -R139 ;  /* 0x000000c089087810 */ /* 0x008fe20007ffe88b */
[----:B------:R-:W-:Y:S02]  /*7ec0*/  ULDC UR11, c[0x0][0x9e4] ;  /* 0x00027900000b7ab9 */ /* 0x000fe40000000800 */
[----:B------:R-:W-:Y:S02]  /*7ed0*/  UISETP.GE.AND UP0, UPT, UR11, 0x1, UPT ;  /* 0x000000010b00788c */ /* 0x000fe4000bf06270 */
[----:B------:R-:W-:-:S04]  /*7ee0*/  IMAD R8, R145, 0xc0, R8 ;  /* 0x000000c091087824 */ /* 0x000fc800078e0208 */
[----:B------:R-:W-:Y:S02]  /*7ef0*/  PLOP3.LUT P5, PT, PT, PT, UP0, 0x80, 0x0 ;  /* 0x000000000000781c */ /* 0x000fe40003faf008 */
[----:B------:R-:W-:-:S13]  /*7f00*/  R2UR UR10, R8 ;  /* 0x00000000080a72ca */ /* 0x000fda00000e0000 */
[----:B------:R-:W-:Y:S01]  /*7f10*/  UIADD3 UR35, UR10, -UR35, URZ ;  /* 0x800000230a237290 */ /* 0x000fe2000fffe03f */
        /* <DEDUP_REMOVED lines=11> */
.L_x_886:
[----:B------:R-:W-:-:S11]  /*7fd0*/  UISETP.NE.AND UP0, UPT, UR11, 0x1, UPT ;  /* 0x000000010b00788c */ /* 0x000fd6000bf05270 */
[----:B------:R-:W-:Y:S02]  /*7fe0*/  @UP0 ULDC.64 UR14, c[0x0][0x9e8] ;  /* 0x00027a00000e0ab9 */ /* 0x000fe40000000a00 */
[----:B------:R-:W-:-:S04]  /*7ff0*/  UIMAD.WIDE.U32 UR6, UR10, UR14, URZ ;  /* 0x0000000e0a0672a5 */ /* 0x000fc8000f8e003f */
[----:B------:R-:W-:-:S12]  /*8000*/  @UP0 USHF.R.U32.HI UR10, URZ, UR15, UR7 ;  /* 0x0000000f3f0a0299 */ /* 0x000fd80008011607 */
.L_x_887:
[----:B------:R-:W-:-:S04]  /*8010*/  UIMAD UR10, UR10, UR11, URZ ;  /* 0x0000000b0a0a72a4 */ /* 0x000fc8000f8e023f */
[----:B------:R-:W-:-:S04]  /*8020*/  UISETP.LT.AND UP0, UPT, UR35, UR10, UPT ;  /* 0x0000000a2300728c */ /* 0x000fc8000bf01270 */
[----:B------:R-:W-:-:S12]  /*8030*/  USEL UR35, UR35, UR10, !UP0 ;  /* 0x0000000a23237287 */ /* 0x000fd8000c000000 */
.L_x_885:
        /* <DEDUP_REMOVED lines=13> */
.L_x_897:
        /* <DEDUP_REMOVED lines=9> */
.L_x_890:
[----:B------:R-:W-:Y:S01]  /*81a0*/  ULEA UR6, UR43, UR42, 0x3 ;  /* 0x0000002a2b067291 */ /* 0x000fe2000f8e183f */
[----:B------:R-:W-:-:S05]  /*81b0*/  IMAD.U32 R0, RZ, RZ, UR46 ;  /* 0x0000002eff007e24 */ /* 0x000fca000f8e00ff */
[----:B------:R-:W-:-:S04]  /*81c0*/  SHF.L.U32 R0, R0, 0x1f, RZ ;  /* 0x0000001f00007819 */ /* 0x000fc800000006ff */
[----:B------:R0:W1:Y:S01]  /*81d0*/  SYNCS.PHASECHK.TRANS64.TRYWAIT P2, [UR6+0x2d830], R0 ;  /* 0x02d83000ff0075a7 */ /* 0x0000620008040146 */
[----:B------:R-:W-:Y:S05]  /*81e0*/  @!P0 BRA `(.L_x_891) ;  /* 0x0000000000048947 */ /* 0x000fea0003800000 */
[----:B------:R-:W-:Y:S01]  /*81f0*/  BPT.TRAP 0x1 ;  /* 0x000000040000795c */ /* 0x000fe20000300000 */
.L_x_891:
[----:B-1----:R-:W-:Y:S05]  /*8200*/  @P2 BRA `(.L_x_889) ;  /* 0x0000000000082947 */ /* 0x002fea0003800000 */
[----:B------:R-:W1:Y:S02]  /*8210*/  SYNCS.PHASECHK.TRANS64.TRYWAIT P2, [UR6+0x2d830], R0 ;  /* 0x02d83000ff0075a7 */ /* 0x000e640008040146 */
[----:B-1----:R-:W-:Y:S05]  /*8220*/  @!P2 BRA `(.L_x_892) ;  /* 0x000000c0004ca947 */ /* 0x002fea0003800000 */
.L_x_889:
        /* <DEDUP_REMOVED lines=37> */
.L_x_894:
[----:B------:R-:W-:Y:S01]  /*8480*/  ULEA UR6, UR35, UR42, 0x3 ;  /* 0x0000002a23067291 */ /* 0x000fe2000f8e183f */
[----:B------:R-:W-:-:S05]  /*8490*/  IMAD.U32 R0, RZ, RZ, UR28 ;  /* 0x0000001cff007e24 */ /* 0x000fca000f8e00ff */
[----:B------:R-:W-:-:S04]  /*84a0*/  SHF.L.U32 R0, R0, 0x1f, RZ ;  /* 0x0000001f00007819 */ /* 0x000fc800000006ff */
[----:B------:R0:W1:Y:S01]  /*84b0*/  SYNCS.PHASECHK.TRANS64.TRYWAIT P2, [UR6+0x2d850], R0 ;  /* 0x02d85000ff0075a7 */ /* 0x0000620008040146 */
[----:B------:R-:W-:Y:S05]  /*84c0*/  @!P0 BRA `(.L_x_895) ;  /* 0x0000000000048947 */ /* 0x000fea0003800000 */
[----:B------:R-:W-:Y:S01]  /*84d0*/  BPT.TRAP 0x1 ;  /* 0x000000040000795c */ /* 0x000fe20000300000 */
.L_x_895:
[----:B-1----:R-:W-:Y:S05]  /*84e0*/  @P2 BRA `(.L_x_893) ;  /* 0x0000000000082947 */ /* 0x002fea0003800000 */
[----:B------:R-:W1:Y:S02]  /*84f0*/  SYNCS.PHASECHK.TRANS64.TRYWAIT P2, [UR6+0x2d850], R0 ;  /* 0x02d85000ff0075a7 */ /* 0x000e640008040146 */
[----:B-1----:R-:W-:Y:S05]  /*8500*/  @!P2 BRA `(.L_x_896) ;  /* 0x000000bc00aca947 */ /* 0x002fea0003800000 */
.L_x_893:
[----:B------:R-:W-:Y:S01]  /*8510*/  UIADD3 UR6, UR42, 0x400, URZ ;  /* 0x000004002a067890 */ /* 0x000fe2000fffe03f */
[----:B------:R-:W-:Y:S01]  /*8520*/  WARPGROUP.ARRIVE ;  /* 0x00000000000079c5 */ /* 0x000fe20000000000 */
[----:B------:R-:W-:Y:S01]  /*8530*/  UMOV UR29, 0x40000040 ;  /* 0x40000040001d7882 */ /* 0x000fe20000000000 */
[----:B------:R-:W-:Y:S01]  /*8540*/  UMOV UR31, 0x80000020 ;  /* 0x80000020001f7882 */ /* 0x000fe20000000000 */
[----:B------:R-:W-:Y:S01]  /*8550*/  USHF.R.U32.HI UR6, URZ, 0x4, UR6 ;  /* 0x000000043f067899 */ /* 0x000fe20008011606 */
[----:B01----:R-:W-:Y:S02]  /*8560*/  FMNMX.FTZ R0, R24, R9, !PT ;  /* 0x0000000918007209 */ /* 0x003fe40007810000 */
[----:B------:R-:W0:Y:S01]  /*8570*/  S2R R141, SR_TID.X ;  /* 0x00000000008d7919 */ /* 0x000e220000002100 */
[----:B------:R-:W-:Y:S01]  /*8580*/  FMNMX.FTZ R20, R26, R8, !PT ;  /* 0x000000081a147209 */ /* 0x000fe20007810000 */
[----:B------:R-:W-:Y:S01]  /*8590*/  ULOP3.LUT UR6, UR6, 0x3fff, URZ, 0xc0, !UPT ;  /* 0x00003fff06067892 */ /* 0x000fe2000f8ec03f */
[----:B------:R-:W-:-:S03]  /*85a0*/  FMNMX.FTZ R7, R25, R0, !PT ;  /* 0x0000000019077209 */ /* 0x000fc60007810000 */
        /* <DEDUP_REMOVED lines=15> */
[----:B------:R-:W-:Y:S02]  /*86a0*/  FMNMX.FTZ R7, R37, R0, !PT ;  /* 0x0000000025077209 */ /* 0x000fe40007810000 */
[----:B0-----:R-:W-:Y:S02]  /*86b0*/  SHF.R.U32.HI R138, RZ, 0x7, R141 ;  /* 0x00000007ff8a7819 */ /* 0x001fe4000001168d */
[----:B------:R-:W-:Y:S02]  /*86c0*/  FMNMX.FTZ R0, R40, R7, !PT ;  /* 0x0000000728007209 */ /* 0x000fe40007810000 */
[----:B------:R-:W-:Y:S02]  /*86d0*/  ISETP.GE.U32.AND P2, PT, R141, 0x180, PT ;  /* 0x000001808d00780c */ /* 0x000fe40003f46070 */
        /* <DEDUP_REMOVED lines=28> */
[----:B------:R-:W0:Y:S01]  /*88a0*/  SHFL.BFLY PT, R0, R7, 0x2, 0x1f ;  /* 0x0c401f0007007f89 */ /* 0x000e2200000e0000 */
[----:B------:R-:W-:Y:S01]  /*88b0*/  UMOV UR29, 0x40000040 ;  /* 0x40000040001d7882 */ /* 0x000fe20000000000 */
[----:B------:R-:W-:Y:S01]  /*88c0*/  UMOV UR31, 0x80000020 ;  /* 0x80000020001f7882 */ /* 0x000fe20000000000 */
[----:B0-----:R-:W-:Y:S02]  /*88d0*/  FMNMX.FTZ R13, R7, R0, !PT ;  /* 0x00000000070d7209 */ /* 0x001fe40007810000 */
[----:B------:R-:W-:-:S03]  /*88e0*/  FMNMX.FTZ R7, R27, R20, !PT ;  /* 0x000000141b077209 */ /* 0x000fc60007810000 */
[----:B------:R-:W0:Y:S01]  /*88f0*/  SHFL.BFLY PT, R0, R13, 0x1, 0x1f ;  /* 0x0c201f000d007f89 */ /* 0x000e2200000e0000 */
[----:B------:R-:W-:-:S04]  /*8900*/  FMNMX.FTZ R20, R30, R7, !PT ;  /* 0x000000071e147209 */ /* 0x000fc80007810000 */
[----:B------:R-:W-:Y:S02]  /*8910*/  FMNMX.FTZ R7, R31, R20, !PT ;  /* 0x000000141f077209 */ /* 0x000fe40007810000 */
[----:B0-----:R-:W-:-:S05]  /*8920*/  FMNMX.FTZ R0, R13, R0, !PT ;  /* 0x000000000d007209 */ /* 0x001fca0007810000 */
        /* <DEDUP_REMOVED lines=12> */
[--C-:B------:R-:W-:Y:S01]  /*89f0*/  FFMA.FTZ R29, R44, UR33, -R10.reuse ;  /* 0x000000212c1d7c23 */ /* 0x100fe2000801080a */
[--C-:B------:R-:W-:Y:S01]  /*8a00*/  FFMA.FTZ R44, R53, UR33, -R10.reuse ;  /* 0x00000021352c7c23 */ /* 0x100fe2000801080a */
[--C-:B------:R-:W-:Y:S01]  /*8a10*/  FFMA.FTZ R53, R64, UR33, -R10.reuse ;  /* 0x0000002140357c23 */ /* 0x100fe2000801080a */
[----:B------:R-:W-:Y:S01]  /*8a20*/  FMNMX.FTZ R7, R39, R24, !PT ;  /* 0x0000001827077209 */ /* 0x000fe20007810000 */
[----:B------:R-:W-:Y:S01]  /*8a30*/  FMUL.FTZ R9, R9, UR33 ;  /* 0x0000002109097c20 */ /* 0x000fe20008410000 */
[--C-:B------:R-:W-:Y:S01]  /*8a40*/  FFMA.FTZ R41, R41, UR33, -R10.reuse ;  /* 0x0000002129297c23 */ /* 0x100fe2000801080a */
        /* <DEDUP_REMOVED lines=10> */
[--C-:B0-----:R-:W-:Y:S01]  /*8af0*/  FFMA.FTZ R37, R48, UR33, -R10.reuse ;  /* 0x0000002130257c23 */ /* 0x101fe2000801080a */
[--C-:B------:R-:W-:Y:S01]  /*8b00*/  FFMA.FTZ R48, R57, UR33, -R10.reuse ;  /* 0x0000002139307c23 */ /* 0x100fe2000801080a */
[--C-:B------:R-:W-:Y:S01]  /*8b10*/  FFMA.FTZ R57, R68, UR33, -R10.reuse ;  /* 0x0000002144397c23 */ /* 0x100fe2000801080a */
[----:B------:R-:W-:Y:S01]  /*8b20*/  FMNMX.FTZ R7, R47, R28, !PT ;  /* 0x0000001c2f077209 */ /* 0x000fe20007810000 */
[--C-:B------:R-:W-:Y:S01]  /*8b30*/  FFMA.FTZ R68, R77, UR33, -R10.reuse ;  /* 0x000000214d447c23 */ /* 0x100fe2000801080a */
[----:B------:R0:W-:Y:S01]  /*8b40*/  MUFU.EX2 R28, R41 ;  /* 0x00000029001c7308 */ /* 0x0001e20000000800 */
[--C-:B------:R-:W-:Y:S01]  /*8b50*/  FFMA.FTZ R40, R49, UR33, -R10.reuse ;  /* 0x0000002131287c23 */ /* 0x100fe2000801080a */
[----:B------:R-:W-:Y:S01]  /*8b60*/  FMNMX.FTZ R32, R50, R7, !PT ;  /* 0x0000000732207209 */ /* 0x000fe20007810000 */
[--C-:B------:R-:W-:Y:S01]  /*8b70*/  FFMA.FTZ R45, R56, UR33, -R10.reuse ;  /* 0x00000021382d7c23 */ /* 0x100fe2000801080a */
[----:B------:R-:W-:Y:S01]  /*8b80*/  FFMA.FTZ R49, R60, UR33, -R10 ;  /* 0x000000213c317c23 */ /* 0x000fe2000801080a */
[----:B------:R-:W-:-:S02]  /*8b90*/  WARPGROUP.DEPBAR.LE gsb0, 0x0 ;  /* 0x00008000000079c5 */ /* 0x000fc40000010000 */
[----:B------:R-:W-:Y:S01]  /*8ba0*/  WARPGROUP.ARRIVE ;  /* 0x00000000000079c5 */ /* 0x000fe20000000000 */
[----:B------:R-:W-:Y:S01]  /*8bb0*/  FMNMX.FTZ R7, R51, R32, !PT ;  /* 0x0000002033077209 */ /* 0x000fe20007810000 */
[--C-:B0-----:R-:W-:Y:S01]  /*8bc0*/  FFMA.FTZ R41, R52, UR33, -R10.reuse ;  /* 0x0000002134297c23 */ /* 0x101fe2000801080a */
[----:B------:R-:W-:Y:S01]  /*8bd0*/  MUFU.EX2 R9, R9 ;  /* 0x0000000900097308 */ /* 0x000fe20000000800 */
        /* <DEDUP_REMOVED lines=38> */
[----:B------:R-:W-:-:S05]  /*8e40*/  FMNMX.FTZ R32, R87, R32, !PT ;  /* 0x0000002057207209 */ /* 0x000fca0007810000 */
[----:B------:R-:W0:Y:S01]  /*8e50*/  SHFL.BFLY PT, R7, R32, 0x2, 0x1f ;  /* 0x0c401f0020077f89 */ /* 0x000e2200000e0000 */
[----:B------:R-:W-:Y:S08]  /*8e60*/  MUFU.EX2 R36, R36 ;  /* 0x0000002400247308 */ /* 0x000ff00000000800 */
[----:B------:R-:W-:Y:S08]  /*8e70*/  MUFU.EX2 R37, R37 ;  /* 0x0000002500257308 */ /* 0x000ff00000000800 */
[----:B------:R-:W-:Y:S01]  /*8e80*/  MUFU.EX2 R40, R40 ;  /* 0x0000002800287308 */ /* 0x000fe20000000800 */
[----:B0-----:R-:W-:-:S07]  /*8e90*/  FMNMX.FTZ R33, R32, R7, !PT ;  /* 0x0000000720217209 */ /* 0x001fce0007810000 */
[----:B------:R-:W-:Y:S01]  /*8ea0*/  MUFU.EX2 R41, R41 ;  /* 0x0000002900297308 */ /* 0x000fe20000000800 */
[----:B------:R-:W-:Y:S02]  /*8eb0*/  WARPGROUP.DEPBAR.LE gsb0, 0x0 ;  /* 0x00008000000079c5 */ /* 0x000fe40000010000 */
[----:B------:R-:W-:Y:S01]  /*8ec0*/  WARPGROUP.ARRIVE ;  /* 0x00000000000079c5 */ /* 0x000fe20000000000 */
[----:B------:R-:W0:Y:S04]  /*8ed0*/  SHFL.BFLY PT, R32, R33, 0x1, 0x1f ;  /* 0x0c201f0021207f89 */ /* 0x000e2800000e0000 */
[----:B------:R-:W-:Y:S01]  /*8ee0*/  MUFU.EX2 R44, R44 ;  /* 0x0000002c002c7308 */ /* 0x000fe20000000800 */
[----:B------:R-:W-:Y:S01]  /*8ef0*/  HGMMA.64x96x16.F32.BF16 R88, gdesc[UR28].tnspB, R88, gsb0 ;  /* 0x416000001c5879f0 */ /* 0x000fe20008001858 */
[----:B------:R-:W-:-:S02]  /*8f00*/  UIADD3 UR28, UR6, 0x600, URZ ;  /* 0x00000600061c7890 */ /* 0x000fc4000fffe03f */
[----:B------:R-:W-:-:S04]  /*8f10*/  UIADD3 UR30, UR7, 0x100, URZ ;  /* 0x00000100071e7890 */ /* 0x000fc8000fffe03f */
[----:B------:R-:W-:Y:S01]  /*8f20*/  MUFU.EX2 R45, R45 ;  /* 0x0000002d002d7308 */ /* 0x000fe20000000800 */
[----:B------:R-:W-:Y:S01]  /*8f30*/  UMOV UR29, 0x40000040 ;  /* 0x40000040001d7882 */ /* 0x000fe20000000000 */
[----:B------:R-:W-:-:S06]  /*8f40*/  UMOV UR31, 0x80000020 ;  /* 0x80000020001f7882 */ /* 0x000fcc0000000000 */
[----:B------:R-:W-:Y:S01]  /*8f50*/  MUFU.EX2 R48, R48 ;  /* 0x0000003000307308 */ /* 0x000fe20000000800 */
[----:B0-----:R-:W-:-:S07]  /*8f60*/  FMNMX.FTZ R7, R33, R32, !PT ;  /* 0x0000002021077209 */ /* 0x001fce0007810000 */
[----:B------:R-:W-:Y:S01]  /*8f70*/  MUFU.EX2 R49, R49 ;  /* 0x0000003100317308 */ /* 0x000fe20000000800 */
[C---:B------:R-:W-:Y:S01]  /*8f80*/  FMUL.FTZ R32, R7.reuse, UR33 ;  /* 0x0000002107207c20 */ /* 0x040fe20008410000 */
[----:B------:R-:W-:-:S03]  /*8f90*/  FADD.FTZ R8, -R7, R8 ;  /* 0x0000000807087221 */ /* 0x000fc60000010100 */
[--C-:B------:R-:W-:Y:S01]  /*8fa0*/  FFMA.FTZ R77, R34, UR33, -R32.reuse ;  /* 0x00000021224d7c23 */ /* 0x100fe20008010820 */
[--C-:B------:R-:W-:Y:S01]  /*8fb0*/  FFMA.FTZ R84, R35, UR33, -R32.reuse ;  /* 0x0000002123547c23 */ /* 0x100fe20008010820 */
[----:B------:R-:W-:Y:S02]  /*8fc0*/  IMAD.U32 R34, RZ, RZ, UR43 ;  /* 0x0000002bff227e24 */ /* 0x000fe4000f8e00ff */
[----:B------:R-:W-:Y:S01]  /*8fd0*/  FMUL.FTZ R8, R8, UR33 ;  /* 0x0000002108087c20 */ /* 0x000fe20008410000 */
[--C-:B------:R-:W-:Y:S01]  /*8fe0*/  FFMA.FTZ R33, R26, UR33, -R32.reuse ;  /* 0x000000211a217c23 */ /* 0x100fe20008010820 */
[----:B------:R-:W-:Y:S02]  /*8ff0*/  IMAD.U32 R35, RZ, RZ, UR35 ;  /* 0x00000023ff237e24 */ /* 0x000fe4000f8e00ff */
[--C-:B------:R-:W-:Y:S01]  /*9000*/  FFMA.FTZ R26, R27, UR33, -R32.reuse ;  /* 0x000000211b1a7c23 */ /* 0x100fe20008010820 */
[----:B------:R-:W-:Y:S01]  /*9010*/  @!P1 LEA R34, R34, UR42, 0x3 ;  /* 0x0000002a22229c11 */ /* 0x000fe2000f8e18ff */
[--C-:B------:R-:W-:Y:S01]  /*9020*/  FFMA.FTZ R80, R30, UR33, -R32.reuse ;  /* 0x000000211e507c23 */ /* 0x100fe20008010820 */
[----:B------:R-:W-:Y:S01]  /*9030*/  MUFU.EX2 R8, R8 ;  /* 0x0000000800087308 */ /* 0x000fe20000000800 */
[----:B------:R-:W-:Y:S01]  /*9040*/  @!P1 LEA R35, R35, UR42, 0x3 ;  /* 0x0000002a23239c11 */ /* 0x000fe2000f8e18ff */
[----:B------:R-:W-:Y:S01]  /*9050*/  FFMA.FTZ R85, R39, UR33, -R32 ;  /* 0x0000002127557c23 */ /* 0x000fe20008010820 */
[----:B------:R-:W-:-:S02]  /*9060*/  VIADD R30, R138, 0x9 ;  /* 0x000000098a1e7836 */ /* 0x000fc40000000000 */
[--C-:B------:R-:W-:Y:S01]  /*9070*/  FFMA.FTZ R39, R42, UR33, -R32.reuse ;  /* 0x000000212a277c23 */ /* 0x100fe20008010820 */
[--C-:B------:R-:W-:Y:S01]  /*9080*/  FFMA.FTZ R42, R43, UR33, -R32.reuse ;  /* 0x000000212b2a7c23 */ /* 0x100fe20008010820 */
[----:B------:R-:W-:Y:S02]  /*9090*/  @!P1 VIADD R34, R34, 0x2d840 ;  /* 0x0002d84022229836 */ /* 0x000fe40000000000 */
[--C-:B------:R-:W-:Y:S01]  /*90a0*/  FFMA.FTZ R43, R47, UR33, -R32.reuse ;  /* 0x000000212f2b7c23 */ /* 0x100fe20008010820 */
[----:B------:R-:W0:Y:S01]  /*90b0*/  MUFU.EX2 R33, R33 ;  /* 0x0000002100217308 */ /* 0x000e220000000800 */
[----:B------:R-:W-:Y:S02]  /*90c0*/  @!P1 VIADD R35, R35, 0x2d860 ;  /* 0x0002d86023239836 */ /* 0x000fe40000000000 */
[--C-:B------:R-:W-:Y:S01]  /*90d0*/  FFMA.FTZ R47, R55, UR33, -R32.reuse ;  /* 0x00000021372f7c23 */ /* 0x100fe20008010820 */
[--C-:B------:R-:W-:Y:S01]  /*90e0*/  FFMA.FTZ R81, R31, UR33, -R32.reuse ;  /* 0x000000211f517c23 */ /* 0x100fe20008010820 */
[----:B------:R-:W-:Y:S01]  /*90f0*/  SEL R55, R30, 0x9, !P2 ;  /* 0x000000091e377807 */ /* 0x000fe20005000000 */
[----:B------:R-:W-:Y:S01]  /*9100*/  FFMA.FTZ R76, R38, UR33, -R32 ;  /* 0x00000021264c7c23 */ /* 0x000fe20008010820 */
[----:B------:R-:W-:Y:S01]  /*9110*/  @!P1 PRMT R34, RZ, 0x654, R34 ;  /* 0x00000654ff229816 */ /* 0x000fe20000000022 */
[--C-:B------:R-:W-:Y:S01]  /*9120*/  FFMA.FTZ R27, R46, UR33, -R32.reuse ;  /* 0x000000212e1b7c23 */ /* 0x100fe20008010820 */
[----:B------:R-:W1:Y:S01]  /*9130*/  MUFU.EX2 R26, R26 ;  /* 0x0000001a001a7308 */ /* 0x000e620000000800 */
[----:B------:R-:W-:Y:S01]  /*9140*/  @!P1 PRMT R35, RZ, 0x654, R35 ;  /* 0x00000654ff239816 */ /* 0x000fe20000000023 */
[--C-:B------:R-:W-:Y:S01]  /*9150*/  FFMA.FTZ R46, R51, UR33, -R32.reuse ;  /* 0x00000021332e7c23 */ /* 0x100fe20008010820 */
[--C-:B------:R-:W-:Y:S01]  /*9160*/  FFMA.FTZ R51, R62, UR33, -R32.reuse ;  /* 0x000000213e337c23 */ /* 0x100fe20008010820 */
[--C-:B------:R-:W-:Y:S01]  /*9170*/  FFMA.FTZ R38, R50, UR33, -R32.reuse ;  /* 0x0000002132267c23 */ /* 0x100fe20008010820 */
[--C-:B------:R-:W-:Y:S01]  /*9180*/  FFMA.FTZ R50, R59, UR33, -R32.reuse ;  /* 0x000000213b327c23 */ /* 0x100fe20008010820 */
[--C-:B------:R-:W-:Y:S01]  /*9190*/  FFMA.FTZ R31, R54, UR33, -R32.reuse ;  /* 0x00000021361f7c23 */ /* 0x100fe20008010820 */
[--C-:B------:R-:W-:Y:S01]  /*91a0*/  FFMA.FTZ R30, R58, UR33, -R32.reuse ;  /* 0x000000213a1e7c23 */ /* 0x100fe20008010820 */
[----:B------:R-:W2:Y:S01]  /*91b0*/  MUFU.EX2 R80, R80 ;  /* 0x0000005000507308 */ /* 0x000ea20000000800 */
[----:B0-----:R-:W-:Y:S01]  /*91c0*/  FFMA.FTZ R3, R8, R3, R33 ;  /* 0x0000000308037223 */ /* 0x001fe20000010021 */
        /* <DEDUP_REMOVED lines=15> */
[----:B------:R-:W-:Y:S01]  /*92c0*/  F2FP.BF16.F32.PACK_AB R33, R26, R33 ;  /* 0x000000211a21723e */ /* 0x000fe200000010ff */
[----:B------:R-:W-:Y:S01]  /*92d0*/  UMOV UR35, UR43 ;  /* 0x0000002b00237c82 */ /* 0x000fe20008000000 */
[C---:B------:R-:W-:Y:S01]  /*92e0*/  ISETP.GT.AND P2, PT, R2.reuse, UR34, PT ;  /* 0x0000002202007c0c */ /* 0x040fe2000bf44270 */
[----:B------:R-:W-:-:S04]  /*92f0*/  VIADD R2, R2, 0xffffffff ;  /* 0xffffffff02027836 */ /* 0x000fc80000000000 */
[----:B------:R-:W3:Y:S08]  /*9300*/  MUFU.EX2 R84, R84 ;  /* 0x0000005400547308 */ /* 0x000ef00000000800 */
[----:B------:R-:W4:Y:S08]  /*9310*/  MUFU.EX2 R76, R76 ;  /* 0x0000004c004c7308 */ /* 0x000f300000000800 */
        /* <DEDUP_REMOVED lines=18> */
[----:B------:R-:W-:Y:S08]  /*9440*/  MUFU.EX2 R52, R52 ;  /* 0x0000003400347308 */ /* 0x000ff00000000800 */
[----:B------:R-:W5:Y:S08]  /*9450*/  MUFU.EX2 R51, R51 ;  /* 0x0000003300337308 */ /* 0x000f700000000800 */
        /* <DEDUP_REMOVED lines=39> */
[----:B------:R-:W-:Y:S01]  /*96d0*/  @!P1 SYNCS.ARRIVE.TRANS64.RED.A1T0 RZ, [R34+URZ], RZ ;  /* 0x000000ff22ff99a7 */ /* 0x000fe2000810043f */
[----:B------:R-:W-:Y:S01]  /*96e0*/  FMUL.FTZ R88, R88, R9 ;  /* 0x0000000958587220 */ /* 0x000fe20000410000 */
[----:B--2---:R-:W-:Y:S01]  /*96f0*/  FFMA.FTZ R55, R70, UR33, -R32 ;  /* 0x0000002146377c23 */ /* 0x004fe20008010820 */
[----:B------:R-:W-:Y:S01]  /*9700*/  F2FP.BF16.F32.PACK_AB R32, R12, R11 ;  /* 0x0000000b0c20723e */ /* 0x000fe200000010ff */
[-C--:B------:R-:W-:Y:S01]  /*9710*/  FMUL.FTZ R89, R89, R9.reuse ;  /* 0x0000000959597220 */ /* 0x080fe20000410000 */
[-C--:B------:R-:W-:Y:S01]  /*9720*/  FMUL.FTZ R92, R92, R9.reuse ;  /* 0x000000095c5c7220 */ /* 0x080fe20000410000 */
[-C--:B------:R-:W-:Y:S01]  /*9730*/  FMUL.FTZ R93, R93, R9.reuse ;  /* 0x000000095d5d7220 */ /* 0x080fe20000410000 */
[-C--:B------:R-:W-:Y:S01]  /*9740*/  FMUL.FTZ R96, R96, R9.reuse ;  /* 0x0000000960607220 */ /* 0x080fe20000410000 */
[----:B------:R2:W-:Y:S01]  /*9750*/  @!P1 SYNCS.ARRIVE.TRANS64.RED.A1T0 RZ, [R35+URZ], RZ ;  /* 0x000000ff23ff99a7 */ /* 0x0005e2000810043f */
[----:B------:R-:W-:Y:S01]  /*9760*/  MUFU.EX2 R55, R55 ;  /* 0x0000003700377308 */ /* 0x000fe20000000800 */
[-C--:B------:R-:W-:Y:S01]  /*9770*/  FMUL.FTZ R97, R97, R9.reuse ;  /* 0x0000000961617220 */ /* 0x080fe20000410000 */
[-C--:B------:R-:W-:Y:S01]  /*9780*/  FMUL.FTZ R100, R100, R9.reuse ;  /* 0x0000000964647220 */ /* 0x080fe20000410000 */
[-C--:B------:R-:W-:Y:S01]  /*9790*/  FMUL.FTZ R101, R101, R9.reuse ;  /* 0x0000000965657220 */ /* 0x080fe20000410000 */
[-C--:B------:R-:W-:Y:S01]  /*97a0*/  FMUL.FTZ R104, R104, R9.reuse ;  /* 0x0000000968687220 */ /* 0x080fe20000410000 */
[-C--:B------:R-:W-:Y:S01]  /*97b0*/  FMUL.FTZ R105, R105, R9.reuse ;  /* 0x0000000969697220 */ /* 0x080fe20000410000 */
[-C--:B------:R-:W-:Y:S01]  /*97c0*/  FMUL.FTZ R108, R108, R9.reuse ;  /* 0x000000096c6c7220 */ /* 0x080fe20000410000 */
[----:B--2---:R-:W-:Y:S01]  /*97d0*/  FFMA.FTZ R35, R9, R4, R11 ;  /* 0x0000000409237223 */ /* 0x004fe2000001000b */
[-C--:B------:R-:W-:Y:S01]  /*97e0*/  FMUL.FTZ R109, R109, R9.reuse ;  /* 0x000000096d6d7220 */ /* 0x080fe20000410000 */
[----:B------:R-:W-:Y:S01]  /*97f0*/  MUFU.EX2 R4, R63 ;  /* 0x0000003f00047308 */ /* 0x000fe20000000800 */
[-C--:B------:R-:W-:Y:S01]  /*9800*/  FMUL.FTZ R112, R112, R9.reuse ;  /* 0x0000000970707220 */ /* 0x080fe20000410000 */
[----:B------:R-:W-:Y:S01]  /*9810*/  FADD.FTZ R34, R12, R35 ;  /* 0x000000230c227221 */ /* 0x000fe20000010000 */
[-C--:B------:R-:W-:Y:S01]  /*9820*/  FMUL.FTZ R113, R113, R9.reuse ;  /* 0x0000000971717220 */ /* 0x080fe20000410000 */
[-C--:B------:R-:W-:Y:S01]  /*9830*/  FMUL.FTZ R116, R116, R9.reuse ;  /* 0x0000000974747220 */ /* 0x080fe20000410000 */
[-C--:B------:R-:W-:Y:S01]  /*9840*/  FMUL.FTZ R117, R117, R9.reuse ;  /* 0x0000000975757220 */ /* 0x080fe20000410000 */
[----:B------:R-:W-:Y:S01]  /*9850*/  FADD.FTZ R35, R13, R34 ;  /* 0x000000220d237221 */ /* 0x000fe20000010000 */
[----:B------:R-:W-:Y:S01]  /*9860*/  FADD.FTZ R34, R80, R3 ;  /* 0x0000000350227221 */ /* 0x000fe20000010000 */
[-C--:B------:R-:W-:Y:S01]  /*9870*/  FMUL.FTZ R120, R120, R9.reuse ;  /* 0x0000000978787220 */ /* 0x080fe20000410000 */
[----:B------:R-:W2:Y:S01]  /*9880*/  MUFU.EX2 R3, R66 ;  /* 0x0000004200037308 */ /* 0x000ea20000000800 */
[----:B------:R-:W-:Y:S01]  /*9890*/  FADD.FTZ R62, R14, R35 ;  /* 0x000000230e3e7221 */ /* 0x000fe20000010000 */
[----:B0-----:R-:W-:Y:S01]  /*98a0*/  FADD.FTZ R34, R81, R34 ;  /* 0x0000002251227221 */ /* 0x001fe20000010000 */
[-C--:B------:R-:W-:Y:S01]  /*98b0*/  FMUL.FTZ R121, R121, R9.reuse ;  /* 0x0000000979797220 */ /* 0x080fe20000410000 */
[-C--:B------:R-:W-:Y:S01]  /*98c0*/  FMUL.FTZ R124, R124, R9.reuse ;  /* 0x000000097c7c7220 */ /* 0x080fe20000410000 */
[----:B------:R-:W-:Y:S01]  /*98d0*/  FADD.FTZ R35, R15, R62 ;  /* 0x0000003e0f237221 */ /* 0x000fe20000010000 */
[----:B-1----:R-:W-:Y:S01]  /*98e0*/  FADD.FTZ R59, R77, R34 ;  /* 0x000000224d3b7221 */ /* 0x002fe20000010000 */
[-C--:B------:R-:W-:Y:S01]  /*98f0*/  FMUL.FTZ R125, R125, R9.reuse ;  /* 0x000000097d7d7220 */ /* 0x080fe20000410000 */
[-C--:B------:R-:W-:Y:S01]  /*9900*/  FMUL.FTZ R128, R128, R9.reuse ;  /* 0x0000000980807220 */ /* 0x080fe20000410000 */
[----:B------:R-:W-:Y:S01]  /*9910*/  FADD.FTZ R34, R20, R35 ;  /* 0x0000002314227221 */ /* 0x000fe20000010000 */
[----:B---3--:R-:W-:Y:S01]  /*9920*/  FADD.FTZ R59, R84, R59 ;  /* 0x0000003b543b7221 */ /* 0x008fe20000010000 */
[-C--:B------:R-:W-:Y:S01]  /*9930*/  FMUL.FTZ R129, R129, R9.reuse ;  /* 0x0000000981817220 */ /* 0x080fe20000410000 */
[-C--:B------:R-:W-:Y:S01]  /*9940*/  FMUL.FTZ R132, R132, R9.reuse ;  /* 0x0000000984847220 */ /* 0x080fe20000410000 */
[----:B------:R-:W-:Y:S01]  /*9950*/  FADD.FTZ R35, R21, R34 ;  /* 0x0000002215237221 */ /* 0x000fe20000010000 */
[----:B----4-:R-:W-:Y:S01]  /*9960*/  FADD.FTZ R34, R76, R59 ;  /* 0x0000003b4c227221 */ /* 0x010fe20000010000 */
[----:B------:R-:W-:Y:S01]  /*9970*/  FMUL.FTZ R133, R133, R9 ;  /* 0x0000000985857220 */ /* 0x000fe20000410000 */
[-C--:B------:R-:W-:Y:S01]  /*9980*/  FMUL.FTZ R90, R90, R8.reuse ;  /* 0x000000085a5a7220 */ /* 0x080fe20000410000 */
[----:B------:R-:W-:Y:S01]  /*9990*/  FADD.FTZ R62, R24, R35 ;  /* 0x00000023183e7221 */ /* 0x000fe20000010000 */
[----:B-----5:R-:W-:Y:S01]  /*99a0*/  FADD.FTZ R34, R85, R34 ;  /* 0x0000002255227221 */ /* 0x020fe20000010000 */
[-C--:B------:R-:W-:Y:S01]  /*99b0*/  FMUL.FTZ R91, R91, R8.reuse ;  /* 0x000000085b5b7220 */ /* 0x080fe20000410000 */
        /* <DEDUP_REMOVED lines=28> */
[----:B0-----:R-:W0:Y:S01]  /*9b80*/  MUFU.EX2 R33, R82 ;  /* 0x0000005200217308 */ /* 0x001e220000000800 */
[----:B------:R-:W-:Y:S01]  /*9b90*/  FADD.FTZ R28, R44, R11 ;  /* 0x0000000b2c1c7221 */ /* 0x000fe20000010000 */
[----:B------:R-:W-:Y:S01]  /*9ba0*/  FADD.FTZ R11, R47, R20 ;  /* 0x000000142f0b7221 */ /* 0x000fe20000010000 */
[----:B------:R-:W-:Y:S01]  /*9bb0*/  F2FP.BF16.F32.PACK_AB R25, R42, R39 ;  /* 0x000000272a19723e */ /* 0x000fe200000010ff */
[----:B------:R1:W-:Y:S01]  /*9bc0*/  STSM.16.M88.4 [R23], R12 ;  /* 0x0000000c17007844 */ /* 0x0003e20000000200 */
[----:B------:R-:W-:Y:S01]  /*9bd0*/  FADD.FTZ R21, R45, R28 ;  /* 0x0000001c2d157221 */ /* 0x000fe20000010000 */
[----:B------:R-:W-:Y:S01]  /*9be0*/  FADD.FTZ R11, R30, R11 ;  /* 0x0000000b1e0b7221 */ /* 0x000fe20000010000 */
[----:B------:R-:W-:Y:S01]  /*9bf0*/  F2FP.BF16.F32.PACK_AB R26, R36, R29 ;  /* 0x0000001d241a723e */ /* 0x000fe200000010ff */
[----:B------:R-:W3:Y:S01]  /*9c00*/  MUFU.EX2 R35, R86 ;  /* 0x0000005600237308 */ /* 0x000ee20000000800 */
[----:B------:R-:W-:Y:S01]  /*9c10*/  FADD.FTZ R20, R48, R21 ;  /* 0x0000001530147221 */ /* 0x000fe20000010000 */
[----:B------:R-:W-:Y:S01]  /*9c20*/  FADD.FTZ R28, R50, R11 ;  /* 0x0000000b321c7221 */ /* 0x000fe20000010000 */
[----:B------:R-:W-:Y:S01]  /*9c30*/  F2FP.BF16.F32.PACK_AB R27, R43, R27 ;  /* 0x0000001b2b1b723e */ /* 0x000fe200000010ff */
[----:B------:R-:W-:Y:S01]  /*9c40*/  FMUL.FTZ R106, R106, R8 ;  /* 0x000000086a6a7220 */ /* 0x000fe20000410000 */
[----:B------:R-:W-:Y:S01]  /*9c50*/  FADD.FTZ R11, R49, R20 ;  /* 0x00000014310b7221 */ /* 0x000fe20000010000 */
[----:B------:R-:W-:Y:S01]  /*9c60*/  FADD.FTZ R21, R51, R28 ;  /* 0x0000001c33157221 */ /* 0x000fe20000010000 */
[----:B--2---:R-:W-:Y:S01]  /*9c70*/  F2FP.BF16.F32.PACK_AB R29, R54, R3 ;  /* 0x00000003361d723e */ /* 0x004fe200000010ff */
[----:B------:R2:W-:Y:S01]  /*9c80*/  STSM.16.M88.4 [R19], R24 ;  /* 0x0000001813007844 */ /* 0x0005e20000000200 */
[----:B------:R-:W-:Y:S01]  /*9c90*/  FADD.FTZ R20, R52, R11 ;  /* 0x0000000b34147221 */ /* 0x000fe20000010000 */
[----:B------:R-:W-:Y:S01]  /*9ca0*/  FADD.FTZ R28, R4, R21 ;  /* 0x00000015041c7221 */ /* 0x000fe20000010000 */
[----:B------:R-:W4:Y:S01]  /*9cb0*/  MUFU.EX2 R32, R87 ;  /* 0x0000005700207308 */ /* 0x000f220000000800 */
[----:B-1----:R-:W-:Y:S01]  /*9cc0*/  F2FP.BF16.F32.PACK_AB R12, R40, R37 ;  /* 0x00000025280c723e */ /* 0x002fe200000010ff */
        /* <DEDUP_REMOVED lines=12> */
[----:B--2---:R-:W-:Y:S01]  /*9d90*/  F2FP.BF16.F32.PACK_AB R27, R4, R51 ;  /* 0x00000033041b723e */ /* 0x004fe200000010ff */
[----:B------:R-:W-:Y:S01]  /*9da0*/  FADD.FTZ R4, R60, R11 ;  /* 0x0000000b3c047221 */ /* 0x000fe20000010000 */
[----:B------:R-:W-:Y:S01]  /*9db0*/  FADD.FTZ R21, R58, R21 ;  /* 0x000000153a157221 */ /* 0x000fe20000010000 */
[----:B------:R1:W-:Y:S01]  /*9dc0*/  STSM.16.M88.4 [R18], R12 ;  /* 0x0000000c12007844 */ /* 0x0003e20000000200 */
[----:B------:R-:W-:Y:S01]  /*9dd0*/  F2FP.BF16.F32.PACK_AB R24, R48, R45 ;  /* 0x0000002d3018723e */ /* 0x000fe200000010ff */
        /* <DEDUP_REMOVED lines=12> */
[----:B------:R-:W-:Y:S01]  /*9ea0*/  F2FP.BF16.F32.PACK_AB R30, R60, R57 ;  /* 0x000000393c1e723e */ /* 0x000fe200000010ff */
[----:B------:R-:W-:Y:S01]  /*9eb0*/  FADD.FTZ R4, R79, R4 ;  /* 0x000000044f047221 */ /* 0x000fe20000010000 */
[----:B-1----:R-:W-:Y:S01]  /*9ec0*/  FADD.FTZ R14, R68, R11 ;  /* 0x0000000b440e7221 */ /* 0x002fe20000010000 */
[----:B------:R-:W-:Y:S01]  /*9ed0*/  F2FP.BF16.F32.PACK_AB R31, R58, R55 ;  /* 0x000000373a1f723e */ /* 0x000fe200000010ff */
[----:B------:R-:W-:Y:S01]  /*9ee0*/  FMUL.FTZ R118, R118, R8 ;  /* 0x0000000876767220 */ /* 0x000fe20000410000 */
[----:B------:R-:W-:Y:S01]  /*9ef0*/  F2FP.BF16.F32.PACK_AB R12, R64, R61 ;  /* 0x0000003d400c723e */ /* 0x000fe200000010ff */
[----:B------:R-:W-:Y:S01]  /*9f00*/  FADD.FTZ R3, R69, R14 ;  /* 0x0000000e45037221 */ /* 0x000fe20000010000 */
[----:B------:R-:W-:Y:S01]  /*9f10*/  F2FP.BF16.F32.PACK_AB R13, R75, R74 ;  /* 0x0000004a4b0d723e */ /* 0x000fe200000010ff */
[----:B------:R1:W-:Y:S01]  /*9f20*/  STSM.16.M88.4 [R136], R28 ;  /* 0x0000001c88007844 */ /* 0x0003e20000000200 */
[----:B------:R-:W-:Y:S01]  /*9f30*/  F2FP.BF16.F32.PACK_AB R14, R68, R65 ;  /* 0x00000041440e723e */ /* 0x000fe200000010ff */
[----:B0-----:R-:W-:Y:S01]  /*9f40*/  FADD.FTZ R4, R33, R4 ;  /* 0x0000000421047221 */ /* 0x001fe20000010000 */
[----:B------:R-:W-:Y:S01]  /*9f50*/  F2FP.BF16.F32.PACK_AB R15, R79, R78 ;  /* 0x0000004e4f0f723e */ /* 0x000fe200000010ff */
[C---:B------:R-:W-:Y:S01]  /*9f60*/  FADD.FTZ R20, R72.reuse, R3 ;  /* 0x0000000348147221 */ /* 0x040fe20000010000 */
[-C--:B------:R-:W-:Y:S01]  /*9f70*/  FMUL.FTZ R119, R119, R8.reuse ;  /* 0x0000000877777220 */ /* 0x080fe20000410000 */
[C---:B------:R-:W-:Y:S01]  /*9f80*/  FADD.FTZ R4, R83.reuse, R4 ;  /* 0x0000000453047221 */ /* 0x040fe20000010000 */
[----:B--2---:R-:W-:Y:S01]  /*9f90*/  F2FP.BF16.F32.PACK_AB R24, R72, R69 ;  /* 0x000000454818723e */ /* 0x004fe200000010ff */
[----:B------:R1:W-:Y:S01]  /*9fa0*/  STSM.16.M88.4 [R19+0x6000], R12 ;  /* 0x0060000c13007844 */ /* 0x0003e20000000200 */
[----:B------:R-:W-:Y:S01]  /*9fb0*/  F2FP.BF16.F32.PACK_AB R25, R83, R33 ;  /* 0x000000215319723e */ /* 0x000fe200000010ff */
[----:B---3--:R-:W-:Y:S01]  /*9fc0*/  FADD.FTZ R3, R35, R4 ;  /* 0x0000000423037221 */ /* 0x008fe20000010000 */
[----:B------:R-:W-:Y:S01]  /*9fd0*/  F2FP.BF16.F32.PACK_AB R26, R10, R73 ;  /* 0x000000490a1a723e */ /* 0x000fe200000010ff */
[----:B------:R-:W-:Y:S01]  /*9fe0*/  FADD.FTZ R73, R73, R20 ;  /* 0x0000001449497221 */ /* 0x000fe20000010000 */
[----:B----4-:R-:W-:Y:S01]  /*9ff0*/  F2FP.BF16.F32.PACK_AB R27, R32, R35 ;  /* 0x00000023201b723e */ /* 0x010fe200000010ff */
[-C--:B------:R-:W-:Y:S01]  /*a000*/  FMUL.FTZ R122, R122, R8.reuse ;  /* 0x000000087a7a7220 */ /* 0x080fe20000410000 */
[-C--:B------:R-:W-:Y:S01]  /*a010*/  FMUL.FTZ R123, R123, R8.reuse ;  /* 0x000000087b7b7220 */ /* 0x080fe20000410000 */
[-C--:B------:R-:W-:Y:S01]  /*a020*/  FMUL.FTZ R126, R126, R8.reuse ;  /* 0x000000087e7e7220 */ /* 0x080fe20000410000 */
[-C--:B------:R-:W-:Y:S01]  /*a030*/  FMUL.FTZ R127, R127, R8.reuse ;  /* 0x000000087f7f7220 */ /* 0x080fe20000410000 */
[----:B------:R1:W-:Y:S01]  /*a040*/  STSM.16.M88.4 [R18+0x6000], R24 ;  /* 0x0060001812007844 */ /* 0x0003e20000000200 */
[-C--:B------:R-:W-:Y:S01]  /*a050*/  FMUL.FTZ R130, R130, R8.reuse ;  /* 0x0000000882827220 */ /* 0x080fe20000410000 */
[-C--:B------:R-:W-:Y:S01]  /*a060*/  FMUL.FTZ R131, R131, R8.reuse ;  /* 0x0000000883837220 */ /* 0x080fe20000410000 */
[-C--:B------:R-:W-:Y:S01]  /*a070*/  FMUL.FTZ R134, R134, R8.reuse ;  /* 0x0000000886867220 */ /* 0x080fe20000410000 */
[----:B------:R-:W-:Y:S01]  /*a080*/  @!PT LDS RZ, [RZ] ;  /* 0x00000000fffff984 */ /* 0x000fe20000000800 */
[----:B------:R-:W-:Y:S01]  /*a090*/  @!PT LDS RZ, [RZ] ;  /* 0x00000000fffff984 */ /* 0x000fe20000000800 */
[----:B------:R-:W-:Y:S01]  /*a0a0*/  @!PT LDS RZ, [RZ] ;  /* 0x00000000fffff984 */ /* 0x000fe20000000800 */
[----:B------:R-:W-:Y:S01]  /*a0b0*/  @!PT LDS RZ, [RZ] ;  /* 0x00000000fffff984 */ /* 0x000fe20000000800 */
[----:B------:R0:W-:Y:S06]  /*a0c0*/  MEMBAR.ALL.CTA ;  /* 0x0000000000007992 */ /* 0x0001ec0000008000 */
[----:B0-----:R-:W0:Y:S01]  /*a0d0*/  FENCE.VIEW.ASYNC.S ;  /* 0x00000000000073c6 */ /* 0x001e220000000000 */
[----:B------:R-:W-:Y:S01]  /*a0e0*/  FMUL.FTZ R135, R135, R8 ;  /* 0x0000000887877220 */ /* 0x000fe20000410000 */
[----:B------:R-:W-:Y:S01]  /*a0f0*/  FADD.FTZ R4, R10, R73 ;  /* 0x000000490a047221 */ /* 0x000fe20000010000 */
[----:B------:R-:W-:Y:S01]  /*a100*/  FADD.FTZ R3, R32, R3 ;  /* 0x0000000320037221 */ /* 0x000fe20000010000 */
[----:B------:R-:W-:-:S02]  /*a110*/  IMAD.MOV.U32 R8, RZ, RZ, R7 ;  /* 0x000000ffff087224 */ /* 0x000fc400078e0007 */
[----:B------:R-:W-:Y:S01]  /*a120*/  IMAD.MOV.U32 R9, RZ, RZ, R0 ;  /* 0x000000ffff097224 */ /* 0x000fe200078e0000 */
[----:B0-----:R-:W-:Y:S01]  /*a130*/  NOP ;  /* 0x0000000000007918 */ /* 0x001fe20000000000 */
[----:B------:R-:W-:Y:S05]  /*a140*/  @P2 BRA `(.L_x_897) ;  /* 0xffffffdc00f02947 */ /* 0x000fea000383ffff */
.L_x_888:
[----:B------:R-:W-:-:S13]  /*a150*/  ISETP.GE.AND P2, PT, R2, UR39, PT ;  /* 0x0000002702007c0c */ /* 0x000fda000bf46270 */
[----:B------:R-:W-:Y:S05]  /*a160*/  @!P2 BRA `(.L_x_898) ;  /* 0x000000300034a947 */ /* 0x000fea0003800000 */
[----:B------:R-:W-:Y:S01]  /*a170*/  IMAD.IADD R10, R137, 0x1, -R139 ;  /* 0x00000001890a7824 */ /* 0x000fe200078e0a8b */
[----:B------:R-:W-:Y:S01]  /*a180*/  UMOV UR28, UR46 ;  /* 0x0000002e001c7c82 */ /* 0x000fe20008000000 */
[----:B-1----:R-:W-:Y:S01]  /*a190*/  IMAD.MOV.U32 R13, RZ, RZ, R7 ;  /* 0x000000ffff0d7224 */ /* 0x002fe200078e0007 */
[----:B------:R-:W-:Y:S01]  /*a1a0*/  UMOV UR50, UR43 ;  /* 0x0000002b00327c82 */ /* 0x000fe20008000000 */
[--C-:B------:R-:W-:Y:S01]  /*a1b0*/  IMAD.IADD R11, R6, 0x1, R10.reuse ;  /* 0x00000001060b7824 */ /* 0x100fe200078e020a */
[----:B------:R-:W-:Y:S01]  /*a1c0*/  ULDC UR34, c[0x0][0x9e4] ;  /* 0x0002790000227ab9 */ /* 0x000fe20000000800 */
[----:B------:R-:W-:Y:S01]  /*a1d0*/  IMAD.IADD R10, R5, 0x1, R10 ;  /* 0x00000001050a7824 */ /* 0x000fe200078e020a */
[----:B------:R-:W-:Y:S01]  /*a1e0*/  ULDC UR47, c[0x0][0x9dc] ;  /* 0x00027700002f7ab9 */ /* 0x000fe20000000800 */
[----:B------:R-:W-:Y:S01]  /*a1f0*/  IMAD.MOV.U32 R12, RZ, RZ, R0 ;  /* 0x000000ffff0c7224 */ /* 0x000fe200078e0000 */
[----:B------:R-:W-:Y:S01]  /*a200*/  LOP3.LUT R9, RZ, R11, RZ, 0x33, !PT ;  /* 0x0000000bff097212 */ /* 0x000fe200078e33ff */
[----:B------:R-:W-:Y:S01]  /*a210*/  ULDC UR33, c[0x0][0x988] ;  /* 0x0002620000217ab9 */ /* 0x000fe20000000800 */
[----:B------:R-:W-:Y:S01]  /*a220*/  LOP3.LUT R8, RZ, R10, RZ, 0x33, !PT ;  /* 0x0000000aff087212 */ /* 0x000fe200078e33ff */
[----:B------:R-:W-:-:S06]  /*a230*/  ULDC UR35, c[0x0][0x9e0] ;  /* 0x0002780000237ab9 */ /* 0x000fcc0000000800 */
.L_x_915:
        /* <DEDUP_REMOVED lines=9> */
.L_x_900:
[----:B------:R-:W-:Y:S01]  /*a2d0*/  ULEA UR6, UR43, UR42, 0x3 ;  /* 0x0000002a2b067291 */ /* 0x000fe2000f8e183f */
[----:B------:R-:W-:-:S05]  /*a2e0*/  IMAD.U32 R0, RZ, RZ, UR46 ;  /* 0x0000002eff007e24 */ /* 0x000fca000f8e00ff */
[----:B------:R-:W-:-:S04]  /*a2f0*/  SHF.L.U32 R0, R0, 0x1f, RZ ;  /* 0x0000001f00007819 */ /* 0x000fc800000006ff */
[----:B------:R0:W1:Y:S01]  /*a300*/  SYNCS.PHASECHK.TRANS64.TRYWAIT P2, [UR6+0x2d830], R0 ;  /* 0x02d83000ff0075a7 */ /* 0x0000620008040146 */
[----:B------:R-:W-:Y:S05]  /*a310*/  @!P0 BRA `(.L_x_901) ;  /* 0x0000000000048947 */ /* 0x000fea0003800000 */
[----:B------:R-:W-:Y:S01]  /*a320*/  BPT.TRAP 0x1 ;  /* 0x000000040000795c */ /* 0x000fe20000300000 */
.L_x_901:
[----:B-1----:R-:W-:Y:S05]  /*a330*/  @P2 BRA `(.L_x_899) ;  /* 0x0000000000082947 */ /* 0x002fea0003800000 */
[----:B------:R-:W1:Y:S02]  /*a340*/  SYNCS.PHASECHK.TRANS64.TRYWAIT P2, [UR6+0x2d830], R0 ;  /* 0x02d83000ff0075a7 */ /* 0x000e640008040146 */
[----:B-1----:R-:W-:Y:S05]  /*a350*/  @!P2 BRA `(.L_x_902) ;  /* 0x000000a00030a947 */ /* 0x002fea0003800000 */
.L_x_899:
        /* <DEDUP_REMOVED lines=37> */
.L_x_904:
[----:B------:R-:W-:Y:S01]  /*a5b0*/  ULEA UR6, UR50, UR42, 0x3 ;  /* 0x0000002a32067291 */ /* 0x000fe2000f8e183f */
[----:B------:R-:W-:-:S05]  /*a5c0*/  IMAD.U32 R0, RZ, RZ, UR28 ;  /* 0x0000001cff007e24 */ /* 0x000fca000f8e00ff */
[----:B------:R-:W-:-:S04]  /*a5d0*/  SHF.L.U32 R0, R0, 0x1f, RZ ;  /* 0x0000001f00007819 */ /* 0x000fc800000006ff */
[----:B------:R0:W1:Y:S01]  /*a5e0*/  SYNCS.PHASECHK.TRANS64.TRYWAIT P2, [UR6+0x2d850], R0 ;  /* 0x02d85000ff0075a7 */ /* 0x0000620008040146 */
[----:B------:R-:W-:Y:S05]  /*a5f0*/  @!P0 BRA `(.L_x_905) ;  /* 0x0000000000048947 */ /* 0x000fea0003800000 */
[----:B------:R-:W-:Y:S01]  /*a600*/  BPT.TRAP 0x1 ;  /* 0x000000040000795c */ /* 0x000fe20000300000 */
.L_x_905:
[----:B-1----:R-:W-:Y:S05]  /*a610*/  @P2 BRA `(.L_x_903) ;  /* 0x0000000000082947 */ /* 0x002fea0003800000 */
[----:B------:R-:W1:Y:S02]  /*a620*/  SYNCS.PHASECHK.TRANS64.TRYWAIT P2, [UR6+0x2d850], R0 ;  /* 0x02d85000ff0075a7 */ /* 0x000e640008040146 */
[----:B-1----:R-:W-:Y:S05]  /*a630*/  @!P2 BRA `(.L_x_906) ;  /* 0x0000009c0090a947 */ /* 0x002fea0003800000 */
.L_x_903:
[----:B------:R-:W-:Y:S01]  /*a640*/  UIADD3 UR6, UR42, 0x400, URZ ;  /* 0x000004002a067890 */ /* 0x000fe2000fffe03f */
[----:B------:R-:W-:Y:S01]  /*a650*/  WARPGROUP.ARRIVE ;  /* 0x00000000000079c5 */ /* 0x000fe20000000000 */
[----:B------:R-:W-:Y:S01]  /*a660*/  UMOV UR29, 0x40000040 ;  /* 0x40000040001d7882 */ /* 0x000fe20000000000 */
[----:B------:R-:W-:Y:S01]  /*a670*/  UMOV UR31, 0x80000020 ;  /* 0x80000020001f7882 */ /* 0x000fe20000000000 */
[----:B------:R-:W-:-:S03]  /*a680*/  USHF.R.U32.HI UR6, URZ, 0x4, UR6 ;  /* 0x000000043f067899 */ /* 0x000fc60008011606 */
[----:B------:R-:W2:Y:S01]  /*a690*/  S2R R14, SR_TID.X ;  /* 0x00000000000e7919 */ /* 0x000ea20000002100 */
[----:B01----:R-:W-:Y:S01]  /*a6a0*/  IMAD.U32 R0, RZ, RZ, UR43 ;  /* 0x0000002bff007e24 */ /* 0x003fe2000f8e00ff */
[----:B------:R-:W-:-:S04]  /*a6b0*/  ULOP3.LUT UR6, UR6, 0x3fff, URZ, 0xc0, !UPT ;  /* 0x00003fff06067892 */ /* 0x000fc8000f8ec03f */
[----:B------:R-:W-:Y:S01]  /*a6c0*/  @!P1 LEA R0, R0, UR42, 0x3 ;  /* 0x0000002a00009c11 */ /* 0x000fe2000f8e18ff */
[----:B------:R-:W-:Y:S02]  /*a6d0*/  ULOP3.LUT UR7, UR6, 0x2000000, URZ, 0xfc, !UPT ;  /* 0x0200000006077892 */ /* 0x000fe4000f8efc3f */
[----:B------:R-:W-:Y:S02]  /*a6e0*/  ULOP3.LUT UR6, UR37, 0x10000, URZ, 0xfc, !UPT ;  /* 0x0001000025067892 */ /* 0x000fe4000f8efc3f */
[----:B------:R-:W-:-:S05]  /*a6f0*/  UIMAD UR7, UR50, 0x600, UR7 ;  /* 0x00000600320778a4 */ /* 0x000fca000f8e0207 */
[----:B------:R-:W-:Y:S02]  /*a700*/  UMOV UR28, UR6 ;  /* 0x00000006001c7c82 */ /* 0x000fe40008000000 */
[----:B------:R-:W-:Y:S02]  /*a710*/  UMOV UR30, UR7 ;  /* 0x00000007001e7c82 */ /* 0x000fe40008000000 */
[----:B------:R-:W-:Y:S01]  /*a720*/  HGMMA.64x96x16.F32.BF16 R88, gdesc[UR28].tnspB, R88, gsb0 ;  /* 0x416000001c5879f0 */ /* 0x000fe20008001858 */
[----:B------:R-:W-:Y:S02]  /*a730*/  UIADD3 UR28, UR6, 0x2, URZ ;  /* 0x00000002061c7890 */ /* 0x000fe4000fffe03f */
[----:B------:R-:W-:Y:S01]  /*a740*/  UIADD3 UR30, UR7, 0x40, URZ ;  /* 0x00000040071e7890 */ /* 0x000fe2000fffe03f */
[----:B------:R-:W-:Y:S01]  /*a750*/  UMOV UR29, 0x40000040 ;  /* 0x40000040001d7882 */ /* 0x000fe20000000000 */
[----:B------:R-:W-:Y:S01]  /*a760*/  UMOV UR31, 0x80000020 ;  /* 0x80000020001f7882 */ /* 0x000fe20000000000 */
[----:B--2---:R-:W-:-:S02]  /*a770*/  SHF.R.U32.HI R7, RZ, 0x7, R14 ;  /* 0x00000007ff077819 */ /* 0x004fc4000001160e */
[----:B------:R-:W-:Y:S01]  /*a780*/  ISETP.GE.U32.AND P2, PT, R14, 0x180, PT ;  /* 0x000001800e00780c */ /* 0x000fe20003f46070 */
[----:B------:R-:W-:Y:S02]  /*a790*/  @!P1 VIADD R14, R0, 0x2d840 ;  /* 0x0002d840000e9836 */ /* 0x000fe40000000000 */
[----:B------:R-:W-:Y:S02]  /*a7a0*/  VIADD R7, R7, 0x9 ;  /* 0x0000000907077836 */ /* 0x000fe40000000000 */
[----:B------:R-:W-:-:S03]  /*a7b0*/  IMAD.SHL.U32 R0, R2, 0x80, RZ ;  /* 0x0000008002007824 */ /* 0x000fc600078e00ff */
[----:B------:R-:W-:Y:S02]  /*a7c0*/  SEL R15, R7, 0x9, !P2 ;  /* 0x00000009070f7807 */ /* 0x000fe40005000000 */
[----:B------:R-:W-:Y:S02]  /*a7d0*/  @!P1 PRMT R7, RZ, 0x654, R14 ;  /* 0x00000654ff079816 */ /* 0x000fe4000000000e */
[----:B------:R-:W-:Y:S01]  /*a7e0*/  IADD3 R14, R137, 0x1, -R0 ;  /* 0x00000001890e7810 */ /* 0x000fe20007ffe800 */
        /* <DEDUP_REMOVED lines=49> */
[----:B-1----:R-:W-:-:S04]  /*ab00*/  IMAD.IADD R7, R14, 0x1, -R139 ;  /* 0x000000010e077824 */ /* 0x002fc800078e0a8b */
[----:B------:R-:W-:-:S04]  /*ab10*/  IMAD R7, R16, -0x2, R7 ;  /* 0xfffffffe10077824 */ /* 0x000fc800078e0207 */
[C---:B------:R-:W-:Y:S02]  /*ab20*/  VIADD R138, R7.reuse, UR35 ;  /* 0x00000023078a7c36 */ /* 0x040fe40008000000 */
[----:B------:R-:W-:Y:S02]  /*ab30*/  VIADD R21, R7, UR6 ;  /* 0x0000000607157c36 */ /* 0x000fe40008000000 */
[C---:B------:R-:W-:Y:S02]  /*ab40*/  IMAD.IADD R20, R6.reuse, 0x1, R138 ;  /* 0x0000000106147824 */ /* 0x040fe400078e028a */
[----:B------:R-:W-:Y:S01]  /*ab50*/  IMAD.IADD R7, R6, 0x1, R21 ;  /* 0x0000000106077824 */ /* 0x000fe200078e0215 */
[----:B0-----:R-:W-:Y:S06]  /*ab60*/  @!P5 BRA `(.L_x_907) ;  /* 0x000000000058d947 */ /* 0x001fec0003800000 */
[----:B------:R-:W-:Y:S01]  /*ab70*/  ISETP.GT.AND P2, PT, R11, -0x1, PT ;  /* 0xffffffff0b00780c */ /* 0x000fe20003f44270 */
[----:B------:R-:W-:-:S12]  /*ab80*/  BSSY B0, `(.L_x_908) ;  /* 0x0000010000007945 */ /* 0x000fd80003800000 */
[----:B------:R-:W-:Y:S05]  /*ab90*/  @P2 BRA `(.L_x_909) ;  /* 0x0000000000202947 */ /* 0x000fea0003800000 */
[----:B------:R-:W-:-:S05]  /*aba0*/  IMAD.U32 R141, RZ, RZ, UR34 ;  /* 0x00000022ff8d7e24 */ /* 0x000fca000f8e00ff */
[----:B------:R-:W-:-:S13]  /*abb0*/  ISETP.NE.AND P2, PT, R141, 0x1, PT ;  /* 0x000000018d00780c */ /* 0x000fda0003f45270 */
[----:B------:R-:W0:Y:S02]  /*abc0*/  @P2 LDC.64 R14, c[0x0][0x9e8] ;  /* 0x00027a00ff0e2b82 */ /* 0x000e240000000a00 */
[----:B0-----:R-:W-:-:S04]  /*abd0*/  @P2 IMAD.HI.U32 R144, R9, R14, RZ ;  /* 0x0000000e09902227 */ /* 0x001fc800078e00ff */
[----:B------:R-:W-:Y:S01]  /*abe0*/  IMAD.MOV.U32 R14, RZ, RZ, R9 ;  /* 0x000000ffff0e7224 */ /* 0x000fe200078e0009 */
[----:B------:R-:W-:-:S04]  /*abf0*/  @P2 SHF.R.U32.HI R14, RZ, R15, R144 ;  /* 0x0000000fff0e2219 */ /* 0x000fc80000011690 */
[----:B------:R-:W-:Y:S01]  /*ac00*/  LOP3.LUT R14, RZ, R14, RZ, 0x33, !PT ;  /* 0x0000000eff0e7212 */ /* 0x000fe200078e33ff */
[----:B------:R-:W-:Y:S06]  /*ac10*/  BRA `(.L_x_910) ;  /* 0x0000000000187947 */ /* 0x000fec0003800000 */
.L_x_909:
[----:B------:R-:W-:-:S05]  /*ac20*/  IMAD.U32 R141, RZ, RZ, UR34 ;  /* 0x00000022ff8d7e24 */ /* 0x000fca000f8e00ff */
[----:B------:R-:W-:-:S13]  /*ac30*/  ISETP.NE.AND P2, PT, R141, 0x1, PT ;  /* 0x000000018d00780c */ /* 0x000fda0003f45270 */
[----:B------:R-:W0:Y:S02]  /*ac40*/  @P2 LDC.64 R14, c[0x0][0x9e8] ;  /* 0x00027a00ff0e2b82 */ /* 0x000e240000000a00 */
[----:B0-----:R-:W-:-:S04]  /*ac50*/  @P2 IMAD.HI.U32 R144, R11, R14, RZ ;  /* 0x0000000e0b902227 */ /* 0x001fc800078e00ff */
[----:B------:R-:W-:Y:S01]  /*ac60*/  IMAD.MOV.U32 R14, RZ, RZ, R11 ;  /* 0x000000ffff0e7224 */ /* 0x000fe200078e000b */
[----:B------:R-:W-:-:S07]  /*ac70*/  @P2 SHF.R.U32.HI R14, RZ, R15, R144 ;  /* 0x0000000fff0e2219 */ /* 0x000fce0000011690 */
.L_x_910:
[----:B------:R-:W-:Y:S05]  /*ac80*/  BSYNC B0 ;  /* 0x0000000000007941 */ /* 0x000fea0003800000 */
.L_x_908:
[----:B------:R-:W-:-:S04]  /*ac90*/  IMAD R15, R14, R141, -R0 ;  /* 0x0000008d0e0f7224 */ /* 0x000fc800078e0a00 */
[----:B------:R-:W-:-:S05]  /*aca0*/  IMAD R14, R16, -0x2, R15 ;  /* 0xfffffffe100e7824 */ /* 0x000fca00078e020f */
[----:B------:R-:W-:Y:S02]  /*acb0*/  VIADDMNMX R20, R14, R141, R20, PT ;  /* 0x0000008d0e147246 */ /* 0x000fe40003800114 */
[----:B------:R-:W-:-:S07]  /*acc0*/  VIMNMX R7, R7, R14, !PT ;  /* 0x0000000e07077248 */ /* 0x000fce0007fe0100 */
.L_x_907:
        /* <DEDUP_REMOVED lines=100> */
[----:B------:R-:W-:Y:S01]  /*b310*/  ISETP.GT.AND P3, PT, R10, -0x1, PT ;  /* 0xffffffff0a00780c */ /* 0x000fe20003f64270 */
[----:B------:R-:W-:-:S12]  /*b320*/  BSSY B0, `(.L_x_912) ;  /* 0x0000010000007945 */ /* 0x000fd80003800000 */
[----:B------:R-:W-:Y:S05]  /*b330*/  @P3 BRA `(.L_x_913) ;  /* 0x0000000000203947 */ /* 0x000fea0003800000 */
[----:B------:R-:W-:Y:S02]  /*b340*/  IMAD.U32 R20, RZ, RZ, UR34 ;  /* 0x00000022ff147e24 */ /* 0x000fe4000f8e00ff */
[----:B------:R-:W-:-:S03]  /*b350*/  IMAD.MOV.U32 R7, RZ, RZ, R8 ;  /* 0x000000ffff077224 */ /* 0x000fc600078e0008 */
[----:B------:R-:W-:-:S13]  /*b360*/  ISETP.NE.AND P3, PT, R20, 0x1, PT ;  /* 0x000000011400780c */ /* 0x000fda0003f65270 */
[----:B------:R-:W0:Y:S02]  /*b370*/  @P3 LDC.64 R14, c[0x0][0x9e8] ;  /* 0x00027a00ff0e3b82 */ /* 0x000e240000000a00 */
[----:B0-----:R-:W-:-:S05]  /*b380*/  @P3 IMAD.HI.U32 R14, R8, R14, RZ ;  /* 0x0000000e080e3227 */ /* 0x001fca00078e00ff */
[----:B------:R-:W-:-:S04]  /*b390*/  @P3 SHF.R.U32.HI R7, RZ, R15, R14 ;  /* 0x0000000fff073219 */ /* 0x000fc8000001160e */
[----:B------:R-:W-:Y:S01]  /*b3a0*/  LOP3.LUT R7, RZ, R7, RZ, 0x33, !PT ;  /* 0x00000007ff077212 */ /* 0x000fe200078e33ff */
[----:B------:R-:W-:Y:S06]  /*b3b0*/  BRA `(.L_x_914) ;  /* 0x0000000000187947 */ /* 0x000fec0003800000 */
.L_x_913:
[----:B------:R-:W-:Y:S02]  /*b3c0*/  IMAD.U32 R20, RZ, RZ, UR34 ;  /* 0x00000022ff147e24 */ /* 0x000fe4000f8e00ff */
[----:B------:R-:W-:-:S03]  /*b3d0*/  IMAD.MOV.U32 R7, RZ, RZ, R10 ;  /* 0x000000ffff077224 */ /* 0x000fc600078e000a */
[----:B------:R-:W-:-:S13]  /*b3e0*/  ISETP.NE.AND P3, PT, R20, 0x1, PT ;  /* 0x000000011400780c */ /* 0x000fda0003f65270 */
[----:B------:R-:W0:Y:S02]  /*b3f0*/  @P3 LDC.64 R14, c[0x0][0x9e8] ;  /* 0x00027a00ff0e3b82 */ /* 0x000e240000000a00 */
[----:B0-----:R-:W-:-:S05]  /*b400*/  @P3 IMAD.HI.U32 R14, R10, R14, RZ ;  /* 0x0000000e0a0e3227 */ /* 0x001fca00078e00ff */
[----:B------:R-:W-:-:S07]  /*b410*/  @P3 SHF.R.U32.HI R7, RZ, R15, R14 ;  /* 0x0000000fff073219 */ /* 0x000fce000001160e */
.L_x_914:
[----:B------:R-:W-:Y:S05]  /*b420*/  BSYNC B0 ;  /* 0x0000000000007941 */ /* 0x000fea0003800000 */
.L_x_912:
[----:B------:R-:W-:-:S04]  /*b430*/  IMAD R7, R7, R20, -R0 ;  /* 0x0000001407077224 */ /* 0x000fc800078e0a00 */
[----:B------:R-:W-:-:S05]  /*b440*/  IMAD R7, R16, -0x2, R7 ;  /* 0xfffffffe10077824 */ /* 0x000fca00078e0207 */
[----:B------:R-:W-:Y:S02]  /*b450*/  VIADDMNMX R138, R7, R20, R138, PT ;  /* 0x00000014078a7246 */ /* 0x000fe4000380018a */
[----:B------:R-:W-:-:S07]  /*b460*/  VIMNMX R21, R21, R7, !PT ;  /* 0x0000000715157248 */ /* 0x000fce0007fe0100 */
.L_x_911:
[----:B------:R-:W-:Y:S01]  /*b470*/  FMNMX.FTZ R0, R24, R12, !PT ;  /* 0x0000000c18007209 */ /* 0x000fe20007810000 */
[----:B------:R-:W-:Y:S01]  /*b480*/  UMOV UR28, UR46 ;  /* 0x0000002e001c7c82 */ /* 0x000fe20008000000 */
        /* <DEDUP_REMOVED lines=63> */
[----:B------:R-:W-:Y:S01]  /*b880*/  FSEL R34, R34, -INF , !P4 ;  /* 0xff80000022227808 */ /* 0x000fe20006000000 */
[----:B------:R-:W0:Y:S01]  /*b890*/  SHFL.BFLY PT, R0, R7, 0x2, 0x1f ;  /* 0x0c401f0007007f89 */ /* 0x000e2200000e0000 */
[----:B------:R-:W-:-:S02]  /*b8a0*/  ISETP.GT.AND P4, PT, R21, 0x19, P2 ;  /* 0x000000191500780c */ /* 0x000fc40001784270 */
[C---:B------:R-:W-:Y:S02]  /*b8b0*/  ISETP.LT.OR P3, PT, R138.reuse, 0x39, P3 ;  /* 0x000000398a00780c */ /* 0x040fe40001f61670 */
[----:B------:R-:W-:Y:S02]  /*b8c0*/  FSEL R55, R55, -INF , !P6 ;  /* 0xff80000037377808 */ /* 0x000fe40007000000 */
[C---:B------:R-:W-:Y:S02]  /*b8d0*/  ISETP.GT.AND P6, PT, R21.reuse, 0x48, P2 ;  /* 0x000000481500780c */ /* 0x040fe400017c4270 */
[----:B------:R-:W-:Y:S02]  /*b8e0*/  ISETP.LT.OR P4, PT, R138, 0x1a, P4 ;  /* 0x0000001a8a00780c */ /* 0x000fe40002781670 */
[----:B------:R-:W-:Y:S02]  /*b8f0*/  FSEL R54, R54, -INF , !P3 ;  /* 0xff80000036367808 */ /* 0x000fe40005800000 */
[----:B------:R-:W-:-:S02]  /*b900*/  ISETP.GT.AND P3, PT, R21, 0x41, P2 ;  /* 0x000000411500780c */ /* 0x000fc40001764270 */
[C---:B------:R-:W-:Y:S02]  /*b910*/  ISETP.LT.OR P6, PT, R138.reuse, 0x49, P6 ;  /* 0x000000498a00780c */ /* 0x040fe400037c1670 */
[----:B------:R-:W-:Y:S02]  /*b920*/  FSEL R39, R39, -INF , !P4 ;  /* 0xff80000027277808 */ /* 0x000fe40006000000 */
[----:B------:R-:W-:Y:S02]  /*b930*/  ISETP.GT.AND P4, PT, R21, 0x28, P2 ;  /* 0x000000281500780c */ /* 0x000fe40001784270 */
[----:B------:R-:W-:Y:S02]  /*b940*/  ISETP.LT.OR P3, PT, R138, 0x42, P3 ;  /* 0x000000428a00780c */ /* 0x000fe40001f61670 */
[----:B------:R-:W-:Y:S02]  /*b950*/  FSEL R62, R62, -INF , !P6 ;  /* 0xff8000003e3e7808 */ /* 0x000fe40007000000 */
[----:B0-----:R-:W-:-:S02]  /*b960*/  FMNMX.FTZ R0, R7, R0, !PT ;  /* 0x0000000007007209 */ /* 0x001fc40007810000 */
[----:B------:R-:W-:Y:S02]  /*b970*/  ISETP.GT.AND P6, PT, R21, 0x51, P2 ;  /* 0x000000511500780c */ /* 0x000fe400017c4270 */
[C---:B------:R-:W-:Y:S01]  /*b980*/  ISETP.LT.OR P4, PT, R138.reuse, 0x29, P4 ;  /* 0x000000298a00780c */ /* 0x040fe20002781670 */
[----:B------:R-:W0:Y:S01]  /*b990*/  SHFL.BFLY PT, R7, R0, 0x1, 0x1f ;  /* 0x0c201f0000077f89 */ /* 0x000e2200000e0000 */
[----:B------:R-:W-:Y:S02]  /*b9a0*/  FSEL R59, R59, -INF , !P3 ;  /* 0xff8000003b3b7808 */ /* 0x000fe40005800000 */
[----:B------:R-:W-:Y:S02]  /*b9b0*/  ISETP.GT.AND P3, PT, R21, 0x50, P2 ;  /* 0x000000501500780c */ /* 0x000fe40001764270 */
[----:B------:R-:W-:Y:S02]  /*b9c0*/  ISETP.LT.OR P6, PT, R138, 0x52, P6 ;  /* 0x000000528a00780c */ /* 0x000fe400037c1670 */
[----:B------:R-:W-:-:S02]  /*b9d0*/  FSEL R46, R46, -INF , !P4 ;  /* 0xff8000002e2e7808 */ /* 0x000fc40006000000 */
[----:B------:R-:W-:Y:S02]  /*b9e0*/  ISETP.GT.AND P4, PT, R21, 0x31, P2 ;  /* 0x000000311500780c */ /* 0x000fe40001784270 */
[C---:B------:R-:W-:Y:S02]  /*b9f0*/  ISETP.LT.OR P3, PT, R138.reuse, 0x51, P3 ;  /* 0x000000518a00780c */ /* 0x040fe40001f61670 */
        /* <DEDUP_REMOVED lines=10> */
[C---:B------:R-:W-:Y:S02]  /*baa0*/  ISETP.GT.AND P6, PT, R21.reuse, 0x61, P2 ;  /* 0x000000611500780c */ /* 0x040fe400017c4270 */
[----:B------:R-:W-:Y:S02]  /*bab0*/  ISETP.LT.OR P4, PT, R138, 0x41, P4 ;  /* 0x000000418a00780c */ /* 0x000fe40002781670 */
[----:B------:R-:W-:Y:S02]  /*bac0*/  FSEL R70, R70, -INF , !P3 ;  /* 0xff80000046467808 */ /* 0x000fe40005800000 */
[----:B------:R-:W-:Y:S02]  /*bad0*/  ISETP.GT.AND P3, PT, R21, 0x60, P2 ;  /* 0x000000601500780c */ /* 0x000fe40001764270 */
[----:B------:R-:W-:Y:S02]  /*bae0*/  ISETP.LT.OR P6, PT, R138, 0x62, P6 ;  /* 0x000000628a00780c */ /* 0x000fe400037c1670 */
[----:B------:R-:W-:-:S02]  /*baf0*/  FSEL R58, R58, -INF , !P4 ;  /* 0xff8000003a3a7808 */ /* 0x000fc40006000000 */
[----:B------:R-:W-:Y:S02]  /*bb00*/  ISETP.GT.AND P4, PT, R21, 0x49, P2 ;  /* 0x000000491500780c */ /* 0x000fe40001784270 */
[----:B------:R-:W-:Y:S02]  /*bb10*/  ISETP.LT.OR P3, PT, R138, 0x61, P3 ;  /* 0x000000618a00780c */ /* 0x000fe40001f61670 */
[----:B------:R-:W-:Y:S02]  /*bb20*/  FSEL R75, R75, -INF , !P6 ;  /* 0xff8000004b4b7808 */ /* 0x000fe40007000000 */
[----:B0-----:R-:W-:Y:S02]  /*bb30*/  FMNMX.FTZ R0, R0, R7, !PT ;  /* 0x0000000700007209 */ /* 0x001fe40007810000 */
[----:B------:R-:W-:Y:S02]  /*bb40*/  ISETP.GT.AND P6, PT, R21, 0x69, P2 ;  /* 0x000000691500780c */ /* 0x000fe400017c4270 */
[----:B------:R-:W-:Y:S01]  /*bb50*/  ISETP.LT.OR P4, PT, R138, 0x4a, P4 ;  /* 0x0000004a8a00780c */ /* 0x000fe20002781670 */
[----:B------:R-:W-:Y:S01]  /*bb60*/  FMUL.FTZ R7, R0, UR33 ;  /* 0x0000002100077c20 */ /* 0x000fe20008410000 */
[----:B------:R-:W-:-:S02]  /*bb70*/  FSEL R74, R74, -INF , !P3 ;  /* 0xff8000004a4a7808 */ /* 0x000fc40005800000 */
[----:B------:R-:W-:Y:S02]  /*bb80*/  ISETP.GT.AND P3, PT, R21, 0x68, P2 ;  /* 0x000000681500780c */ /* 0x000fe40001764270 */
[----:B------:R-:W-:Y:S02]  /*bb90*/  ISETP.LT.OR P6, PT, R138, 0x6a, P6 ;  /* 0x0000006a8a00780c */ /* 0x000fe400037c1670 */
[----:B------:R-:W-:Y:S02]  /*bba0*/  FSEL R63, R63, -INF , !P4 ;  /* 0xff8000003f3f7808 */ /* 0x000fe40006000000 */
[----:B------:R-:W-:Y:S02]  /*bbb0*/  FSETP.NEU.FTZ.AND P4, PT, R0, -INF , PT ;  /* 0xff8000000000780b */ /* 0x000fe40003f9d000 */
[----:B------:R-:W-:Y:S02]  /*bbc0*/  ISETP.LT.OR P3, PT, R138, 0x69, P3 ;  /* 0x000000698a00780c */ /* 0x000fe40001f61670 */
[----:B------:R-:W-:-:S02]  /*bbd0*/  FSEL R79, R79, -INF , !P6 ;  /* 0xff8000004f4f7808 */ /* 0x000fc40007000000 */
[----:B------:R-:W-:Y:S02]  /*bbe0*/  ISETP.GT.AND P6, PT, R21, RZ, P2 ;  /* 0x000000ff1500720c */ /* 0x000fe400017c4270 */
[----:B------:R-:W-:Y:S02]  /*bbf0*/  FSEL R7, R7, RZ, P4 ;  /* 0x000000ff07077208 */ /* 0x000fe40002000000 */
[----:B------:R-:W-:Y:S02]  /*bc00*/  FSEL R78, R78, -INF , !P3 ;  /* 0xff8000004e4e7808 */ /* 0x000fe40005800000 */
[----:B------:R-:W-:Y:S01]  /*bc10*/  ISETP.GT.AND P3, PT, R21, 0x70, P2 ;  /* 0x000000701500780c */ /* 0x000fe20001764270 */
[--C-:B------:R-:W-:Y:S01]  /*bc20*/  FFMA.FTZ R15, R25, UR33, -R7.reuse ;  /* 0x00000021190f7c23 */ /* 0x100fe20008010807 */
[C---:B------:R-:W-:Y:S01]  /*bc30*/  ISETP.LT.OR P6, PT, R138.reuse, 0x1, P6 ;  /* 0x000000018a00780c */ /* 0x040fe200037c1670 */
[--C-:B------:R-:W-:Y:S01]  /*bc40*/  FFMA.FTZ R25, R29, UR33, -R7.reuse ;  /* 0x000000211d197c23 */ /* 0x100fe20008010807 */
[----:B------:R-:W-:Y:S01]  /*bc50*/  ISETP.LT.OR P3, PT, R138, 0x71, P3 ;  /* 0x000000718a00780c */ /* 0x000fe20001f61670 */
[--C-:B------:R-:W-:Y:S01]  /*bc60*/  FFMA.FTZ R20, R28, UR33, -R7.reuse ;  /* 0x000000211c147c23 */ /* 0x100fe20008010807 */
[----:B------:R-:W-:Y:S01]  /*bc70*/  FSEL R29, R26, -INF , !P6 ;  /* 0xff8000001a1d7808 */ /* 0x000fe20007000000 */
[--C-:B------:R-:W-:Y:S01]  /*bc80*/  FFMA.FTZ R14, R24, UR33, -R7.reuse ;  /* 0x00000021180e7c23 */ /* 0x100fe20008010807 */
[----:B------:R-:W-:Y:S01]  /*bc90*/  FSEL R82, R82, -INF , !P3 ;  /* 0xff80000052527808 */ /* 0x000fe20005800000 */
[--C-:B------:R-:W-:Y:S01]  /*bca0*/  FFMA.FTZ R24, R32, UR33, -R7.reuse ;  /* 0x0000002120187c23 */ /* 0x100fe20008010807 */
[----:B------:R-:W-:Y:S01]  /*bcb0*/  FMNMX.FTZ R26, R29, R13, !PT ;  /* 0x0000000d1d1a7209 */ /* 0x000fe20007810000 */
[--C-:B------:R-:W-:Y:S01]  /*bcc0*/  FFMA.FTZ R141, R41, UR33, -R7.reuse ;  /* 0x00000021298d7c23 */ /* 0x100fe20008010807 */
[----:B------:R-:W-:Y:S01]  /*bcd0*/  ISETP.GT.AND P3, PT, R21, 0x71, P2 ;  /* 0x000000711500780c */ /* 0x000fe20001764270 */
[--C-:B------:R-:W-:Y:S01]  /*bce0*/  FFMA.FTZ R144, R45, UR33, -R7.reuse ;  /* 0x000000212d907c23 */ /* 0x100fe20008010807 */
[----:B------:R-:W-:Y:S01]  /*bcf0*/  ISETP.GT.AND P6, PT, R21, 0x78, P2 ;  /* 0x000000781500780c */ /* 0x000fe200017c4270 */
[--C-:B------:R-:W-:Y:S01]  /*bd00*/  FFMA.FTZ R57, R57, UR33, -R7.reuse ;  /* 0x0000002139397c23 */ /* 0x100fe20008010807 */
[----:B------:R-:W-:Y:S01]  /*bd10*/  ISETP.GT.AND P2, PT, R21, 0x79, P2 ;  /* 0x000000791500780c */ /* 0x000fe20001744270 */
[--C-:B------:R-:W-:Y:S01]  /*bd20*/  FFMA.FTZ R21, R33, UR33, -R7.reuse ;  /* 0x0000002121157c23 */ /* 0x100fe20008010807 */
[----:B------:R-:W-:Y:S01]  /*bd30*/  FMNMX.FTZ R33, R27, R26, !PT ;  /* 0x0000001a1b217209 */ /* 0x000fe20007810000 */
[--C-:B------:R-:W-:Y:S01]  /*bd40*/  FFMA.FTZ R26, R36, UR33, -R7.reuse ;  /* 0x00000021241a7c23 */ /* 0x100fe20008010807 */
[----:B------:R-:W-:Y:S01]  /*bd50*/  ISETP.LT.OR P3, PT, R138, 0x72, P3 ;  /* 0x000000728a00780c */ /* 0x000fe20001f61670 */
[----:B------:R-:W-:Y:S01]  /*bd60*/  FFMA.FTZ R61, R61, UR33, -R7 ;  /* 0x000000213d3d7c23 */ /* 0x000fe20008010807 */
[----:B------:R-:W-:Y:S01]  /*bd70*/  FMNMX.FTZ R28, R30, R33, !PT ;  /* 0x000000211e1c7209 */ /* 0x000fe20007810000 */
[----:B------:R-:W-:Y:S01]  /*bd80*/  MUFU.EX2 R14, R14 ;  /* 0x0000000e000e7308 */ /* 0x000fe20000000800 */
[----:B------:R-:W-:-:S02]  /*bd90*/  ISETP.LT.OR P6, PT, R138, 0x79, P6 ;  /* 0x000000798a00780c */ /* 0x000fc400037c1670 */
[----:B------:R-:W-:Y:S01]  /*bda0*/  FMNMX.FTZ R33, R31, R28, !PT ;  /* 0x0000001c1f217209 */ /* 0x000fe20007810000 */
[--C-:B------:R-:W-:Y:S01]  /*bdb0*/  FFMA.FTZ R28, R37, UR33, -R7.reuse ;  /* 0x00000021251c7c23 */ /* 0x100fe20008010807 */
[----:B------:R-:W-:Y:S02]  /*bdc0*/  FSEL R83, R83, -INF , !P3 ;  /* 0xff80000053537808 */ /* 0x000fe40005800000 */
[----:B------:R-:W-:Y:S01]  /*bdd0*/  FMNMX.FTZ R32, R34, R33, !PT ;  /* 0x0000002122207209 */ /* 0x000fe20007810000 */
[----:B------:R-:W-:Y:S01]  /*bde0*/  MUFU.EX2 R15, R15 ;  /* 0x0000000f000f7308 */ /* 0x000fe20000000800 */
[----:B------:R-:W-:Y:S02]  /*bdf0*/  ISETP.LT.OR P2, PT, R138, 0x7a, P2 ;  /* 0x0000007a8a00780c */ /* 0x000fe40001741670 */
[----:B------:R-:W-:Y:S01]  /*be00*/  FMNMX.FTZ R33, R35, R32, !PT ;  /* 0x0000002023217209 */ /* 0x000fe20007810000 */
[----:B------:R-:W-:Y:S01]  /*be10*/  FFMA.FTZ R32, R40, UR33, -R7 ;  /* 0x0000002128207c23 */ /* 0x000fe20008010807 */
[----:B------:R-:W-:-:S02]  /*be20*/  FSEL R86, R86, -INF , !P6 ;  /* 0xff80000056567808 */ /* 0x000fc40007000000 */
[----:B------:R-:W-:Y:S01]  /*be30*/  FMNMX.FTZ R36, R38, R33, !PT ;  /* 0x0000002126247209 */ /* 0x000fe20007810000 */
[----:B------:R-:W-:Y:S01]  /*be40*/  MUFU.EX2 R20, R20 ;  /* 0x0000001400147308 */ /* 0x000fe20000000800 */
[----:B------:R-:W-:Y:S02]  /*be50*/  FSEL R87, R87, -INF , !P2 ;  /* 0xff80000057577808 */ /* 0x000fe40005000000 */
[----:B------:R-:W-:-:S04]  /*be60*/  FMNMX.FTZ R33, R39, R36, !PT ;  /* 0x0000002427217209 */ /* 0x000fc80007810000 */
[----:B------:R-:W-:Y:S01]  /*be70*/  FMNMX.FTZ R36, R42, R33, !PT ;  /* 0x000000212a247209 */ /* 0x000fe20007810000 */
[----:B------:R-:W-:Y:S03]  /*be80*/  MUFU.EX2 R25, R25 ;  /* 0x0000001900197308 */ /* 0x000fe60000000800 */
[----:B------:R-:W-:Y:S01]  /*be90*/  FMNMX.FTZ R37, R43, R36, !PT ;  /* 0x000000242b257209 */ /* 0x000fe20007810000 */
[----:B------:R-:W-:-:S03]  /*bea0*/  FFMA.FTZ R36, R44, UR33, -R7 ;  /* 0x000000212c247c23 */ /* 0x000fc60008010807 */
[----:B------:R-:W-:Y:S01]  /*beb0*/  FMNMX.FTZ R40, R46, R37, !PT ;  /* 0x000000252e287209 */ /* 0x000fe20007810000 */
[----:B------:R0:W-:Y:S03]  /*bec0*/  MUFU.EX2 R33, R141 ;  /* 0x0000008d00217308 */ /* 0x0001e60000000800 */
[----:B------:R-:W-:-:S04]  /*bed0*/  FMNMX.FTZ R37, R47, R40, !PT ;  /* 0x000000282f257209 */ /* 0x000fc80007810000 */
[----:B------:R-:W-:Y:S01]  /*bee0*/  FMNMX.FTZ R40, R50, R37, !PT ;  /* 0x0000002532287209 */ /* 0x000fe20007810000 */
[----:B------:R-:W-:Y:S01]  /*bef0*/  MUFU.EX2 R24, R24 ;  /* 0x0000001800187308 */ /* 0x000fe20000000800 */
[--C-:B0-----:R-:W-:Y:S02]  /*bf00*/  FFMA.FTZ R141, R49, UR33, -R7.reuse ;  /* 0x00000021318d7c23 */ /* 0x101fe40008010807 */
        /* <DEDUP_REMOVED lines=11> */
[----:B------:R-:W-:Y:S03]  /*bfc0*/  MUFU.EX2 R41, R141 ;  /* 0x0000008d00297308 */ /* 0x000fe60000000800 */
[----:B------:R-:W-:-:S04]  /*bfd0*/  FMNMX.FTZ R45, R63, R48, !PT ;  /* 0x000000303f2d7209 */ /* 0x000fc80007810000 */
[----:B------:R-:W-:Y:S01]  /*bfe0*/  FMNMX.FTZ R48, R66, R45, !PT ;  /* 0x0000002d42307209 */ /* 0x000fe20007810000 */
[----:B------:R-:W-:Y:S03]  /*bff0*/  MUFU.EX2 R26, R26 ;  /* 0x0000001a001a7308 */ /* 0x000fe60000000800 */
        /* <DEDUP_REMOVED lines=13> */
[----:B------:R-:W-:Y:S03]  /*c0d0*/  MUFU.EX2 R36, R36 ;  /* 0x0000002400247308 */ /* 0x000fe60000000800 */
[----:B0-----:R-:W-:Y:S01]  /*c0e0*/  FMNMX.FTZ R57, R83, R56, !PT ;  /* 0x0000003853397209 */ /* 0x001fe20007810000 */
[--C-:B------:R-:W-:Y:S01]  /*c0f0*/  FFMA.FTZ R56, R64, UR33, -R7.reuse ;  /* 0x0000002140387c23 */ /* 0x100fe20008010807 */
[--C-:B------:R-:W-:Y:S01]  /*c100*/  FFMA.FTZ R64, R72, UR33, -R7.reuse ;  /* 0x0000002148407c23 */ /* 0x100fe20008010807 */
[--C-:B------:R-:W-:Y:S01]  /*c110*/  FFMA.FTZ R72, R80, UR33, -R7.reuse ;  /* 0x0000002150487c23 */ /* 0x100fe20008010807 */
[----:B------:R-:W-:Y:S01]  /*c120*/  FMNMX.FTZ R60, R86, R57, !PT ;  /* 0x00000039563c7209 */ /* 0x000fe20007810000 */
[----:B------:R0:W-:Y:S01]  /*c130*/  MUFU.EX2 R53, R61 ;  /* 0x0000003d00357308 */ /* 0x0001e20000000800 */
[--C-:B------:R-:W-:Y:S01]  /*c140*/  FFMA.FTZ R57, R65, UR33, -R7.reuse ;  /* 0x0000002141397c23 */ /* 0x100fe20008010807 */
[--C-:B------:R-:W-:Y:S01]  /*c150*/  FFMA.FTZ R65, R73, UR33, -R7.reuse ;  /* 0x0000002149417c23 */ /* 0x100fe20008010807 */
[----:B------:R-:W-:Y:S01]  /*c160*/  FMNMX.FTZ R141, R87, R60, !PT ;  /* 0x0000003c578d7209 */ /* 0x000fe20007810000 */
[--C-:B------:R-:W-:Y:S01]  /*c170*/  FFMA.FTZ R60, R68, UR33, -R7.reuse ;  /* 0x00000021443c7c23 */ /* 0x100fe20008010807 */
[--C-:B------:R-:W-:Y:S01]  /*c180*/  FFMA.FTZ R68, R76, UR33, -R7.reuse ;  /* 0x000000214c447c23 */ /* 0x100fe20008010807 */
[--C-:B------:R-:W-:Y:S01]  /*c190*/  FFMA.FTZ R73, R81, UR33, -R7.reuse ;  /* 0x0000002151497c23 */ /* 0x100fe20008010807 */
[--C-:B------:R-:W-:Y:S01]  /*c1a0*/  FFMA.FTZ R76, R84, UR33, -R7.reuse ;  /* 0x00000021544c7c23 */ /* 0x100fe20008010807 */
[----:B------:R-:W1:Y:S01]  /*c1b0*/  SHFL.BFLY PT, R138, R141, 0x2, 0x1f ;  /* 0x0c401f008d8a7f89 */ /* 0x000e6200000e0000 */
[--C-:B0-----:R-:W-:Y:S01]  /*c1c0*/  FFMA.FTZ R61, R69, UR33, -R7.reuse ;  /* 0x00000021453d7c23 */ /* 0x101fe20008010807 */
[--C-:B------:R-:W-:Y:S01]  /*c1d0*/  FFMA.FTZ R69, R77, UR33, -R7.reuse ;  /* 0x000000214d457c23 */ /* 0x100fe20008010807 */
[----:B------:R-:W-:Y:S01]  /*c1e0*/  FFMA.FTZ R80, R85, UR33, -R7 ;  /* 0x0000002155507c23 */ /* 0x000fe20008010807 */
[----:B------:R-:W-:Y:S01]  /*c1f0*/  FSEL R77, R0, RZ, P4 ;  /* 0x000000ff004d7208 */ /* 0x000fe20002000000 */
[----:B------:R-:W-:Y:S04]  /*c200*/  MUFU.EX2 R45, R144 ;  /* 0x00000090002d7308 */ /* 0x000fe80000000800 */
[----:B------:R-:W-:-:S04]  /*c210*/  FADD.FTZ R77, -R77, R12 ;  /* 0x0000000c4d4d7221 */ /* 0x000fc80000010100 */
[----:B------:R-:W-:Y:S01]  /*c220*/  FMUL.FTZ R77, R77, UR33 ;  /* 0x000000214d4d7c20 */ /* 0x000fe20008410000 */
[----:B------:R-:W-:Y:S08]  /*c230*/  MUFU.EX2 R40, R40 ;  /* 0x0000002800287308 */ /* 0x000ff00000000800 */
[----:B------:R-:W0:Y:S01]  /*c240*/  MUFU.EX2 R77, R77 ;  /* 0x0000004d004d7308 */ /* 0x000e220000000800 */
[----:B-1----:R-:W-:-:S05]  /*c250*/  FMNMX.FTZ R138, R141, R138, !PT ;  /* 0x0000008a8d8a7209 */ /* 0x002fca0007810000 */
[----:B------:R-:W1:Y:S02]  /*c260*/  SHFL.BFLY PT, R141, R138, 0x1, 0x1f ;  /* 0x0c201f008a8d7f89 */ /* 0x000e6400000e0000 */
[----:B------:R-:W-:Y:S08]  /*c270*/  MUFU.EX2 R44, R44 ;  /* 0x0000002c002c7308 */ /* 0x000ff00000000800 */
[----:B------:R-:W-:Y:S01]  /*c280*/  MUFU.EX2 R48, R48 ;  /* 0x0000003000307308 */ /* 0x000fe20000000800 */
[-C--:B0-----:R-:W-:Y:S01]  /*c290*/  FMUL.FTZ R88, R88, R77.reuse ;  /* 0x0000004d58587220 */ /* 0x081fe20000410000 */
        /* <DEDUP_REMOVED lines=12> */
[----:B------:R-:W-:Y:S01]  /*c360*/  FMUL.FTZ R112, R112, R77 ;  /* 0x0000004d70707220 */ /* 0x000fe20000410000 */
[----:B-1----:R-:W-:Y:S01]  /*c370*/  FMNMX.FTZ R7, R138, R141, !PT ;  /* 0x0000008d8a077209 */ /* 0x002fe20007810000 */
[----:B------:R-:W-:Y:S01]  /*c380*/  MUFU.EX2 R56, R56 ;  /* 0x0000003800387308 */ /* 0x000fe20000000800 */
[-C--:B------:R-:W-:Y:S01]  /*c390*/  FMUL.FTZ R113, R113, R77.reuse ;  /* 0x0000004d71717220 */ /* 0x080fe20000410000 */
[-C--:B------:R-:W-:Y:S01]  /*c3a0*/  FMUL.FTZ R116, R116, R77.reuse ;  /* 0x0000004d74747220 */ /* 0x080fe20000410000 */
[C---:B------:R-:W-:Y:S01]  /*c3b0*/  FSETP.NEU.FTZ.AND P2, PT, R7.reuse, -INF , PT ;  /* 0xff8000000700780b */ /* 0x040fe20003f5d000 */
[----:B------:R-:W-:Y:S01]  /*c3c0*/  FMUL.FTZ R84, R7, UR33 ;  /* 0x0000002107547c20 */ /* 0x000fe20008410000 */
[-C--:B------:R-:W-:Y:S01]  /*c3d0*/  FMUL.FTZ R117, R117, R77.reuse ;  /* 0x0000004d75757220 */ /* 0x080fe20000410000 */
[-C--:B------:R-:W-:Y:S01]  /*c3e0*/  FMUL.FTZ R120, R120, R77.reuse ;  /* 0x0000004d78787220 */ /* 0x080fe20000410000 */
[----:B------:R-:W-:Y:S01]  /*c3f0*/  FSEL R12, R7, RZ, P2 ;  /* 0x000000ff070c7208 */ /* 0x000fe20001000000 */
[----:B------:R-:W-:Y:S01]  /*c400*/  MUFU.EX2 R57, R57 ;  /* 0x0000003900397308 */ /* 0x000fe20000000800 */
[----:B------:R-:W-:Y:S01]  /*c410*/  FSEL R84, R84, RZ, P2 ;  /* 0x000000ff54547208 */ /* 0x000fe20001000000 */
[----:B------:R-:W-:Y:S01]  /*c420*/  FMUL.FTZ R121, R121, R77 ;  /* 0x0000004d79797220 */ /* 0x000fe20000410000 */
[----:B------:R-:W-:Y:S01]  /*c430*/  ISETP.GT.AND P2, PT, R2, UR39, PT ;  /* 0x0000002702007c0c */ /* 0x000fe2000bf44270 */
[----:B------:R-:W-:Y:S01]  /*c440*/  FADD.FTZ R12, -R12, R13 ;  /* 0x0000000d0c0c7221 */ /* 0x000fe20000010100 */
[----:B------:R-:W-:-:S02]  /*c450*/  IMAD.U32 R13, RZ, RZ, UR50 ;  /* 0x00000032ff0d7e24 */ /* 0x000fc4000f8e00ff */
[--C-:B------:R-:W-:Y:S01]  /*c460*/  FFMA.FTZ R81, R29, UR33, -R84.reuse ;  /* 0x000000211d517c23 */ /* 0x100fe20008010854 */
[--C-:B------:R-:W-:Y:S01]  /*c470*/  FFMA.FTZ R85, R27, UR33, -R84.reuse ;  /* 0x000000211b557c23 */ /* 0x100fe20008010854 */
[----:B------:R-:W-:Y:S01]  /*c480*/  FMUL.FTZ R12, R12, UR33 ;  /* 0x000000210c0c7c20 */ /* 0x000fe20008410000 */
[--C-:B------:R-:W-:Y:S01]  /*c490*/  FFMA.FTZ R138, R30, UR33, -R84.reuse ;  /* 0x000000211e8a7c23 */ /* 0x100fe20008010854 */
[----:B------:R-:W-:Y:S01]  /*c4a0*/  @!P1 LEA R13, R13, UR42, 0x3 ;  /* 0x0000002a0d0d9c11 */ /* 0x000fe2000f8e18ff */
[--C-:B------:R-:W-:Y:S01]  /*c4b0*/  FFMA.FTZ R145, R31, UR33, -R84.reuse ;  /* 0x000000211f917c23 */ /* 0x100fe20008010854 */
[----:B------:R-:W-:Y:S01]  /*c4c0*/  MUFU.EX2 R81, R81 ;  /* 0x0000005100517308 */ /* 0x000fe20000000800 */
[----:B------:R-:W-:Y:S01]  /*c4d0*/  FFMA.FTZ R27, R34, UR33, -R84 ;  /* 0x00000021221b7c23 */ /* 0x000fe20008010854 */
[----:B------:R-:W-:Y:S01]  /*c4e0*/  FFMA.FTZ R34, R77, R4, R14 ;  /* 0x000000044d227223 */ /* 0x000fe2000001000e */
[----:B------:R-:W-:Y:S02]  /*c4f0*/  @!P1 VIADD R13, R13, 0x2d860 ;  /* 0x0002d8600d0d9836 */ /* 0x000fe40000000000 */
[--C-:B------:R-:W-:Y:S01]  /*c500*/  FFMA.FTZ R35, R35, UR33, -R84.reuse ;  /* 0x0000002123237c23 */ /* 0x100fe20008010854 */
[--C-:B------:R-:W-:Y:S01]  /*c510*/  FFMA.FTZ R30, R50, UR33, -R84.reuse ;  /* 0x00000021321e7c23 */ /* 0x100fe20008010854 */
[--C-:B------:R-:W-:Y:S01]  /*c520*/  FFMA.FTZ R38, R38, UR33, -R84.reuse ;  /* 0x0000002126267c23 */ /* 0x100fe20008010854 */
[--C-:B------:R-:W-:Y:S01]  /*c530*/  FFMA.FTZ R39, R39, UR33, -R84.reuse ;  /* 0x0000002127277c23 */ /* 0x100fe20008010854 */
[----:B------:R0:W1:Y:S01]  /*c540*/  MUFU.EX2 R29, R12 ;  /* 0x0000000c001d7308 */ /* 0x0000620000000800 */
[----:B------:R-:W-:Y:S01]  /*c550*/  @!P1 PRMT R13, RZ, 0x654, R13 ;  /* 0x00000654ff0d9816 */ /* 0x000fe2000000000d */
[--C-:B------:R-:W-:Y:S01]  /*c560*/  FFMA.FTZ R42, R42, UR33, -R84.reuse ;  /* 0x000000212a2a7c23 */ /* 0x100fe20008010854 */
[--C-:B------:R-:W-:Y:S01]  /*c570*/  FFMA.FTZ R63, R63, UR33, -R84.reuse ;  /* 0x000000213f3f7c23 */ /* 0x100fe20008010854 */
[--C-:B------:R-:W-:Y:S01]  /*c580*/  FFMA.FTZ R141, R43, UR33, -R84.reuse ;  /* 0x000000212b8d7c23 */ /* 0x100fe20008010854 */
[----:B------:R2:W-:Y:S01]  /*c590*/  @!P1 SYNCS.ARRIVE.TRANS64.RED.A1T0 RZ, [R13+URZ], RZ ;  /* 0x000000ff0dff99a7 */ /* 0x0005e2000810043f */
[--C-:B------:R-:W-:Y:S01]  /*c5a0*/  FFMA.FTZ R46, R46, UR33, -R84.reuse ;  /* 0x000000212e2e7c23 */ /* 0x100fe20008010854 */
[--C-:B------:R-:W-:Y:S01]  /*c5b0*/  FFMA.FTZ R144, R47, UR33, -R84.reuse ;  /* 0x000000212f907c23 */ /* 0x100fe20008010854 */
[----:B------:R-:W3:Y:S01]  /*c5c0*/  MUFU.EX2 R85, R85 ;  /* 0x0000005500557308 */ /* 0x000ee20000000800 */
[----:B0-----:R-:W-:Y:S01]  /*c5d0*/  F2FP.BF16.F32.PACK_AB R12, R15, R14 ;  /* 0x0000000e0f0c723e */ /* 0x001fe200000010ff */
[--C-:B------:R-:W-:Y:S01]  /*c5e0*/  FFMA.FTZ R47, R55, UR33, -R84.reuse ;  /* 0x00000021372f7c23 */ /* 0x100fe20008010854 */
[----:B------:R-:W-:Y:S01]  /*c5f0*/  F2FP.BF16.F32.PACK_AB R14, R25, R20 ;  /* 0x00000014190e723e */ /* 0x000fe200000010ff */
[----:B------:R-:W-:Y:S01]  /*c600*/  FFMA.FTZ R55, R67, UR33, -R84 ;  /* 0x0000002143377c23 */ /* 0x000fe20008010854 */
[----:B--2---:R-:W-:Y:S01]  /*c610*/  FADD.FTZ R13, R15, R34 ;  /* 0x000000220f0d7221 */ /* 0x004fe20000010000 */
[--C-:B------:R-:W-:Y:S01]  /*c620*/  FFMA.FTZ R31, R51, UR33, -R84.reuse ;  /* 0x00000021331f7c23 */ /* 0x100fe20008010854 */
[--C-:B------:R-:W-:Y:S01]  /*c630*/  FFMA.FTZ R43, R54, UR33, -R84.reuse ;  /* 0x00000021362b7c23 */ /* 0x100fe20008010854 */
[----:B------:R-:W0:Y:S01]  /*c640*/  MUFU.EX2 R138, R138 ;  /* 0x0000008a008a7308 */ /* 0x000e220000000800 */
[----:B-1----:R-:W-:Y:S01]  /*c650*/  FFMA.FTZ R34, R29, R3, R81 ;  /* 0x000000031d227223 */ /* 0x002fe20000010051 */
[----:B------:R-:W-:Y:S01]  /*c660*/  FADD.FTZ R50, R20, R13 ;  /* 0x0000000d14327221 */ /* 0x000fe20000010000 */
[--C-:B------:R-:W-:Y:S01]  /*c670*/  FFMA.FTZ R51, R58, UR33, -R84.reuse ;  /* 0x000000213a337c23 */ /* 0x100fe20008010854 */
[--C-:B------:R-:W-:Y:S01]  /*c680*/  FFMA.FTZ R54, R59, UR33, -R84.reuse ;  /* 0x000000213b367c23 */ /* 0x100fe20008010854 */
[----:B------:R-:W-:Y:S01]  /*c690*/  FFMA.FTZ R4, R62, UR33, -R84 ;  /* 0x000000213e047c23 */ /* 0x000fe20008010854 */
[----:B------:R-:W-:Y:S01]  /*c6a0*/  FADD.FTZ R15, R25, R50 ;  /* 0x00000032190f7221 */ /* 0x000fe20000010000 */
[----:B------:R-:W-:Y:S01]  /*c6b0*/  FFMA.FTZ R59, R70, UR33, -R84 ;  /* 0x00000021463b7c23 */ /* 0x000fe20008010854 */
[----:B------:R-:W1:Y:S01]  /*c6c0*/  MUFU.EX2 R145, R145 ;  /* 0x0000009100917308 */ /* 0x000e620000000800 */
[C---:B---3--:R-:W-:Y:S01]  /*c6d0*/  FADD.FTZ R3, R85.reuse, R34 ;  /* 0x0000002255037221 */ /* 0x048fe20000010000 */
[----:B------:R-:W-:Y:S01]  /*c6e0*/  FADD.FTZ R50, R24, R15 ;  /* 0x0000000f18327221 */ /* 0x000fe20000010000 */
[----:B------:R-:W-:Y:S01]  /*c6f0*/  F2FP.BF16.F32.PACK_AB R13, R85, R81 ;  /* 0x00000051550d723e */ /* 0x000fe200000010ff */
[----:B------:R-:W-:Y:S01]  /*c700*/  FFMA.FTZ R62, R71, UR33, -R84 ;  /* 0x00000021473e7c23 */ /* 0x000fe20008010854 */
[C---:B------:R-:W-:Y:S01]  /*c710*/  F2FP.BF16.F32.PACK_AB R24, R21.reuse, R24 ;  /* 0x000000181518723e */ /* 0x040fe200000010ff */
[----:B------:R-:W-:Y:S01]  /*c720*/  FADD.FTZ R25, R21, R50 ;  /* 0x0000003215197221 */ /* 0x000fe20000010000 */
        /* <DEDUP_REMOVED lines=8> */
[----:B------:R-:W-:Y:S01]  /*c7b0*/  FFMA.FTZ R86, R86, UR33, -R84 ;  /* 0x0000002156567c23 */ /* 0x000fe20008010854 */
[----:B------:R-:W0:Y:S01]  /*c7c0*/  MUFU.EX2 R35, R35 ;  /* 0x0000002300237308 */ /* 0x000e220000000800 */
[C---:B-1----:R-:W-:Y:S01]  /*c7d0*/  FADD.FTZ R34, R145.reuse, R34 ;  /* 0x0000002291227221 */ /* 0x042fe20000010000 */
[----:B------:R-:W-:Y:S01]  /*c7e0*/  F2FP.BF16.F32.PACK_AB R15, R145, R138 ;  /* 0x0000008a910f723e */ /* 0x000fe200000010ff */
[----:B------:R-:W-:Y:S01]  /*c7f0*/  UMOV UR50, UR43 ;  /* 0x0000002b00327c82 */ /* 0x000fe20008000000 */
[-C--:B------:R-:W-:Y:S01]  /*c800*/  FMUL.FTZ R124, R124, R77.reuse ;  /* 0x0000004d7c7c7220 */ /* 0x080fe20000410000 */
[-C--:B------:R-:W-:Y:S01]  /*c810*/  FMUL.FTZ R125, R125, R77.reuse ;  /* 0x0000004d7d7d7220 */ /* 0x080fe20000410000 */
[-C--:B------:R-:W-:Y:S01]  /*c820*/  FMUL.FTZ R128, R128, R77.reuse ;  /* 0x0000004d80807220 */ /* 0x080fe20000410000 */
[----:B------:R1:W-:Y:S01]  /*c830*/  STSM.16.M88.4 [R17+0x21800], R12 ;  /* 0x0218000c11007844 */ /* 0x0003e20000000200 */
[----:B------:R-:W3:Y:S01]  /*c840*/  MUFU.EX2 R38, R38 ;  /* 0x0000002600267308 */ /* 0x000ee20000000800 */
[----:B--2---:R-:W-:Y:S01]  /*c850*/  FADD.FTZ R34, R27, R34 ;  /* 0x000000221b227221 */ /* 0x004fe20000010000 */
[-C--:B------:R-:W-:Y:S01]  /*c860*/  FMUL.FTZ R129, R129, R77.reuse ;  /* 0x0000004d81817220 */ /* 0x080fe20000410000 */
[-C--:B------:R-:W-:Y:S01]  /*c870*/  FMUL.FTZ R132, R132, R77.reuse ;  /* 0x0000004d84847220 */ /* 0x080fe20000410000 */
[----:B------:R-:W-:Y:S01]  /*c880*/  FMUL.FTZ R133, R133, R77 ;  /* 0x0000004d85857220 */ /* 0x000fe20000410000 */
[----:B------:R-:W-:-:S02]  /*c890*/  VIADD R2, R2, 0xffffffff ;  /* 0xffffffff02027836 */ /* 0x000fc40000000000 */
[-C--:B------:R-:W-:Y:S01]  /*c8a0*/  FMUL.FTZ R90, R90, R29.reuse ;  /* 0x0000001d5a5a7220 */ /* 0x080fe20000410000 */
[-C--:B------:R-:W-:Y:S01]  /*c8b0*/  FMUL.FTZ R91, R91, R29.reuse ;  /* 0x0000001d5b5b7220 */ /* 0x080fe20000410000 */
[----:B------:R-:W2:Y:S01]  /*c8c0*/  MUFU.EX2 R39, R39 ;  /* 0x0000002700277308 */ /* 0x000ea20000000800 */
[-C--:B------:R-:W-:Y:S01]  /*c8d0*/  FMUL.FTZ R94, R94, R29.reuse ;  /* 0x0000001d5e5e7220 */ /* 0x080fe20000410000 */
[-C--:B------:R-:W-:Y:S01]  /*c8e0*/  FMUL.FTZ R95, R95, R29.reuse ;  /* 0x0000001d5f5f7220 */ /* 0x080fe20000410000 */
[-C--:B------:R-:W-:Y:S01]  /*c8f0*/  FMUL.FTZ R98, R98, R29.reuse ;  /* 0x0000001d62627220 */ /* 0x080fe20000410000 */
[-C--:B------:R-:W-:Y:S01]  /*c900*/  FMUL.FTZ R99, R99, R29.reuse ;  /* 0x0000001d63637220 */ /* 0x080fe20000410000 */
[-C--:B------:R-:W-:Y:S01]  /*c910*/  FMUL.FTZ R102, R102, R29.reuse ;  /* 0x0000001d66667220 */ /* 0x080fe20000410000 */
[-C--:B------:R-:W-:Y:S01]  /*c920*/  FMUL.FTZ R103, R103, R29.reuse ;  /* 0x0000001d67677220 */ /* 0x080fe20000410000 */
[-C--:B------:R-:W-:Y:S01]  /*c930*/  FMUL.FTZ R106, R106, R29.reuse ;  /* 0x0000001d6a6a7220 */ /* 0x080fe20000410000 */
[----:B------:R-:W4:Y:S01]  /*c940*/  MUFU.EX2 R42, R42 ;  /* 0x0000002a002a7308 */ /* 0x000f220000000800 */
[-C--:B------:R-:W-:Y:S01]  /*c950*/  FMUL.FTZ R107, R107, R29.reuse ;  /* 0x0000001d6b6b7220 */ /* 0x080fe20000410000 */
[-C--:B------:R-:W-:Y:S01]  /*c960*/  FMUL.FTZ R110, R110, R29.reuse ;  /* 0x0000001d6e6e7220 */ /* 0x080fe20000410000 */
[-C--:B------:R-:W-:Y:S01]  /*c970*/  FMUL.FTZ R111, R111, R29.reuse ;  /* 0x0000001d6f6f7220 */ /* 0x080fe20000410000 */
[-C--:B------:R-:W-:Y:S01]  /*c980*/  FMUL.FTZ R114, R114, R29.reuse ;  /* 0x0000001d72727220 */ /* 0x080fe20000410000 */
[-C--:B------:R-:W-:Y:S01]  /*c990*/  FMUL.FTZ R115, R115, R29.reuse ;  /* 0x0000001d73737220 */ /* 0x080fe20000410000 */
[-C--:B------:R-:W-:Y:S01]  /*c9a0*/  FMUL.FTZ R118, R118, R29.reuse ;  /* 0x0000001d76767220 */ /* 0x080fe20000410000 */
[-C--:B------:R-:W-:Y:S01]  /*c9b0*/  FMUL.FTZ R119, R119, R29.reuse ;  /* 0x0000001d77777220 */ /* 0x080fe20000410000 */
[----:B------:R5:W-:Y:S01]  /*c9c0*/  MUFU.EX2 R20, R63 ;  /* 0x0000003f00147308 */ /* 0x000be20000000800 */
[-C--:B------:R-:W-:Y:S01]  /*c9d0*/  FMUL.FTZ R122, R122, R29.reuse ;  /* 0x0000001d7a7a7220 */ /* 0x080fe20000410000 */
[-C--:B------:R-:W-:Y:S01]  /*c9e0*/  FMUL.FTZ R123, R123, R29.reuse ;  /* 0x0000001d7b7b7220 */ /* 0x080fe20000410000 */
[-C--:B------:R-:W-:Y:S01]  /*c9f0*/  FMUL.FTZ R126, R126, R29.reuse ;  /* 0x0000001d7e7e7220 */ /* 0x080fe20000410000 */
[-C--:B------:R-:W-:Y:S01]  /*ca00*/  FMUL.FTZ R127, R127, R29.reuse ;  /* 0x0000001d7f7f7220 */ /* 0x080fe20000410000 */
[-C--:B------:R-:W-:Y:S01]  /*ca10*/  FMUL.FTZ R130, R130, R29.reuse ;  /* 0x0000001d82827220 */ /* 0x080fe20000410000 */
[-C--:B------:R-:W-:Y:S01]  /*ca20*/  FMUL.FTZ R131, R131, R29.reuse ;  /* 0x0000001d83837220 */ /* 0x080fe20000410000 */
[-C--:B------:R-:W-:Y:S01]  /*ca30*/  FMUL.FTZ R134, R134, R29.reuse ;  /* 0x0000001d86867220 */ /* 0x080fe20000410000 */
[----:B------:R-:W1:Y:S01]  /*ca40*/  MUFU.EX2 R141, R141 ;  /* 0x0000008d008d7308 */ /* 0x000e620000000800 */
[----:B-----5:R-:W-:Y:S01]  /*ca50*/  FADD.FTZ R63, R26, R25 ;  /* 0x000000191a3f7221 */ /* 0x020fe20000010000 */
[----:B0-----:R-:W-:Y:S01]  /*ca60*/  FADD.FTZ R25, R35, R34 ;  /* 0x0000002223197221 */ /* 0x001fe20000010000 */
[C---:B------:R-:W-:Y:S01]  /*ca70*/  F2FP.BF16.F32.PACK_AB R26, R28.reuse, R26 ;  /* 0x0000001a1c1a723e */ /* 0x040fe200000010ff */
[----:B------:R-:W-:Y:S01]  /*ca80*/  FMUL.FTZ R135, R135, R29 ;  /* 0x0000001d87877220 */ /* 0x000fe20000410000 */
[----:B------:R-:W-:Y:S01]  /*ca90*/  FADD.FTZ R67, R28, R63 ;  /* 0x0000003f1c437221 */ /* 0x000fe20000010000 */
[----:B---3--:R-:W-:Y:S01]  /*caa0*/  FADD.FTZ R34, R38, R25 ;  /* 0x0000001926227221 */ /* 0x008fe20000010000 */
[----:B------:R-:W-:Y:S01]  /*cab0*/  FFMA.FTZ R63, R74, UR33, -R84 ;  /* 0x000000214a3f7c23 */ /* 0x000fe20008010854 */
[----:B------:R-:W0:Y:S01]  /*cac0*/  MUFU.EX2 R46, R46 ;  /* 0x0000002e002e7308 */ /* 0x000e220000000800 */
[----:B------:R-:W-:Y:S01]  /*cad0*/  FADD.FTZ R50, R32, R67 ;  /* 0x0000004320327221 */ /* 0x000fe20000010000 */
[----:B--2---:R-:W-:Y:S01]  /*cae0*/  FADD.FTZ R25, R39, R34 ;  /* 0x0000002227197221 */ /* 0x004fe20000010000 */
[----:B------:R-:W-:Y:S01]  /*caf0*/  FFMA.FTZ R84, R87, UR33, -R84 ;  /* 0x0000002157547c23 */ /* 0x000fe20008010854 */
[C---:B------:R-:W-:Y:S01]  /*cb00*/  F2FP.BF16.F32.PACK_AB R32, R33.reuse, R32 ;  /* 0x000000202120723e */ /* 0x040fe200000010ff */
[----:B------:R-:W-:Y:S01]  /*cb10*/  FADD.FTZ R67, R33, R50 ;  /* 0x0000003221437221 */ /* 0x000fe20000010000 */
[----:B----4-:R-:W-:-:S02]  /*cb20*/  FADD.FTZ R34, R42, R25 ;  /* 0x000000192a227221 */ /* 0x010fc40000010000 */
[----:B------:R-:W2:Y:S01]  /*cb30*/  MUFU.EX2 R144, R144 ;  /* 0x0000009000907308 */ /* 0x000ea20000000800 */
[----:B------:R-:W-:Y:S01]  /*cb40*/  FADD.FTZ R50, R36, R67 ;  /* 0x0000004324327221 */ /* 0x000fe20000010000 */
[C---:B-1----:R-:W-:Y:S01]  /*cb50*/  FADD.FTZ R25, R141.reuse, R34 ;  /* 0x000000228d197221 */ /* 0x042fe20000010000 */
[----:B------:R-:W-:Y:S02]  /*cb60*/  F2FP.BF16.F32.PACK_AB R33, R141, R42 ;  /* 0x0000002a8d21723e */ /* 0x000fe400000010ff */
[----:B------:R-:W-:Y:S01]  /*cb70*/  FADD.FTZ R67, R37, R50 ;  /* 0x0000003225437221 */ /* 0x000fe20000010000 */
[----:B------:R-:W-:Y:S02]  /*cb80*/  F2FP.BF16.F32.PACK_AB R42, R45, R44 ;  /* 0x0000002c2d2a723e */ /* 0x000fe400000010ff */
[----:B------:R-:W1:Y:S01]  /*cb90*/  MUFU.EX2 R30, R30 ;  /* 0x0000001e001e7308 */ /* 0x000e620000000800 */
[----:B0-----:R-:W-:Y:S01]  /*cba0*/  FADD.FTZ R25, R46, R25 ;  /* 0x000000192e197221 */ /* 0x001fe20000010000 */
[----:B------:R-:W-:Y:S01]  /*cbb0*/  FADD.FTZ R34, R40, R67 ;  /* 0x0000004328227221 */ /* 0x000fe20000010000 */
[----:B------:R-:W-:-:S03]  /*cbc0*/  F2FP.BF16.F32.PACK_AB R40, R41, R40 ;  /* 0x000000282928723e */ /* 0x000fc600000010ff */
[----:B------:R-:W-:Y:S02]  /*cbd0*/  FADD.FTZ R67, R41, R34 ;  /* 0x0000002229437221 */ /* 0x000fe40000010000 */
[----:B------:R-:W0:Y:S01]  /*cbe0*/  MUFU.EX2 R31, R31 ;  /* 0x0000001f001f7308 */ /* 0x000e220000000800 */
[----:B--2---:R-:W-:Y:S01]  /*cbf0*/  FADD.FTZ R25, R144, R25 ;  /* 0x0000001990197221 */ /* 0x004fe20000010000 */
[----:B------:R-:W-:-:S04]  /*cc00*/  FADD.FTZ R50, R44, R67 ;  /* 0x000000432c327221 */ /* 0x000fc80000010000 */
[----:B------:R-:W-:Y:S01]  /*cc10*/  FADD.FTZ R21, R45, R50 ;  /* 0x000000322d157221 */ /* 0x000fe20000010000 */
[----:B------:R-:W-:Y:S01]  /*cc20*/  F2FP.BF16.F32.PACK_AB R50, R53, R52 ;  /* 0x000000343532723e */ /* 0x000fe200000010ff */
[----:B------:R-:W2:Y:S01]  /*cc30*/  MUFU.EX2 R43, R43 ;  /* 0x0000002b002b7308 */ /* 0x000ea20000000800 */
[----:B-1----:R-:W-:Y:S01]  /*cc40*/  FADD.FTZ R34, R30, R25 ;  /* 0x000000191e227221 */ /* 0x002fe20000010000 */
[----:B------:R-:W-:Y:S01]  /*cc50*/  FADD.FTZ R14, R48, R21 ;  /* 0x00000015300e7221 */ /* 0x000fe20000010000 */
[----:B------:R-:W-:Y:S02]  /*cc60*/  F2FP.BF16.F32.PACK_AB R25, R35, R27 ;  /* 0x0000001b2319723e */ /* 0x000fe400000010ff */
[----:B------:R-:W-:Y:S01]  /*cc70*/  F2FP.BF16.F32.PACK_AB R27, R39, R38 ;  /* 0x00000026271b723e */ /* 0x000fe200000010ff */
[C---:B------:R-:W-:Y:S01]  /*cc80*/  FADD.FTZ R15, R49.reuse, R14 ;  /* 0x0000000e310f7221 */ /* 0x040fe20000010000 */
[----:B------:R-:W-:Y:S01]  /*cc90*/  F2FP.BF16.F32.PACK_AB R48, R49, R48 ;  /* 0x000000303130723e */ /* 0x000fe200000010ff */
[----:B------:R-:W1:Y:S01]  /*cca0*/  MUFU.EX2 R47, R47 ;  /* 0x0000002f002f7308 */ /* 0x000e620000000800 */
[----:B0-----:R-:W-:Y:S01]  /*ccb0*/  FADD.FTZ R28, R31, R34 ;  /* 0x000000221f1c7221 */ /* 0x001fe20000010000 */
[----:B------:R-:W-:Y:S01]  /*ccc0*/  FADD.FTZ R14, R52, R15 ;  /* 0x0000000f340e7221 */ /* 0x000fe20000010000 */
[----:B------:R-:W-:Y:S01]  /*ccd0*/  F2FP.BF16.F32.PACK_AB R34, R37, R36 ;  /* 0x000000242522723e */ /* 0x000fe200000010ff */
[----:B------:R0:W-:Y:S01]  /*cce0*/  STSM.16.M88.4 [R23], R24 ;  /* 0x0000001817007844 */ /* 0x0001e20000000200 */
[----:B------:R-:W-:Y:S01]  /*ccf0*/  F2FP.BF16.F32.PACK_AB R35, R144, R46 ;  /* 0x0000002e9023723e */ /* 0x000fe200000010ff */
[----:B------:R-:W-:Y:S01]  /*cd00*/  FADD.FTZ R15, R53, R14 ;  /* 0x0000000e350f7221 */ /* 0x000fe20000010000 */
[----:B------:R-:W-:Y:S01]  /*cd10*/  F2FP.BF16.F32.PACK_AB R41, R31, R30 ;  /* 0x0000001e1f29723e */ /* 0x000fe200000010ff */
[----:B------:R-:W3:Y:S01]  /*cd20*/  MUFU.EX2 R51, R51 ;  /* 0x0000003300337308 */ /* 0x000ee20000000800 */
[----:B--2---:R-:W-:Y:S01]  /*cd30*/  FADD.FTZ R28, R43, R28 ;  /* 0x0000001c2b1c7221 */ /* 0x004fe20000010000 */
[----:B------:R-:W-:Y:S01]  /*cd40*/  FADD.FTZ R36, R56, R15 ;  /* 0x0000000f38247221 */ /* 0x000fe20000010000 */
[----:B------:R-:W-:Y:S01]  /*cd50*/  F2FP.BF16.F32.PACK_AB R56, R57, R56 ;  /* 0x000000383938723e */ /* 0x000fe200000010ff */
[----:B------:R4:W-:Y:S04]  /*cd60*/  STSM.16.M88.4 [R19], R32 ;  /* 0x0000002013007844 */ /* 0x0009e80000000200 */
[----:B------:R-:W2:Y:S01]  /*cd70*/  MUFU.EX2 R54, R54 ;  /* 0x0000003600367308 */ /* 0x000ea20000000800 */
[C---:B-1----:R-:W-:Y:S01]  /*cd80*/  FADD.FTZ R28, R47.reuse, R28 ;  /* 0x0000001c2f1c7221 */ /* 0x042fe20000010000 */
[----:B------:R-:W-:-:S05]  /*cd90*/  F2FP.BF16.F32.PACK_AB R43, R47, R43 ;  /* 0x0000002b2f2b723e */ /* 0x000fca00000010ff */
[----:B------:R4:W-:Y:S01]  /*cda0*/  STSM.16.M88.4 [R18], R40 ;  /* 0x0000002812007844 */ /* 0x0009e20000000200 */
[----:B------:R-:W1:Y:S01]  /*cdb0*/  MUFU.EX2 R4, R4 ;  /* 0x0000000400047308 */ /* 0x000e620000000800 */
[----:B---3--:R-:W-:-:S07]  /*cdc0*/  FADD.FTZ R13, R51, R28 ;  /* 0x0000001c330d7221 */ /* 0x008fce0000010000 */
[----:B------:R-:W3:Y:S01]  /*cdd0*/  MUFU.EX2 R3, R3 ;  /* 0x0000000300037308 */ /* 0x000ee20000000800 */
[C---:B--2---:R-:W-:Y:S01]  /*cde0*/  FADD.FTZ R13, R54.reuse, R13 ;  /* 0x0000000d360d7221 */ /* 0x044fe20000010000 */
[----:B------:R-:W-:-:S06]  /*cdf0*/  F2FP.BF16.F32.PACK_AB R49, R54, R51 ;  /* 0x000000333631723e */ /* 0x000fcc00000010ff */
[----:B------:R-:W0:Y:S01]  /*ce00*/  MUFU.EX2 R60, R60 ;  /* 0x0000003c003c7308 */ /* 0x000e220000000800 */
[----:B-1----:R-:W-:Y:S01]  /*ce10*/  FADD.FTZ R13, R4, R13 ;  /* 0x0000000d040d7221 */ /* 0x002fe20000010000 */
[----:B------:R-:W-:-:S03]  /*ce20*/  F2FP.BF16.F32.PACK_AB R51, R20, R4 ;  /* 0x000000041433723e */ /* 0x000fc600000010ff */
[----:B------:R-:W-:Y:S01]  /*ce30*/  FADD.FTZ R28, R20, R13 ;  /* 0x0000000d141c7221 */ /* 0x000fe20000010000 */
[----:B------:R-:W-:Y:S01]  /*ce40*/  FADD.FTZ R13, R57, R36 ;  /* 0x00000024390d7221 */ /* 0x000fe20000010000 */
[----:B------:R4:W-:Y:S01]  /*ce50*/  STSM.16.M88.4 [R17+0x27800], R48 ;  /* 0x0278003011007844 */ /* 0x0009e20000000200 */
[----:B------:R-:W1:Y:S01]  /*ce60*/  MUFU.EX2 R55, R55 ;  /* 0x0000003700377308 */ /* 0x000e620000000800 */
[----:B---3--:R-:W-:-:S07]  /*ce70*/  FADD.FTZ R28, R3, R28 ;  /* 0x0000001c031c7221 */ /* 0x008fce0000010000 */
[----:B------:R-:W2:Y:S01]  /*ce80*/  MUFU.EX2 R61, R61 ;  /* 0x0000003d003d7308 */ /* 0x000ea20000000800 */
[----:B0-----:R-:W-:-:S07]  /*ce90*/  FADD.FTZ R24, R60, R13 ;  /* 0x0000000d3c187221 */ /* 0x001fce0000010000 */
[----:B------:R-:W0:Y:S01]  /*cea0*/  MUFU.EX2 R59, R59 ;  /* 0x0000003b003b7308 */ /* 0x000e220000000800 */
[C---:B-1----:R-:W-:Y:S01]  /*ceb0*/  FADD.FTZ R28, R55.reuse, R28 ;  /* 0x0000001c371c7221 */ /* 0x042fe20000010000 */
[----:B------:R-:W-:-:S06]  /*cec0*/  F2FP.BF16.F32.PACK_AB R57, R55, R3 ;  /* 0x000000033739723e */ /* 0x000fcc00000010ff */
[----:B------:R-:W1:Y:S01]  /*ced0*/  MUFU.EX2 R64, R64 ;  /* 0x0000004000407308 */ /* 0x000e620000000800 */
[C---:B--2---:R-:W-:Y:S01]  /*cee0*/  FADD.FTZ R15, R61.reuse, R24 ;  /* 0x000000183d0f7221 */ /* 0x044fe20000010000 */
[----:B------:R-:W-:-:S06]  /*cef0*/  F2FP.BF16.F32.PACK_AB R58, R61, R60 ;  /* 0x0000003c3d3a723e */ /* 0x000fcc00000010ff */
[----:B------:R-:W2:Y:S01]  /*cf00*/  MUFU.EX2 R62, R62 ;  /* 0x0000003e003e7308 */ /* 0x000ea20000000800 */
[----:B0-----:R-:W-:-:S07]  /*cf10*/  FADD.FTZ R13, R59, R28 ;  /* 0x0000001c3b0d7221 */ /* 0x001fce0000010000 */
[----:B------:R-:W0:Y:S01]  /*cf20*/  MUFU.EX2 R65, R65 ;  /* 0x0000004100417308 */ /* 0x000e220000000800 */
[----:B-1----:R-:W-:-:S07]  /*cf30*/  FADD.FTZ R24, R64, R15 ;  /* 0x0000000f40187221 */ /* 0x002fce0000010000 */
[----:B------:R-:W1:Y:S01]  /*cf40*/  MUFU.EX2 R63, R63 ;  /* 0x0000003f003f7308 */ /* 0x000e620000000800 */
[C---:B--2---:R-:W-:Y:S01]  /*cf50*/  FADD.FTZ R4, R62.reuse, R13 ;  /* 0x0000000d3e047221 */ /* 0x044fe20000010000 */
[----:B------:R-:W-:-:S05]  /*cf60*/  F2FP.BF16.F32.PACK_AB R59, R62, R59 ;  /* 0x0000003b3e3b723e */ /* 0x000fca00000010ff */
[----:B------:R4:W-:Y:S01]  /*cf70*/  STSM.16.M88.4 [R136], R56 ;  /* 0x0000003888007844 */ /* 0x0009e20000000200 */
[----:B------:R-:W2:Y:S01]  /*cf80*/  MUFU.EX2 R68, R68 ;  /* 0x0000004400447308 */ /* 0x000ea20000000800 */
[C---:B0-----:R-:W-:Y:S01]  /*cf90*/  FADD.FTZ R15, R65.reuse, R24 ;  /* 0x00000018410f7221 */ /* 0x041fe20000010000 */
[----:B------:R-:W-:-:S06]  /*cfa0*/  F2FP.BF16.F32.PACK_AB R64, R65, R64 ;  /* 0x000000404140723e */ /* 0x000fcc00000010ff */
[----:B------:R-:W0:Y:S01]  /*cfb0*/  MUFU.EX2 R12, R75 ;  /* 0x0000004b000c7308 */ /* 0x000e220000000800 */
[----:B-1----:R-:W-:-:S07]  /*cfc0*/  FADD.FTZ R13, R63, R4 ;  /* 0x000000043f0d7221 */ /* 0x002fce0000010000 */
[----:B------:R-:W1:Y:S01]  /*cfd0*/  MUFU.EX2 R69, R69 ;  /* 0x0000004500457308 */ /* 0x000e620000000800 */
[----:B--2---:R-:W-:-:S07]  /*cfe0*/  FADD.FTZ R20, R68, R15 ;  /* 0x0000000f44147221 */ /* 0x004fce0000010000 */
[----:B------:R-:W2:Y:S01]  /*cff0*/  MUFU.EX2 R67, R78 ;  /* 0x0000004e00437308 */ /* 0x000ea20000000800 */
[C---:B0-----:R-:W-:Y:S01]  /*d000*/  FADD.FTZ R4, R12.reuse, R13 ;  /* 0x0000000d0c047221 */ /* 0x041fe20000010000 */
[----:B------:R-:W-:Y:S01]  /*d010*/  F2FP.BF16.F32.PACK_AB R65, R12, R63 ;  /* 0x0000003f0c41723e */ /* 0x000fe200000010ff */
[----:B------:R-:W-:-:S05]  /*d020*/  IMAD.MOV.U32 R12, RZ, RZ, R0 ;  /* 0x000000ffff0c7224 */ /* 0x000fca00078e0000 */
[----:B------:R-:W0:Y:S01]  /*d030*/  MUFU.EX2 R72, R72 ;  /* 0x0000004800487308 */ /* 0x000e220000000800 */
[C---:B-1----:R-:W-:Y:S01]  /*d040*/  FADD.FTZ R15, R69.reuse, R20 ;  /* 0x00000014450f7221 */ /* 0x042fe20000010000 */
[----:B------:R-:W-:-:S06]  /*d050*/  F2FP.BF16.F32.PACK_AB R66, R69, R68 ;  /* 0x000000444542723e */ /* 0x000fcc00000010ff */
[----:B------:R-:W1:Y:S01]  /*d060*/  MUFU.EX2 R73, R73 ;  /* 0x0000004900497308 */ /* 0x000e620000000800 */
[----:B--2---:R-:W-:-:S07]  /*d070*/  FADD.FTZ R13, R67, R4 ;  /* 0x00000004430d7221 */ /* 0x004fce0000010000 */
[----:B------:R-:W2:Y:S01]  /*d080*/  MUFU.EX2 R14, R79 ;  /* 0x0000004f000e7308 */ /* 0x000ea20000000800 */
[----:B0-----:R-:W-:-:S07]  /*d090*/  FADD.FTZ R4, R72, R15 ;  /* 0x0000000f48047221 */ /* 0x001fce0000010000 */
[----:B------:R-:W0:Y:S01]  /*d0a0*/  MUFU.EX2 R76, R76 ;  /* 0x0000004c004c7308 */ /* 0x000e220000000800 */
[C---:B-1----:R-:W-:Y:S01]  /*d0b0*/  FADD.FTZ R15, R73.reuse, R4 ;  /* 0x00000004490f7221 */ /* 0x042fe20000010000 */
[----:B------:R-:W-:-:S06]  /*d0c0*/  F2FP.BF16.F32.PACK_AB R72, R73, R72 ;  /* 0x000000484948723e */ /* 0x000fcc00000010ff */
[----:B------:R-:W1:Y:S01]  /*d0d0*/  MUFU.EX2 R80, R80 ;  /* 0x0000005000507308 */ /* 0x000e620000000800 */
[C---:B--2---:R-:W-:Y:S01]  /*d0e0*/  F2FP.BF16.F32.PACK_AB R67, R14.reuse, R67 ;  /* 0x000000430e43723e */ /* 0x044fe200000010ff */
[----:B------:R-:W-:-:S04]  /*d0f0*/  FADD.FTZ R13, R14, R13 ;  /* 0x0000000d0e0d7221 */ /* 0x000fc80000010000 */
[----:B------:R4:W-:Y:S02]  /*d100*/  STSM.16.M88.4 [R19+0x6000], R64 ;  /* 0x0060004013007844 */ /* 0x0009e40000000200 */
[----:B------:R-:W2:Y:S01]  /*d110*/  MUFU.EX2 R82, R82 ;  /* 0x0000005200527308 */ /* 0x000ea20000000800 */
[----:B0-----:R-:W-:-:S07]  /*d120*/  FADD.FTZ R15, R76, R15 ;  /* 0x0000000f4c0f7221 */ /* 0x001fce0000010000 */
[----:B------:R-:W0:Y:S01]  /*d130*/  MUFU.EX2 R83, R83 ;  /* 0x0000005300537308 */ /* 0x000e220000000800 */
[C---:B-1----:R-:W-:Y:S01]  /*d140*/  F2FP.BF16.F32.PACK_AB R74, R80.reuse, R76 ;  /* 0x0000004c504a723e */ /* 0x042fe200000010ff */
[----:B------:R-:W-:-:S06]  /*d150*/  FADD.FTZ R4, R80, R15 ;  /* 0x0000000f50047221 */ /* 0x000fcc0000010000 */
[----:B------:R-:W1:Y:S01]  /*d160*/  MUFU.EX2 R86, R86 ;  /* 0x0000005600567308 */ /* 0x000e620000000800 */
[----:B--2---:R-:W-:-:S07]  /*d170*/  FADD.FTZ R13, R82, R13 ;  /* 0x0000000d520d7221 */ /* 0x004fce0000010000 */
[----:B------:R-:W2:Y:S01]  /*d180*/  MUFU.EX2 R84, R84 ;  /* 0x0000005400547308 */ /* 0x000ea20000000800 */
[C---:B0-----:R-:W-:Y:S01]  /*d190*/  F2FP.BF16.F32.PACK_AB R73, R83.reuse, R82 ;  /* 0x000000525349723e */ /* 0x041fe200000010ff */
[----:B------:R-:W-:-:S04]  /*d1a0*/  FADD.FTZ R13, R83, R13 ;  /* 0x0000000d530d7221 */ /* 0x000fc80000010000 */
[----:B-1----:R-:W-:Y:S01]  /*d1b0*/  FADD.FTZ R13, R86, R13 ;  /* 0x0000000d560d7221 */ /* 0x002fe20000010000 */
[----:B--2---:R-:W-:-:S03]  /*d1c0*/  F2FP.BF16.F32.PACK_AB R75, R84, R86 ;  /* 0x00000056544b723e */ /* 0x004fc600000010ff */
[----:B------:R-:W-:Y:S01]  /*d1d0*/  FADD.FTZ R3, R84, R13 ;  /* 0x0000000d54037221 */ /* 0x000fe20000010000 */
[----:B------:R-:W-:Y:S01]  /*d1e0*/  IMAD.MOV.U32 R13, RZ, RZ, R7 ;  /* 0x000000ffff0d7224 */ /* 0x000fe200078e0007 */
[----:B------:R4:W-:Y:S01]  /*d1f0*/  STSM.16.M88.4 [R18+0x6000], R72 ;  /* 0x0060004812007844 */ /* 0x0009e20000000200 */
[----:B------:R0:W-:Y:S06]  /*d200*/  MEMBAR.ALL.CTA ;  /* 0x0000000000007992 */ /* 0x0001ec0000008000 */
[----:B0-----:R-:W0:Y:S02]  /*d210*/  FENCE.VIEW.ASYNC.S ;  /* 0x00000000000073c6 */ /* 0x001e240000000000 */
[----:B0-----:R-:W-:Y:S01]  /*d220*/  NOP ;  /* 0x0000000000007918 */ /* 0x001fe20000000000 */
[----:B------:R-:W-:Y:S05]  /*d230*/  @P2 BRA `(.L_x_915) ;  /* 0xffffffd000002947 */ /* 0x000fea000383ffff */
.L_x_898:
[----:B------:R-:W-:Y:S06]  /*d240*/  BAR.ARV 0x8, 0x1a0 ;  /* 0x0206800000007b1d */ /* 0x000fec0000002000 */
[----:B------:R-:W-:Y:S05]  /*d250*/  @!P0 BRA `(.L_x_916) ;  /* 0x0000000000048947 */ /* 0x000fea0003800000 */
[----:B------:R-:W-:Y:S01]  /*d260*/  BPT.TRAP 0x1 ;  /* 0x000000040000795c */ /* 0x000fe20000300000 */
.L_x_916:
[----:B------:R-:W-:Y:S01]  /*d270*/  ULEA UR9, UR43, UR42, 0x3 ;  /* 0x0000002a2b097291 */ /* 0x000fe2000f8e183f */
[----:B------:R-:W-:-:S05]  /*d280*/  IMAD.U32 R2, RZ, RZ, UR46 ;  /* 0x0000002eff027e24 */ /* 0x000fca000f8e00ff */
[----:B------:R-:W-:-:S04]  /*d290*/  SHF.L.U32 R2, R2, 0x1f, RZ ;  /* 0x0000001f02027819 */ /* 0x000fc800000006ff */
[----:B------:R0:W3:Y:S01]  /*d2a0*/  SYNCS.PHASECHK.TRANS64.TRYWAIT P2, [UR9+0x2d850], R2 ;  /* 0x02d85002ff0075a7 */ /* 0x0000e20008040149 */
[----:B------:R-:W-:Y:S05]  /*d2b0*/  @!P0 BRA `(.L_x_917) ;  /* 0x0000000000048947 */ /* 0x000fea0003800000 */
[----:B------:R-:W-:Y:S01]  /*d2c0*/  BPT.TRAP 0x1 ;  /* 0x000000040000795c */ /* 0x000fe20000300000 */
.L_x_917:
[----:B---3--:R-:W-:Y:S05]  /*d2d0*/  @P2 BRA `(.L_x_918) ;  /* 0x0000000000082947 */ /* 0x008fea0003800000 */
[----:B------:R-:W3:Y:S02]  /*d2e0*/  SYNCS.PHASECHK.TRANS64.TRYWAIT P0, [UR9+0x2d850], R2 ;  /* 0x02d85002ff0075a7 */ /* 0x000ee40008000149 */
[----:B---3--:R-:W-:Y:S05]  /*d2f0*/  @!P0 BRA `(.L_x_919) ;  /* 0x0000007000788947 */ /* 0x008fea0003800000 */
.L_x_918:
[----:B------:R-:W-:Y:S01]  /*d300*/  UIADD3 UR42, UR42, 0x400, URZ ;  /* 0x000004002a2a7890 */ /* 0x000fe2000fffe03f */
[----:B------:R-:W-:Y:S01]  /*d310*/  WARPGROUP.ARRIVE ;  /* 0x00000000000079c5 */ /* 0x000fe20000000000 */
[----:B------:R-:W-:Y:S01]  /*d320*/  ULOP3.LUT UR37, UR37, 0x10000, URZ, 0xfc, !UPT ;  /* 0x0001000025257892 */ /* 0x000fe2000f8efc3f */
[----:B---3--:R-:W3:Y:S01]  /*d330*/  SHFL.BFLY PT, R5, R4, 0x2, 0x1f ;  /* 0x0c401f0004057f89 */ /* 0x008ee200000e0000 */
[----:B------:R-:W-:Y:S01]  /*d340*/  USHF.R.U32.HI UR42, URZ, 0x4, UR42 ;  /* 0x000000043f2a7899 */ /* 0x000fe2000801162a */
[----:B-1----:R-:W-:Y:S01]  /*d350*/  IMAD.U32 R13, RZ, RZ, UR33 ;  /* 0x00000021ff0d7e24 */ /* 0x002fe2000f8e00ff */
[----:B------:R-:W-:Y:S01]  /*d360*/  UMOV UR5, 0x40000040 ;  /* 0x4000004000057882 */ /* 0x000fe20000000000 */
[----:B------:R-:W-:Y:S01]  /*d370*/  UMOV UR7, 0x80000020 ;  /* 0x8000002000077882 */ /* 0x000fe20000000000 */
[----:B------:R-:W-:Y:S01]  /*d380*/  ULOP3.LUT UR42, UR42, 0x3fff, URZ, 0xc0, !UPT ;  /* 0x00003fff2a2a7892 */ /* 0x000fe2000f8ec03f */
[----:B0-----:R-:W0:Y:S01]  /*d390*/  SHFL.BFLY PT, R2, R3, 0x2, 0x1f ;  /* 0x0c401f0003027f89 */ /* 0x001e2200000e0000 */
[----:B------:R-:W-:Y:S01]  /*d3a0*/  UMOV UR4, UR37 ;  /* 0x0000002500047c82 */ /* 0x000fe20008000000 */
[----:B------:R-:W-:-:S02]  /*d3b0*/  UIADD3 UR44, UR44, 0x1, URZ ;  /* 0x000000012c2c7890 */ /* 0x000fc4000fffe03f */
[----:B------:R-:W-:-:S04]  /*d3c0*/  ULOP3.LUT UR8, UR42, 0x2000000, URZ, 0xfc, !UPT ;  /* 0x020000002a087892 */ /* 0x000fc8000f8efc3f */
[----:B------:R-:W-:Y:S02]  /*d3d0*/  UIMAD UR8, UR43, 0x600, UR8 ;  /* 0x000006002b0878a4 */ /* 0x000fe4000f8e0208 */
[----:B------:R-:W-:-:S04]  /*d3e0*/  UIADD3 UR43, UR43, 0x1, URZ ;  /* 0x000000012b2b7890 */ /* 0x000fc8000fffe03f */
[----:B------:R-:W-:Y:S01]  /*d3f0*/  UISETP.NE.AND UP0, UPT, UR43, 0x2, UPT ;  /* 0x000000022b00788c */ /* 0x000fe2000bf05270 */
[----:B------:R-:W-:Y:S02]  /*d400*/  UMOV UR6, UR8 ;  /* 0x0000000800067c82 */ /* 0x000fe40008000000 */
[----:B------:R-:W-:Y:S01]  /*d410*/  HGMMA.64x96x16.F32.BF16 R88, gdesc[UR4].tnspB, R88, gsb0 ;  /* 0x41600000045879f0 */ /* 0x000fe20008001858 */
[----:B------:R-:W-:Y:S01]  /*d420*/  UIADD3 UR4, UR37, 0x2, URZ ;  /* 0x0000000225047890 */ /* 0x000fe2000fffe03f */
[----:B---3--:R-:W-:Y:S01]  /*d430*/  FADD.FTZ R5, R5, R4 ;  /* 0x0000000405057221 */ /* 0x008fe20000010000 */
[----:B------:R-:W-:Y:S01]  /*d440*/  UIADD3 UR6, UR8, 0x40, URZ ;  /* 0x0000004008067890 */ /* 0x000fe2000fffe03f */
[----:B------:R-:W-:Y:S01]  /*d450*/  IMAD.MOV.U32 R4, RZ, RZ, RZ ;  /* 0x000000ffff047224 */ /* 0x000fe200078e00ff */
[----:B------:R-:W-:Y:S01]  /*d460*/  UMOV UR5, 0x40000040 ;  /* 0x4000004000057882 */ /* 0x000fe20000000000 */
[----:B------:R-:W-:Y:S01]  /*d470*/  UMOV UR7, 0x80000020 ;  /* 0x8000002000077882 */ /* 0x000fe20000000000 */
[----:B0-----:R-:W-:Y:S01]  /*d480*/  FADD.FTZ R6, R2, R3 ;  /* 0x0000000302067221 */ /* 0x001fe20000010000 */
[----:B------:R-:W-:Y:S01]  /*d490*/  IMAD.MOV.U32 R3, RZ, RZ, -0x800000 ;  /* 0xff800000ff037424 */ /* 0x000fe200078e00ff */
[----:B------:R-:W0:Y:S01]  /*d4a0*/  SHFL.BFLY PT, R2, R5, 0x1, 0x1f ;  /* 0x0c201f0005027f89 */ /* 0x000e2200000e0000 */
[----:B------:R-:W-:-:S03]  /*d4b0*/  USEL UR43, UR43, URZ, UP0 ;  /* 0x0000003f2b2b7287 */ /* 0x000fc60008000000 */
[----:B------:R-:W1:Y:S01]  /*d4c0*/  SHFL.BFLY PT, R9, R6, 0x1, 0x1f ;  /* 0x0c201f0006097f89 */ /* 0x000e6200000e0000 */
[----:B0-----:R-:W-:Y:S01]  /*d4d0*/  FADD.FTZ R11, R5, R2 ;  /* 0x00000002050b7221 */ /* 0x001fe20000010000 */
[----:B------:R-:W-:Y:S02]  /*d4e0*/  IMAD.U32 R5, RZ, RZ, UR33 ;  /* 0x00000021ff057e24 */ /* 0x000fe4000f8e00ff */
[----:B------:R-:W-:Y:S02]  /*d4f0*/  IMAD.MOV.U32 R2, RZ, RZ, -0x800000 ;  /* 0xff800000ff027424 */ /* 0x000fe400078e00ff */
[----:B-1----:R-:W-:Y:S01]  /*d500*/  FADD.FTZ R12, R6, R9 ;  /* 0x00000009060c7221 */ /* 0x002fe20000010000 */
[----:B------:R-:W-:Y:S01]  /*d510*/  FSETP.NE.FTZ.AND P0, PT, R11, RZ, PT ;  /* 0x000000ff0b00720b */ /* 0x000fe20003f15000 */
[----:B------:R-:W-:Y:S02]  /*d520*/  IMAD.U32 R6, RZ, RZ, UR9 ;  /* 0x00000009ff067e24 */ /* 0x000fe4000f8e00ff */
[----:B------:R-:W-:Y:S01]  /*d530*/  IMAD.MOV.U32 R9, RZ, RZ, RZ ;  /* 0x000000ffff097224 */ /* 0x000fe200078e00ff */
[----:B------:R-:W-:Y:S01]  /*d540*/  FSETP.NE.FTZ.AND P2, PT, R12, RZ, PT ;  /* 0x000000ff0c00720b */ /* 0x000fe20003f55000 */
[----:B------:R-:W-:-:S08]  /*d550*/  @!P1 VIADD R6, R6, 0x2d860 ;  /* 0x0002d86006069836 */ /* 0x000fd00000000000 */
[----:B------:R-:W0:Y:S01]  /*d560*/  @P0 MUFU.LG2 R8, R11 ;  /* 0x0000000b00080308 */ /* 0x000e220000000c00 */
[----:B------:R-:W-:-:S07]  /*d570*/  @P0 FMUL.FTZ R5, R5, 0.69314718246459960938 ;  /* 0x3f31721805050820 */ /* 0x000fce0000410000 */
[----:B------:R-:W1:Y:S08]  /*d580*/  @P2 MUFU.LG2 R10, R12 ;  /* 0x0000000c000a2308 */ /* 0x000e700000000c00 */
[----:B------:R3:W5:Y:S01]  /*d590*/  @P0 MUFU.RCP R4, R11 ;  /* 0x0000000b00040308 */ /* 0x0007620000001000 */
[----:B0-----:R-:W-:-:S04]  /*d5a0*/  @P0 FMUL.FTZ R8, R8, 0.69314718246459960938 ;  /* 0x3f31721808080820 */ /* 0x001fc80000410000 */
[----:B------:R-:W-:Y:S01]  /*d5b0*/  @P0 FFMA.FTZ R2, R5, R0, R8 ;  /* 0x0000000005020223 */ /* 0x000fe20000010008 */
[----:B------:R-:W-:Y:S02]  /*d5c0*/  @!P1 PRMT R5, RZ, 0x654, R6 ;  /* 0x00000654ff059816 */ /* 0x000fe40000000006 */
[----:B------:R-:W0:Y:S01]  /*d5d0*/  @P2 MUFU.RCP R9, R12 ;  /* 0x0000000c00092308 */ /* 0x000e220000001000 */
[----:B---3--:R-:W-:Y:S01]  /*d5e0*/  @P2 FMUL.FTZ R11, R13, 0.69314718246459960938 ;  /* 0x3f3172180d0b2820 */ /* 0x008fe20000410000 */
[----:B-1----:R-:W-:Y:S01]  /*d5f0*/  @P2 FMUL.FTZ R10, R10, 0.69314718246459960938 ;  /* 0x3f3172180a0a2820 */ /* 0x002fe20000410000 */
[----:B------:R-:W-:-:S03]  /*d600*/  PLOP3.LUT P0, PT, PT, PT, PT, 0x8, 0x0 ;  /* 0x000000000000781c */ /* 0x000fc60003f0e170 */
        /* <DEDUP_REMOVED lines=50> */
[-C--:B-----5:R-:W-:Y:S01]  /*d930*/  FMUL.FTZ R0, R88, R4.reuse ;  /* 0x0000000458007220 */ /* 0x0a0fe20000410000 */
        /* <DEDUP_REMOVED lines=17> */
[-C--:B--2---:R-:W-:Y:S01]  /*da50*/  FMUL.FTZ R26, R124, R4.reuse ;  /* 0x000000047c1a7220 */ /* 0x084fe20000410000 */
        /* <DEDUP_REMOVED lines=29> */
.L_x_849:
[----:B------:R-:W0:Y:S08]  /*dc30*/  S2UR UR4, SR_CgaCtaId ;  /* 0x00000000000479c3 */ /* 0x000e300000008800 */
[----:B------:R-:W-:Y:S06]  /*dc40*/  BAR.SYNC.DEFER_BLOCKING 0x5, 0x1a0 ;  /* 0x0146800000007b1d */ /* 0x000fec0000010000 */
[----:B------:R-:W-:Y:S01]  /*dc50*/  UMOV UR42, 0x400 ;  /* 0x00000400002a7882 */ /* 0x000fe20000000000 */
[----:B------:R-:W-:Y:S01]  /*dc60*/  BSSY B0, `(.L_x_920) ;  /* 0x0000179000007945 */ /* 0x000fe20003800000 */
[----:B0-----:R-:W-:-:S09]  /*dc70*/  ULEA UR42, UR4, UR42, 0x18 ;  /* 0x0000002a042a7291 */ /* 0x001fd2000f8ec03f */
[----:B------:R-:W0:Y:S02]  /*dc80*/  LDS.128 R144, [UR42+0x2d8d0] ;  /* 0x02d8d02aff907984 */ /* 0x000e240008000c00 */
[----:B0-----:R-:W-:Y:S02]  /*dc90*/  R2UR UR6, R146 ;  /* 0x00000000920672ca */ /* 0x001fe400000e0000 */
[----:B------:R-:W-:Y:S01]  /*dca0*/  R2UR UR5, R147 ;  /* 0x00000000930572ca */ /* 0x000fe200000e0000 */
[----:B------:R-:W-:Y:S06]  /*dcb0*/  BAR.ARV 0x4, 0x1a0 ;  /* 0x0106800000007b1d */ /* 0x000fec0000002000 */
[----:B------:R-:W-:Y:S08]  /*dcc0*/  @P0 BRA `(.L_x_921) ;  /* 0x0000000c00cc0947 */ /* 0x000ff00003800000 */
[----:B------:R-:W0:Y:S08]  /*dcd0*/  S2UR UR4, SR_SWINHI ;  /* 0x00000000000479c3 */ /* 0x000e300000002f00 */
[----:B------:R-:W-:Y:S01]  /*dce0*/  BAR.SYNC.DEFER_BLOCKING 0x1, 0x180 ;  /* 0x0046000000007b1d */ /* 0x000fe20000010000 */
[----:B------:R-:W-:Y:S02]  /*dcf0*/  F2FP.BF16.F32.PACK_AB R6, R6, R29 ;  /* 0x0000001d0606723e */ /* 0x000fe400000010ff */
[----:B------:R-:W-:-:S02]  /*dd00*/  F2FP.BF16.F32.PACK_AB R7, R7, R94 ;  /* 0x0000005e0707723e */ /* 0x000fc400000010ff */
[----:B------:R-:W-:Y:S02]  /*dd10*/  F2FP.BF16.F32.PACK_AB R128, R129, R128 ;  /* 0x000000808180723e */ /* 0x000fe400000010ff */
[----:B------:R-:W-:Y:S02]  /*dd20*/  F2FP.BF16.F32.PACK_AB R26, R125, R26 ;  /* 0x0000001a7d1a723e */ /* 0x000fe400000010ff */
[----:B------:R-:W-:Y:S02]  /*dd30*/  F2FP.BF16.F32.PACK_AB R27, R27, R126 ;  /* 0x0000007e1b1b723e */ /* 0x000fe400000010ff */
[----:B------:R-:W-:Y:S02]  /*dd40*/  F2FP.BF16.F32.PACK_AB R129, R131, R130 ;  /* 0x000000828381723e */ /* 0x000fe400000010ff */
[----:B------:R-:W-:Y:S02]  /*dd50*/  F2FP.BF16.F32.PACK_AB R130, R133, R132 ;  /* 0x000000848582723e */ /* 0x000fe400000010ff */
[----:B------:R-:W-:Y:S01]  /*dd60*/  F2FP.BF16.F32.PACK_AB R131, R135, R134 ;  /* 0x000000868783723e */ /* 0x000fe200000010ff */
[----:B------:R-:W-:Y:S01]  /*dd70*/  UMOV UR8, UR42 ;  /* 0x0000002a00087c82 */ /* 0x000fe20008000000 */
[----:B0-----:R-:W-:Y:S01]  /*dd80*/  UMOV UR9, UR4 ;  /* 0x0000000400097c82 */ /* 0x001fe20008000000 */
[----:B------:R-:W-:-:S02]  /*dd90*/  IMAD.U32 R20, RZ, RZ, UR8 ;  /* 0x00000008ff147e24 */ /* 0x000fc4000f8e00ff */
[----:B------:R-:W-:Y:S01]  /*dda0*/  IMAD.U32 R21, RZ, RZ, UR9 ;  /* 0x00000009ff157e24 */ /* 0x000fe2000f8e00ff */
[----:B------:R-:W-:Y:S02]  /*ddb0*/  ULDC.64 UR8, c[0x0][0xbd8] ;  /* 0x0002f60000087ab9 */ /* 0x000fe40000000a00 */
[----:B------:R-:W-:Y:S01]  /*ddc0*/  UISETP.NE.U32.AND UP0, UPT, UR8, URZ, UPT ;  /* 0x0000003f0800728c */ /* 0x000fe2000bf05070 */
[----:B------:R-:W-:-:S03]  /*ddd0*/  IMAD.WIDE R4, R152, 0x2, R20 ;  /* 0x0000000298047825 */ /* 0x000fc600078e0214 */
[----:B------:R-:W-:Y:S01]  /*dde0*/  UISETP.NE.AND.EX UP0, UPT, UR9, URZ, UPT, UP0 ;  /* 0x0000003f0900728c */ /* 0x000fe2000bf05300 */
[C---:B------:R-:W-:Y:S02]  /*ddf0*/  LOP3.LUT R9, R4.reuse, 0x180, RZ, 0xc0, !PT ;  /* 0x0000018004097812 */ /* 0x040fe400078ec0ff */
[----:B------:R-:W-:Y:S01]  /*de00*/  ULDC.64 UR8, c[0x0][0xbd8] ;  /* 0x0002f60000087ab9 */ /* 0x000fe20000000a00 */
[C---:B------:R-:W-:Y:S01]  /*de10*/  IADD3 R25, P0, R4.reuse, 0x6020, RZ ;  /* 0x0000602004197810 */ /* 0x040fe20007f1e0ff */
[----:B------:R-:W-:Y:S01]  /*de20*/  UIMAD.WIDE UR8, UR40, 0x4, UR8 ;  /* 0x00000004280878a5 */ /* 0x000fe2000f8e0208 */
[----:B------:R-:W-:Y:S02]  /*de30*/  SHF.R.U64 R9, R9, 0x3, RZ ;  /* 0x0000000309097819 */ /* 0x000fe400000012ff */
[C---:B------:R-:W-:Y:S02]  /*de40*/  IADD3 R11, P1, R4.reuse, 0x6000, RZ ;  /* 0x00006000040b7810 */ /* 0x040fe40007f3e0ff */
[----:B------:R-:W-:-:S02]  /*de50*/  IADD3 R37, P2, R4, 0x3020, RZ ;  /* 0x0000302004257810 */ /* 0x000fc40007f5e0ff */
[C---:B----4-:R-:W-:Y:S02]  /*de60*/  IADD3 R35, P3, R4.reuse, 0x3000, RZ ;  /* 0x0000300004237810 */ /* 0x050fe40007f7e0ff */
[----:B------:R-:W-:Y:S01]  /*de70*/  IADD3 R33, P4, R4, 0x20, RZ ;  /* 0x0000002004217810 */ /* 0x000fe20007f9e0ff */
[--C-:B------:R-:W-:Y:S01]  /*de80*/  IMAD.X R13, RZ, RZ, R5.reuse, P2 ;  /* 0x000000ffff0d7224 */ /* 0x100fe200010e0605 */
[----:B------:R-:W-:Y:S01]  /*de90*/  LOP3.LUT R4, R9, R4, RZ, 0x3c, !PT ;  /* 0x0000000409047212 */ /* 0x000fe200078e3cff */
[--C-:B------:R-:W-:Y:S01]  /*dea0*/  IMAD.X R15, RZ, RZ, R5.reuse, P3 ;  /* 0x000000ffff0f7224 */ /* 0x100fe200018e0605 */
[----:B------:R-:W-:Y:S01]  /*deb0*/  LOP3.LUT R24, R25, 0x180, RZ, 0xc0, !PT ;  /* 0x0000018019187812 */ /* 0x000fe200078ec0ff */
[----:B------:R-:W-:Y:S01]  /*dec0*/  IMAD.X R9, RZ, RZ, R5, P4 ;  /* 0x000000ffff097224 */ /* 0x000fe200020e0605 */
[----:B------:R-:W-:Y:S02]  /*ded0*/  LOP3.LUT R10, R11, 0x180, RZ, 0xc0, !PT ;  /* 0x000001800b0a7812 */ /* 0x000fe400078ec0ff */
[----:B------:R-:W-:-:S02]  /*dee0*/  MOV R31, R4 ;  /* 0x00000004001f7202 */ /* 0x000fc40000000f00 */
[----:B------:R-:W-:Y:S02]  /*def0*/  F2FP.BF16.F32.PACK_AB R4, R89, R0 ;  /* 0x000000005904723e */ /* 0x000fe400000010ff */
[----:B------:R-:W-:Y:S02]  /*df00*/  LOP3.LUT R8, R35, 0x180, RZ, 0xc0, !PT ;  /* 0x0000018023087812 */ /* 0x000fe400078ec0ff */
[----:B------:R-:W-:Y:S02]  /*df10*/  LOP3.LUT R0, R33, 0x180, RZ, 0xc0, !PT ;  /* 0x0000018021007812 */ /* 0x000fe400078ec0ff */
[----:B------:R-:W-:Y:S02]  /*df20*/  SHF.R.U64 R24, R24, 0x3, RZ ;  /* 0x0000000318187819 */ /* 0x000fe400000012ff */
[----:B------:R-:W-:Y:S02]  /*df30*/  SHF.R.U64 R10, R10, 0x3, RZ ;  /* 0x000000030a0a7819 */ /* 0x000fe400000012ff */
[----:B------:R-:W-:-:S02]  /*df40*/  LOP3.LUT R12, R37, 0x180, RZ, 0xc0, !PT ;  /* 0x00000180250c7812 */ /* 0x000fc400078ec0ff */
[----:B------:R-:W-:Y:S02]  /*df50*/  SHF.R.U64 R8, R8, 0x3, RZ ;  /* 0x0000000308087819 */ /* 0x000fe400000012ff */
[----:B------:R-:W-:Y:S02]  /*df60*/  SHF.R.U64 R0, R0, 0x3, RZ ;  /* 0x0000000300007819 */ /* 0x000fe400000012ff */
[----:B------:R-:W-:Y:S01]  /*df70*/  LOP3.LUT R24, R24, R25, RZ, 0x3c, !PT ;  /* 0x0000001918187212 */ /* 0x000fe200078e3cff */
[--C-:B------:R-:W-:Y:S01]  /*df80*/  IMAD.X R25, RZ, RZ, R5.reuse, P0 ;  /* 0x000000ffff197224 */ /* 0x100fe200000e0605 */
[----:B------:R-:W-:Y:S01]  /*df90*/  LOP3.LUT R10, R10, R11, RZ, 0x3c, !PT ;  /* 0x0000000b0a0a7212 */ /* 0x000fe200078e3cff */
[----:B------:R-:W-:Y:S01]  /*dfa0*/  IMAD.X R11, RZ, RZ, R5, P1 ;  /* 0x000000ffff0b7224 */ /* 0x000fe200008e0605 */
[----:B------:R-:W-:Y:S02]  /*dfb0*/  SHF.R.U64 R12, R12, 0x3, RZ ;  /* 0x000000030c0c7819 */ /* 0x000fe400000012ff */
[----:B------:R-:W-:-:S02]  /*dfc0*/  LOP3.LUT R14, R8, R35, RZ, 0x3c, !PT ;  /* 0x00000023080e7212 */ /* 0x000fc400078e3cff */
[----:B------:R-:W-:Y:S02]  /*dfd0*/  F2FP.BF16.F32.PACK_AB R5, R91, R90 ;  /* 0x0000005a5b05723e */ /* 0x000fe400000010ff */
[----:B------:R-:W-:Y:S02]  /*dfe0*/  LOP3.LUT R8, R0, R33, RZ, 0x3c, !PT ;  /* 0x0000002100087212 */ /* 0x000fe400078e3cff */
[----:B------:R-:W-:Y:S01]  /*dff0*/  LOP3.LUT R12, R12, R37, RZ, 0x3c, !PT ;  /* 0x000000250c0c7212 */ /* 0x000fe200078e3cff */
[----:B------:R0:W-:Y:S01]  /*e000*/  STSM.16.M88.4 [R31], R4 ;  /* 0x000000041f007844 */ /* 0x0001e20000000200 */
[----:B------:R-:W-:Y:S02]  /*e010*/  MOV R29, R10 ;  /* 0x0000000a001d7202 */ /* 0x000fe40000000f00 */
[----:B------:R-:W-:Y:S02]  /*e020*/  MOV R0, R8 ;  /* 0x0000000800007202 */ /* 0x000fe40000000f00 */
[----:B------:R-:W-:-:S02]  /*e030*/  F2FP.BF16.F32.PACK_AB R8, R97, R96 ;  /* 0x000000606108723e */ /* 0x000fc400000010ff */
[----:B------:R-:W-:Y:S02]  /*e040*/  F2FP.BF16.F32.PACK_AB R9, R99, R98 ;  /* 0x000000626309723e */ /* 0x000fe400000010ff */
[----:B------:R-:W-:Y:S02]  /*e050*/  F2FP.BF16.F32.PACK_AB R10, R101, R100 ;  /* 0x00000064650a723e */ /* 0x000fe400000010ff */
[----:B------:R-:W-:Y:S02]  /*e060*/  F2FP.BF16.F32.PACK_AB R11, R103, R102 ;  /* 0x00000066670b723e */ /* 0x000fe400000010ff */
[----:B------:R-:W-:Y:S02]  /*e070*/  MOV R30, R12 ;  /* 0x0000000c001e7202 */ /* 0x000fe40000000f00 */
[----:B------:R-:W-:Y:S01]  /*e080*/  MOV R28, R24 ;  /* 0x00000018001c7202 */ /* 0x000fe20000000f00 */
[----:B------:R1:W-:Y:S01]  /*e090*/  STSM.16.M88.4 [R0], R8 ;  /* 0x0000000800007844 */ /* 0x0003e20000000200 */
[----:B0-----:R-:W-:-:S02]  /*e0a0*/  MOV R31, R14 ;  /* 0x0000000e001f7202 */ /* 0x001fc40000000f00 */
[----:B------:R-:W-:Y:S02]  /*e0b0*/  F2FP.BF16.F32.PACK_AB R4, R105, R104 ;  /* 0x000000686904723e */ /* 0x000fe400000010ff */
[----:B------:R-:W-:Y:S02]  /*e0c0*/  F2FP.BF16.F32.PACK_AB R5, R107, R106 ;  /* 0x0000006a6b05723e */ /* 0x000fe400000010ff */
[----:B------:R-:W-:Y:S02]  /*e0d0*/  F2FP.BF16.F32.PACK_AB R6, R109, R108 ;  /* 0x0000006c6d06723e */ /* 0x000fe400000010ff */
[----:B------:R-:W-:Y:S02]  /*e0e0*/  F2FP.BF16.F32.PACK_AB R7, R111, R110 ;  /* 0x0000006e6f07723e */ /* 0x000fe400000010ff */
[----:B------:R-:W-:Y:S02]  /*e0f0*/  F2FP.BF16.F32.PACK_AB R12, R113, R112 ;  /* 0x00000070710c723e */ /* 0x000fe400000010ff */
[----:B------:R-:W-:Y:S01]  /*e100*/  F2FP.BF16.F32.PACK_AB R13, R115, R114 ;  /* 0x00000072730d723e */ /* 0x000fe200000010ff */
[----:B------:R0:W-:Y:S01]  /*e110*/  STSM.16.M88.4 [R31], R4 ;  /* 0x000000041f007844 */ /* 0x0001e20000000200 */
[----:B------:R-:W-:Y:S01]  /*e120*/  F2FP.BF16.F32.PACK_AB R14, R117, R116 ;  /* 0x00000074750e723e */ /* 0x000fe200000010ff */
[----:B-1----:R-:W-:Y:S01]  /*e130*/  IMAD.U32 R8, RZ, RZ, UR8 ;  /* 0x00000008ff087e24 */ /* 0x002fe2000f8e00ff */
[----:B------:R-:W-:Y:S01]  /*e140*/  F2FP.BF16.F32.PACK_AB R15, R119, R118 ;  /* 0x00000076770f723e */ /* 0x000fe200000010ff */
[----:B------:R-:W-:Y:S01]  /*e150*/  IMAD.U32 R9, RZ, RZ, UR9 ;  /* 0x00000009ff097e24 */ /* 0x000fe2000f8e00ff */
[----:B------:R-:W-:Y:S01]  /*e160*/  F2FP.BF16.F32.PACK_AB R24, R121, R120 ;  /* 0x000000787918723e */ /* 0x000fe200000010ff */
[----:B------:R-:W-:Y:S01]  /*e170*/  ULDC.64 UR8, c[0x0][0xbe0] ;  /* 0x0002f80000087ab9 */ /* 0x000fe20000000a00 */
[----:B------:R-:W-:Y:S01]  /*e180*/  F2FP.BF16.F32.PACK_AB R25, R123, R122 ;  /* 0x0000007a7b19723e */ /* 0x000fe200000010ff */
[----:B------:R1:W-:Y:S01]  /*e190*/  STSM.16.M88.4 [R30], R12 ;  /* 0x0000000c1e007844 */ /* 0x0003e20000000200 */
[----:B------:R-:W2:Y:S01]  /*e1a0*/  LDC R39, c[0x0][0xa88] ;  /* 0x0002a200ff277b82 */ /* 0x000ea20000000800 */
[----:B------:R-:W-:-:S02]  /*e1b0*/  PLOP3.LUT P0, PT, PT, PT, UP0, 0x80, 0x0 ;  /* 0x000000000000781c */ /* 0x000fc40003f0f008 */
[----:B------:R1:W-:Y:S04]  /*e1c0*/  STSM.16.M88.4 [R29], R24 ;  /* 0x000000181d007844 */ /* 0x0003e80000000200 */
[----:B------:R1:W-:Y:S01]  /*e1d0*/  STSM.16.M88.4 [R28], R128 ;  /* 0x000000801c007844 */ /* 0x0003e20000000200 */
[----:B------:R-:W-:Y:S01]  /*e1e0*/  UISETP.NE.U32.AND UP1, UPT, UR8, URZ, UPT ;  /* 0x0000003f0800728c */ /* 0x000fe2000bf25070 */
[----:B------:R-:W-:Y:S03]  /*e1f0*/  BAR.SYNC.DEFER_BLOCKING 0x1, 0x180 ;  /* 0x0046000000007b1d */ /* 0x000fe60000010000 */
[----:B------:R-:W-:-:S06]  /*e200*/  UISETP.NE.AND.EX UP1, UPT, UR9, URZ, UPT, UP1 ;  /* 0x0000003f0900728c */ /* 0x000fcc000bf25310 */
[----:B------:R-:W-:-:S05]  /*e210*/  PLOP3.LUT P1, PT, PT, PT, UP1, 0x80, 0x0 ;  /* 0x000000000000781c */ /* 0x000fca0003f2f018 */
[----:B------:R-:W-:Y:S02]  /*e220*/  @UP1 ULDC.64 UR8, c[0x0][0xbe0] ;  /* 0x0002f80000081ab9 */ /* 0x000fe40000000a00 */
[----:B------:R-:W-:-:S06]  /*e230*/  @UP1 UIMAD.WIDE UR8, UR40, 0x4, UR8 ;  /* 0x00000004280818a5 */ /* 0x000fcc000f8e0208 */
[----:B0-----:R-:W-:Y:S02]  /*e240*/  IMAD.U32 R6, RZ, RZ, UR8 ;  /* 0x00000008ff067e24 */ /* 0x001fe4000f8e00ff */
[----:B------:R-:W-:Y:S01]  /*e250*/  IMAD.U32 R7, RZ, RZ, UR9 ;  /* 0x00000009ff077e24 */ /* 0x000fe2000f8e00ff */
[----:B------:R-:W3:Y:S01]  /*e260*/  @P0 LDG.E R0, desc[UR48][R8.64] ;  /* 0x0000003008000981 */ /* 0x000ee2000c1e1900 */
[----:B------:R-:W-:Y:S01]  /*e270*/  IMAD R5, R142, 0x20, R140 ;  /* 0x000000208e057824 */ /* 0x000fe200078e028c */
[----:B------:R-:W-:Y:S02]  /*e280*/  UMOV UR4, URZ ;  /* 0x0000003f00047c82 */ /* 0x000fe40008000000 */
[----:B--2---:R1:W5:Y:S01]  /*e290*/  @P1 LDG.E R39, desc[UR48][R6.64] ;  /* 0x0000003006271981 */ /* 0x004362000c1e1900 */
[----:B------:R-:W-:-:S03]  /*e2a0*/  IMAD.WIDE R20, R5, 0x2, R20 ;  /* 0x0000000205147825 */ /* 0x000fc600078e0214 */
[----:B------:R-:W-:Y:S02]  /*e2b0*/  IADD3 R5, P6, R20, 0x1800, RZ ;  /* 0x0000180014057810 */ /* 0x000fe40007fde0ff */
[----:B---3--:R-:W-:Y:S01]  /*e2c0*/  @P0 R2UR UR4, R0 ;  /* 0x00000000000402ca */ /* 0x008fe200000e0000 */
[----:B-1----:R-:W-:-:S14]  /*e2d0*/  @P1 BRA `(.L_x_922) ;  /* 0x0000000000101947 */ /* 0x002fdc0003800000 */
[----:B------:R-:W-:Y:S05]  /*e2e0*/  @!P0 BRA `(.L_x_922) ;  /* 0x00000000000c8947 */ /* 0x000fea0003800000 */
[----:B------:R-:W2:Y:S04]  /*e2f0*/  LDG.E R0, desc[UR48][R8.64] ;  /* 0x0000003008007981 */ /* 0x000ea8000c1e1900 */
[----:B-----5:R-:W2:Y:S02]  /*e300*/  LDG.E R39, desc[UR48][R8.64+0x4] ;  /* 0x0000043008277981 */ /* 0x020ea4000c1e1900 */
[----:B--2---:R-:W-:-:S07]  /*e310*/  IMAD.IADD R39, R39, 0x1, -R0 ;  /* 0x0000000127277824 */ /* 0x004fce00078e0a00 */
.L_x_922:
[----:B------:R-:W-:Y:S01]  /*e320*/  USHF.R.S32.HI UR14, URZ, 0x1f, UR41 ;  /* 0x0000001f3f0e7899 */ /* 0x000fe20008011429 */
[----:B------:R-:W-:Y:S01]  /*e330*/  LOP3.LUT R4, R5, 0x180, RZ, 0xc0, !PT ;  /* 0x0000018005047812 */ /* 0x000fe200078ec0ff */
[----:B------:R-:W-:Y:S01]  /*e340*/  ULDC.64 UR12, c[0x0][0xb70] ;  /* 0x0002dc00000c7ab9 */ /* 0x000fe20000000a00 */
[----:B------:R-:W-:Y:S01]  /*e350*/  USHF.R.S32.HI UR11, URZ, 0x1f, UR4 ;  /* 0x0000001f3f0b7899 */ /* 0x000fe20008011404 */
[----:B------:R-:W-:Y:S01]  /*e360*/  IMAD R8, R148, 0xc0, R150 ;  /* 0x000000c094087824 */ /* 0x000fe200078e0296 */
[----:B------:R-:W-:Y:S01]  /*e370*/  UIMAD UR7, UR14, UR12, URZ ;  /* 0x0000000c0e0772a4 */ /* 0x000fe2000f8e023f */
[----:B------:R-:W-:Y:S01]  /*e380*/  SHF.R.U64 R4, R4, 0x3, RZ ;  /* 0x0000000304047819 */ /* 0x000fe200000012ff */
[----:B------:R-:W-:Y:S01]  /*e390*/  UMOV UR10, UR4 ;  /* 0x00000004000a7c82 */ /* 0x000fe20008000000 */
[----:B------:R-:W-:Y:S01]  /*e3a0*/  USEL UR16, UR40, URZ, !UP0 ;  /* 0x0000003f28107287 */ /* 0x000fe2000c000000 */
[----:B------:R-:W-:Y:S01]  /*e3b0*/  SHF.R.S32.HI R0, RZ, 0x1f, R8 ;  /* 0x0000001fff007819 */ /* 0x000fe20000011408 */
[----:B------:R-:W-:Y:S01]  /*e3c0*/  UIMAD.WIDE.U32 UR8, UR41, UR12, UR10 ;  /* 0x0000000c290872a5 */ /* 0x000fe2000f8e000a */
[----:B------:R-:W-:Y:S01]  /*e3d0*/  LOP3.LUT R4, R4, R5, RZ, 0x3c, !PT ;  /* 0x0000000504047212 */ /* 0x000fe200078e3cff */
[----:B------:R-:W-:Y:S01]  /*e3e0*/  UIMAD UR10, UR41, UR13, UR7 ;  /* 0x0000000d290a72a4 */ /* 0x000fe2000f8e0207 */
[----:B------:R-:W-:Y:S01]  /*e3f0*/  LOP3.LUT P0, RZ, R149, 0x3, RZ, 0xc0, !PT ;  /* 0x0000000395ff7812 */ /* 0x000fe2000780c0ff */
[----:B------:R-:W-:Y:S01]  /*e400*/  USHF.R.S32.HI UR7, URZ, 0x1f, UR40 ;  /* 0x0000001f3f077899 */ /* 0x000fe20008011428 */
[C---:B------:R-:W-:Y:S01]  /*e410*/  IADD3 R25, P5, R20.reuse, 0x3000, RZ ;  /* 0x0000300014197810 */ /* 0x040fe20007fbe0ff */
[----:B------:R-:W-:Y:S01]  /*e420*/  ULDC.64 UR12, c[0x0][0xb78] ;  /* 0x0002de00000c7ab9 */ /* 0x000fe20000000a00 */
[----:B------:R-:W-:Y:S01]  /*e430*/  UIADD3 UR9, UR9, UR10, URZ ;  /* 0x0000000a09097290 */ /* 0x000fe2000fffe03f */
[C---:B------:R-:W-:Y:S01]  /*e440*/  IADD3 R13, P4, R20.reuse, 0x4800, RZ ;  /* 0x00004800140d7810 */ /* 0x040fe20007f9e0ff */
[----:B------:R-:W-:Y:S01]  /*e450*/  USEL UR15, UR7, URZ, !UP0 ;  /* 0x0000003f070f7287 */ /* 0x000fe2000c000000 */
[----:B------:R-:W-:Y:S01]  /*e460*/  IADD3 R33, P3, R20, 0x6000, RZ ;  /* 0x0000600014217810 */ /* 0x000fe20007f7e0ff */
[----:B------:R-:W-:Y:S01]  /*e470*/  UIMAD.WIDE.U32 UR8, UR16, UR12, UR8 ;  /* 0x0000000c100872a5 */ /* 0x000fe2000f8e0008 */
[----:B------:R-:W-:Y:S01]  /*e480*/  LOP3.LUT R24, R25, 0x180, RZ, 0xc0, !PT ;  /* 0x0000018019187812 */ /* 0x000fe200078ec0ff */
[----:B------:R-:W-:Y:S01]  /*e490*/  UIMAD UR7, UR15, UR12, URZ ;  /* 0x0000000c0f0772a4 */ /* 0x000fe2000f8e023f */
[----:B------:R-:W-:-:S02]  /*e4a0*/  LOP3.LUT R12, R13, 0x180, RZ, 0xc0, !PT ;  /* 0x000001800d0c7812 */ /* 0x000fc400078ec0ff */
[----:B------:R-:W-:Y:S01]  /*e4b0*/  LOP3.LUT R32, R33, 0x180, RZ, 0xc0, !PT ;  /* 0x0000018021207812 */ /* 0x000fe200078ec0ff */
[----:B------:R-:W-:Y:S01]  /*e4c0*/  UIMAD UR7, UR16, UR13, UR7 ;  /* 0x0000000d100772a4 */ /* 0x000fe2000f8e0207 */
[----:B------:R-:W-:Y:S02]  /*e4d0*/  IADD3 R5, P1, R8, UR8, RZ ;  /* 0x0000000808057c10 */ /* 0x000fe4000ff3e0ff */
[----:B------:R-:W-:Y:S01]  /*e4e0*/  ULDC.64 UR12, c[0x0][0xb40] ;  /* 0x0002d000000c7ab9 */ /* 0x000fe20000000a00 */
[----:B------:R-:W-:Y:S02]  /*e4f0*/  LOP3.LUT R9, R20, 0x180, RZ, 0xc0, !PT ;  /* 0x0000018014097812 */ /* 0x000fe400078ec0ff */
[----:B------:R-:W-:Y:S01]  /*e500*/  IMAD.U32 R7, RZ, RZ, UR7 ;  /* 0x00000007ff077e24 */ /* 0x000fe2000f8e00ff */
[----:B------:R-:W-:Y:S02]  /*e510*/  LEA R36, P2, R5, UR12, 0x2 ;  /* 0x0000000c05247c11 */ /* 0x000fe4000f8410ff */
[----:B------:R-:W-:-:S02]  /*e520*/  SHF.R.U64 R24, R24, 0x3, RZ ;  /* 0x0000000318187819 */ /* 0x000fc400000012ff */
[----:B------:R-:W-:Y:S01]  /*e530*/  IADD3.X R6, R0, UR9, R7, P1, !PT ;  /* 0x0000000900067c10 */ /* 0x000fe20008ffe407 */
[C---:B------:R-:W-:Y:S01]  /*e540*/  VIADD R0, R8.reuse, 0x8 ;  /* 0x0000000808007836 */ /* 0x040fe20000000000 */
[-C--:B-----5:R-:W-:Y:S01]  /*e550*/  ISETP.GE.OR P1, PT, R8, R39.reuse, P0 ;  /* 0x000000270800720c */ /* 0x0a0fe20000726670 */
[----:B------:R-:W-:Y:S01]  /*e560*/  ULDC.64 UR8, c[0x0][0xaa0] ;  /* 0x0002a80000087ab9 */ /* 0x000fe20000000a00 */
[----:B------:R-:W-:Y:S01]  /*e570*/  LEA.HI.X R37, R5, UR13, R6, 0x2, P2 ;  /* 0x0000000d05257c11 */ /* 0x000fe200090f1406 */
[--C-:B------:R-:W-:Y:S01]  /*e580*/  IMAD.X R5, RZ, RZ, R21.reuse, P6 ;  /* 0x000000ffff057224 */ /* 0x100fe200030e0615 */
[----:B------:R-:W-:Y:S02]  /*e590*/  IADD3 R7, P2, R20, 0x7800, RZ ;  /* 0x0000780014077810 */ /* 0x000fe40007f5e0ff */
[----:B------:R-:W-:Y:S02]  /*e5a0*/  ISETP.GE.OR P0, PT, R0, R39, P0 ;  /* 0x000000270000720c */ /* 0x000fe40000706670 */
[----:B------:R-:W-:Y:S01]  /*e5b0*/  LOP3.LUT R0, R7, 0x180, RZ, 0xc0, !PT ;  /* 0x0000018007007812 */ /* 0x000fe200078ec0ff */
[----:B------:R-:W-:Y:S01]  /*e5c0*/  IMAD.X R29, RZ, RZ, R21, P2 ;  /* 0x000000ffff1d7224 */ /* 0x000fe200010e0615 */
[----:B------:R-:W-:-:S02]  /*e5d0*/  SHF.R.U64 R12, R12, 0x3, RZ ;  /* 0x000000030c0c7819 */ /* 0x000fc400000012ff */
[----:B------:R-:W-:Y:S02]  /*e5e0*/  SHF.R.U64 R32, R32, 0x3, RZ ;  /* 0x0000000320207819 */ /* 0x000fe400000012ff */
[----:B------:R-:W-:Y:S02]  /*e5f0*/  SHF.R.U64 R9, R9, 0x3, RZ ;  /* 0x0000000309097819 */ /* 0x000fe400000012ff */
[----:B------:R-:W-:Y:S01]  /*e600*/  LOP3.LUT R24, R24, R25, RZ, 0x3c, !PT ;  /* 0x0000001918187212 */ /* 0x000fe200078e3cff */
[--C-:B------:R-:W-:Y:S01]  /*e610*/  IMAD.X R25, RZ, RZ, R21.reuse, P5 ;  /* 0x000000ffff197224 */ /* 0x100fe200028e0615 */
[----:B------:R-:W-:Y:S01]  /*e620*/  SHF.R.U64 R0, R0, 0x3, RZ ;  /* 0x0000000300007819 */ /* 0x000fe200000012ff */
[----:B------:R-:W-:Y:S01]  /*e630*/  UIMAD UR7, UR11, UR8, URZ ;  /* 0x000000080b0772a4 */ /* 0x000fe2000f8e023f */
[----:B------:R-:W-:Y:S01]  /*e640*/  LOP3.LUT R12, R12, R13, RZ, 0x3c, !PT ;  /* 0x0000000d0c0c7212 */ /* 0x000fe200078e3cff */
[--C-:B------:R-:W-:Y:S01]  /*e650*/  IMAD.X R13, RZ, RZ, R21.reuse, P4 ;  /* 0x000000ffff0d7224 */ /* 0x100fe200020e0615 */
[----:B------:R-:W-:Y:S01]  /*e660*/  LOP3.LUT R32, R32, R33, RZ, 0x3c, !PT ;  /* 0x0000002120207212 */ /* 0x000fe200078e3cff */
[----:B------:R-:W-:Y:S01]  /*e670*/  IMAD.X R33, RZ, RZ, R21, P3 ;  /* 0x000000ffff217224 */ /* 0x000fe200018e0615 */
[----:B------:R-:W-:Y:S01]  /*e680*/  LOP3.LUT R28, R0, R7, RZ, 0x3c, !PT ;  /* 0x00000007001c7212 */ /* 0x000fe200078e3cff */
[----:B------:R-:W-:Y:S01]  /*e690*/  IMAD.U32 R41, RZ, RZ, UR8 ;  /* 0x00000008ff297e24 */ /* 0x000fe2000f8e00ff */
[----:B------:R-:W-:Y:S01]  /*e6a0*/  LOP3.LUT R20, R9, R20, RZ, 0x3c, !PT ;  /* 0x0000001409147212 */ /* 0x000fe200078e3cff */
[----:B------:R-:W-:Y:S01]  /*e6b0*/  @!P1 STG.E desc[UR48][R36.64], R2 ;  /* 0x0000000224009986 */ /* 0x000fe2000c101930 */
[----:B------:R-:W-:Y:S01]  /*e6c0*/  SHF.R.S32.HI R141, RZ, 0x1f, R140 ;  /* 0x0000001fff8d7819 */ /* 0x000fe2000001148c */
[----:B------:R-:W-:-:S02]  /*e6d0*/  UIMAD UR7, UR4, UR9, UR7 ;  /* 0x00000009040772a4 */ /* 0x000fc4000f8e0207 */
[----:B------:R0:W-:Y:S01]  /*e6e0*/  @!P0 STG.E desc[UR48][R36.64+0x20], R3 ;  /* 0x0000200324008986 */ /* 0x0001e2000c101930 */
[----:B------:R-:W-:-:S03]  /*e6f0*/  ULDC.64 UR8, c[0x0][0xae0] ;  /* 0x0002b80000087ab9 */ /* 0x000fc60000000a00 */
[----:B------:R1:W5:Y:S04]  /*e700*/  LD.E.128 R8, desc[UR48][R20.64] ;  /* 0x0000003014087980 */ /* 0x000368000c101d00 */
[----:B------:R-:W5:Y:S04]  /*e710*/  LD.E.128 R4, desc[UR48][R4.64] ;  /* 0x0000003004047980 */ /* 0x000f68000c101d00 */
[----:B------:R-:W5:Y:S01]  /*e720*/  LD.E.128 R24, desc[UR48][R24.64] ;  /* 0x0000003018187980 */ /* 0x000f62000c101d00 */
[----:B0-----:R-:W-:-:S03]  /*e730*/  IMAD.WIDE.U32 R2, R41, UR4, R140 ;  /* 0x0000000429027c25 */ /* 0x001fc6000f8e008c */
[----:B------:R-:W5:Y:S04]  /*e740*/  LD.E.128 R12, desc[UR48][R12.64] ;  /* 0x000000300c0c7980 */ /* 0x000f68000c101d00 */
[----:B------:R-:W5:Y:S04]  /*e750*/  LD.E.128 R32, desc[UR48][R32.64] ;  /* 0x0000003020207980 */ /* 0x000f68000c101d00 */
[----:B------:R-:W5:Y:S01]  /*e760*/  LD.E.128 R28, desc[UR48][R28.64] ;  /* 0x000000301c1c7980 */ /* 0x000f62000c101d00 */
[----:B------:R-:W-:Y:S01]  /*e770*/  UIMAD UR4, UR14, UR8, URZ ;  /* 0x000000080e0472a4 */ /* 0x000fe2000f8e023f */
[----:B------:R-:W-:Y:S01]  /*e780*/  VIADD R3, R3, UR7 ;  /* 0x0000000703037c36 */ /* 0x000fe20008000000 */
[----:B------:R-:W-:Y:S01]  /*e790*/  SHF.R.S32.HI R143, RZ, 0x1f, R142 ;  /* 0x0000001fff8f7819 */ /* 0x000fe2000001148e */
[----:B------:R-:W-:Y:S01]  /*e7a0*/  @!PT LDS RZ, [RZ] ;  /* 0x00000000fffff984 */ /* 0x000fe20000000800 */
[----:B------:R-:W-:Y:S01]  /*e7b0*/  @!PT LDS RZ, [RZ] ;  /* 0x00000000fffff984 */ /* 0x000fe20000000800 */
[----:B------:R-:W-:Y:S01]  /*e7c0*/  @!PT LDS RZ, [RZ] ;  /* 0x00000000fffff984 */ /* 0x000fe20000000800 */
[----:B------:R-:W-:Y:S01]  /*e7d0*/  @!PT LDS RZ, [RZ] ;  /* 0x00000000fffff984 */ /* 0x000fe20000000800 */
[----:B------:R0:W-:Y:S06]  /*e7e0*/  MEMBAR.ALL.CTA ;  /* 0x0000000000007992 */ /* 0x0001ec0000008000 */
[----:B0-----:R-:W0:Y:S01]  /*e7f0*/  FENCE.VIEW.ASYNC.S ;  /* 0x00000000000073c6 */ /* 0x001e220000000000 */
[----:B-1----:R-:W-:Y:S01]  /*e800*/  IMAD.U32 R21, RZ, RZ, UR8 ;  /* 0x00000008ff157e24 */ /* 0x002fe2000f8e00ff */
[----:B------:R-:W-:Y:S01]  /*e810*/  UIMAD UR7, UR41, UR9, UR4 ;  /* 0x00000009290772a4 */ /* 0x000fe2000f8e0204 */
[----:B------:R-:W-:Y:S01]  /*e820*/  IMAD R39, R148, -0xc0, R39 ;  /* 0xffffff4094277824 */ /* 0x000fe200078e0227 */
[----:B------:R-:W-:Y:S01]  /*e830*/  UIADD3 UR4, UR42, 0x2d820, URZ ;  /* 0x0002d8202a047890 */ /* 0x000fe2000fffe03f */
[----:B------:R-:W-:Y:S01]  /*e840*/  IMAD.WIDE.U32 R2, R21, UR41, R2 ;  /* 0x0000002915027c25 */ /* 0x000fe2000f8e0002 */
[----:B------:R-:W-:Y:S01]  /*e850*/  ULDC.64 UR8, c[0x0][0xae8] ;  /* 0x0002ba0000087ab9 */ /* 0x000fe20000000a00 */
[----:B------:R-:W-:Y:S01]  /*e860*/  BSSY B1, `(.L_x_923) ;  /* 0x0000021000017945 */ /* 0x000fe20003800000 */
[----:B------:R-:W-:Y:S01]  /*e870*/  ISETP.GE.AND P0, PT, R142, R39, PT ;  /* 0x000000278e00720c */ /* 0x000fe20003f06270 */
[----:B------:R-:W-:Y:S01]  /*e880*/  VIADD R3, R3, UR7 ;  /* 0x0000000703037c36 */ /* 0x000fe20008000000 */
[----:B------:R-:W-:-:S02]  /*e890*/  UIMAD UR7, UR15, UR8, URZ ;  /* 0x000000080f0772a4 */ /* 0x000fc4000f8e023f */
[----:B------:R-:W-:Y:S01]  /*e8a0*/  IMAD.U32 R37, RZ, RZ, UR8 ;  /* 0x00000008ff257e24 */ /* 0x000fe2000f8e00ff */
[----:B------:R-:W-:Y:S01]  /*e8b0*/  UPRMT UR4, URZ, 0x654, UR4 ;  /* 0x000006543f047896 */ /* 0x000fe20008000004 */
[----:B------:R-:W-:Y:S01]  /*e8c0*/  VIADD R0, R142, 0x60 ;  /* 0x000000608e007836 */ /* 0x000fe20000000000 */
[----:B------:R-:W-:Y:S02]  /*e8d0*/  UIMAD UR7, UR16, UR9, UR7 ;  /* 0x00000009100772a4 */ /* 0x000fe4000f8e0207 */
[----:B------:R-:W-:Y:S02]  /*e8e0*/  IMAD.WIDE.U32 R36, R37, UR16, R2 ;  /* 0x0000001025247c25 */ /* 0x000fe4000f8e0002 */
[----:B------:R-:W-:Y:S02]  /*e8f0*/  ISETP.GE.AND P3, PT, R0, R39, PT ;  /* 0x000000270000720c */ /* 0x000fe40003f66270 */
[----:B------:R-:W-:-:S04]  /*e900*/  IMAD.WIDE R20, R148, 0xc0, R142 ;  /* 0x000000c094147825 */ /* 0x000fc800078e028e */
[----:B------:R-:W-:Y:S01]  /*e910*/  VIADD R41, R37, UR7 ;  /* 0x0000000725297c36 */ /* 0x000fe20008000000 */
[----:B0-----:R-:W-:Y:S01]  /*e920*/  SYNCS.ARRIVE.TRANS64.RED.A1T0 RZ, [UR4], RZ ;  /* 0x000000ffffff79a7 */ /* 0x001fe20008100404 */
[----:B------:R-:W-:Y:S05]  /*e930*/  @P0 BRA `(.L_x_924) ;  /* 0x00000000004c0947 */ /* 0x000fea0003800000 */
        /* <DEDUP_REMOVED lines=19> */
.L_x_924:
[----:B------:R-:W-:Y:S05]  /*ea70*/  BSYNC B1 ;  /* 0x0000000000017941 */ /* 0x000fea0003800000 */
.L_x_923:
[----:B------:R-:W-:Y:S05]  /*ea80*/  @P3 BRA `(.L_x_925) ;  /* 0x0000000800583947 */ /* 0x000fea0003800000 */
[----:B0----5:R-:W-:Y:S01]  /*ea90*/  IADD3 R9, P0, R20, 0x60, RZ ;  /* 0x0000006014097810 */ /* 0x021fe20007f1e0ff */
[----:B------:R-:W-:Y:S01]  /*eaa0*/  ULDC.64 UR8, c[0x0][0xad8] ;  /* 0x0002b60000087ab9 */ /* 0x000fe20000000a00 */
[----:B------:R-:W-:Y:S01]  /*eab0*/  IMAD.MOV.U32 R2, RZ, RZ, R36 ;  /* 0x000000ffff027224 */ /* 0x000fe200078e0024 */
[----:B------:R-:W-:Y:S01]  /*eac0*/  ULDC UR4, c[0x0][0xa8c] ;  /* 0x0002a30000047ab9 */ /* 0x000fe20000000800 */
[----:B------:R-:W-:Y:S01]  /*ead0*/  IMAD.MOV.U32 R3, RZ, RZ, R41 ;  /* 0x000000ffff037224 */ /* 0x000fe200078e0029 */
[C---:B------:R-:W-:Y:S01]  /*eae0*/  ISETP.GE.AND P1, PT, R140.reuse, UR4, PT ;  /* 0x000000048c007c0c */ /* 0x040fe2000bf26270 */
[----:B------:R-:W-:Y:S02]  /*eaf0*/  IMAD.X R20, RZ, RZ, R21, P0 ;  /* 0x000000ffff147224 */ /* 0x000fe400000e0615 */
[----:B------:R-:W-:Y:S02]  /*eb00*/  VIADD R0, R140, 0x20 ;  /* 0x000000208c007836 */ /* 0x000fe40000000000 */
[----:B------:R-:W-:-:S02]  /*eb10*/  IMAD R20, R20, UR8, RZ ;  /* 0x0000000814147c24 */ /* 0x000fc4000f8e02ff */
[----:B------:R-:W-:Y:S01]  /*eb20*/  IMAD.WIDE.U32 R2, R9, UR8, R2 ;  /* 0x0000000809027c25 */ /* 0x000fe2000f8e0002 */
[----:B------:R-:W-:-:S03]  /*eb30*/  ISETP.GE.AND P2, PT, R0, UR4, PT ;  /* 0x0000000400007c0c */ /* 0x000fc6000bf46270 */
[----:B------:R-:W-:Y:S01]  /*eb40*/  IMAD R9, R9, UR9, R20 ;  /* 0x0000000909097c24 */ /* 0x000fe2000f8e0214 */
[----:B------:R-:W-:Y:S01]  /*eb50*/  ULDC.64 UR8, c[0x0][0xa80] ;  /* 0x0002a00000087ab9 */ /* 0x000fe20000000a00 */
        /* <DEDUP_REMOVED lines=10> */
.L_x_921:
[----:B------:R-:W-:Y:S01]  /*ec00*/  ULDC.64 UR8, c[0x0][0xbd8] ;  /* 0x0002f60000087ab9 */ /* 0x000fe20000000a00 */
[----:B------:R-:W-:Y:S01]  /*ec10*/  IMAD.MOV.U32 R9, RZ, RZ, RZ ;  /* 0x000000ffff097224 */ /* 0x000fe200078e00ff */
[----:B------:R-:W-:-:S04]  /*ec20*/  UISETP.NE.U32.AND UP0, UPT, UR8, URZ, UPT ;  /* 0x0000003f0800728c */ /* 0x000fc8000bf05070 */
[----:B------:R-:W-:-:S03]  /*ec30*/  UISETP.NE.AND.EX UP0, UPT, UR9, URZ, UPT, UP0 ;  /* 0x0000003f0900728c */ /* 0x000fc6000bf05300 */
[----:B------:R-:W-:Y:S02]  /*ec40*/  ULDC.64 UR8, c[0x0][0xbd8] ;  /* 0x0002f60000087ab9 */ /* 0x000fe40000000a00 */
[----:B------:R-:W-:Y:S01]  /*ec50*/  UIMAD.WIDE UR8, UR40, 0x4, UR8 ;  /* 0x00000004280878a5 */ /* 0x000fe2000f8e0208 */
[----:B------:R-:W0:Y:S01]  /*ec60*/  LDC R7, c[0x0][0xa88] ;  /* 0x0002a200ff077b82 */ /* 0x000e220000000800 */
[----:B------:R-:W-:-:S04]  /*ec70*/  PLOP3.LUT P1, PT, PT, PT, UP0, 0x80, 0x0 ;  /* 0x000000000000781c */ /* 0x000fc80003f2f008 */
[----:B------:R-:W-:Y:S02]  /*ec80*/  IMAD.U32 R2, RZ, RZ, UR8 ;  /* 0x00000008ff027e24 */ /* 0x000fe4000f8e00ff */
[----:B------:R-:W-:Y:S01]  /*ec90*/  IMAD.U32 R3, RZ, RZ, UR9 ;  /* 0x00000009ff037e24 */ /* 0x000fe2000f8e00ff */
[----:B------:R-:W-:Y:S02]  /*eca0*/  ULDC.64 UR8, c[0x0][0xbe0] ;  /* 0x0002f80000087ab9 */ /* 0x000fe40000000a00 */
[----:B------:R-:W-:-:S04]  /*ecb0*/  UISETP.NE.U32.AND UP1, UPT, UR8, URZ, UPT ;  /* 0x0000003f0800728c */ /* 0x000fc8000bf25070 */
[----:B------:R-:W-:Y:S01]  /*ecc0*/  UISETP.NE.AND.EX UP1, UPT, UR9, URZ, UPT, UP1 ;  /* 0x0000003f0900728c */ /* 0x000fe2000bf25310 */
[----:B------:R1:W5:Y:S05]  /*ecd0*/  @P1 LDG.E R9, desc[UR48][R2.64] ;  /* 0x0000003002091981 */ /* 0x00036a000c1e1900 */
[----:B------:R-:W-:-:S05]  /*ece0*/  PLOP3.LUT P2, PT, PT, PT, UP1, 0x80, 0x0 ;  /* 0x000000000000781c */ /* 0x000fca0003f4f018 */
[----:B------:R-:W-:Y:S02]  /*ecf0*/  @UP1 ULDC.64 UR8, c[0x0][0xbe0] ;  /* 0x0002f80000081ab9 */ /* 0x000fe40000000a00 */
[----:B------:R-:W-:-:S06]  /*ed00*/  @UP1 UIMAD.WIDE UR8, UR40, 0x4, UR8 ;  /* 0x00000004280818a5 */ /* 0x000fcc000f8e0208 */
[----:B------:R-:W-:Y:S02]  /*ed10*/  IMAD.U32 R4, RZ, RZ, UR8 ;  /* 0x00000008ff047e24 */ /* 0x000fe4000f8e00ff */
[----:B------:R-:W-:-:S05]  /*ed20*/  IMAD.U32 R5, RZ, RZ, UR9 ;  /* 0x00000009ff057e24 */ /* 0x000fca000f8e00ff */
[----:B0-----:R1:W5:Y:S01]  /*ed30*/  @P2 LDG.E R7, desc[UR48][R4.64] ;  /* 0x0000003004072981 */ /* 0x001362000c1e1900 */
[----:B------:R-:W-:Y:S01]  /*ed40*/  USHF.R.S32.HI UR8, URZ, 0x1f, UR41 ;  /* 0x0000001f3f087899 */ /* 0x000fe20008011429 */
[----:B------:R-:W-:Y:S01]  /*ed50*/  ISETP.GT.AND P0, PT, R153, 0xbf, PT ;  /* 0x000000bf9900780c */ /* 0x000fe20003f04270 */
[----:B------:R-:W-:-:S12]  /*ed60*/  @P2 BRA `(.L_x_926) ;  /* 0x0000000000102947 */ /* 0x000fd80003800000 */
[----:B------:R-:W-:Y:S05]  /*ed70*/  @!P1 BRA `(.L_x_926) ;  /* 0x00000000000c9947 */ /* 0x000fea0003800000 */
[----:B------:R-:W2:Y:S04]  /*ed80*/  LDG.E R0, desc[UR48][R2.64] ;  /* 0x0000003002007981 */ /* 0x000ea8000c1e1900 */
[----:B-----5:R-:W2:Y:S02]  /*ed90*/  LDG.E R7, desc[UR48][R2.64+0x4] ;  /* 0x0000043002077981 */ /* 0x020ea4000c1e1900 */
[----:B--2---:R-:W-:-:S07]  /*eda0*/  IMAD.IADD R7, R7, 0x1, -R0 ;  /* 0x0000000107077824 */ /* 0x004fce00078e0a00 */
.L_x_926:
[----:B------:R-:W-:Y:S01]  /*edb0*/  USHF.R.S32.HI UR4, URZ, 0x1f, UR40 ;  /* 0x0000001f3f047899 */ /* 0x000fe20008011428 */
[----:B------:R-:W-:Y:S01]  /*edc0*/  BSSY B1, `(.L_x_927) ;  /* 0x000001e000017945 */ /* 0x000fe20003800000 */
[----:B------:R-:W-:Y:S01]  /*edd0*/  USEL UR10, UR40, URZ, !UP0 ;  /* 0x0000003f280a7287 */ /* 0x000fe2000c000000 */
[----:B------:R-:W-:Y:S01]  /*ede0*/  SHF.R.S32.HI R141, RZ, 0x1f, R140 ;  /* 0x0000001fff8d7819 */ /* 0x000fe2000001148c */
[----:B------:R-:W-:Y:S01]  /*edf0*/  USEL UR9, UR4, URZ, !UP0 ;  /* 0x0000003f04097287 */ /* 0x000fe2000c000000 */
[----:B-----5:R-:W-:Y:S01]  /*ee00*/  SHF.R.S32.HI R6, RZ, 0x1f, R9 ;  /* 0x0000001fff067819 */ /* 0x020fe20000011409 */
[----:B------:R-:W-:Y:S10]  /*ee10*/  @P0 BRA `(.L_x_928) ;  /* 0x0000000000600947 */ /* 0x000ff40003800000 */
[----:B------:R-:W0:Y:S02]  /*ee20*/  S2R R0, SR_TID.X ;  /* 0x0000000000007919 */ /* 0x000e240000002100 */
[----:B0-----:R-:W-:-:S04]  /*ee30*/  IMAD R0, R148, 0xc0, R0 ;  /* 0x000000c094007824 */ /* 0x001fc800078e0200 */
[----:B------:R-:W-:-:S05]  /*ee40*/  VIADD R0, R0, 0xffffff80 ;  /* 0xffffff8000007836 */ /* 0x000fca0000000000 */
[----:B------:R-:W-:-:S13]  /*ee50*/  ISETP.GE.AND P0, PT, R0, R7, PT ;  /* 0x000000070000720c */ /* 0x000fda0003f06270 */
[----:B------:R-:W-:Y:S05]  /*ee60*/  @P0 BRA `(.L_x_928) ;  /* 0x00000000004c0947 */ /* 0x000fea0003800000 */
[C---:B-1----:R-:W-:Y:S01]  /*ee70*/  IADD3 R2, P0, R0.reuse, R9, RZ ;  /* 0x0000000900027210 */ /* 0x042fe20007f1e0ff */
[----:B------:R-:W-:Y:S02]  /*ee80*/  ULDC.64 UR12, c[0x0][0xb70] ;  /* 0x0002dc00000c7ab9 */ /* 0x000fe40000000a00 */
[----:B------:R-:W-:Y:S01]  /*ee90*/  UIMAD UR4, UR8, UR12, URZ ;  /* 0x0000000c080472a4 */ /* 0x000fe2000f8e023f */
[----:B------:R-:W-:Y:S01]  /*eea0*/  LEA.HI.X.SX32 R3, R0, R6, 0x1, P0 ;  /* 0x0000000600037211 */ /* 0x000fe200000f0eff */
[----:B------:R-:W-:Y:S02]  /*eeb0*/  IMAD.U32 R5, RZ, RZ, UR12 ;  /* 0x0000000cff057e24 */ /* 0x000fe4000f8e00ff */
[----:B------:R-:W-:Y:S02]  /*eec0*/  UIMAD UR4, UR41, UR13, UR4 ;  /* 0x0000000d290472a4 */ /* 0x000fe4000f8e0204 */
[----:B------:R-:W-:Y:S01]  /*eed0*/  IMAD.WIDE.U32 R2, R5, UR41, R2 ;  /* 0x0000002905027c25 */ /* 0x000fe2000f8e0002 */
[----:B------:R-:W-:-:S02]  /*eee0*/  ULDC.64 UR12, c[0x0][0xb78] ;  /* 0x0002de00000c7ab9 */ /* 0x000fc40000000a00 */
[----:B------:R-:W-:Y:S01]  /*eef0*/  UIMAD UR7, UR9, UR12, URZ ;  /* 0x0000000c090772a4 */ /* 0x000fe2000f8e023f */
[----:B------:R-:W-:Y:S02]  /*ef00*/  VIADD R3, R3, UR4 ;  /* 0x0000000403037c36 */ /* 0x000fe40008000000 */
[----:B------:R-:W-:Y:S01]  /*ef10*/  IMAD.U32 R5, RZ, RZ, UR12 ;  /* 0x0000000cff057e24 */ /* 0x000fe2000f8e00ff */
[----:B------:R-:W-:-:S03]  /*ef20*/  UIMAD UR7, UR10, UR13, UR7 ;  /* 0x0000000d0a0772a4 */ /* 0x000fc6000f8e0207 */
[----:B------:R-:W-:Y:S01]  /*ef30*/  IMAD.WIDE.U32 R2, R5, UR10, R2 ;  /* 0x0000000a05027c25 */ /* 0x000fe2000f8e0002 */
[----:B------:R-:W-:-:S03]  /*ef40*/  ULDC.64 UR12, c[0x0][0xb40] ;  /* 0x0002d000000c7ab9 */ /* 0x000fc60000000a00 */
[----:B------:R-:W-:Y:S01]  /*ef50*/  VIADD R3, R3, UR7 ;  /* 0x0000000703037c36 */ /* 0x000fe20008000000 */
[----:B------:R-:W-:-:S04]  /*ef60*/  LEA R4, P0, R2, UR12, 0x2 ;  /* 0x0000000c02047c11 */ /* 0x000fc8000f8010ff */
[----:B------:R-:W-:Y:S01]  /*ef70*/  LEA.HI.X R5, R2, UR13, R3, 0x2, P0 ;  /* 0x0000000d02057c11 */ /* 0x000fe200080f1403 */
[----:B------:R-:W-:-:S05]  /*ef80*/  IMAD.MOV.U32 R3, RZ, RZ, -0x800000 ;  /* 0xff800000ff037424 */ /* 0x000fca00078e00ff */
[----:B------:R0:W-:Y:S03]  /*ef90*/  STG.E desc[UR48][R4.64], R3 ;  /* 0x0000000304007986 */ /* 0x0001e6000c101930 */
.L_x_928:
[----:B------:R-:W-:Y:S05]  /*efa0*/  BSYNC B1 ;  /* 0x0000000000017941 */ /* 0x000fea0003800000 */
.L_x_927:
[----:B------:R-:W-:Y:S01]  /*efb0*/  ULDC.64 UR12, c[0x0][0xaa0] ;  /* 0x0002a800000c7ab9 */ /* 0x000fe20000000a00 */
[----:B------:R-:W-:Y:S01]  /*efc0*/  IMAD R7, R148, -0xc0, R7 ;  /* 0xffffff4094077824 */ /* 0x000fe200078e0207 */
[----:B------:R-:W-:Y:S01]  /*efd0*/  BSSY B1, `(.L_x_929) ;  /* 0x000002b000017945 */ /* 0x000fe20003800000 */
[----:B------:R-:W-:Y:S02]  /*efe0*/  IMAD R0, R6, UR12, RZ ;  /* 0x0000000c06007c24 */ /* 0x000fe4000f8e02ff */
[----:B01----:R-:W-:Y:S01]  /*eff0*/  IMAD.WIDE.U32 R2, R9, UR12, R140 ;  /* 0x0000000c09027c25 */ /* 0x003fe2000f8e008c */
[----:B------:R-:W-:-:S03]  /*f000*/  ISETP.GE.AND P0, PT, R142, R7, PT ;  /* 0x000000078e00720c */ /* 0x000fc60003f06270 */
[----:B------:R-:W-:Y:S01]  /*f010*/  IMAD R9, R9, UR13, R0 ;  /* 0x0000000d09097c24 */ /* 0x000fe2000f8e0200 */
[----:B------:R-:W-:Y:S01]  /*f020*/  ULDC.64 UR12, c[0x0][0xae0] ;  /* 0x0002b800000c7ab9 */ /* 0x000fe20000000a00 */
[----:B------:R-:W-:Y:S01]  /*f030*/  VIADD R0, R142, 0x60 ;  /* 0x000000608e007836 */ /* 0x000fe20000000000 */
[----:B------:R-:W-:Y:S01]  /*f040*/  UIMAD UR4, UR8, UR12, URZ ;  /* 0x0000000c080472a4 */ /* 0x000fe2000f8e023f */
[----:B------:R-:W-:Y:S02]  /*f050*/  IMAD.IADD R3, R3, 0x1, R9 ;  /* 0x0000000103037824 */ /* 0x000fe400078e0209 */
[----:B------:R-:W-:Y:S01]  /*f060*/  IMAD.U32 R5, RZ, RZ, UR12 ;  /* 0x0000000cff057e24 */ /* 0x000fe2000f8e00ff */
[----:B------:R-:W-:Y:S01]  /*f070*/  UIMAD UR4, UR41, UR13, UR4 ;  /* 0x0000000d290472a4 */ /* 0x000fe2000f8e0204 */
[----:B------:R-:W-:Y:S01]  /*f080*/  ISETP.GE.AND P1, PT, R0, R7, PT ;  /* 0x000000070000720c */ /* 0x000fe20003f26270 */
[----:B------:R-:W-:Y:S01]  /*f090*/  IMAD.MOV.U32 R6, RZ, RZ, R142 ;  /* 0x000000ffff067224 */ /* 0x000fe200078e008e */
[----:B------:R-:W-:Y:S01]  /*f0a0*/  ULDC.64 UR12, c[0x0][0xae8] ;  /* 0x0002ba00000c7ab9 */ /* 0x000fe20000000a00 */
[----:B------:R-:W-:Y:S01]  /*f0b0*/  IMAD.WIDE.U32 R2, R5, UR41, R2 ;  /* 0x0000002905027c25 */ /* 0x000fe2000f8e0002 */
[----:B------:R-:W-:-:S03]  /*f0c0*/  SHF.R.S32.HI R7, RZ, 0x1f, R142 ;  /* 0x0000001fff077819 */ /* 0x000fc6000001148e */
[----:B------:R-:W-:Y:S01]  /*f0d0*/  VIADD R3, R3, UR4 ;  /* 0x0000000403037c36 */ /* 0x000fe20008000000 */
[----:B------:R-:W-:Y:S02]  /*f0e0*/  UIMAD UR4, UR9, UR12, URZ ;  /* 0x0000000c090472a4 */ /* 0x000fe4000f8e023f */
[----:B------:R-:W-:Y:S02]  /*f0f0*/  IMAD.U32 R5, RZ, RZ, UR12 ;  /* 0x0000000cff057e24 */ /* 0x000fe4000f8e00ff */
[----:B------:R-:W-:Y:S01]  /*f100*/  IMAD.WIDE R6, R148, 0xc0, R6 ;  /* 0x000000c094067825 */ /* 0x000fe200078e0206 */
[----:B------:R-:W-:-:S03]  /*f110*/  UIMAD UR4, UR10, UR13, UR4 ;  /* 0x0000000d0a0472a4 */ /* 0x000fc6000f8e0204 */
[----:B------:R-:W-:-:S04]  /*f120*/  IMAD.WIDE.U32 R4, R5, UR10, R2 ;  /* 0x0000000a05047c25 */ /* 0x000fc8000f8e0002 */
[----:B------:R-:W-:Y:S01]  /*f130*/  VIADD R11, R5, UR4 ;  /* 0x00000004050b7c36 */ /* 0x000fe20008000000 */
        /* <DEDUP_REMOVED lines=20> */
.L_x_930:
[----:B------:R-:W-:Y:S05]  /*f280*/  BSYNC B1 ;  /* 0x0000000000017941 */ /* 0x000fea0003800000 */
.L_x_929:
        /* <DEDUP_REMOVED lines=22> */
.L_x_925:
[----:B------:R-:W-:Y:S05]  /*f3f0*/  BSYNC B0 ;  /* 0x0000000000007941 */ /* 0x000fea0003800000 */
.L_x_920:
[----:B------:R-:W-:Y:S02]  /*f400*/  ULDC UR4, c[0x0][0xc14] ;  /* 0x0003050000047ab9 */ /* 0x000fe40000000800 */
[----:B------:R-:W-:-:S06]  /*f410*/  UISETP.GE.AND UP0, UPT, UR5, UR4, UPT ;  /* 0x000000040500728c */ /* 0x000fcc000bf06270 */
[----:B------:R-:W-:-:S13]  /*f420*/  PLOP3.LUT P0, PT, PT, PT, UP0, 0x80, 0x0 ;  /* 0x000000000000781c */ /* 0x000fda0003f0f008 */
[----:B------:R-:W-:Y:S05]  /*f430*/  @!P0 BRA `(.L_x_931) ;  /* 0xffffff1800b08947 */ /* 0x000fea000383ffff */
[----:B------:R-:W-:Y:S05]  /*f440*/  EXIT ;  /* 0x000000000000794d */ /* 0x000fea0003800000 */
.L_x_838:
[----:B------:R-:W-:-:S08]  /*f450*/  NOP ;  /* 0x0000000000007918 */ /* 0x000fd00000000000 */
[----:B------:R-:W0:-:S00]  /*f460*/  USETMAXREG.DEALLOC.CTAPOOL 0x20 ;  /* 0x00000020000079c8 */ /* 0x000e0000080e0500 */
        /* <DEDUP_REMOVED lines=35> */
[----:B0-----:R-:W-:Y:S01]  /*f6a0*/  SEL R3, R6, RZ, P0 ;  /* 0x000000ff06037207 */ /* 0x001fe20000000000 */
[----:B------:R-:W-:Y:S01]  /*f6b0*/  IMAD.MOV.U32 R6, RZ, RZ, RZ ;  /* 0x000000ffff067224 */ /* 0x000fe200078e00ff */
[----:B------:R-:W-:-:S03]  /*f6c0*/  ISETP.GE.U32.AND P0, PT, R27, 0x8, PT ;  /* 0x000000081b00780c */ /* 0x000fc60003f06070 */
[----:B------:R-:W-:-:S05]  /*f6d0*/  IMAD.IADD R3, R4, 0x1, R3 ;  /* 0x0000000104037824 */ /* 0x000fca00078e0203 */
        /* <DEDUP_REMOVED lines=20> */
.L_x_936:
        /* <DEDUP_REMOVED lines=13> */
.L_x_935:
[----:B------:R-:W-:Y:S05]  /*f8f0*/  BSYNC B0 ;  /* 0x0000000000007941 */ /* 0x000fea0003800000 */
.L_x_934:
        /* <DEDUP_REMOVED lines=25> */
[----:B------:R-:W-:-:S07]  /*fa90*/  IMAD.MOV.U32 R5, RZ, RZ, R7 ;  /* 0x000000ffff057224 */ /* 0x000fce00078e0007 */
.L_x_932:
[----:B------:R-:W-:-:S04]  /*faa0*/  IMAD.IADD R11, R4, 0x1, -R3 ;  /* 0x00000001040b7824 */ /* 0x000fc800078e0a03 */
[----:B------:R-:W-:-:S05]  /*fab0*/  IMAD R2, R5, UR4, R11 ;  /* 0x0000000405027c24 */ /* 0x000fca000f8e020b */
[----:B------:R-:W-:Y:S02]  /*fac0*/  ISETP.GT.AND P0, PT, R2, UR6, PT ;  /* 0x0000000602007c0c */ /* 0x000fe4000bf04270 */
[----:B------:R-:W0:Y:S11]  /*fad0*/  LDC.64 R2, c[0x0][0xc68] ;  /* 0x00031a00ff027b82 */ /* 0x000e360000000a00 */
[----:B------:R-:W-:-:S04]  /*fae0*/  VOTE.ANY R8, PT, !P0 ;  /* 0x0000000000087806 */ /* 0x000fc800040e0100 */
[----:B------:R-:W1:Y:S02]  /*faf0*/  POPC R13, R8 ;  /* 0x00000008000d7309 */ /* 0x000e640000000000 */
[----:B-1----:R-:W-:-:S04]  /*fb00*/  IMAD.IADD R19, R13, 0x1, R6 ;  /* 0x000000010d137824 */ /* 0x002fc800078e0206 */
[----:B0-----:R-:W-:-:S05]  /*fb10*/  IMAD.WIDE R2, R19, 0x4, R2 ;  /* 0x0000000413027825 */ /* 0x001fca00078e0202 */
[----:B------:R-:W2:Y:S01]  /*fb20*/  LDG.E R7, desc[UR48][R2.64] ;  /* 0x0000003002077981 */ /* 0x000ea2000c1e1900 */
[----:B------:R-:W-:-:S03]  /*fb30*/  ISETP.NE.AND P0, PT, R8, RZ, PT ;  /* 0x000000ff0800720c */ /* 0x000fc60003f05270 */
[----:B------:R-:W2:Y:S02]  /*fb40*/  SHFL.IDX PT, R0, R0, R13, 0x1f ;  /* 0x00001f0d00007589 */ /* 0x000ea400000e0000 */
[----:B--2---:R-:W-:-:S05]  /*fb50*/  IMAD R4, R0, R7, RZ ;  /* 0x0000000700047224 */ /* 0x004fca00078e02ff */
[----:B------:R-:W-:-:S04]  /*fb60*/  IABS R6, R4 ;  /* 0x0000000400067213 */ /* 0x000fc80000000000 */
[----:B------:R-:W0:Y:S08]  /*fb70*/  I2F.RP R9, R6 ;  /* 0x0000000600097306 */ /* 0x000e300000209400 */
[----:B0-----:R-:W0:Y:S02]  /*fb80*/  MUFU.RCP R9, R9 ;  /* 0x0000000900097308 */ /* 0x001e240000001000 */
[----:B0-----:R-:W-:-:S06]  /*fb90*/  VIADD R10, R9, 0xffffffe ;  /* 0x0ffffffe090a7836 */ /* 0x001fcc0000000000 */
[----:B------:R0:W1:Y:S01]  /*fba0*/  F2I.FTZ.U32.TRUNC.NTZ R3, R10 ;  /* 0x0000000a00037305 */ /* 0x000062000021f000 */
[----:B------:R-:W-:Y:S05]  /*fbb0*/  @!P0 BRA `(.L_x_937) ;  /* 0x0000000000088947 */ /* 0x000fea0003800000 */
[----:B------:R-:W-:-:S06]  /*fbc0*/  VIADD R16, R13, 0xffffffff ;  /* 0xffffffff0d107836 */ /* 0x000fcc0000000000 */
[----:B------:R2:W3:Y:S02]  /*fbd0*/  SHFL.IDX PT, R16, R5, R16, 0x1f ;  /* 0x00001f1005107589 */ /* 0x0004e400000e0000 */
.L_x_937:
[----:B---3--:R-:W-:Y:S01]  /*fbe0*/  IMAD R16, R16, UR4, R11 ;  /* 0x0000000410107c24 */ /* 0x008fe2000f8e020b */
[----:B------:R-:W-:Y:S01]  /*fbf0*/  IABS R2, R4 ;  /* 0x0000000400027213 */ /* 0x000fe20000000000 */
[----:B-1----:R-:W-:-:S03]  /*fc00*/  IMAD.MOV R9, RZ, RZ, -R3 ;  /* 0x000000ffff097224 */ /* 0x002fc600078e0a03 */
[----:B--2---:R-:W-:Y:S01]  /*fc10*/  IADD3 R5, -R16, UR6, RZ ;  /* 0x0000000610057c10 */ /* 0x004fe2000fffe1ff */
[----:B0-----:R-:W-:Y:S02]  /*fc20*/  IMAD.MOV R10, RZ, RZ, -R2 ;  /* 0x000000ffff0a7224 */ /* 0x001fe400078e0a02 */
[----:B------:R-:W-:Y:S01]  /*fc30*/  IMAD R9, R9, R6, RZ ;  /* 0x0000000609097224 */ /* 0x000fe200078e02ff */
[----:B------:R-:W-:Y:S01]  /*fc40*/  IABS R8, R5 ;  /* 0x0000000500087213 */ /* 0x000fe20000000000 */
[----:B------:R-:W-:-:S04]  /*fc50*/  IMAD.MOV.U32 R2, RZ, RZ, RZ ;  /* 0x000000ffff027224 */ /* 0x000fc800078e00ff */
[----:B------:R-:W-:-:S04]  /*fc60*/  IMAD.HI.U32 R2, R3, R9, R2 ;  /* 0x0000000903027227 */ /* 0x000fc800078e0002 */
[----:B------:R-:W-:Y:S02]  /*fc70*/  IMAD.MOV.U32 R3, RZ, RZ, R8 ;  /* 0x000000ffff037224 */ /* 0x000fe400078e0008 */
[----:B------:R-:W-:Y:S02]  /*fc80*/  IMAD.MOV.U32 R8, RZ, RZ, R10 ;  /* 0x000000ffff087224 */ /* 0x000fe400078e000a */
[----:B------:R-:W-:-:S04]  /*fc90*/  IMAD.HI.U32 R2, R2, R3, RZ ;  /* 0x0000000302027227 */ /* 0x000fc800078e00ff */
[----:B------:R-:W-:-:S05]  /*fca0*/  IMAD R3, R2, R8, R3 ;  /* 0x0000000802037224 */ /* 0x000fca00078e0203 */
[----:B------:R-:W-:-:S13]  /*fcb0*/  ISETP.GT.U32.AND P0, PT, R6, R3, PT ;  /* 0x000000030600720c */ /* 0x000fda0003f04070 */
[----:B------:R-:W-:Y:S02]  /*fcc0*/  @!P0 IMAD.IADD R3, R3, 0x1, -R6 ;  /* 0x0000000103038824 */ /* 0x000fe400078e0a06 */
[----:B------:R-:W-:-:S03]  /*fcd0*/  @!P0 VIADD R2, R2, 0x1 ;  /* 0x0000000102028836 */ /* 0x000fc60000000000 */
[----:B------:R-:W-:Y:S02]  /*fce0*/  ISETP.GE.U32.AND P0, PT, R3, R6, PT ;  /* 0x000000060300720c */ /* 0x000fe40003f06070 */
[----:B------:R-:W-:-:S11]  /*fcf0*/  LOP3.LUT R3, R5, R4, RZ, 0x3c, !PT ;  /* 0x0000000405037212 */ /* 0x000fd600078e3cff */
[----:B------:R-:W-:Y:S01]  /*fd00*/  @P0 VIADD R2, R2, 0x1 ;  /* 0x0000000102020836 */ /* 0x000fe20000000000 */
[----:B------:R-:W-:-:S13]  /*fd10*/  ISETP.GE.AND P0, PT, R3, RZ, PT ;  /* 0x000000ff0300720c */ /* 0x000fda0003f06270 */
[----:B------:R-:W-:Y:S01]  /*fd20*/  @!P0 IMAD.MOV R2, RZ, RZ, -R2 ;  /* 0x000000ffff028224 */ /* 0x000fe200078e0a02 */
[----:B------:R-:W-:-:S13]  /*fd30*/  ISETP.NE.AND P0, PT, R4, RZ, PT ;  /* 0x000000ff0400720c */ /* 0x000fda0003f05270 */
[----:B------:R-:W-:-:S05]  /*fd40*/  @!P0 LOP3.LUT R2, RZ, R4, RZ, 0x33, !PT ;  /* 0x00000004ff028212 */ /* 0x000fca00078e33ff */
[----:B------:R-:W-:Y:S02]  /*fd50*/  IMAD R6, R7, R2, RZ ;  /* 0x0000000207067224 */ /* 0x000fe400078e02ff */
[----:B------:R-:W-:Y:S02]  /*fd60*/  IMAD.MOV R2, RZ, RZ, -R2 ;  /* 0x000000ffff027224 */ /* 0x000fe400078e0a02 */
[----:B------:R-:W-:Y:S02]  /*fd70*/  IMAD.MOV R8, RZ, RZ, -R6 ;  /* 0x000000ffff087224 */ /* 0x000fe400078e0a06 */
[----:B------:R-:W-:Y:S02]  /*fd80*/  IMAD R4, R4, R2, R5 ;  /* 0x0000000204047224 */ /* 0x000fe400078e0205 */
[----:B------:R-:W-:Y:S01]  /*fd90*/  IMAD.MOV.U32 R2, RZ, RZ, RZ ;  /* 0x000000ffff027224 */ /* 0x000fe200078e00ff */
[----:B------:R-:W-:Y:S02]  /*fda0*/  VIADDMNMX R7, R8, UR4, R7, PT ;  /* 0x0000000408077c46 */ /* 0x000fe4000b800107 */
[----:B------:R-:W-:-:S02]  /*fdb0*/  IABS R11, R4 ;  /* 0x00000004000b7213 */ /* 0x000fc40000000000 */
[----:B------:R-:W-:-:S04]  /*fdc0*/  IABS R8, R7 ;  /* 0x0000000700087213 */ /* 0x000fc80000000000 */
[----:B------:R-:W0:Y:S08]  /*fdd0*/  I2F.RP R9, R8 ;  /* 0x0000000800097306 */ /* 0x000e300000209400 */
[----:B0-----:R-:W0:Y:S02]  /*fde0*/  MUFU.RCP R9, R9 ;  /* 0x0000000900097308 */ /* 0x001e240000001000 */
[----:B0-----:R-:W-:-:S06]  /*fdf0*/  VIADD R3, R9, 0xffffffe ;  /* 0x0ffffffe09037836 */ /* 0x001fcc0000000000 */
[----:B------:R-:W0:Y:S02]  /*fe00*/  F2I.FTZ.U32.TRUNC.NTZ R3, R3 ;  /* 0x0000000300037305 */ /* 0x000e24000021f000 */
[----:B0-----:R-:W-:-:S04]  /*fe10*/  IMAD.MOV R10, RZ, RZ, -R3 ;  /* 0x000000ffff0a7224 */ /* 0x001fc800078e0a03 */
[----:B------:R-:W-:Y:S01]  /*fe20*/  IMAD.MOV.U32 R5, RZ, RZ, R10 ;  /* 0x000000ffff057224 */ /* 0x000fe200078e000a */
[----:B------:R-:W-:-:S03]  /*fe30*/  IABS R10, R7 ;  /* 0x00000007000a7213 */ /* 0x000fc60000000000 */
[----:B------:R-:W-:-:S04]  /*fe40*/  IMAD R5, R5, R8, RZ ;  /* 0x0000000805057224 */ /* 0x000fc800078e02ff */
[----:B------:R-:W-:-:S04]  /*fe50*/  IMAD.HI.U32 R2, R3, R5, R2 ;  /* 0x0000000503027227 */ /* 0x000fc800078e0002 */
[----:B------:R-:W-:Y:S02]  /*fe60*/  IMAD.MOV R3, RZ, RZ, -R10 ;  /* 0x000000ffff037224 */ /* 0x000fe400078e0a0a */
        /* <DEDUP_REMOVED lines=8> */
[----:B------:R-:W-:Y:S01]  /*fef0*/  ISETP.GE.AND P0, PT, R3, RZ, PT ;  /* 0x000000ff0300720c */ /* 0x000fe20003f06270 */
[----:B------:R-:W-:-:S12]  /*ff00*/  IMAD.IADD R3, R4, 0x1, R6 ;  /* 0x0000000104037824 */ /* 0x000fd800078e0206 */
[----:B------:R-:W-:Y:S01]  /*ff10*/  @!P0 IMAD.MOV R2, RZ, RZ, -R2 ;  /* 0x000000ffff028224 */ /* 0x000fe200078e0a02 */
[----:B------:R-:W-:-:S13]  /*ff20*/  ISETP.NE.AND P0, PT, R7, RZ, PT ;  /* 0x000000ff0700720c */ /* 0x000fda0003f05270 */
[----:B------:R-:W-:Y:S01]  /*ff30*/  @!P0 LOP3.LUT R2, RZ, R7, RZ, 0x33, !PT ;  /* 0x00000007ff028212 */ /* 0x000fe200078e33ff */
[----:B------:R-:W-:-:S03]  /*ff40*/  IMAD.MOV R7, RZ, RZ, -R7 ;  /* 0x000000ffff077224 */ /* 0x000fc600078e0a07 */
[----:B------:R-:W-:Y:S01]  /*ff50*/  LOP3.LUT R17, RZ, R2, RZ, 0x33, !PT ;  /* 0x00000002ff117212 */ /* 0x000fe200078e33ff */
[----:B------:R-:W-:-:S04]  /*ff60*/  IMAD R18, R2, R7, R3 ;  /* 0x0000000702127224 */ /* 0x000fc800078e0203 */
[----:B------:R-:W-:Y:S01]  /*ff70*/  IMAD.IADD R17, R0, 0x1, R17 ;  /* 0x0000000100117824 */ /* 0x000fe200078e0211 */
[----:B------:R-:W-:Y:S06]  /*ff80*/  BRA `(.L_x_938) ;  /* 0x00000000000c7947 */ /* 0x000fec0003800000 */
.L_x_933:
[----:B------:R-:W-:Y:S02]  /*ff90*/  IMAD.MOV.U32 R17, RZ, RZ, RZ ;  /* 0x000000ffff117224 */ /* 0x000fe400078e00ff */
[----:B------:R-:W-:Y:S02]  /*ffa0*/  IMAD.U32 R16, RZ, RZ, UR6 ;  /* 0x00000006ff107e24 */ /* 0x000fe4000f8e00ff */
[----:B------:R-:W-:-:S07]  /*ffb0*/  IMAD.MOV.U32 R18, RZ, RZ, RZ ;  /* 0x000000ffff127224 */ /* 0x000fce00078e00ff */
.L_x_938:
[----:B------:R-:W-:Y:S01]  /*ffc0*/  ISETP.NE.AND P0, PT, R27, RZ, PT ;  /* 0x000000ff1b00720c */ /* 0x000fe20003f05270 */
[----:B------:R-:W-:Y:S02]  /*ffd0*/  IMAD.MOV.U32 R24, RZ, RZ, 0x1 ;  /* 0x00000001ff187424 */ /* 0x000fe400078e00ff */
[----:B------:R-:W-:Y:S02]  /*ffe0*/  IMAD.MOV.U32 R22, RZ, RZ, RZ ;  /* 0x000000ffff167224 */ /* 0x000fe400078e00ff */
[----:B------:R-:W-:-:S08]  /*fff0*/  IMAD.MOV.U32 R29, RZ, RZ, RZ ;  /* 0x000000ffff1d7224 */ /* 0x000fd000078e00ff */
[----:B------:R-:W0:Y:S01]  /*10000*/  @!P0 S2R R3, SR_CgaCtaId ;  /* 0x0000000000038919 */ /* 0x000e220000008800 */
[----:B------:R-:W-:-:S04]  /*10010*/  @!P0 MOV R0, 0x400 ;  /* 0x0000040000008802 */ /* 0x000fc80000000f00 */
[----:B0-----:R-:W-:-:S05]  /*10020*/  @!P0 LEA R0, R3, R0, 0x18 ;  /* 0x0000000003008211 */ /* 0x001fca00078ec0ff */
[----:B------:R0:W-:Y:S01]  /*10030*/  @!P0 STS.128 [R0+0x2d8d0], R16 ;  /* 0x02d8d01000008388 */ /* 0x0001e20000000c00 */
[----:B------:R-:W-:Y:S06]  /*10040*/  BAR.ARV 0x5, 0x1a0 ;  /* 0x0146800000007b1d */ /* 0x000fec0000002000 */
[----:B------:R-:W-:-:S13]  /*10050*/  ISETP.GE.AND P0, PT, R19, UR5, PT ;  /* 0x0000000513007c0c */ /* 0x000fda000bf06270 */
[----:B------:R-:W-:Y:S05]  /*10060*/  @P0 BRA `(.L_x_939) ;  /* 0x0000003c007c0947 */ /* 0x000fea0003800000 */
[----:B------:R-:W-:Y:S01]  /*10070*/  IMAD.MOV.U32 R24, RZ, RZ, 0x1 ;  /* 0x00000001ff187424 */ /* 0x000fe200078e00ff */
[----:B------:R-:W-:Y:S01]  /*10080*/  ULDC UR37, c[0x0][0xc] ;  /* 0x0000030000257ab9 */ /* 0x000fe20000000800 */
[----:B------:R-:W-:Y:S01]  /*10090*/  IMAD.MOV.U32 R29, RZ, RZ, RZ ;  /* 0x000000ffff1d7224 */ /* 0x000fe200078e00ff */
[----:B------:R-:W-:Y:S01]  /*100a0*/  ULDC.64 UR38, c[0x0][0x198] ;  /* 0x0000660000267ab9 */ /* 0x000fe20000000a00 */
[----:B------:R-:W-:-:S07]  /*100b0*/  IMAD.MOV.U32 R22, RZ, RZ, RZ ;  /* 0x000000ffff167224 */ /* 0x000fce00078e00ff */
.L_x_1014:
[----:B------:R-:W-:Y:S05]  /*100c0*/  YIELD ;  /* 0x0000000000007946 */ /* 0x000fea0003800000 */
[----:B------:R-:W-:Y:S01]  /*100d0*/  ULDC.64 UR4, c[0x0][0xa28] ;  /* 0x00028a0000047ab9 */ /* 0x000fe20000000a00 */
[----:B0-----:R-:W-:Y:S01]  /*100e0*/  IMAD.MOV.U32 R0, RZ, RZ, RZ ;  /* 0x000000ffff007224 */ /* 0x001fe200078e00ff */
[----:B------:R-:W-:-:S04]  /*100f0*/  ISETP.NE.U32.AND P0, PT, RZ, UR4, PT ;  /* 0x00000004ff007c0c */ /* 0x000fc8000bf05070 */
[----:B------:R-:W-:Y:S01]  /*10100*/  ISETP.NE.AND.EX P0, PT, RZ, UR5, PT, P0 ;  /* 0x00000005ff007c0c */ /* 0x000fe2000bf05300 */
[----:B------:R-:W-:-:S12]  /*10110*/  ULDC.64 UR4, c[0x0][0xa00] ;  /* 0x0002800000047ab9 */ /* 0x000fd80000000a00 */
[----:B-1----:R-:W0:Y:S01]  /*10120*/  @P0 LDC.64 R2, c[0x0][0xa28] ;  /* 0x00028a00ff020b82 */ /* 0x002e220000000a00 */
[----:B------:R-:W-:Y:S01]  /*10130*/  ISETP.NE.U32.AND P2, PT, RZ, UR4, PT ;  /* 0x00000004ff007c0c */ /* 0x000fe2000bf45070 */
[----:B0-----:R-:W-:-:S05]  /*10140*/  @P0 IMAD.WIDE R2, R19, 0x4, R2 ;  /* 0x0000000413020825 */ /* 0x001fca00078e0202 */
[----:B------:R0:W5:Y:S01]  /*10150*/  @P0 LDG.E R0, desc[UR48][R2.64] ;  /* 0x0000003002000981 */ /* 0x000162000c1e1900 */
[----:B------:R-:W-:Y:S01]  /*10160*/  ISETP.NE.AND.EX P2, PT, RZ, UR5, PT, P2 ;  /* 0x00000005ff007c0c */ /* 0x000fe2000bf45320 */
[----:B------:R-:W-:Y:S01]  /*10170*/  IMAD.MOV.U32 R4, RZ, RZ, RZ ;  /* 0x000000ffff047224 */ /* 0x000fe200078e00ff */
[----:B------:R-:W-:Y:S01]  /*10180*/  ULDC.64 UR4, c[0x0][0xa18] ;  /* 0x0002860000047ab9 */ /* 0x000fe20000000a00 */
[----:B0-----:R-:W0:Y:S02]  /*10190*/  LDC.64 R2, c[0x0][0xa00] ;  /* 0x00028000ff027b82 */ /* 0x001e240000000a00 */
[----:B0-----:R-:W-:-:S08]  /*101a0*/  IMAD.WIDE R2, R19, 0x4, R2 ;  /* 0x0000000413027825 */ /* 0x001fd000078e0202 */
[----:B------:R-:W2:Y:S01]  /*101b0*/  @P2 LDG.E R4, desc[UR48][R2.64] ;  /* 0x0000003002042981 */ /* 0x000ea2000c1e1900 */
[----:B------:R-:W-:Y:S01]  /*101c0*/  ISETP.NE.U32.AND P1, PT, RZ, UR4, PT ;  /* 0x00000004ff007c0c */ /* 0x000fe2000bf25070 */
[----:B------:R-:W-:Y:S02]  /*101d0*/  ULDC UR6, c[0x0][0x288] ;  /* 0x0000a20000067ab9 */ /* 0x000fe40000000800 */
[----:B------:R-:W-:Y:S01]  /*101e0*/  IMAD.U32 R6, RZ, RZ, UR6 ;  /* 0x00000006ff067e24 */ /* 0x000fe2000f8e00ff */
[----:B------:R-:W-:Y:S01]  /*101f0*/  ISETP.NE.AND.EX P1, PT, RZ, UR5, PT, P1 ;  /* 0x00000005ff007c0c */ /* 0x000fe2000bf25310 */
[----:B------:R-:W-:Y:S01]  /*10200*/  ULDC.64 UR4, c[0x0][0x3f8] ;  /* 0x0000fe0000047ab9 */ /* 0x000fe20000000a00 */
[----:B------:R-:W-:Y:S01]  /*10210*/  ULDC.64 UR6, c[0x0][0xa08] ;  /* 0x0002820000067ab9 */ /* 0x000fe20000000a00 */
[----:B------:R-:W-:-:S03]  /*10220*/  UISETP.NE.U32.AND UP0, UPT, UR4, URZ, UPT ;  /* 0x0000003f0400728c */ /* 0x000fc6000bf05070 */
[----:B------:R-:W-:Y:S01]  /*10230*/  ULDC UR4, c[0x0][0x404] ;  /* 0x0001010000047ab9 */ /* 0x000fe20000000800 */
[----:B--2---:R0:W-:Y:S06]  /*10240*/  STL [R1], R4 ;  /* 0x0000000401007387 */ /* 0x0041ec0000100800 */
[----:B0-----:R-:W0:Y:S02]  /*10250*/  @P1 LDC.64 R4, c[0x0][0xa18] ;  /* 0x00028600ff041b82 */ /* 0x001e240000000a00 */
[----:B0-----:R-:W-:-:S05]  /*10260*/  @P1 IMAD.WIDE R4, R19, 0x4, R4 ;  /* 0x0000000413041825 */ /* 0x001fca00078e0204 */
[----:B------:R0:W5:Y:S01]  /*10270*/  @P1 LDG.E R6, desc[UR48][R4.64] ;  /* 0x0000003004061981 */ /* 0x000162000c1e1900 */
[----:B------:R-:W-:Y:S01]  /*10280*/  UISETP.NE.AND.EX UP0, UPT, UR5, URZ, UPT, UP0 ;  /* 0x0000003f0500728c */ /* 0x000fe2000bf05300 */
[----:B------:R-:W-:Y:S02]  /*10290*/  ISETP.NE.U32.AND P0, PT, RZ, UR6, PT ;  /* 0x00000006ff007c0c */ /* 0x000fe4000bf05070 */
[----:B------:R-:W-:Y:S01]  /*102a0*/  ULDC UR5, c[0x0][0x2e0] ;  /* 0x0000b80000057ab9 */ /* 0x000fe20000000800 */
[----:B------:R-:W-:Y:S01]  /*102b0*/  USEL UR4, UR4, 0x1, UP0 ;  /* 0x0000000104047887 */ /* 0x000fe20008000000 */
[----:B------:R-:W-:-:S03]  /*102c0*/  ISETP.NE.AND.EX P0, PT, RZ, UR7, PT, P0 ;  /* 0x00000007ff007c0c */ /* 0x000fc6000bf05300 */
[----:B------:R-:W-:-:S06]  /*102d0*/  UIMAD UR4, UR4, UR5, URZ ;  /* 0x00000005040472a4 */ /* 0x000fcc000f8e023f */
[----:B------:R-:W-:Y:S01]  /*102e0*/  IMAD.U32 R7, RZ, RZ, UR4 ;  /* 0x00000004ff077e24 */ /* 0x000fe2000f8e00ff */
[----:B0--3--:R-:W-:Y:S06]  /*102f0*/  @P1 BRA `(.L_x_940) ;  /* 0x0000000000101947 */ /* 0x009fec0003800000 */
[----:B------:R-:W-:Y:S05]  /*10300*/  @!P2 BRA `(.L_x_940) ;  /* 0x00000000000ca947 */ /* 0x000fea0003800000 */
[----:B------:R-:W2:Y:S04]  /*10310*/  LDG.E R5, desc[UR48][R2.64] ;  /* 0x0000003002057981 */ /* 0x000ea8000c1e1900 */
[----:B-----5:R-:W2:Y:S02]  /*10320*/  LDG.E R6, desc[UR48][R2.64+0x4] ;  /* 0x0000043002067981 */ /* 0x020ea4000c1e1900 */
[----:B--2---:R-:W-:-:S07]  /*10330*/  IMAD.IADD R6, R6, 0x1, -R5 ;  /* 0x0000000106067824 */ /* 0x004fce00078e0a05 */
.L_x_940:
[----:B------:R-:W0:Y:S01]  /*10340*/  LDC.64 R2, c[0x0][0xa08] ;  /* 0x00028200ff027b82 */ /* 0x000e220000000a00 */
[----:B------:R-:W-:Y:S01]  /*10350*/  IMAD.MOV.U32 R23, RZ, RZ, RZ ;  /* 0x000000ffff177224 */ /* 0x000fe200078e00ff */
[----:B------:R-:W-:Y:S01]  /*10360*/  ULDC.64 UR4, c[0x0][0xa20] ;  /* 0x0002880000047ab9 */ /* 0x000fe20000000a00 */
[----:B0-----:R-:W-:-:S05]  /*10370*/  IMAD.WIDE R2, R19, 0x4, R2 ;  /* 0x0000000413027825 */ /* 0x001fca00078e0202 */
[----:B------:R-:W2:Y:S01]  /*10380*/  @P0 LDG.E R23, desc[UR48][R2.64] ;  /* 0x0000003002170981 */ /* 0x000ea2000c1e1900 */
[----:B------:R-:W-:-:S04]  /*10390*/  ISETP.NE.U32.AND P1, PT, RZ, UR4, PT ;  /* 0x00000004ff007c0c */ /* 0x000fc8000bf25070 */
[----:B------:R-:W-:Y:S01]  /*103a0*/  ISETP.NE.AND.EX P1, PT, RZ, UR5, PT, P1 ;  /* 0x00000005ff007c0c */ /* 0x000fe2000bf25310 */
[----:B--2--5:R-:W-:-:S12]  /*103b0*/  IMAD.IADD R23, R23, 0x1, R0 ;  /* 0x0000000117177824 */ /* 0x024fd800078e0200 */
[----:B------:R-:W-:Y:S05]  /*103c0*/  @!P1 BRA `(.L_x_941) ;  /* 0x0000000000109947 */ /* 0x000fea0003800000 */
[----:B------:R-:W0:Y:S02]  /*103d0*/  LDC.64 R2, c[0x0][0xa20] ;  /* 0x00028800ff027b82 */ /* 0x000e240000000a00 */
[----:B0-----:R-:W-:-:S05]  /*103e0*/  IMAD.WIDE R2, R19, 0x4, R2 ;  /* 0x0000000413027825 */ /* 0x001fca00078e0202 */
[----:B------:R0:W5:Y:S01]  /*103f0*/  LDG.E R7, desc[UR48][R2.64] ;  /* 0x0000003002077981 */ /* 0x000162000c1e1900 */
[----:B------:R-:W-:Y:S05]  /*10400*/  BRA `(.L_x_942) ;  /* 0x0000000000107947 */ /* 0x000fea0003800000 */
.L_x_941:
[----:B------:R-:W-:Y:S05]  /*10410*/  @!P0 BRA `(.L_x_942) ;  /* 0x00000000000c8947 */ /* 0x000fea0003800000 */
[----:B------:R-:W2:Y:S04]  /*10420*/  LDG.E R4, desc[UR48][R2.64] ;  /* 0x0000003002047981 */ /* 0x000ea8000c1e1900 */
[----:B------:R-:W2:Y:S02]  /*10430*/  LDG.E R7, desc[UR48][R2.64+0x4] ;  /* 0x0000043002077981 */ /* 0x000ea4000c1e1900 */
[----:B--2---:R-:W-:-:S07]  /*10440*/  IMAD.IADD R7, R7, 0x1, -R4 ;  /* 0x0000000107077824 */ /* 0x004fce00078e0a04 */
.L_x_942:
[----:B0-----:R-:W0:Y:S01]  /*10450*/  LDC.64 R2, c[0x0][0x9e0] ;  /* 0x00027800ff027b82 */ /* 0x001e220000000a00 */
[----:B------:R-:W-:Y:S02]  /*10460*/  IMAD R5, R17, 0xc0, RZ ;  /* 0x000000c011057824 */ /* 0x000fe400078e02ff */
[----:B-----5:R-:W-:-:S03]  /*10470*/  IMAD.IADD R0, R7, 0x1, -R0 ;  /* 0x0000000107007824 */ /* 0x020fc600078e0a00 */
[----:B------:R-:W-:-:S05]  /*10480*/  IADD3 R5, -R6, 0xc0, R5 ;  /* 0x000000c006057810 */ /* 0x000fca0007ffe105 */
[----:B------:R-:W-:Y:S01]  /*10490*/  IMAD.IADD R9, R0, 0x1, R5 ;  /* 0x0000000100097824 */ /* 0x000fe200078e0205 */
[----:B0-----:R-:W-:-:S03]  /*104a0*/  ISETP.GE.AND P0, PT, R3, 0x1, PT ;  /* 0x000000010300780c */ /* 0x001fc60003f06270 */
[----:B------:R-:W-:-:S10]  /*104b0*/  IMAD.IADD R2, R9, 0x1, R2 ;  /* 0x0000000109027824 */ /* 0x000fd400078e0202 */
[----:B------:R-:W-:Y:S05]  /*104c0*/  @!P0 BRA `(.L_x_943) ;  /* 0x0000000000488947 */ /* 0x000fea0003800000 */
[C---:B------:R-:W-:Y:S01]  /*104d0*/  ISETP.GT.AND P1, PT, R9.reuse, RZ, PT ;  /* 0x000000ff0900720c */ /* 0x040fe20003f24270 */
[----:B------:R-:W-:Y:S01]  /*104e0*/  BSSY B0, `(.L_x_944) ;  /* 0x000000e000007945 */ /* 0x000fe20003800000 */
[----:B------:R-:W-:-:S11]  /*104f0*/  VIADD R7, R9, 0xffffffff ;  /* 0xffffffff09077836 */ /* 0x000fd60000000000 */
        /* <DEDUP_REMOVED lines=8> */
.L_x_945:
[----:B------:R-:W-:-:S13]  /*10580*/  ISETP.NE.AND P1, PT, R3, 0x1, PT ;  /* 0x000000010300780c */ /* 0x000fda0003f25270 */
[----:B------:R-:W0:Y:S02]  /*10590*/  @P1 LDC.64 R4, c[0x0][0x9e8] ;  /* 0x00027a00ff041b82 */ /* 0x000e240000000a00 */
[----:B0-----:R-:W-:-:S05]  /*105a0*/  @P1 IMAD.HI.U32 R4, R7, R4, RZ ;  /* 0x0000000407041227 */ /* 0x001fca00078e00ff */
[----:B------:R-:W-:-:S07]  /*105b0*/  @P1 SHF.R.U32.HI R7, RZ, R5, R4 ;  /* 0x00000005ff071219 */ /* 0x000fce0000011604 */
.L_x_946:
[----:B------:R-:W-:Y:S05]  /*105c0*/  BSYNC B0 ;  /* 0x0000000000007941 */ /* 0x000fea0003800000 */
.L_x_944:
[----:B------:R-:W-:-:S05]  /*105d0*/  IMAD R7, R7, R3, R3 ;  /* 0x0000000307077224 */ /* 0x000fca00078e0203 */
[----:B------:R-:W-:-:S07]  /*105e0*/  VIMNMX R2, R2, R7, PT ;  /* 0x0000000702027248 */ /* 0x000fce0003fe0100 */
.L_x_943:
[----:B------:R-:W-:Y:S01]  /*105f0*/  VIADD R2, R2, 0x7f ;  /* 0x0000007f02027836 */ /* 0x000fe20000000000 */
[----:B------:R-:W-:Y:S01]  /*10600*/  ULDC UR4, c[0x0][0x9dc] ;  /* 0x0002770000047ab9 */ /* 0x000fe20000000800 */
[----:B------:R-:W-:-:S03]  /*10610*/  IMAD R7, R17, 0xc0, -R6 ;  /* 0x000000c011077824 */ /* 0x000fc600078e0a06 */
[----:B------:R-:W-:Y:S01]  /*10620*/  SHF.R.S32.HI R5, RZ, 0x1f, R2 ;  /* 0x0000001fff057819 */ /* 0x000fe20000011402 */
[----:B------:R-:W-:-:S03]  /*10630*/  IMAD.IADD R7, R0, 0x1, R7 ;  /* 0x0000000100077824 */ /* 0x000fc600078e0207 */
[----:B------:R-:W-:Y:S01]  /*10640*/  LEA.HI R4, R5, R2, RZ, 0x7 ;  /* 0x0000000205047211 */ /* 0x000fe200078f38ff */
[----:B------:R-:W-:Y:S02]  /*10650*/  VIADD R2, R0, 0x7f ;  /* 0x0000007f00027836 */ /* 0x000fe40000000000 */
[----:B------:R-:W-:Y:S01]  /*10660*/  VIADD R0, R7, -UR4 ;  /* 0x8000000407007c36 */ /* 0x000fe20008000000 */
[----:B------:R-:W-:Y:S02]  /*10670*/  SHF.R.S32.HI R4, RZ, 0x7, R4 ;  /* 0x00000007ff047819 */ /* 0x000fe40000011404 */
[----:B------:R-:W-:-:S04]  /*10680*/  SHF.R.S32.HI R5, RZ, 0x1f, R2 ;  /* 0x0000001fff057819 */ /* 0x000fc80000011402 */
[----:B------:R-:W-:-:S04]  /*10690*/  LEA.HI R5, R5, R2, RZ, 0x7 ;  /* 0x0000000205057211 */ /* 0x000fc800078f38ff */
[----:B------:R-:W-:-:S04]  /*106a0*/  SHF.R.S32.HI R5, RZ, 0x7, R5 ;  /* 0x00000007ff057819 */ /* 0x000fc80000011405 */
[----:B------:R-:W-:Y:S01]  /*106b0*/  VIMNMX R28, R5, R4, PT ;  /* 0x00000004051c7248 */ /* 0x000fe20003fe0100 */
[----:B------:R-:W-:Y:S06]  /*106c0*/  @!P0 BRA `(.L_x_947) ;  /* 0x0000000000448947 */ /* 0x000fec0003800000 */
[----:B------:R-:W-:Y:S01]  /*106d0*/  ISETP.GT.AND P0, PT, R7, -0x1, PT ;  /* 0xffffffff0700780c */ /* 0x000fe20003f04270 */
[----:B------:R-:W-:-:S12]  /*106e0*/  BSSY B0, `(.L_x_948) ;  /* 0x000000d000007945 */ /* 0x000fd80003800000 */
        /* <DEDUP_REMOVED lines=8> */
.L_x_949:
[----:B------:R-:W-:-:S13]  /*10770*/  ISETP.NE.AND P0, PT, R3, 0x1, PT ;  /* 0x000000010300780c */ /* 0x000fda0003f05270 */
[----:B------:R-:W0:Y:S02]  /*10780*/  @P0 LDC.64 R4, c[0x0][0x9e8] ;  /* 0x00027a00ff040b82 */ /* 0x000e240000000a00 */
[----:B0-----:R-:W-:-:S05]  /*10790*/  @P0 IMAD.HI.U32 R4, R7, R4, RZ ;  /* 0x0000000407040227 */ /* 0x001fca00078e00ff */
[----:B------:R-:W-:-:S07]  /*107a0*/  @P0 SHF.R.U32.HI R7, RZ, R5, R4 ;  /* 0x00000005ff070219 */ /* 0x000fce0000011604 */
.L_x_950:
[----:B------:R-:W-:Y:S05]  /*107b0*/  BSYNC B0 ;  /* 0x0000000000007941 */ /* 0x000fea0003800000 */
.L_x_948:
[----:B------:R-:W-:-:S05]  /*107c0*/  IMAD R3, R7, R3, RZ ;  /* 0x0000000307037224 */ /* 0x000fca00078e02ff */
[----:B------:R-:W-:-:S07]  /*107d0*/  VIMNMX R0, R0, R3, !PT ;  /* 0x0000000300007248 */ /* 0x000fce0007fe0100 */
.L_x_947:
[----:B------:R-:W-:Y:S01]  /*107e0*/  SHF.R.S32.HI R3, RZ, 0x1f, R0 ;  /* 0x0000001fff037819 */ /* 0x000fe20000011400 */
[----:B------:R-:W-:Y:S03]  /*107f0*/  BSSY B6, `(.L_x_951) ;  /* 0x00002ac000067945 */ /* 0x000fe60003800000 */
[----:B------:R-:W-:-:S04]  /*10800*/  LEA.HI R3, R3, R0, RZ, 0x7 ;  /* 0x0000000003037211 */ /* 0x000fc800078f38ff */
[----:B------:R-:W-:-:S04]  /*10810*/  SHF.R.S32.HI R3, RZ, 0x7, R3 ;  /* 0x00000007ff037819 */ /* 0x000fc80000011403 */
[----:B------:R-:W-:-:S04]  /*10820*/  VIMNMX R26, RZ, R3, !PT ;  /* 0x00000003ff1a7248 */ /* 0x000fc80007fe0100 */
[----:B------:R-:W-:-:S13]  /*10830*/  ISETP.GT.AND P0, PT, R28, R26, PT ;  /* 0x0000001a1c00720c */ /* 0x000fda0003f04270 */
[----:B------:R-:W-:Y:S05]  /*10840*/  @P0 BRA `(.L_x_952) ;  /* 0x00000000003c0947 */ /* 0x000fea0003800000 */
[----:B------:R-:W-:-:S13]  /*10850*/  ISETP.NE.AND P1, PT, R27, RZ, PT ;  /* 0x000000ff1b00720c */ /* 0x000fda0003f25270 */
[----:B------:R-:W-:Y:S05]  /*10860*/  @P1 BRA `(.L_x_953) ;  /* 0x0000002800901947 */ /* 0x000fea0003800000 */
[----:B------:R-:W0:Y:S01]  /*10870*/  S2R R7, SR_LANEID ;  /* 0x0000000000077919 */ /* 0x000e220000000000 */
[----:B------:R-:W-:Y:S01]  /*10880*/  VOTEU.ANY UR4, UPT, PT ;  /* 0x0000000000047886 */ /* 0x000fe200038e0100 */
[----:B------:R-:W1:Y:S01]  /*10890*/  LDC.64 R2, c[0x0][0xc38] ;  /* 0x00030e00ff027b82 */ /* 0x000e620000000a00 */
[----:B------:R-:W0:Y:S08]  /*108a0*/  FLO.U32 R0, UR4 ;  /* 0x0000000400007d00 */ /* 0x000e3000080e0000 */
[----:B------:R-:W1:Y:S01]  /*108b0*/  POPC R5, UR4 ;  /* 0x0000000400057d09 */ /* 0x000e620008000000 */
[----:B0-----:R-:W-:-:S13]  /*108c0*/  ISETP.EQ.U32.AND P0, PT, R0, R7, PT ;  /* 0x000000070000720c */ /* 0x001fda0003f02070 */
[----:B-1----:R-:W2:Y:S01]  /*108d0*/  @P0 ATOMG.E.ADD.STRONG.GPU PT, R3, desc[UR48][R2.64], R5 ;  /* 0x00000005020309a8 */ /* 0x002ea200081ee1f0 */
[----:B------:R-:W0:Y:S02]  /*108e0*/  S2R R4, SR_LTMASK ;  /* 0x0000000000047919 */ /* 0x000e240000003900 */
[----:B0-----:R-:W-:-:S04]  /*108f0*/  LOP3.LUT R4, R4, UR4, RZ, 0xc0, !PT ;  /* 0x0000000404047c12 */ /* 0x001fc8000f8ec0ff */
[----:B------:R-:W0:Y:S01]  /*10900*/  POPC R7, R4 ;  /* 0x0000000400077309 */ /* 0x000e220000000000 */
[----:B--2---:R-:W0:Y:S02]  /*10910*/  SHFL.IDX PT, R0, R3, R0, 0x1f ;  /* 0x00001f0003007589 */ /* 0x004e2400000e0000 */
[----:B0-----:R-:W-:Y:S01]  /*10920*/  IADD3 R16, R0, UR37, R7 ;  /* 0x0000002500107c10 */ /* 0x001fe2000fffe007 */
[----:B------:R-:W-:Y:S06]  /*10930*/  BRA `(.L_x_953) ;  /* 0x00000028005c7947 */ /* 0x000fec0003800000 */
.L_x_952:
        /* <DEDUP_REMOVED lines=22> */
.L_x_954:
[----:B------:R-:W-:-:S05]  /*10aa0*/  VIADD R0, R25, 0x400 ;  /* 0x0000040019007836 */ /* 0x000fca0000000000 */
[----:B------:R-:W-:-:S13]  /*10ab0*/  LOP3.LUT P0, RZ, R0, 0x1bf, RZ, 0xc0, !PT ;  /* 0x000001bf00ff7812 */ /* 0x000fda000780c0ff */
[----:B------:R-:W-:Y:S05]  /*10ac0*/  @!P0 BRA `(.L_x_955) ;  /* 0x0000000000808947 */ /* 0x000fea0003800000 */
[----:B------:R-:W-:Y:S01]  /*10ad0*/  MOV R0, 0x0 ;  /* 0x0000000000007802 */ /* 0x000fe20000000f00 */
[----:B------:R-:W-:Y:S01]  /*10ae0*/  ULDC.64 UR6, c[0x4][0xa8] ;  /* 0x01002a0000067ab9 */ /* 0x000fe20000000a00 */
[----:B------:R-:W-:Y:S01]  /*10af0*/  ULDC.64 UR8, c[0x4][0xb0] ;  /* 0x01002c0000087ab9 */ /* 0x000fe20000000a00 */
[----:B------:R-:W-:Y:S01]  /*10b00*/  ULDC.64 UR4, c[0x4][0x38] ;  /* 0x01000e0000047ab9 */ /* 0x000fe20000000a00 */
[----:B------:R0:W1:Y:S01]  /*10b10*/  LDC.64 R2, c[0x4][R0] ;  /* 0x0100000000027b82 */ /* 0x0000620000000a00 */
        /* <DEDUP_REMOVED lines=10> */
[----:B-1----:R-:W-:Y:S05]  /*10bc0*/  CALL.ABS.NOINC R2 ;  /* 0x0000000002007343 */ /* 0x002fea0003c00000 */
.L_x_956:
        /* <DEDUP_REMOVED lines=16> */
.L_x_955:
[----:B------:R-:W2:Y:S01]  /*10cd0*/  LDL.LU R20, [R1] ;  /* 0x0000000001147983 */ /* 0x000ea20000300800 */
[----:B------:R-:W-:Y:S01]  /*10ce0*/  ULDC.64 UR4, c[0x0][0x9f8] ;  /* 0x00027e0000047ab9 */ /* 0x000fe20000000a00 */
[----:B------:R-:W0:Y:S01]  /*10cf0*/  LDC R0, c[0x0][0x428] ;  /* 0x00010a00ff007b82 */ /* 0x000e220000000800 */
[----:B------:R-:W-:Y:S01]  /*10d00*/  ISETP.NE.U32.AND P0, PT, RZ, UR4, PT ;  /* 0x00000004ff007c0c */ /* 0x000fe2000bf05070 */
[----:B------:R-:W-:-:S03]  /*10d10*/  IMAD.MOV.U32 R6, RZ, RZ, R19 ;  /* 0x000000ffff067224 */ /* 0x000fc600078e0013 */
[----:B------:R-:W-:Y:S01]  /*10d20*/  ISETP.NE.AND.EX P0, PT, RZ, UR5, PT, P0 ;  /* 0x00000005ff007c0c */ /* 0x000fe2000bf05300 */
[----:B------:R-:W-:-:S12]  /*10d30*/  ULDC.64 UR4, c[0x0][0xa00] ;  /* 0x0002800000047ab9 */ /* 0x000fd80000000a00 */
[----:B------:R-:W1:Y:S02]  /*10d40*/  @P0 LDC.64 R2, c[0x0][0x9f8] ;  /* 0x00027e00ff020b82 */ /* 0x000e640000000a00 */
[----:B-1----:R-:W-:-:S05]  /*10d50*/  @P0 IMAD.WIDE R2, R19, 0x4, R2 ;  /* 0x0000000413020825 */ /* 0x002fca00078e0202 */
[----:B------:R1:W5:Y:S01]  /*10d60*/  @P0 LDG.E R6, desc[UR48][R2.64] ;  /* 0x0000003002060981 */ /* 0x000362000c1e1900 */
[----:B0-----:R-:W-:Y:S01]  /*10d70*/  ISETP.NE.AND P0, PT, R0, 0x1, PT ;  /* 0x000000010000780c */ /* 0x001fe20003f05270 */
[----:B------:R-:W-:Y:S01]  /*10d80*/  IMAD.MOV.U32 R0, RZ, RZ, R18 ;  /* 0x000000ffff007224 */ /* 0x000fe200078e0012 */
[----:B------:R-:W-:-:S04]  /*10d90*/  ISETP.NE.AND P6, PT, R27, RZ, PT ;  /* 0x000000ff1b00720c */ /* 0x000fc80003fc5270 */
[----:B------:R-:W-:-:S07]  /*10da0*/  PLOP3.LUT P1, PT, P6, PT, PT, 0x8, 0x0 ;  /* 0x000000000000781c */ /* 0x000fce000372e170 */
[----:B------:R-:W0:Y:S02]  /*10db0*/  @P0 LDC R5, c[0x0][0x42c] ;  /* 0x00010b00ff050b82 */ /* 0x000e240000000800 */
[----:B------:R-:W-:-:S05]  /*10dc0*/  VOTEU.ALL UP1, P6 ;  /* 0x00000000003f7886 */ /* 0x000fca0003020000 */
[----:B------:R-:W-:Y:S01]  /*10dd0*/  @!UP1 UIADD3 UR8, UP0, UR38, 0x270, URZ ;  /* 0x0000027026089890 */ /* 0x000fe2000ff1e03f */
[----:B------:R-:W3:Y:S03]  /*10de0*/  @P0 LDC R7, c[0x0][0x430] ;  /* 0x00010c00ff070b82 */ /* 0x000ee60000000800 */
[----:B------:R-:W-:-:S03]  /*10df0*/  @!UP1 UIADD3.X UR9, URZ, UR39, URZ, UP0, !UPT ;  /* 0x000000273f099290 */ /* 0x000fc600087fe43f */
[----:B------:R-:W-:Y:S01]  /*10e00*/  VOTEU.ALL UP0, P6 ;  /* 0x00000000003f7886 */ /* 0x000fe20003000000 */
[----:B0-----:R-:W-:-:S05]  /*10e10*/  @P0 IMAD.HI.U32 R4, R18, R5, RZ ;  /* 0x0000000512040227 */ /* 0x001fca00078e00ff */
[----:B---3--:R-:W-:Y:S02]  /*10e20*/  @P0 SHF.R.U32.HI R0, RZ, R7, R4 ;  /* 0x00000007ff000219 */ /* 0x008fe40000011604 */
[----:B------:R-:W-:-:S04]  /*10e30*/  ISETP.NE.U32.AND P0, PT, RZ, UR4, PT ;  /* 0x00000004ff007c0c */ /* 0x000fc8000bf05070 */
[----:B------:R-:W-:-:S04]  /*10e40*/  ISETP.NE.AND.EX P0, PT, RZ, UR5, PT, P0 ;  /* 0x00000005ff007c0c */ /* 0x000fc8000bf05300 */
[----:B------:R-:W-:Y:S01]  /*10e50*/  SEL R10, R19, RZ, !P0 ;  /* 0x000000ff130a7207 */ /* 0x000fe20004000000 */
[----:B-12---:R-:W-:-:S08]  /*10e60*/  IMAD R17, R17, 0xc0, R20 ;  /* 0x000000c011117824 */ /* 0x006fd000078e0214 */
.L_x_957:
        /* <DEDUP_REMOVED lines=14> */
.L_x_958:
        /* <DEDUP_REMOVED lines=13> */
.L_x_959:
        /* <DEDUP_REMOVED lines=10> */
[----:B------:R-:W-:Y:S01]  /*110c0*/  ULDC.64 UR4, c[0x0][0xa08] ;  /* 0x0002820000047ab9 */ /* 0x000fe20000000a00 */
[----:B------:R-:W-:Y:S01]  /*110d0*/  VIADD R7, R28, 0xffffffff ;  /* 0xffffffff1c077836 */ /* 0x000fe20000000000 */
[----:B0-----:R-:W-:Y:S01]  /*110e0*/  LOP3.LUT P0, RZ, R2, UR4, RZ, 0xfc, !PT ;  /* 0x0000000402ff7c12 */ /* 0x001fe2000f80fcff */
[----:B------:R-:W-:-:S03]  /*110f0*/  UMOV UR4, 0xffffffff ;  /* 0xffffffff00047882 */ /* 0x000fc60000000000 */
[----:B------:R-:W-:-:S04]  /*11100*/  LOP3.LUT P0, RZ, R3, UR5, RZ, 0xfc, P0 ;  /* 0x0000000503ff7c12 */ /* 0x000fc8000800fcff */
[----:B-----5:R-:W-:Y:S01]  /*11110*/  SEL R8, R6, RZ, !P0 ;  /* 0x000000ff06087207 */ /* 0x020fe20004000000 */
[----:B------:R-:W-:Y:S08]  /*11120*/  BRA.DIV UR4, `(.L_x_960) ;  /* 0x0000003604047947 */ /* 0x000ff0000b800000 */
.L_x_1030:
[----:B------:R-:W-:Y:S01]  /*11130*/  UMOV UR4, 0xffffffff ;  /* 0xffffffff00047882 */ /* 0x000fe20000000000 */
[----:B------:R-:W-:Y:S02]  /*11140*/  SHF.R.S32.HI R9, RZ, 0x1f, R6 ;  /* 0x0000001fff097819 */ /* 0x000fe40000011406 */
[----:B------:R-:W-:Y:S05]  /*11150*/  BRA.DIV UR4, `(.L_x_961) ;  /* 0x00000036042c7947 */ /* 0x000fea000b800000 */
[----:B------:R-:W-:-:S13]  /*11160*/  ELECT P6, URZ, PT ;  /* 0x00000000003f782f */ /* 0x000fda00038c0000 */
.L_x_1033:
[----:B------:R-:W-:Y:S05]  /*11170*/  @!P6 BRA `(.L_x_962) ;  /* 0x0000000000f8e947 */ /* 0x000fea0003800000 */
[----:B------:R-:W-:-:S04]  /*11180*/  ISETP.NE.U32.AND P0, PT, R2, RZ, PT ;  /* 0x000000ff0200720c */ /* 0x000fc80003f05070 */
        /* <DEDUP_REMOVED lines=20> */
.L_x_963:
[----:B------:R-:W-:Y:S01]  /*112d0*/  IMAD R5, R22, 0x8, R25 ;  /* 0x0000000816057824 */ /* 0x000fe200078e0219 */
[----:B------:R-:W-:-:S04]  /*112e0*/  SHF.L.U32 R4, R24, 0x1f, RZ ;  /* 0x0000001f18047819 */ /* 0x000fc800000006ff */
[----:B------:R-:W1:Y:S02]  /*112f0*/  SYNCS.PHASECHK.TRANS64.TRYWAIT P0, [R5+URZ+0x2d840], R4 ;  /* 0x02d84004050075a7 */ /* 0x000e64000800017f */
[----:B-1----:R-:W-:Y:S05]  /*11300*/  @!P0 BRA `(.L_x_964) ;  /* 0x0000003000e08947 */ /* 0x002fea0003800000 */
.L_x_1034:
[----:B------:R-:W2:Y:S02]  /*11310*/  S2R R11, SR_TID.X ;  /* 0x00000000000b7919 */ /* 0x000ea40000002100 */
[----:B--2---:R-:W-:-:S04]  /*11320*/  LOP3.LUT R11, R11, 0x7f, RZ, 0xc0, !PT ;  /* 0x0000007f0b0b7812 */ /* 0x004fc800078ec0ff */
[----:B------:R-:W-:-:S13]  /*11330*/  ISETP.NE.AND P0, PT, R11, RZ, PT ;  /* 0x000000ff0b00720c */ /* 0x000fda0003f05270 */
[----:B------:R-:W-:Y:S05]  /*11340*/  @P0 BRA `(.L_x_965) ;  /* 0x0000000000140947 */ /* 0x000fea0003800000 */
[----:B------:R-:W-:Y:S01]  /*11350*/  ISETP.NE.AND P1, PT, R27, RZ, PT ;  /* 0x000000ff1b00720c */ /* 0x000fe20003f25270 */
[----:B-1----:R-:W-:-:S04]  /*11360*/  IMAD.MOV.U32 R4, RZ, RZ, 0x6000 ;  /* 0x00006000ff047424 */ /* 0x002fc800078e00ff */
[----:B------:R2:W-:Y:S08]  /*11370*/  SYNCS.ARRIVE.TRANS64 RZ, [R5+URZ+0x2d830], R4 ;  /* 0x02d8300405ff79a7 */ /* 0x0005f0000800003f */
[----:B------:R-:W-:Y:S05]  /*11380*/  @!P1 BRA `(.L_x_965) ;  /* 0x0000000000049947 */ /* 0x000fea0003800000 */
[----:B------:R-:W-:Y:S01]  /*11390*/  BPT.TRAP 0x1 ;  /* 0x000000040000795c */ /* 0x000fe20000300000 */
.L_x_965:
[----:B-12---:R-:W-:Y:S01]  /*113a0*/  IMAD R4, R22, 0x6000, R25 ;  /* 0x0000600016047824 */ /* 0x006fe200078e0219 */
        /* <DEDUP_REMOVED lines=11> */
[----:B------:R-:W-:Y:S02]  /*11460*/  ULEA UR11, UR11, UR5, 0x7 ;  /* 0x000000050b0b7291 */ /* 0x000fe4000f8e383f */
        /* <DEDUP_REMOVED lines=8> */
[----:B-1----:R-:W-:Y:S01]  /*114f0*/  UMOV UR8, UR15 ;  /* 0x0000000f00087c82 */ /* 0x002fe20008000000 */
[----:B------:R-:W-:Y:S02]  /*11500*/  UMOV UR10, UR16 ;  /* 0x00000010000a7c82 */ /* 0x000fe40008000000 */
[----:B------:R1:W-:Y:S02]  /*11510*/  UTMALDG.4D [UR8], [UR4], desc[UR6] ;  /* 0x00000608040075b4 */ /* 0x0003e40008019000 */
[----:B-1----:R-:W-:Y:S01]  /*11520*/  UMOV UR8, UR17 ;  /* 0x0000001100087c82 */ /* 0x002fe20008000000 */
[----:B------:R-:W-:-:S02]  /*11530*/  UMOV UR10, UR14 ;  /* 0x0000000e000a7c82 */ /* 0x000fc40008000000 */
[----:B------:R1:W-:Y:S02]  /*11540*/  UTMALDG.4D [UR8], [UR4], desc[UR6] ;  /* 0x00000608040075b4 */ /* 0x0003e40008019000 */
[----:B-1----:R-:W-:Y:S01]  /*11550*/  NOP ;  /* 0x0000000000007918 */ /* 0x002fe20000000000 */
.L_x_962:
[----:B------:R-:W-:Y:S05]  /*11560*/  WARPSYNC.ALL ;  /* 0x0000000000007948 */ /* 0x000fea0003800000 */
[----:B------:R-:W-:Y:S01]  /*11570*/  BAR.SYNC.DEFER_BLOCKING 0x8, 0x1a0 ;  /* 0x0206800000007b1d */ /* 0x000fe20000010000 */
[----:B------:R-:W-:Y:S02]  /*11580*/  R2UR UR24, R25 ;  /* 0x00000000191872ca */ /* 0x000fe400000e0000 */
[----:B------:R-:W-:-:S13]  /*11590*/  ELECT P0, URZ, PT ;  /* 0x00000000003f782f */ /* 0x000fda0003800000 */
[----:B------:R-:W-:Y:S01]  /*115a0*/  @P0 R2UR UR13, R10 ;  /* 0x000000000a0d02ca */ /* 0x000fe200000e0000 */
[----:B------:R-:W-:Y:S01]  /*115b0*/  UIADD3 UR4, UP0, UR38, 0x270, URZ ;  /* 0x0000027026047890 */ /* 0x000fe2000ff1e03f */
[----:B------:R-:W-:Y:S01]  /*115c0*/  @P0 R2UR UR12, R18 ;  /* 0x00000000120c02ca */ /* 0x000fe200000e0000 */
[----:B------:R-:W-:Y:S01]  /*115d0*/  VIADD R29, R29, 0x1 ;  /* 0x000000011d1d7836 */ /* 0x000fe20000000000 */
[C---:B------:R-:W-:Y:S01]  /*115e0*/  @P0 R2UR UR11, R17.reuse ;  /* 0x00000000110b02ca */ /* 0x040fe200000e0000 */
[----:B------:R-:W-:Y:S01]  /*115f0*/  UIADD3.X UR5, URZ, UR39, URZ, UP0, !UPT ;  /* 0x000000273f057290 */ /* 0x000fe200087fe43f */
[----:B------:R-:W-:Y:S01]  /*11600*/  @P0 R2UR UR21, R10 ;  /* 0x000000000a1502ca */ /* 0x000fe200000e0000 */
[----:B------:R-:W-:Y:S01]  /*11610*/  UMOV UR6, 0x0 ;  /* 0x0000000000067882 */ /* 0x000fe20000000000 */
[----:B------:R-:W-:Y:S01]  /*11620*/  UMOV UR7, 0x12f00000 ;  /* 0x12f0000000077882 */ /* 0x000fe20000000000 */
[----:B------:R-:W-:Y:S01]  /*11630*/  UMOV UR10, URZ ;  /* 0x0000003f000a7c82 */ /* 0x000fe20008000000 */
[----:B------:R-:W-:Y:S01]  /*11640*/  @P0 R2UR UR20, R18 ;  /* 0x00000000121402ca */ /* 0x000fe200000e0000 */
        /* <DEDUP_REMOVED lines=13> */
[----:B------:R-:W-:-:S03]  /*11720*/  UMOV UR23, 0x12f00000 ;  /* 0x12f0000000177882 */ /* 0x000fc60000000000 */
[----:B------:R3:W-:Y:S01]  /*11730*/  UTMALDG.4D [UR16], [UR4], desc[UR14] ;  /* 0x00000e10040075b4 */ /* 0x0007e20008019000 */
[----:B-1----:R-:W-:-:S04]  /*11740*/  LEA.HI R4, R29, R29, RZ, 0x1 ;  /* 0x0000001d1d047211 */ /* 0x002fc800078f08ff */
[----:B------:R-:W-:-:S05]  /*11750*/  LOP3.LUT R4, R4, 0xfffffffe, RZ, 0xc0, !PT ;  /* 0xfffffffe04047812 */ /* 0x000fca00078ec0ff */
[----:B------:R-:W-:-:S05]  /*11760*/  IMAD.IADD R4, R29, 0x1, -R4 ;  /* 0x000000011d047824 */ /* 0x000fca00078e0a04 */
[----:B------:R-:W-:Y:S02]  /*11770*/  SHF.L.U32 R4, R4, 0x1f, RZ ;  /* 0x0000001f04047819 */ /* 0x000fe400000006ff */
[----:B--2---:R-:W-:Y:S01]  /*11780*/  @P0 R2UR UR13, R10 ;  /* 0x000000000a0d02ca */ /* 0x004fe200000e0000 */
[----:B------:R-:W-:Y:S01]  /*11790*/  UIADD3 UR8, UR24, 0x12400, URZ ;  /* 0x0001240018087890 */ /* 0x000fe2000fffe03f */
[----:B------:R-:W-:Y:S01]  /*117a0*/  @P0 R2UR UR12, R18 ;  /* 0x00000000120c02ca */ /* 0x000fe200000e0000 */
[----:B------:R-:W-:Y:S01]  /*117b0*/  UMOV UR10, 0x40 ;  /* 0x00000040000a7882 */ /* 0x000fe20000000000 */
[----:B------:R-:W-:-:S13]  /*117c0*/  @P0 R2UR UR11, R17 ;  /* 0x00000000110b02ca */ /* 0x000fda00000e0000 */
[----:B------:R3:W-:Y:S01]  /*117d0*/  UTMALDG.4D [UR8], [UR4], desc[UR22] ;  /* 0x00001608040075b4 */ /* 0x0007e20008019000 */
[----:B------:R-:W1:Y:S02]  /*117e0*/  SYNCS.PHASECHK.TRANS64.TRYWAIT P0, [R25+URZ+0x2d820], R4 ;  /* 0x02d82004190075a7 */ /* 0x000e64000800017f */
[----:B-1-3--:R-:W-:Y:S05]  /*117f0*/  @!P0 BRA `(.L_x_967) ;  /* 0x0000002c00b88947 */ /* 0x00afea0003800000 */
.L_x_1035:
[----:B------:R-:W-:Y:S05]  /*11800*/  BSYNC B0 ;  /* 0x0000000000007941 */ /* 0x000fea0003800000 */
.L_x_966:
[----:B------:R-:W-:Y:S01]  /*11810*/  VIADD R10, R28, 0xfffffffe ;  /* 0xfffffffe1c0a7836 */ /* 0x000fe20000000000 */
[----:B------:R-:W-:Y:S04]  /*11820*/  BSSY B0, `(.L_x_968) ;  /* 0x0000167000007945 */ /* 0x000fe80003800000 */
[----:B------:R-:W-:-:S13]  /*11830*/  ISETP.GE.AND P0, PT, R10, R26, PT ;  /* 0x0000001a0a00720c */ /* 0x000fda0003f06270 */
[----:B------:R-:W-:Y:S05]  /*11840*/  @!P0 BRA `(.L_x_969) ;  /* 0x0000001400908947 */ /* 0x000fea0003800000 */
[----:B-1----:R-:W-:Y:S01]  /*11850*/  IMAD.MOV R4, RZ, RZ, -R28 ;  /* 0x000000ffff047224 */ /* 0x002fe200078e0a1c */
[----:B------:R-:W-:Y:S01]  /*11860*/  LOP3.LUT R11, RZ, R26, RZ, 0x33, !PT ;  /* 0x0000001aff0b7212 */ /* 0x000fe200078e33ff */
[----:B------:R-:W-:Y:S03]  /*11870*/  BSSY B1, `(.L_x_970) ;  /* 0x0000078000017945 */ /* 0x000fe60003800000 */
[----:B------:R-:W-:-:S05]  /*11880*/  VIADDMNMX R11, R4, 0x1, R11, !PT ;  /* 0x00000001040b7846 */ /* 0x000fca000780010b */
[----:B------:R-:W-:-:S05]  /*11890*/  IMAD.IADD R4, R28, 0x1, R11 ;  /* 0x000000011c047824 */ /* 0x000fca00078e020b */
[----:B------:R-:W-:-:S04]  /*118a0*/  LOP3.LUT R4, R4, 0x1, RZ, 0xc0, !PT ;  /* 0x0000000104047812 */ /* 0x000fc800078ec0ff */
[----:B------:R-:W-:-:S13]  /*118b0*/  ISETP.NE.U32.AND P0, PT, R4, 0x1, PT ;  /* 0x000000010400780c */ /* 0x000fda0003f05070 */
[----:B------:R-:W-:Y:S05]  /*118c0*/  @P0 BRA `(.L_x_971) ;  /* 0x0000000400c80947 */ /* 0x000fea0003800000 */
[----:B0-----:R-:W-:Y:S01]  /*118d0*/  VIADD R12, R22, 0x1 ;  /* 0x00000001160c7836 */ /* 0x001fe20000000000 */
        /* <DEDUP_REMOVED lines=28> */
.L_x_974:
[----:B0-----:R-:W-:Y:S01]  /*11aa0*/  IMAD R3, R12, 0x8, R25 ;  /* 0x000000080c037824 */ /* 0x001fe200078e0219 */
[----:B------:R-:W-:-:S04]  /*11ab0*/  SHF.L.U32 R2, R13, 0x1f, RZ ;  /* 0x0000001f0d027819 */ /* 0x000fc800000006ff */
[----:B------:R-:W0:Y:S02]  /*11ac0*/  SYNCS.PHASECHK.TRANS64.TRYWAIT P0, [R3+URZ+0x2d840], R2 ;  /* 0x02d84002030075a7 */ /* 0x000e24000800017f */
[----:B0-----:R-:W-:Y:S05]  /*11ad0*/  @!P0 BRA `(.L_x_975) ;  /* 0x0000002c00148947 */ /* 0x001fea0003800000 */
.L_x_1036:
[----:B------:R-:W1:Y:S02]  /*11ae0*/  S2R R5, SR_TID.X ;  /* 0x0000000000057919 */ /* 0x000e640000002100 */
[----:B-1----:R-:W-:-:S04]  /*11af0*/  LOP3.LUT R5, R5, 0x7f, RZ, 0xc0, !PT ;  /* 0x0000007f05057812 */ /* 0x002fc800078ec0ff */
[----:B------:R-:W-:-:S13]  /*11b00*/  ISETP.NE.AND P1, PT, R5, RZ, PT ;  /* 0x000000ff0500720c */ /* 0x000fda0003f25270 */
[----:B------:R-:W-:Y:S05]  /*11b10*/  @P1 BRA `(.L_x_976) ;  /* 0x0000000000141947 */ /* 0x000fea0003800000 */
[----:B------:R-:W-:Y:S01]  /*11b20*/  ISETP.NE.AND P0, PT, R27, RZ, PT ;  /* 0x000000ff1b00720c */ /* 0x000fe20003f05270 */
[----:B0-----:R-:W-:-:S04]  /*11b30*/  IMAD.MOV.U32 R2, RZ, RZ, 0x6000 ;  /* 0x00006000ff027424 */ /* 0x001fc800078e00ff */
[----:B------:R1:W-:Y:S08]  /*11b40*/  SYNCS.ARRIVE.TRANS64 RZ, [R3+URZ+0x2d830], R2 ;  /* 0x02d8300203ff79a7 */ /* 0x0003f0000800003f */
[----:B------:R-:W-:Y:S05]  /*11b50*/  @!P0 BRA `(.L_x_976) ;  /* 0x0000000000048947 */ /* 0x000fea0003800000 */
[----:B------:R-:W-:Y:S01]  /*11b60*/  BPT.TRAP 0x1 ;  /* 0x000000040000795c */ /* 0x000fe20000300000 */
.L_x_976:
[----:B01----:R-:W-:Y:S01]  /*11b70*/  IMAD R2, R12, 0x6000, R25 ;  /* 0x000060000c027824 */ /* 0x003fe200078e0219 */
        /* <DEDUP_REMOVED lines=14> */
[----:B------:R-:W-:Y:S01]  /*11c60*/  ULEA UR11, UR11, UR5, 0x7 ;  /* 0x000000050b0b7291 */ /* 0x000fe2000f8e383f */
        /* <DEDUP_REMOVED lines=13> */
[----:B------:R-:W1:Y:S02]  /*11d40*/  SYNCS.PHASECHK.TRANS64.TRYWAIT P0, [R2+URZ+0x60], R5 ;  /* 0x00006005020075a7 */ /* 0x000e64000800017f */
[----:B01----:R-:W-:Y:S05]  /*11d50*/  @!P0 BRA `(.L_x_977) ;  /* 0x0000002800888947 */ /* 0x003fea0003800000 */
.L_x_1037:
[----:B------:R-:W-:Y:S05]  /*11d60*/  @P1 BRA `(.L_x_978) ;  /* 0x0000000000181947 */ /* 0x000fea0003800000 */
[----:B------:R-:W-:Y:S01]  /*11d70*/  ISETP.NE.AND P0, PT, R27, RZ, PT ;  /* 0x000000ff1b00720c */ /* 0x000fe20003f05270 */
[----:B0-----:R-:W-:Y:S02]  /*11d80*/  IMAD R2, R22, 0x8, R25 ;  /* 0x0000000816027824 */ /* 0x001fe400078e0219 */
[----:B------:R-:W-:-:S04]  /*11d90*/  IMAD.MOV.U32 R3, RZ, RZ, 0x6000 ;  /* 0x00006000ff037424 */ /* 0x000fc800078e00ff */
[----:B------:R1:W-:Y:S06]  /*11da0*/  SYNCS.ARRIVE.TRANS64 RZ, [R2+URZ+0x2d850], R3 ;  /* 0x02d8500302ff79a7 */ /* 0x0003ec000800003f */
[----:B------:R-:W-:Y:S05]  /*11db0*/  @!P0 BRA `(.L_x_978) ;  /* 0x0000000000048947 */ /* 0x000fea0003800000 */
[----:B------:R-:W-:Y:S01]  /*11dc0*/  BPT.TRAP 0x1 ;  /* 0x000000040000795c */ /* 0x000fe20000300000 */
.L_x_978:
[C-C-:B01----:R-:W-:Y:S01]  /*11dd0*/  IMAD R2, R22.reuse, 0x8, R25.reuse ;  /* 0x0000000816027824 */ /* 0x143fe200078e0219 */
        /* <DEDUP_REMOVED lines=14> */
[----:B------:R-:W-:Y:S02]  /*11ec0*/  ULEA UR11, UR11, UR5, 0x7 ;  /* 0x000000050b0b7291 */ /* 0x000fe4000f8e383f */
        /* <DEDUP_REMOVED lines=14> */
.L_x_973:
[----:B------:R-:W-:Y:S05]  /*11fb0*/  BSYNC B2 ;  /* 0x0000000000027941 */ /* 0x000fea0003800000 */
.L_x_972:
[----:B------:R-:W-:Y:S02]  /*11fc0*/  IMAD.MOV.U32 R22, RZ, RZ, R12 ;  /* 0x000000ffff167224 */ /* 0x000fe400078e000c */
[----:B------:R-:W-:Y:S02]  /*11fd0*/  IMAD.MOV.U32 R24, RZ, RZ, R13 ;  /* 0x000000ffff187224 */ /* 0x000fe400078e000d */
[----:B------:R-:W-:-:S07]  /*11fe0*/  VIADD R10, R28, 0xfffffffd ;  /* 0xfffffffd1c0a7836 */ /* 0x000fce0000000000 */
.L_x_971:
[----:B------:R-:W-:Y:S05]  /*11ff0*/  BSYNC B1 ;  /* 0x0000000000017941 */ /* 0x000fea0003800000 */
.L_x_970:
[----:B------:R-:W-:Y:S01]  /*12000*/  VIADD R11, R11, 0xfffffffe ;  /* 0xfffffffe0b0b7836 */ /* 0x000fe20000000000 */
[----:B------:R-:W-:-:S04]  /*12010*/  LOP3.LUT R28, RZ, R28, RZ, 0x33, !PT ;  /* 0x0000001cff1c7212 */ /* 0x000fc800078e33ff */
[----:B------:R-:W-:-:S13]  /*12020*/  ISETP.NE.AND P0, PT, R11, R28, PT ;  /* 0x0000001c0b00720c */ /* 0x000fda0003f05270 */
[----:B------:R-:W-:Y:S05]  /*12030*/  @!P0 BRA `(.L_x_969) ;  /* 0x0000000c00948947 */ /* 0x000fea0003800000 */
[----:B------:R-:W-:-:S07]  /*12040*/  IMAD.MOV.U32 R4, RZ, RZ, R8 ;  /* 0x000000ffff047224 */ /* 0x000fce00078e0008 */
.L_x_993:
[----:B------:R-:W-:Y:S01]  /*12050*/  VIADD R11, R22, 0x1 ;  /* 0x00000001160b7836 */ /* 0x000fe20000000000 */
[----:B------:R-:W-:Y:S05]  /*12060*/  YIELD ;  /* 0x0000000000007946 */ /* 0x000fea0003800000 */
[----:B------:R-:W-:Y:S01]  /*12070*/  ISETP.NE.AND P0, PT, R11, 0x2, PT ;  /* 0x000000020b00780c */ /* 0x000fe20003f05270 */
[----:B------:R-:W-:Y:S03]  /*12080*/  BSSY B1, `(.L_x_979) ;  /* 0x000006c000017945 */ /* 0x000fe60003800000 */
[----:B01----:R-:W-:-:S02]  /*12090*/  SEL R3, RZ, 0x1, P0 ;  /* 0x00000001ff037807 */ /* 0x003fc40000000000 */
[----:B------:R-:W-:Y:S02]  /*120a0*/  SEL R11, R11, RZ, P0 ;  /* 0x000000ff0b0b7207 */ /* 0x000fe40000000000 */
[----:B0-----:R-:W-:Y:S01]  /*120b0*/  LOP3.LUT R12, R24, R3, RZ, 0x3c, !PT ;  /* 0x00000003180c7212 */ /* 0x001fe200078e3cff */
[----:B------:R-:W-:Y:S06]  /*120c0*/  @!P6 BRA `(.L_x_980) ;  /* 0x00000004009ce947 */ /* 0x000fec0003800000 */
[----:B------:R-:W-:Y:S01]  /*120d0*/  ULDC.64 UR4, c[0x0][0x3f8] ;  /* 0x0000fe0000047ab9 */ /* 0x000fe20000000a00 */
[----:B------:R-:W-:Y:S01]  /*120e0*/  IMAD.MOV.U32 R13, RZ, RZ, R10 ;  /* 0x000000ffff0d7224 */ /* 0x000fe200078e000a */
        /* <DEDUP_REMOVED lines=21> */
.L_x_981:
[----:B------:R-:W-:Y:S01]  /*12240*/  IMAD R3, R11, 0x8, R25 ;  /* 0x000000080b037824 */ /* 0x000fe200078e0219 */
[----:B------:R-:W-:-:S04]  /*12250*/  SHF.L.U32 R2, R12, 0x1f, RZ ;  /* 0x0000001f0c027819 */ /* 0x000fc800000006ff */
[----:B------:R-:W1:Y:S02]  /*12260*/  SYNCS.PHASECHK.TRANS64.TRYWAIT P0, [R3+URZ+0x2d840], R2 ;  /* 0x02d84002030075a7 */ /* 0x000e64000800017f */
[----:B-1----:R-:W-:Y:S05]  /*12270*/  @!P0 BRA `(.L_x_982) ;  /* 0x0000002400548947 */ /* 0x002fea0003800000 */
.L_x_1038:
[----:B0-----:R-:W0:Y:S02]  /*12280*/  S2R R5, SR_TID.X ;  /* 0x0000000000057919 */ /* 0x001e240000002100 */
[----:B0-----:R-:W-:-:S04]  /*12290*/  LOP3.LUT R5, R5, 0x7f, RZ, 0xc0, !PT ;  /* 0x0000007f05057812 */ /* 0x001fc800078ec0ff */
[----:B------:R-:W-:-:S13]  /*122a0*/  ISETP.NE.AND P0, PT, R5, RZ, PT ;  /* 0x000000ff0500720c */ /* 0x000fda0003f05270 */
[----:B------:R-:W-:Y:S05]  /*122b0*/  @P0 BRA `(.L_x_983) ;  /* 0x0000000000140947 */ /* 0x000fea0003800000 */
[----:B------:R-:W-:Y:S01]  /*122c0*/  ISETP.NE.AND P1, PT, R27, RZ, PT ;  /* 0x000000ff1b00720c */ /* 0x000fe20003f25270 */
[----:B-1----:R-:W-:-:S04]  /*122d0*/  IMAD.MOV.U32 R2, RZ, RZ, 0x6000 ;  /* 0x00006000ff027424 */ /* 0x002fc800078e00ff */
[----:B------:R0:W-:Y:S08]  /*122e0*/  SYNCS.ARRIVE.TRANS64 RZ, [R3+URZ+0x2d830], R2 ;  /* 0x02d8300203ff79a7 */ /* 0x0001f0000800003f */
[----:B------:R-:W-:Y:S05]  /*122f0*/  @!P1 BRA `(.L_x_983) ;  /* 0x0000000000049947 */ /* 0x000fea0003800000 */
[----:B------:R-:W-:Y:S01]  /*12300*/  BPT.TRAP 0x1 ;  /* 0x000000040000795c */ /* 0x000fe20000300000 */
.L_x_983:
        /* <DEDUP_REMOVED lines=31> */
.L_x_1039:
[----:B------:R-:W-:Y:S05]  /*12500*/  @P0 BRA `(.L_x_985) ;  /* 0x0000000000140947 */ /* 0x000fea0003800000 */
[----:B------:R-:W-:Y:S01]  /*12510*/  ISETP.NE.AND P1, PT, R27, RZ, PT ;  /* 0x000000ff1b00720c */ /* 0x000fe20003f25270 */
[----:B------:R-:W-:-:S04]  /*12520*/  IMAD.MOV.U32 R2, RZ, RZ, 0x6000 ;  /* 0x00006000ff027424 */ /* 0x000fc800078e00ff */
[----:B------:R1:W-:Y:S08]  /*12530*/  SYNCS.ARRIVE.TRANS64 RZ, [R3+URZ+0x50], R2 ;  /* 0x0000500203ff79a7 */ /* 0x0003f0000800003f */
[----:B------:R-:W-:Y:S05]  /*12540*/  @!P1 BRA `(.L_x_985) ;  /* 0x0000000000049947 */ /* 0x000fea0003800000 */
[----:B------:R-:W-:Y:S01]  /*12550*/  BPT.TRAP 0x1 ;  /* 0x000000040000795c */ /* 0x000fe20000300000 */
.L_x_985:
        /* <DEDUP_REMOVED lines=14> */
[----:B------:R-:W-:Y:S02]  /*12640*/  ULEA UR11, UR11, UR5, 0x7 ;  /* 0x000000050b0b7291 */ /* 0x000fe4000f8e383f */
        /* <DEDUP_REMOVED lines=15> */
.L_x_980:
[----:B------:R-:W-:Y:S05]  /*12740*/  BSYNC B1 ;  /* 0x0000000000017941 */ /* 0x000fea0003800000 */
.L_x_979:
[----:B------:R-:W-:Y:S01]  /*12750*/  VIADD R22, R11, 0x1 ;  /* 0x000000010b167836 */ /* 0x000fe20000000000 */
[----:B------:R-:W-:Y:S01]  /*12760*/  BSSY B1, `(.L_x_986) ;  /* 0x000006f000017945 */ /* 0x000fe20003800000 */
[----:B------:R-:W-:-:S03]  /*12770*/  VIADD R13, R10, 0xffffffff ;  /* 0xffffffff0a0d7836 */ /* 0x000fc60000000000 */
[----:B------:R-:W-:-:S04]  /*12780*/  ISETP.NE.AND P0, PT, R22, 0x2, PT ;  /* 0x000000021600780c */ /* 0x000fc80003f05270 */
[----:B01----:R-:W-:Y:S02]  /*12790*/  SEL R3, RZ, 0x1, P0 ;  /* 0x00000001ff037807 */ /* 0x003fe40000000000 */
        /* <DEDUP_REMOVED lines=26> */
.L_x_988:
[----:B------:R-:W-:Y:S01]  /*12940*/  IMAD R2, R22, 0x8, R25 ;  /* 0x0000000816027824 */ /* 0x000fe200078e0219 */
[----:B------:R-:W-:-:S04]  /*12950*/  SHF.L.U32 R3, R24, 0x1f, RZ ;  /* 0x0000001f18037819 */ /* 0x000fc800000006ff */
[----:B------:R-:W1:Y:S02]  /*12960*/  SYNCS.PHASECHK.TRANS64.TRYWAIT P0, [R2+URZ+0x2d840], R3 ;  /* 0x02d84003020075a7 */ /* 0x000e64000800017f */
[----:B-1----:R-:W-:Y:S05]  /*12970*/  @!P0 BRA `(.L_x_989) ;  /* 0x0000001c00bc8947 */ /* 0x002fea0003800000 */
.L_x_1040:
        /* <DEDUP_REMOVED lines=9> */
.L_x_990:
[----:B01----:R-:W-:Y:S01]  /*12a10*/  IMAD R2, R22, 0x6000, R25 ;  /* 0x0000600016027824 */ /* 0x003fe200078e0219 */
        /* <DEDUP_REMOVED lines=15> */
[----:B------:R-:W-:Y:S01]  /*12b10*/  ULEA UR11, UR11, UR5, 0x7 ;  /* 0x000000050b0b7291 */ /* 0x000fe2000f8e383f */
        /* <DEDUP_REMOVED lines=16> */
.L_x_1041:
[----:B------:R-:W-:Y:S05]  /*12c20*/  @P0 BRA `(.L_x_992) ;  /* 0x0000000000140947 */ /* 0x000fea0003800000 */
[----:B------:R-:W-:Y:S01]  /*12c30*/  ISETP.NE.AND P1, PT, R27, RZ, PT ;  /* 0x000000ff1b00720c */ /* 0x000fe20003f25270 */
[----:B0-----:R-:W-:-:S04]  /*12c40*/  IMAD.MOV.U32 R3, RZ, RZ, 0x6000 ;  /* 0x00006000ff037424 */ /* 0x001fc800078e00ff */
[----:B------:R1:W-:Y:S08]  /*12c50*/  SYNCS.ARRIVE.TRANS64 RZ, [R2+URZ+0x50], R3 ;  /* 0x0000500302ff79a7 */ /* 0x0003f0000800003f */
[----:B------:R-:W-:Y:S05]  /*12c60*/  @!P1 BRA `(.L_x_992) ;  /* 0x0000000000049947 */ /* 0x000fea0003800000 */
[----:B------:R-:W-:Y:S01]  /*12c70*/  BPT.TRAP 0x1 ;  /* 0x000000040000795c */ /* 0x000fe20000300000 */
.L_x_992:
        /* <DEDUP_REMOVED lines=27> */
[----:B------:R2:W-:Y:S02]  /*12e30*/  UTMALDG.4D [UR8], [UR4], desc[UR6] ;  /* 0x00000608040075b4 */ /* 0x0005e40008019000 */
[----:B--2---:R-:W-:Y:S01]  /*12e40*/  NOP ;  /* 0x0000000000007918 */ /* 0x004fe20000000000 */
.L_x_987:
[----:B------:R-:W-:Y:S05]  /*12e50*/  BSYNC B1 ;  /* 0x0000000000017941 */ /* 0x000fea0003800000 */
.L_x_986:
[----:B------:R-:W-:Y:S01]  /*12e60*/  ISETP.GT.AND P0, PT, R13, R26, PT ;  /* 0x0000001a0d00720c */ /* 0x000fe20003f04270 */
[----:B------:R-:W-:-:S12]  /*12e70*/  VIADD R10, R10, 0xfffffffe ;  /* 0xfffffffe0a0a7836 */ /* 0x000fd80000000000 */
[----:B------:R-:W-:Y:S05]  /*12e80*/  @P0 BRA `(.L_x_993) ;  /* 0xfffffff000700947 */ /* 0x000fea000383ffff */
.L_x_969:
[----:B------:R-:W-:Y:S05]  /*12e90*/  BSYNC B0 ;  /* 0x0000000000007941 */ /* 0x000fea0003800000 */
.L_x_968:
[----:B------:R-:W-:Y:S01]  /*12ea0*/  ISETP.NE.AND P0, PT, R27, RZ, PT ;  /* 0x000000ff1b00720c */ /* 0x000fe20003f05270 */
[----:B------:R-:W-:-:S12]  /*12eb0*/  BSSY B0, `(.L_x_994) ;  /* 0x000000e000007945 */ /* 0x000fd80003800000 */
[----:B------:R-:W-:Y:S05]  /*12ec0*/  @P0 BRA `(.L_x_995) ;  /* 0x0000000000300947 */ /* 0x000fea0003800000 */
[----:B------:R-:W2:Y:S01]  /*12ed0*/  S2R R9, SR_LANEID ;  /* 0x0000000000097919 */ /* 0x000ea20000000000 */
[----:B------:R-:W-:Y:S01]  /*12ee0*/  VOTEU.ANY UR4, UPT, PT ;  /* 0x0000000000047886 */ /* 0x000fe200038e0100 */
[----:B01----:R-:W0:Y:S01]  /*12ef0*/  LDC.64 R2, c[0x0][0xc38] ;  /* 0x00030e00ff027b82 */ /* 0x003e220000000a00 */
[----:B------:R-:W2:Y:S08]  /*12f00*/  FLO.U32 R4, UR4 ;  /* 0x0000000400047d00 */ /* 0x000eb000080e0000 */
[----:B------:R-:W0:Y:S01]  /*12f10*/  POPC R5, UR4 ;  /* 0x0000000400057d09 */ /* 0x000e220008000000 */
[----:B--2---:R-:W-:-:S13]  /*12f20*/  ISETP.EQ.U32.AND P0, PT, R4, R9, PT ;  /* 0x000000090400720c */ /* 0x004fda0003f02070 */
[----:B0-----:R-:W2:Y:S01]  /*12f30*/  @P0 ATOMG.E.ADD.STRONG.GPU PT, R3, desc[UR48][R2.64], R5 ;  /* 0x00000005020309a8 */ /* 0x001ea200081ee1f0 */
[----:B------:R-:W0:Y:S02]  /*12f40*/  S2R R6, SR_LTMASK ;  /* 0x0000000000067919 */ /* 0x000e240000003900 */
[----:B0-----:R-:W-:-:S04]  /*12f50*/  LOP3.LUT R6, R6, UR4, RZ, 0xc0, !PT ;  /* 0x0000000406067c12 */ /* 0x001fc8000f8ec0ff */
[----:B------:R-:W0:Y:S01]  /*12f60*/  POPC R9, R6 ;  /* 0x0000000600097309 */ /* 0x000e220000000000 */
[----:B--2---:R-:W0:Y:S02]  /*12f70*/  SHFL.IDX PT, R4, R3, R4, 0x1f ;  /* 0x00001f0403047589 */ /* 0x004e2400000e0000 */
[----:B0-----:R-:W-:-:S07]  /*12f80*/  IADD3 R16, R4, UR37, R9 ;  /* 0x0000002504107c10 */ /* 0x001fce000fffe009 */
.L_x_995:
[----:B------:R-:W-:Y:S05]  /*12f90*/  BSYNC B0 ;  /* 0x0000000000007941 */ /* 0x000fea0003800000 */
.L_x_994:
[----:B------:R-:W-:Y:S04]  /*12fa0*/  BSSY B0, `(.L_x_996) ;  /* 0x000002b000007945 */ /* 0x000fe80003800000 */
[----:B------:R-:W-:Y:S05]  /*12fb0*/  @!P6 BRA `(.L_x_997) ;  /* 0x0000000000a4e947 */ /* 0x000fea0003800000 */
[----:B01----:R-:W-:Y:S01]  /*12fc0*/  IMAD R3, R22, 0x8, R25 ;  /* 0x0000000816037824 */ /* 0x003fe200078e0219 */
[----:B------:R-:W-:-:S04]  /*12fd0*/  SHF.L.U32 R2, R24, 0x1f, RZ ;  /* 0x0000001f18027819 */ /* 0x000fc800000006ff */
[----:B------:R-:W0:Y:S02]  /*12fe0*/  SYNCS.PHASECHK.TRANS64.TRYWAIT P0, [R3+URZ+0x2d860], R2 ;  /* 0x02d86002030075a7 */ /* 0x000e24000800017f */
[----:B0-----:R-:W-:Y:S05]  /*12ff0*/  @!P0 BRA `(.L_x_998) ;  /* 0x0000001800448947 */ /* 0x001fea0003800000 */
.L_x_1042:
        /* <DEDUP_REMOVED lines=9> */
.L_x_999:
        /* <DEDUP_REMOVED lines=28> */
.L_x_997:
[----:B------:R-:W-:Y:S05]  /*13250*/  BSYNC B0 ;  /* 0x0000000000007941 */ /* 0x000fea0003800000 */
.L_x_996:
[----:B------:R-:W-:-:S05]  /*13260*/  VIADD R22, R22, 0x1 ;  /* 0x0000000116167836 */ /* 0x000fca0000000000 */
[----:B------:R-:W-:-:S04]  /*13270*/  ISETP.NE.AND P0, PT, R22, 0x2, PT ;  /* 0x000000021600780c */ /* 0x000fc80003f05270 */
[----:B01----:R-:W-:Y:S02]  /*13280*/  SEL R3, RZ, 0x1, P0 ;  /* 0x00000001ff037807 */ /* 0x003fe40000000000 */
[----:B------:R-:W-:Y:S02]  /*13290*/  SEL R22, R22, RZ, P0 ;  /* 0x000000ff16167207 */ /* 0x000fe40000000000 */
[----:B------:R-:W-:-:S07]  /*132a0*/  LOP3.LUT R24, R24, R3, RZ, 0x3c, !PT ;  /* 0x0000000318187212 */ /* 0x000fce00078e3cff */
.L_x_953:
[----:B------:R-:W-:Y:S05]  /*132b0*/  BSYNC B6 ;  /* 0x0000000000067941 */ /* 0x000fea0003800000 */
.L_x_951:
[----:B------:R-:W-:-:S03]  /*132c0*/  UMOV UR4, 0xffffffff ;  /* 0xffffffff00047882 */ /* 0x000fc60000000000 */
[----:B------:R-:W-:Y:S05]  /*132d0*/  BRA.DIV UR4, `(.L_x_1000) ;  /* 0x0000001604a07947 */ /* 0x000fea000b800000 */
[----:B------:R0:W1:Y:S04]  /*132e0*/  SHFL.IDX PT, R5, R16, RZ, 0x1f ;  /* 0x00001fff10057589 */ /* 0x00006800000e0000 */
[----:B------:R0:W2:Y:S02]  /*132f0*/  SHFL.IDX PT, R4, R16, 0x1, 0x1f ;  /* 0x00201f0010047f89 */ /* 0x0000a400000e0000 */
.L_x_1046:
        /* <DEDUP_REMOVED lines=8> */
[----:B------:R-:W3:Y:S02]  /*13380*/  LDC.64 R2, c[0x0][0xc58] ;  /* 0x00031600ff027b82 */ /* 0x000ee40000000a00 */
[----:B---3--:R-:W-:-:S06]  /*13390*/  IMAD.WIDE R2, R7, 0x4, R2 ;  /* 0x0000000407027825 */ /* 0x008fcc00078e0202 */
[----:B------:R3:W5:Y:S02]  /*133a0*/  LDG.E R2, desc[UR48][R2.64] ;  /* 0x0000003002027981 */ /* 0x000764000c1e1900 */
.L_x_1002:
[----:B------:R-:W-:Y:S05]  /*133b0*/  BSYNC B0 ;  /* 0x0000000000007941 */ /* 0x000fea0003800000 */
.L_x_1001:
[----:B------:R-:W-:-:S03]  /*133c0*/  UMOV UR4, 0xffffffff ;  /* 0xffffffff00047882 */ /* 0x000fc60000000000 */
[----:B------:R-:W-:Y:S05]  /*133d0*/  BRA.DIV UR4, `(.L_x_1003) ;  /* 0x0000001604ac7947 */ /* 0x000fea000b800000 */
[----:B-----5:R-:W4:Y:S01]  /*133e0*/  SHFL.UP PT, R14, R2, 0x1, RZ ;  /* 0x04200000020e7989 */ /* 0x020f2200000e00ff */
[C---:B------:R-:W-:Y:S02]  /*133f0*/  ISETP.NE.AND P0, PT, R27.reuse, RZ, PT ;  /* 0x000000ff1b00720c */ /* 0x040fe40003f05270 */
[C---:B------:R-:W-:Y:S02]  /*13400*/  ISETP.GE.U32.AND P1, PT, R27.reuse, 0x2, PT ;  /* 0x000000021b00780c */ /* 0x040fe40003f26070 */
[----:B----4-:R-:W-:Y:S02]  /*13410*/  SEL R13, R14, RZ, P0 ;  /* 0x000000ff0e0d7207 */ /* 0x010fe40000000000 */
[----:B------:R-:W-:-:S03]  /*13420*/  ISETP.GE.U32.AND P0, PT, R27, 0x4, PT ;  /* 0x000000041b00780c */ /* 0x000fc60003f06070 */
[----:B------:R-:W-:-:S05]  /*13430*/  IMAD.IADD R13, R2, 0x1, R13 ;  /* 0x00000001020d7824 */ /* 0x000fca00078e020d */
[----:B------:R-:W4:Y:S02]  /*13440*/  SHFL.UP PT, R14, R13, 0x2, RZ ;  /* 0x044000000d0e7989 */ /* 0x000f2400000e00ff */
[----:B----4-:R-:W-:Y:S02]  /*13450*/  SEL R14, R14, RZ, P1 ;  /* 0x000000ff0e0e7207 */ /* 0x010fe40000800000 */
[----:B------:R-:W-:-:S03]  /*13460*/  ISETP.GE.U32.AND P1, PT, R27, 0x8, PT ;  /* 0x000000081b00780c */ /* 0x000fc60003f26070 */
[----:B---3--:R-:W-:-:S05]  /*13470*/  IMAD.IADD R3, R13, 0x1, R14 ;  /* 0x000000010d037824 */ /* 0x008fca00078e020e */
[----:B------:R-:W3:Y:S02]  /*13480*/  SHFL.UP PT, R14, R3, 0x4, RZ ;  /* 0x04800000030e7989 */ /* 0x000ee400000e00ff */
[----:B---3--:R-:W-:Y:S02]  /*13490*/  SEL R6, R14, RZ, P0 ;  /* 0x000000ff0e067207 */ /* 0x008fe40000000000 */
[----:B------:R-:W-:-:S03]  /*134a0*/  ISETP.GE.U32.AND P0, PT, R27, 0x10, PT ;  /* 0x000000101b00780c */ /* 0x000fc60003f06070 */
[----:B------:R-:W-:-:S05]  /*134b0*/  IMAD.IADD R6, R3, 0x1, R6 ;  /* 0x0000000103067824 */ /* 0x000fca00078e0206 */
[----:B------:R-:W3:Y:S02]  /*134c0*/  SHFL.UP PT, R14, R6, 0x8, RZ ;  /* 0x05000000060e7989 */ /* 0x000ee400000e00ff */
[----:B---3--:R-:W-:-:S05]  /*134d0*/  SEL R7, R14, RZ, P1 ;  /* 0x000000ff0e077207 */ /* 0x008fca0000800000 */
[----:B------:R-:W-:-:S05]  /*134e0*/  IMAD.IADD R7, R6, 0x1, R7 ;  /* 0x0000000106077824 */ /* 0x000fca00078e0207 */
[----:B------:R-:W3:Y:S02]  /*134f0*/  SHFL.UP PT, R14, R7, 0x10, RZ ;  /* 0x06000000070e7989 */ /* 0x000ee400000e00ff */
[----:B---3--:R-:W-:-:S05]  /*13500*/  SEL R8, R14, RZ, P0 ;  /* 0x000000ff0e087207 */ /* 0x008fca0000000000 */
[----:B------:R-:W-:-:S05]  /*13510*/  IMAD.IADD R8, R7, 0x1, R8 ;  /* 0x0000000107087824 */ /* 0x000fca00078e0208 */
[----:B------:R3:W4:Y:S02]  /*13520*/  SHFL.IDX PT, R14, R8, 0x1f, 0x1f ;  /* 0x03e01f00080e7f89 */ /* 0x00072400000e0000 */
.L_x_1054:
[----:B------:R-:W-:Y:S02]  /*13530*/  ULDC UR4, c[0x0][0xc10] ;  /* 0x0003040000047ab9 */ /* 0x000fe40000000800 */
[----:B------:R-:W-:-:S04]  /*13540*/  IMAD.U32 R6, RZ, RZ, UR4 ;  /* 0x00000004ff067e24 */ /* 0x000fc8000f8e00ff */
[----:B----4-:R-:W-:-:S04]  /*13550*/  IMAD R7, R14, R6, RZ ;  /* 0x000000060e077224 */ /* 0x010fc800078e02ff */
[----:B--2---:R-:W-:-:S05]  /*13560*/  IMAD.IADD R4, R4, 0x1, R7 ;  /* 0x0000000104047824 */ /* 0x004fca00078e0207 */
[----:B-1----:R-:W-:-:S13]  /*13570*/  ISETP.GT.AND P0, PT, R4, R5, PT ;  /* 0x000000050400720c */ /* 0x002fda0003f04270 */
[----:B------:R-:W-:Y:S05]  /*13580*/  @P0 BRA `(.L_x_1004) ;  /* 0x0000000000ac0947 */ /* 0x000fea0003800000 */
[----:B------:R-:W1:Y:S02]  /*13590*/  LDC R0, c[0x0][0xc14] ;  /* 0x00030500ff007b82 */ /* 0x000e640000000800 */
.L_x_1009:
[----:B------:R-:W-:-:S05]  /*135a0*/  VIADD R19, R19, 0x1f ;  /* 0x0000001f13137836 */ /* 0x000fca0000000000 */
[----:B-1----:R-:W-:-:S13]  /*135b0*/  ISETP.GE.AND P0, PT, R19, R0, PT ;  /* 0x000000001300720c */ /* 0x002fda0003f06270 */
[----:B------:R-:W-:Y:S05]  /*135c0*/  @P0 BRA `(.L_x_1005) ;  /* 0x0000000400e00947 */ /* 0x000fea0003800000 */
[C---:B------:R-:W-:Y:S01]  /*135d0*/  IMAD.IADD R7, R27.reuse, 0x1, R19 ;  /* 0x000000011b077824 */ /* 0x040fe200078e0213 */
[----:B------:R-:W-:Y:S01]  /*135e0*/  ISETP.NE.AND P1, PT, R27, 0x1f, PT ;  /* 0x0000001f1b00780c */ /* 0x000fe20003f25270 */
[----:B------:R-:W-:Y:S01]  /*135f0*/  BSSY B0, `(.L_x_1006) ;  /* 0x0000007000007945 */ /* 0x000fe20003800000 */
[----:B------:R-:W-:Y:S02]  /*13600*/  IMAD.MOV.U32 R2, RZ, RZ, RZ ;  /* 0x000000ffff027224 */ /* 0x000fe400078e00ff */
[----:B------:R-:W-:-:S13]  /*13610*/  ISETP.GE.OR P0, PT, R7, R0, !P1 ;  /* 0x000000000700720c */ /* 0x000fda0004f06670 */
[----:B------:R-:W-:Y:S05]  /*13620*/  @P0 BRA `(.L_x_1007) ;  /* 0x00000000000c0947 */ /* 0x000fea0003800000 */
[----:B------:R-:W1:Y:S02]  /*13630*/  LDC.64 R2, c[0x0][0xc58] ;  /* 0x00031600ff027b82 */ /* 0x000e640000000a00 */
[----:B-1----:R-:W-:-:S06]  /*13640*/  IMAD.WIDE R2, R7, 0x4, R2 ;  /* 0x0000000407027825 */ /* 0x002fcc00078e0202 */
[----:B------:R1:W5:Y:S02]  /*13650*/  LDG.E R2, desc[UR48][R2.64] ;  /* 0x0000003002027981 */ /* 0x000364000c1e1900 */
.L_x_1007:
[----:B------:R-:W-:Y:S05]  /*13660*/  BSYNC B0 ;  /* 0x0000000000007941 */ /* 0x000fea0003800000 */
.L_x_1006:
[----:B------:R-:W-:-:S03]  /*13670*/  UMOV UR4, 0xffffffff ;  /* 0xffffffff00047882 */ /* 0x000fc60000000000 */
[----:B------:R-:W-:Y:S05]  /*13680*/  BRA.DIV UR4, `(.L_x_1008) ;  /* 0x0000001604d07947 */ /* 0x000fea000b800000 */
[----:B-----5:R-:W2:Y:S01]  /*13690*/  SHFL.UP PT, R14, R2, 0x1, RZ ;  /* 0x04200000020e7989 */ /* 0x020ea200000e00ff */
[C---:B------:R-:W-:Y:S02]  /*136a0*/  ISETP.NE.AND P0, PT, R27.reuse, RZ, PT ;  /* 0x000000ff1b00720c */ /* 0x040fe40003f05270 */
[C---:B------:R-:W-:Y:S02]  /*136b0*/  ISETP.GE.U32.AND P1, PT, R27.reuse, 0x2, PT ;  /* 0x000000021b00780c */ /* 0x040fe40003f26070 */
[----:B--2---:R-:W-:Y:S02]  /*136c0*/  SEL R13, R14, RZ, P0 ;  /* 0x000000ff0e0d7207 */ /* 0x004fe40000000000 */
[----:B------:R-:W-:-:S03]  /*136d0*/  ISETP.GE.U32.AND P0, PT, R27, 0x4, PT ;  /* 0x000000041b00780c */ /* 0x000fc60003f06070 */
[----:B------:R-:W-:-:S05]  /*136e0*/  IMAD.IADD R13, R2, 0x1, R13 ;  /* 0x00000001020d7824 */ /* 0x000fca00078e020d */
[----:B------:R-:W2:Y:S02]  /*136f0*/  SHFL.UP PT, R14, R13, 0x2, RZ ;  /* 0x044000000d0e7989 */ /* 0x000ea400000e00ff */
[----:B--2---:R-:W-:Y:S02]  /*13700*/  SEL R14, R14, RZ, P1 ;  /* 0x000000ff0e0e7207 */ /* 0x004fe40000800000 */
[----:B------:R-:W-:-:S03]  /*13710*/  ISETP.GE.U32.AND P1, PT, R27, 0x8, PT ;  /* 0x000000081b00780c */ /* 0x000fc60003f26070 */
[----:B-1----:R-:W-:-:S05]  /*13720*/  IMAD.IADD R3, R13, 0x1, R14 ;  /* 0x000000010d037824 */ /* 0x002fca00078e020e */
[----:B------:R-:W1:Y:S02]  /*13730*/  SHFL.UP PT, R14, R3, 0x4, RZ ;  /* 0x04800000030e7989 */ /* 0x000e6400000e00ff */
[----:B-1----:R-:W-:Y:S02]  /*13740*/  SEL R6, R14, RZ, P0 ;  /* 0x000000ff0e067207 */ /* 0x002fe40000000000 */
[----:B------:R-:W-:-:S03]  /*13750*/  ISETP.GE.U32.AND P0, PT, R27, 0x10, PT ;  /* 0x000000101b00780c */ /* 0x000fc60003f06070 */
[----:B------:R-:W-:-:S05]  /*13760*/  IMAD.IADD R6, R3, 0x1, R6 ;  /* 0x0000000103067824 */ /* 0x000fca00078e0206 */
[----:B------:R-:W1:Y:S02]  /*13770*/  SHFL.UP PT, R14, R6, 0x8, RZ ;  /* 0x05000000060e7989 */ /* 0x000e6400000e00ff */
[----:B-1----:R-:W-:-:S05]  /*13780*/  SEL R7, R14, RZ, P1 ;  /* 0x000000ff0e077207 */ /* 0x002fca0000800000 */
[----:B------:R-:W-:-:S05]  /*13790*/  IMAD.IADD R7, R6, 0x1, R7 ;  /* 0x0000000106077824 */ /* 0x000fca00078e0207 */
[----:B------:R-:W3:Y:S02]  /*137a0*/  SHFL.UP PT, R14, R7, 0x10, RZ ;  /* 0x06000000070e7989 */ /* 0x000ee400000e00ff */
[----:B---3--:R-:W-:-:S05]  /*137b0*/  SEL R8, R14, RZ, P0 ;  /* 0x000000ff0e087207 */ /* 0x008fca0000000000 */
[----:B------:R-:W-:-:S05]  /*137c0*/  IMAD.IADD R8, R7, 0x1, R8 ;  /* 0x0000000107087824 */ /* 0x000fca00078e0208 */
[----:B------:R1:W2:Y:S02]  /*137d0*/  SHFL.IDX PT, R14, R8, 0x1f, 0x1f ;  /* 0x03e01f00080e7f89 */ /* 0x0002a400000e0000 */
.L_x_1062:
[----:B------:R-:W-:Y:S02]  /*137e0*/  ULDC UR4, c[0x0][0xc10] ;  /* 0x0003040000047ab9 */ /* 0x000fe40000000800 */
[----:B------:R-:W-:-:S04]  /*137f0*/  IMAD.U32 R6, RZ, RZ, UR4 ;  /* 0x00000004ff067e24 */ /* 0x000fc8000f8e00ff */
[----:B--2---:R-:W-:-:S04]  /*13800*/  IMAD R7, R14, R6, RZ ;  /* 0x000000060e077224 */ /* 0x004fc800078e02ff */
[----:B------:R-:W-:-:S05]  /*13810*/  IMAD.IADD R4, R7, 0x1, R4 ;  /* 0x0000000107047824 */ /* 0x000fca00078e0204 */
[----:B------:R-:W-:-:S13]  /*13820*/  ISETP.GT.AND P0, PT, R4, R5, PT ;  /* 0x000000050400720c */ /* 0x000fda0003f04270 */
[----:B------:R-:W-:Y:S05]  /*13830*/  @!P0 BRA `(.L_x_1009) ;  /* 0xfffffffc00588947 */ /* 0x000fea000383ffff */
.L_x_1004:
[----:B------:R-:W-:Y:S01]  /*13840*/  IMAD.IADD R7, R4, 0x1, -R7 ;  /* 0x0000000104077824 */ /* 0x000fe200078e0a07 */
[----:B------:R-:W-:-:S03]  /*13850*/  UMOV UR4, 0xffffffff ;  /* 0xffffffff00047882 */ /* 0x000fc60000000000 */
[----:B------:R-:W-:-:S05]  /*13860*/  IMAD R4, R8, R6, R7 ;  /* 0x0000000608047224 */ /* 0x000fca00078e0207 */
[----:B------:R-:W-:Y:S01]  /*13870*/  ISETP.GT.AND P6, PT, R4, R5, PT ;  /* 0x000000050400720c */ /* 0x000fe20003fc4270 */
[----:B------:R-:W-:-:S12]  /*13880*/  BRA.DIV UR4, `(.L_x_1010) ;  /* 0x0000001a04207947 */ /* 0x000fd8000b800000 */
[----:B------:R-:W-:-:S04]  /*13890*/  VOTE.ANY R3, PT, !P6 ;  /* 0x0000000000037806 */ /* 0x000fc800070e0100 */
[----:B------:R-:W2:Y:S02]  /*138a0*/  POPC R4, R3 ;  /* 0x0000000300047309 */ /* 0x000ea40000000000 */
[----:B--2---:R2:W4:Y:S02]  /*138b0*/  SHFL.IDX PT, R17, R2, R4, 0x1f ;  /* 0x00001f0402117589 */ /* 0x00452400000e0000 */
.L_x_1066:
[----:B------:R-:W-:Y:S01]  /*138c0*/  ISETP.NE.AND P0, PT, R3, RZ, PT ;  /* 0x000000ff0300720c */ /* 0x000fe20003f05270 */
[----:B------:R-:W-:-:S12]  /*138d0*/  IMAD.MOV.U32 R14, RZ, RZ, RZ ;  /* 0x000000ffff0e7224 */ /* 0x000fd800078e00ff */
[----:B------:R-:W-:Y:S05]  /*138e0*/  @!P0 BRA `(.L_x_1011) ;  /* 0x0000000000108947 */ /* 0x000fea0003800000 */
[----:B------:R-:W-:Y:S01]  /*138f0*/  UMOV UR4, 0xffffffff ;  /* 0xffffffff00047882 */ /* 0x000fe20000000000 */
[----:B------:R-:W-:Y:S02]  /*13900*/  VIADD R12, R4, 0xffffffff ;  /* 0xffffffff040c7836 */ /* 0x000fe40000000000 */
[----:B------:R-:W-:Y:S05]  /*13910*/  BRA.DIV UR4, `(.L_x_1012) ;  /* 0x0000001a04447947 */ /* 0x000fea000b800000 */
[----:B------:R0:W0:Y:S02]  /*13920*/  SHFL.IDX PT, R14, R8, R12, 0x1f ;  /* 0x00001f0c080e7589 */ /* 0x00002400000e0000 */
.L_x_1011:
[----:B--2---:R-:W2:Y:S01]  /*13930*/  LDC.64 R2, c[0x0][0xc68] ;  /* 0x00031a00ff027b82 */ /* 0x004ea20000000a00 */
[----:B------:R-:W-:-:S04]  /*13940*/  IMAD.IADD R19, R4, 0x1, R19 ;  /* 0x0000000104137824 */ /* 0x000fc800078e0213 */
[----:B--2---:R-:W-:-:S05]  /*13950*/  IMAD.WIDE R2, R19, 0x4, R2 ;  /* 0x0000000413027825 */ /* 0x004fca00078e0202 */
[----:B01-3--:R0:W4:Y:S01]  /*13960*/  LDG.E R8, desc[UR48][R2.64] ;  /* 0x0000003002087981 */ /* 0x00b122000c1e1900 */
[----:B------:R-:W-:-:S04]  /*13970*/  IMAD R16, R14, R6, R7 ;  /* 0x000000060e107224 */ /* 0x000fc800078e0207 */
[----:B------:R-:W-:Y:S02]  /*13980*/  IMAD.IADD R5, R5, 0x1, -R16 ;  /* 0x0000000105057824 */ /* 0x000fe400078e0a10 */
[----:B0-----:R-:W-:Y:S02]  /*13990*/  IMAD.MOV.U32 R2, RZ, RZ, RZ ;  /* 0x000000ffff027224 */ /* 0x001fe400078e00ff */
[----:B----4-:R-:W-:-:S05]  /*139a0*/  IMAD R4, R17, R8, RZ ;  /* 0x0000000811047224 */ /* 0x010fca00078e02ff */
[----:B------:R-:W-:-:S04]  /*139b0*/  IABS R9, R4 ;  /* 0x0000000400097213 */ /* 0x000fc80000000000 */
[----:B------:R-:W0:Y:S08]  /*139c0*/  I2F.RP R10, R9 ;  /* 0x00000009000a7306 */ /* 0x000e300000209400 */
[----:B0-----:R-:W0:Y:S02]  /*139d0*/  MUFU.RCP R10, R10 ;  /* 0x0000000a000a7308 */ /* 0x001e240000001000 */
[----:B0-----:R-:W-:-:S06]  /*139e0*/  VIADD R11, R10, 0xffffffe ;  /* 0x0ffffffe0a0b7836 */ /* 0x001fcc0000000000 */
[----:B------:R-:W0:Y:S02]  /*139f0*/  F2I.FTZ.U32.TRUNC.NTZ R3, R11 ;  /* 0x0000000b00037305 */ /* 0x000e24000021f000 */
[----:B0-----:R-:W-:-:S04]  /*13a00*/  IMAD.MOV R12, RZ, RZ, -R3 ;  /* 0x000000ffff0c7224 */ /* 0x001fc800078e0a03 */
[----:B------:R-:W-:-:S04]  /*13a10*/  IMAD R7, R12, R9, RZ ;  /* 0x000000090c077224 */ /* 0x000fc800078e02ff */
[----:B------:R-:W-:Y:S01]  /*13a20*/  IMAD.HI.U32 R2, R3, R7, R2 ;  /* 0x0000000703027227 */ /* 0x000fe200078e0002 */
[----:B------:R-:W-:Y:S02]  /*13a30*/  IABS R3, R5 ;  /* 0x0000000500037213 */ /* 0x000fe40000000000 */
[----:B------:R-:W-:-:S03]  /*13a40*/  IABS R7, R4 ;  /* 0x0000000400077213 */ /* 0x000fc60000000000 */
[----:B------:R-:W-:-:S04]  /*13a50*/  IMAD.HI.U32 R2, R2, R3, RZ ;  /* 0x0000000302027227 */ /* 0x000fc800078e00ff */
[----:B------:R-:W-:-:S04]  /*13a60*/  IMAD.MOV R10, RZ, RZ, -R7 ;  /* 0x000000ffff0a7224 */ /* 0x000fc800078e0a07 */
        /* <DEDUP_REMOVED lines=16> */
[----:B------:R-:W-:Y:S01]  /*13b70*/  VIADDMNMX R6, R3, R6, R8, PT ;  /* 0x0000000603067246 */ /* 0x000fe20003800108 */
[----:B------:R-:W-:-:S03]  /*13b80*/  IMAD.IADD R7, R4, 0x1, R7 ;  /* 0x0000000104077824 */ /* 0x000fc600078e0207 */
[----:B------:R-:W-:-:S04]  /*13b90*/  IABS R8, R6 ;  /* 0x0000000600087213 */ /* 0x000fc80000000000 */
[----:B------:R-:W0:Y:S08]  /*13ba0*/  I2F.RP R9, R8 ;  /* 0x0000000800097306 */ /* 0x000e300000209400 */
[----:B0-----:R-:W0:Y:S02]  /*13bb0*/  MUFU.RCP R9, R9 ;  /* 0x0000000900097308 */ /* 0x001e240000001000 */
[----:B0-----:R-:W-:Y:S01]  /*13bc0*/  VIADD R3, R9, 0xffffffe ;  /* 0x0ffffffe09037836 */ /* 0x001fe20000000000 */
[----:B------:R-:W-:-:S05]  /*13bd0*/  IABS R9, R6 ;  /* 0x0000000600097213 */ /* 0x000fca0000000000 */
[----:B------:R-:W0:Y:S02]  /*13be0*/  F2I.FTZ.U32.TRUNC.NTZ R3, R3 ;  /* 0x0000000300037305 */ /* 0x000e24000021f000 */
[----:B0-----:R-:W-:-:S04]  /*13bf0*/  IMAD.MOV R11, RZ, RZ, -R3 ;  /* 0x000000ffff0b7224 */ /* 0x001fc800078e0a03 */
[----:B------:R-:W-:-:S04]  /*13c00*/  IMAD R5, R11, R8, RZ ;  /* 0x000000080b057224 */ /* 0x000fc800078e02ff */
[----:B------:R-:W-:Y:S01]  /*13c10*/  IMAD.HI.U32 R2, R3, R5, R2 ;  /* 0x0000000503027227 */ /* 0x000fe200078e0002 */
[----:B------:R-:W-:-:S03]  /*13c20*/  IABS R5, R4 ;  /* 0x0000000400057213 */ /* 0x000fc60000000000 */
        /* <DEDUP_REMOVED lines=18> */
.L_x_1005:
[----:B------:R-:W-:Y:S01]  /*13d50*/  UMOV UR4, URZ ;  /* 0x0000003f00047c82 */ /* 0x000fe20008000000 */
[----:B------:R-:W-:Y:S01]  /*13d60*/  UMOV UR5, URZ ;  /* 0x0000003f00057c82 */ /* 0x000fe20008000000 */
[----:B------:R-:W-:Y:S01]  /*13d70*/  ULDC UR6, c[0x0][0xc14] ;  /* 0x0003050000067ab9 */ /* 0x000fe20000000800 */
[----:B0-----:R-:W-:Y:S02]  /*13d80*/  IMAD.MOV.U32 R16, RZ, RZ, R5 ;  /* 0x000000ffff107224 */ /* 0x001fe400078e0005 */
[----:B------:R-:W-:Y:S02]  /*13d90*/  IMAD.U32 R17, RZ, RZ, UR4 ;  /* 0x00000004ff117e24 */ /* 0x000fe4000f8e00ff */
[----:B------:R-:W-:Y:S02]  /*13da0*/  IMAD.U32 R18, RZ, RZ, UR5 ;  /* 0x00000005ff127e24 */ /* 0x000fe4000f8e00ff */
[----:B------:R-:W-:-:S07]  /*13db0*/  IMAD.U32 R19, RZ, RZ, UR6 ;  /* 0x00000006ff137e24 */ /* 0x000fce000f8e00ff */
.L_x_1013:
[----:B------:R-:W-:Y:S01]  /*13dc0*/  ISETP.NE.AND P0, PT, R27, RZ, PT ;  /* 0x000000ff1b00720c */ /* 0x000fe20003f05270 */
[----:B------:R-:W-:Y:S05]  /*13dd0*/  WARPSYNC.ALL ;  /* 0x0000000000007948 */ /* 0x000fea0003800000 */
[----:B------:R-:W-:Y:S07]  /*13de0*/  BAR.SYNC.DEFER_BLOCKING 0x4, 0x1a0 ;  /* 0x0106800000007b1d */ /* 0x000fee0000010000 */
[----:B------:R-:W-:Y:S01]  /*13df0*/  @!P0 MOV R2, 0x400 ;  /* 0x0000040000028802 */ /* 0x000fe20000000f00 */
[----:B------:R-:W0:Y:S03]  /*13e00*/  @!P0 S2R R3, SR_CgaCtaId ;  /* 0x0000000000038919 */ /* 0x000e260000008800 */
[----:B0-----:R-:W-:-:S05]  /*13e10*/  @!P0 LEA R2, R3, R2, 0x18 ;  /* 0x0000000203028211 */ /* 0x001fca00078ec0ff */
[----:B------:R1:W-:Y:S01]  /*13e20*/  @!P0 STS.128 [R2+0x2d8d0], R16 ;  /* 0x02d8d01002008388 */ /* 0x0003e20000000c00 */
[----:B------:R-:W-:Y:S06]  /*13e30*/  BAR.ARV 0x5, 0x1a0 ;  /* 0x0146800000007b1d */ /* 0x000fec0000002000 */
[----:B------:R-:W-:-:S13]  /*13e40*/  ISETP.GE.AND P0, PT, R19, R0, PT ;  /* 0x000000001300720c */ /* 0x000fda0003f06270 */
[----:B------:R-:W-:Y:S05]  /*13e50*/  @!P0 BRA `(.L_x_1014) ;  /* 0xffffffc000988947 */ /* 0x000fea000383ffff */
.L_x_939:
[----:B------:R-:W2:Y:S01]  /*13e60*/  S2R R3, SR_CgaCtaId ;  /* 0x0000000000037919 */ /* 0x000ea20000008800 */
[----:B------:R-:W-:Y:S01]  /*13e70*/  VIADD R29, R29, 0x1 ;  /* 0x000000011d1d7836 */ /* 0x000fe20000000000 */
[----:B-1----:R-:W-:Y:S01]  /*13e80*/  MOV R2, 0x400 ;  /* 0x0000040000027802 */ /* 0x002fe20000000f00 */
[----:B------:R-:W-:Y:S03]  /*13e90*/  BSSY B0, `(.L_x_1015) ;  /* 0x0000008000007945 */ /* 0x000fe60003800000 */
[----:B0-----:R-:W-:-:S04]  /*13ea0*/  LEA.HI R0, R29, R29, RZ, 0x1 ;  /* 0x0000001d1d007211 */ /* 0x001fc800078f08ff */
[----:B------:R-:W-:-:S05]  /*13eb0*/  LOP3.LUT R0, R0, 0xfffffffe, RZ, 0xc0, !PT ;  /* 0xfffffffe00007812 */ /* 0x000fca00078ec0ff */
[----:B------:R-:W-:-:S05]  /*13ec0*/  IMAD.IADD R0, R29, 0x1, -R0 ;  /* 0x000000011d007824 */ /* 0x000fca00078e0a00 */
[----:B------:R-:W-:Y:S02]  /*13ed0*/  SHF.L.U32 R0, R0, 0x1f, RZ ;  /* 0x0000001f00007819 */ /* 0x000fe400000006ff */
[----:B--2---:R-:W-:-:S04]  /*13ee0*/  LEA R9, R3, R2, 0x18 ;  /* 0x0000000203097211 */ /* 0x004fc800078ec0ff */
[----:B------:R-:W0:Y:S02]  /*13ef0*/  SYNCS.PHASECHK.TRANS64.TRYWAIT P0, [R9+URZ+0x2d820], R0 ;  /* 0x02d82000090075a7 */ /* 0x000e24000800017f */
[----:B0-----:R-:W-:Y:S05]  /*13f00*/  @!P0 BRA `(.L_x_1016) ;  /* 0x0000001000ec8947 */ /* 0x001fea0003800000 */
.L_x_1069:
[----:B------:R-:W-:Y:S05]  /*13f10*/  BSYNC B0 ;  /* 0x0000000000007941 */ /* 0x000fea0003800000 */
.L_x_1015:
[----:B------:R-:W-:-:S03]  /*13f20*/  UMOV UR4, 0xffffffff ;  /* 0xffffffff00047882 */ /* 0x000fc60000000000 */
[----:B------:R-:W-:Y:S05]  /*13f30*/  BRA.DIV UR4, `(.L_x_1017) ;  /* 0x0000001204f47947 */ /* 0x000fea000b800000 */
[----:B0-----:R-:W0:Y:S02]  /*13f40*/  S2R R0, SR_TID.X ;  /* 0x0000000000007919 */ /* 0x001e240000002100 */
[----:B0-----:R-:W-:-:S04]  /*13f50*/  SHF.R.U32.HI R0, RZ, 0x5, R0 ;  /* 0x00000005ff007819 */ /* 0x001fc80000011600 */
[----:B------:R-:W-:-:S05]  /*13f60*/  LOP3.LUT R0, R0, 0x3, RZ, 0xc0, !PT ;  /* 0x0000000300007812 */ /* 0x000fca00078ec0ff */
[----:B------:R0:W1:Y:S02]  /*13f70*/  SHFL.IDX PT, R14, R0, RZ, 0x1f ;  /* 0x00001fff000e7589 */ /* 0x00006400000e0000 */
.L_x_1072:
[----:B-1----:R-:W-:Y:S01]  /*13f80*/  ISETP.NE.AND P0, PT, R14, RZ, PT ;  /* 0x000000ff0e00720c */ /* 0x002fe20003f05270 */
[----:B------:R-:W-:-:S12]  /*13f90*/  BSSY B0, `(.L_x_1018) ;  /* 0x0000024000007945 */ /* 0x000fd80003800000 */
[----:B------:R-:W-:Y:S05]  /*13fa0*/  @P0 BRA `(.L_x_1019) ;  /* 0x0000000000880947 */ /* 0x000fea0003800000 */
[----:B------:R-:W-:-:S03]  /*13fb0*/  UMOV UR4, 0xffffffff ;  /* 0xffffffff00047882 */ /* 0x000fc60000000000 */
[----:B------:R-:W-:Y:S05]  /*13fc0*/  BRA.DIV UR4, `(.L_x_1020) ;  /* 0x0000001604047947 */ /* 0x000fea000b800000 */
[----:B------:R-:W-:-:S13]  /*13fd0*/  ELECT P6, URZ, PT ;  /* 0x00000000003f782f */ /* 0x000fda00038c0000 */
.L_x_1075:
[----:B------:R-:W-:Y:S05]  /*13fe0*/  @!P6 BRA `(.L_x_1019) ;  /* 0x000000000078e947 */ /* 0x000fea0003800000 */
[----:B------:R-:W-:-:S06]  /*13ff0*/  ULOP3.LUT UR4, UR36, 0x2, URZ, 0xfc, !UPT ;  /* 0x0000000224047892 */ /* 0x000fcc000f8efc3f */
[----:B0-----:R-:W-:-:S05]  /*14000*/  IMAD.U32 R0, RZ, RZ, UR4 ;  /* 0x00000004ff007e24 */ /* 0x001fca000f8e00ff */
[----:B------:R-:W-:-:S13]  /*14010*/  ISETP.NE.AND P2, PT, R0, 0x3, PT ;  /* 0x000000030000780c */ /* 0x000fda0003f45270 */
[----:B------:R-:W-:Y:S05]  /*14020*/  @!P2 BRA `(.L_x_1021) ;  /* 0x000000000004a947 */ /* 0x000fea0003800000 */
[----:B------:R-:W-:Y:S01]  /*14030*/  BPT.TRAP 0x1 ;  /* 0x000000040000795c */ /* 0x000fe20000300000 */
.L_x_1021:
        /* <DEDUP_REMOVED lines=12> */
.L_x_1076:
[----:B------:R-:W1:Y:S02]  /*14100*/  SYNCS.PHASECHK.TRANS64.TRYWAIT P0, [R3+URZ], R0 ;  /* 0x00000000030075a7 */ /* 0x000e64000800017f */
[----:B-1----:R-:W-:Y:S05]  /*14110*/  @!P0 BRA `(.L_x_1023) ;  /* 0x0000001000e48947 */ /* 0x002fea0003800000 */
.L_x_1077:
[----:B------:R-:W-:Y:S05]  /*14120*/  @!P2 BRA `(.L_x_1024) ;  /* 0x000000000004a947 */ /* 0x000fea0003800000 */
[----:B------:R-:W-:Y:S01]  /*14130*/  BPT.TRAP 0x1 ;  /* 0x000000040000795c */ /* 0x000fe20000300000 */
.L_x_1024:
[----:B-1----:R-:W-:-:S04]  /*14140*/  VIADD R3, R9, 0x2d860 ;  /* 0x0002d86009037836 */ /* 0x002fc80000000000 */
[----:B------:R-:W-:-:S04]  /*14150*/  IMAD R5, R22, 0x8, R3 ;  /* 0x0000000816057824 */ /* 0x000fc800078e0203 */
[----:B------:R-:W1:Y:S02]  /*14160*/  SYNCS.PHASECHK.TRANS64.TRYWAIT P0, [R5+URZ], R2 ;  /* 0x00000002050075a7 */ /* 0x000e64000800017f */
[----:B-1----:R-:W-:Y:S05]  /*14170*/  @!P0 BRA `(.L_x_1025) ;  /* 0x0000001000e08947 */ /* 0x002fea0003800000 */
.L_x_1078:
[----:B------:R-:W-:-:S07]  /*14180*/  IMAD R3, R4, 0x8, R3 ;  /* 0x0000000804037824 */ /* 0x000fce00078e0203 */
.L_x_1026:
[----:B--2---:R2:W4:Y:S02]  /*14190*/  SYNCS.PHASECHK.TRANS64.TRYWAIT P0, [R3+URZ], R0 ;  /* 0x00000000030075a7 */ /* 0x004524000800017f */
[----:B----4-:R-:W-:Y:S05]  /*141a0*/  @!P0 NANOSLEEP.SYNCS 0x989680 ;  /* 0x009896800000895d */ /* 0x010fea0003900000 */
[----:B------:R-:W4:Y:S02]  /*141b0*/  @!P0 SYNCS.PHASECHK.TRANS64 P0, [R3+URZ], R0 ;  /* 0x00000000030085a7 */ /* 0x000f24000800007f */
[----:B----4-:R-:W-:Y:S05]  /*141c0*/  @!P0 BRA `(.L_x_1026) ;  /* 0xfffffffc00f08947 */ /* 0x010fea000383ffff */
.L_x_1019:
[----:B------:R-:W-:Y:S05]  /*141d0*/  BSYNC B0 ;  /* 0x0000000000007941 */ /* 0x000fea0003800000 */
.L_x_1018:
[----:B------:R-:W-:Y:S05]  /*141e0*/  EXIT ;  /* 0x000000000000794d */ /* 0x000fea0003800000 */
.L_x_851:
[----:B0-----:R-:W-:-:S04]  /*141f0*/  IMAD.U32 R3, RZ, RZ, UR42 ;  /* 0x0000002aff037e24 */ /* 0x001fc8000f8e00ff */
[----:B------:R0:W1:Y:S03]  /*14200*/  SYNCS.PHASECHK.TRANS64.TRYWAIT P1, [R3+URZ+0x2d800], R0 ;  /* 0x02d80000030075a7 */ /* 0x000066000802017f */
[----:B-1----:R-:W-:Y:S05]  /*14210*/  @!P1 NANOSLEEP.SYNCS 0x989680 ;  /* 0x009896800000995d */ /* 0x002fea0003900000 */
[----:B------:R-:W1:Y:S02]  /*14220*/  @!P1 SYNCS.PHASECHK.TRANS64 P1, [R3+URZ+0x2d800], R0 ;  /* 0x02d80000030095a7 */ /* 0x000e64000802007f */
[----:B-1----:R-:W-:Y:S05]  /*14230*/  @!P1 BRA `(.L_x_851) ;  /* 0xfffffffc00ec9947 */ /* 0x002fea000383ffff */
[----:B------:R-:W-:Y:S05]  /*14240*/  BRA `(.L_x_1027) ;  /* 0xfffffed8003c7947 */ /* 0x000fea000383ffff */
.L_x_855:
[----:B-1----:R1:W2:Y:S02]  /*14250*/  SYNCS.PHASECHK.TRANS64.TRYWAIT P2, [R5+URZ+0x2d830], R0 ;  /* 0x02d83000050075a7 */ /* 0x0022a4000804017f */
[----:B--2---:R-:W-:Y:S05]  /*14260*/  @!P2 NANOSLEEP.SYNCS 0x989680 ;  /* 0x009896800000a95d */ /* 0x004fea0003900000 */
[----:B------:R-:W2:Y:S02]  /*14270*/  @!P2 SYNCS.PHASECHK.TRANS64 P2, [R5+URZ+0x2d830], R0 ;  /* 0x02d830000500a5a7 */ /* 0x000ea4000804007f */
[----:B--2---:R-:W-:Y:S05]  /*14280*/  @!P2 BRA `(.L_x_855) ;  /* 0xfffffffc00f0a947 */ /* 0x004fea000383ffff */
[----:B------:R-:W-:Y:S05]  /*14290*/  BRA `(.L_x_854) ;  /* 0xfffffed800607947 */ /* 0x000fea000383ffff */
.L_x_871:
[----:B-1----:R-:W-:-:S04]  /*142a0*/  IMAD.U32 R13, RZ, RZ, UR6 ;  /* 0x00000006ff0d7e24 */ /* 0x002fc8000f8e00ff */
[----:B------:R1:W2:Y:S03]  /*142b0*/  SYNCS.PHASECHK.TRANS64.TRYWAIT P2, [R13+URZ+0x2d830], R12 ;  /* 0x02d8300c0d0075a7 */ /* 0x0002a6000804017f */
[----:B--2---:R-:W-:Y:S05]  /*142c0*/  @!P2 NANOSLEEP.SYNCS 0x989680 ;  /* 0x009896800000a95d */ /* 0x004fea0003900000 */
[----:B------:R-:W2:Y:S02]  /*142d0*/  @!P2 SYNCS.PHASECHK.TRANS64 P2, [R13+URZ+0x2d830], R12 ;  /* 0x02d8300c0d00a5a7 */ /* 0x000ea4000804007f */
[----:B--2---:R-:W-:Y:S05]  /*142e0*/  @!P2 BRA `(.L_x_871) ;  /* 0xfffffffc00eca947 */ /* 0x004fea000383ffff */
[----:B------:R-:W-:Y:S05]  /*142f0*/  BRA `(.L_x_868) ;  /* 0xffffff0c001c7947 */ /* 0x000fea000383ffff */
.L_x_875:
[----:B-1----:R-:W-:-:S04]  /*14300*/  IMAD.U32 R13, RZ, RZ, UR6 ;  /* 0x00000006ff0d7e24 */ /* 0x002fc8000f8e00ff */
[----:B------:R1:W2:Y:S03]  /*14310*/  SYNCS.PHASECHK.TRANS64.TRYWAIT P2, [R13+URZ+0x2d850], R12 ;  /* 0x02d8500c0d0075a7 */ /* 0x0002a6000804017f */
[----:B--2---:R-:W-:Y:S05]  /*14320*/  @!P2 NANOSLEEP.SYNCS 0x989680 ;  /* 0x009896800000a95d */ /* 0x004fea0003900000 */
[----:B------:R-:W2:Y:S02]  /*14330*/  @!P2 SYNCS.PHASECHK.TRANS64 P2, [R13+URZ+0x2d850], R12 ;  /* 0x02d8500c0d00a5a7 */ /* 0x000ea4000804007f */
[----:B--2---:R-:W-:Y:S05]  /*14340*/  @!P2 BRA `(.L_x_875) ;  /* 0xfffffffc00eca947 */ /* 0x004fea000383ffff */
[----:B------:R-:W-:Y:S05]  /*14350*/  BRA `(.L_x_872) ;  /* 0xffffff0c00bc7947 */ /* 0x000fea000383ffff */
.L_x_892:
[----:B-1----:R-:W-:-:S04]  /*14360*/  IMAD.U32 R7, RZ, RZ, UR6 ;  /* 0x00000006ff077e24 */ /* 0x002fc8000f8e00ff */
[----:B------:R1:W3:Y:S03]  /*14370*/  SYNCS.PHASECHK.TRANS64.TRYWAIT P2, [R7+URZ+0x2d830], R0 ;  /* 0x02d83000070075a7 */ /* 0x0002e6000804017f */
[----:B---3--:R-:W-:Y:S05]  /*14380*/  @!P2 NANOSLEEP.SYNCS 0x989680 ;  /* 0x009896800000a95d */ /* 0x008fea0003900000 */
[----:B------:R-:W3:Y:S02]  /*14390*/  @!P2 SYNCS.PHASECHK.TRANS64 P2, [R7+URZ+0x2d830], R0 ;  /* 0x02d830000700a5a7 */ /* 0x000ee4000804007f */
[----:B---3--:R-:W-:Y:S05]  /*143a0*/  @!P2 BRA `(.L_x_892) ;  /* 0xfffffffc00eca947 */ /* 0x008fea000383ffff */
[----:B------:R-:W-:Y:S05]  /*143b0*/  BRA `(.L_x_889) ;  /* 0xffffff3c009c7947 */ /* 0x000fea000383ffff */
.L_x_896:
[----:B-1----:R-:W-:-:S04]  /*143c0*/  IMAD.U32 R7, RZ, RZ, UR6 ;  /* 0x00000006ff077e24 */ /* 0x002fc8000f8e00ff */
[----:B------:R1:W2:Y:S03]  /*143d0*/  SYNCS.PHASECHK.TRANS64.TRYWAIT P2, [R7+URZ+0x2d850], R0 ;  /* 0x02d85000070075a7 */ /* 0x0002a6000804017f */
[----:B--2---:R-:W-:Y:S05]  /*143e0*/  @!P2 NANOSLEEP.SYNCS 0x989680 ;  /* 0x009896800000a95d */ /* 0x004fea0003900000 */
[----:B------:R-:W2:Y:S02]  /*143f0*/  @!P2 SYNCS.PHASECHK.TRANS64 P2, [R7+URZ+0x2d850], R0 ;  /* 0x02d850000700a5a7 */ /* 0x000ea4000804007f */
[----:B--2---:R-:W-:Y:S05]  /*14400*/  @!P2 BRA `(.L_x_896) ;  /* 0xfffffffc00eca947 */ /* 0x004fea000383ffff */
[----:B------:R-:W-:Y:S05]  /*14410*/  BRA `(.L_x_893) ;  /* 0xffffff40003c7947 */ /* 0x000fea000383ffff */
.L_x_902:
[----:B-1----:R-:W-:-:S04]  /*14420*/  IMAD.U32 R7, RZ, RZ, UR6 ;  /* 0x00000006ff077e24 */ /* 0x002fc8000f8e00ff */
[----:B------:R1:W3:Y:S03]  /*14430*/  SYNCS.PHASECHK.TRANS64.TRYWAIT P2, [R7+URZ+0x2d830], R0 ;  /* 0x02d83000070075a7 */ /* 0x0002e6000804017f */
[----:B---3--:R-:W-:Y:S05]  /*14440*/  @!P2 NANOSLEEP.SYNCS 0x989680 ;  /* 0x009896800000a95d */ /* 0x008fea0003900000 */
[----:B------:R-:W3:Y:S02]  /*14450*/  @!P2 SYNCS.PHASECHK.TRANS64 P2, [R7+URZ+0x2d830], R0 ;  /* 0x02d830000700a5a7 */ /* 0x000ee4000804007f */
[----:B---3--:R-:W-:Y:S05]  /*14460*/  @!P2 BRA `(.L_x_902) ;  /* 0xfffffffc00eca947 */ /* 0x008fea000383ffff */
[----:B------:R-:W-:Y:S05]  /*14470*/  BRA `(.L_x_899) ;  /* 0xffffff5c00b87947 */ /* 0x000fea000383ffff */
.L_x_906:
[----:B-1----:R-:W-:-:S04]  /*14480*/  IMAD.U32 R7, RZ, RZ, UR6 ;  /* 0x00000006ff077e24 */ /* 0x002fc8000f8e00ff */
[----:B------:R1:W2:Y:S03]  /*14490*/  SYNCS.PHASECHK.TRANS64.TRYWAIT P2, [R7+URZ+0x2d850], R0 ;  /* 0x02d85000070075a7 */ /* 0x0002a6000804017f */
[----:B--2---:R-:W-:Y:S05]  /*144a0*/  @!P2 NANOSLEEP.SYNCS 0x989680 ;  /* 0x009896800000a95d */ /* 0x004fea0003900000 */
[----:B------:R-:W2:Y:S02]  /*144b0*/  @!P2 SYNCS.PHASECHK.TRANS64 P2, [R7+URZ+0x2d850], R0 ;  /* 0x02d850000700a5a7 */ /* 0x000ea4000804007f */
[----:B--2---:R-:W-:Y:S05]  /*144c0*/  @!P2 BRA `(.L_x_906) ;  /* 0xfffffffc00eca947 */ /* 0x004fea000383ffff */
[----:B------:R-:W-:Y:S05]  /*144d0*/  BRA `(.L_x_903) ;  /* 0xffffff6000587947 */ /* 0x000fea000383ffff */
.L_x_919:
[----:B---3--:R-:W-:-:S04]  /*144e0*/  IMAD.U32 R5, RZ, RZ, UR9 ;  /* 0x00000009ff057e24 */ /* 0x008fc8000f8e00ff */
[----:B------:R3:W0:Y:S03]  /*144f0*/  SYNCS.PHASECHK.TRANS64.TRYWAIT P0, [R5+URZ+0x2d850], R2 ;  /* 0x02d85002050075a7 */ /* 0x000626000800017f */
[----:B0-----:R-:W-:Y:S05]  /*14500*/  @!P0 NANOSLEEP.SYNCS 0x989680 ;  /* 0x009896800000895d */ /* 0x001fea0003900000 */
[----:B------:R-:W0:Y:S02]  /*14510*/  @!P0 SYNCS.PHASECHK.TRANS64 P0, [R5+URZ+0x2d850], R2 ;  /* 0x02d85002050085a7 */ /* 0x000e24000800007f */
[----:B0-----:R-:W-:Y:S05]  /*14520*/  @!P0 BRA `(.L_x_919) ;  /* 0xfffffffc00ec8947 */ /* 0x001fea000383ffff */
[----:B------:R-:W-:Y:S05]  /*14530*/  BRA `(.L_x_918) ;  /* 0xffffff8c00707947 */ /* 0x000fea000383ffff */
.L_x_960:
        /* <DEDUP_REMOVED lines=8> */
[----:B------:R-:W-:Y:S05]  /*145c0*/  WARPSYNC.COLLECTIVE R15, `(.L_x_1029) ;  /* 0x000000000f087348 */ /* 0x000fea0003c00000 */
[----:B------:R0:W1:Y:S02]  /*145d0*/  SHFL.IDX P6, R14, R13, R12, R11 ;  /* 0x0000000c0d0e7389 */ /* 0x00006400000c000b */
[----:B01----:R-:W-:Y:S01]  /*145e0*/  ENDCOLLECTIVE ;  /* 0x000000000000791b */ /* 0x003fe20003800000 */
.L_x_1029:
[----:B------:R-:W-:Y:S05]  /*145f0*/  BSYNC B0 ;  /* 0x0000000000007941 */ /* 0x000fea0003800000 */
.L_x_1028:
[----:B------:R-:W-:Y:S05]  /*14600*/  BRA `(.L_x_1030) ;  /* 0xffffffc800c87947 */ /* 0x000fea000383ffff */
.L_x_961:
[----:B------:R-:W-:Y:S01]  /*14610*/  BSSY B0, `(.L_x_1031) ;  /* 0x0000006000007945 */ /* 0x000fe20003800000 */
[----:B------:R-:W-:-:S07]  /*14620*/  IMAD.MOV.U32 R15, RZ, RZ, -0x1 ;  /* 0xffffffffff0f7424 */ /* 0x000fce00078e00ff */
[----:B------:R-:W-:Y:S05]  /*14630*/  WARPSYNC.COLLECTIVE R15, `(.L_x_1032) ;  /* 0x000000000f0c7348 */ /* 0x000fea0003c00000 */
[----:B------:R-:W-:Y:S02]  /*14640*/  ELECT P6, UR62, PT ;  /* 0x00000000003e782f */ /* 0x000fe400038c0000 */
[----:B------:R-:W-:Y:S01]  /*14650*/  MOV R14, UR62 ;  /* 0x0000003e000e7c02 */ /* 0x000fe20008000f00 */
[----:B------:R-:W-:Y:S10]  /*14660*/  ENDCOLLECTIVE ;  /* 0x000000000000791b */ /* 0x000ff40003800000 */
.L_x_1032:
[----:B------:R-:W-:Y:S05]  /*14670*/  BSYNC B0 ;  /* 0x0000000000007941 */ /* 0x000fea0003800000 */
.L_x_1031:
[----:B------:R-:W-:Y:S05]  /*14680*/  BRA `(.L_x_1033) ;  /* 0xffffffc800b87947 */ /* 0x000fea000383ffff */
.L_x_964:
[----:B-1----:R1:W2:Y:S02]  /*14690*/  SYNCS.PHASECHK.TRANS64.TRYWAIT P0, [R5+URZ+0x2d840], R4 ;  /* 0x02d84004050075a7 */ /* 0x0022a4000800017f */
[----:B--2---:R-:W-:Y:S05]  /*146a0*/  @!P0 NANOSLEEP.SYNCS 0x989680 ;  /* 0x009896800000895d */ /* 0x004fea0003900000 */
[----:B------:R-:W2:Y:S02]  /*146b0*/  @!P0 SYNCS.PHASECHK.TRANS64 P0, [R5+URZ+0x2d840], R4 ;  /* 0x02d84004050085a7 */ /* 0x000ea4000800007f */
[----:B--2---:R-:W-:Y:S05]  /*146c0*/  @!P0 BRA `(.L_x_964) ;  /* 0xfffffffc00f08947 */ /* 0x004fea000383ffff */
[----:B------:R-:W-:Y:S05]  /*146d0*/  BRA `(.L_x_1034) ;  /* 0xffffffcc000c7947 */ /* 0x000fea000383ffff */
.L_x_967:
[----:B-1----:R1:W2:Y:S02]  /*146e0*/  SYNCS.PHASECHK.TRANS64.TRYWAIT P0, [R25+URZ+0x2d820], R4 ;  /* 0x02d82004190075a7 */ /* 0x0022a4000800017f */
[----:B--2---:R-:W-:Y:S05]  /*146f0*/  @!P0 NANOSLEEP.SYNCS 0x989680 ;  /* 0x009896800000895d */ /* 0x004fea0003900000 */
[----:B------:R-:W2:Y:S02]  /*14700*/  @!P0 SYNCS.PHASECHK.TRANS64 P0, [R25+URZ+0x2d820], R4 ;  /* 0x02d82004190085a7 */ /* 0x000ea4000800007f */
[----:B--2---:R-:W-:Y:S05]  /*14710*/  @!P0 BRA `(.L_x_967) ;  /* 0xfffffffc00f08947 */ /* 0x004fea000383ffff */
[----:B------:R-:W-:Y:S05]  /*14720*/  BRA `(.L_x_1035) ;  /* 0xffffffd000347947 */ /* 0x000fea000383ffff */
.L_x_975:
[----:B0-----:R0:W1:Y:S02]  /*14730*/  SYNCS.PHASECHK.TRANS64.TRYWAIT P0, [R3+URZ+0x2d840], R2 ;  /* 0x02d84002030075a7 */ /* 0x001064000800017f */
[----:B-1----:R-:W-:Y:S05]  /*14740*/  @!P0 NANOSLEEP.SYNCS 0x989680 ;  /* 0x009896800000895d */ /* 0x002fea0003900000 */
[----:B------:R-:W1:Y:S02]  /*14750*/  @!P0 SYNCS.PHASECHK.TRANS64 P0, [R3+URZ+0x2d840], R2 ;  /* 0x02d84002030085a7 */ /* 0x000e64000800007f */
[----:B-1----:R-:W-:Y:S05]  /*14760*/  @!P0 BRA `(.L_x_975) ;  /* 0xfffffffc00f08947 */ /* 0x002fea000383ffff */
[----:B------:R-:W-:Y:S05]  /*14770*/  BRA `(.L_x_1036) ;  /* 0xffffffd000d87947 */ /* 0x000fea000383ffff */
.L_x_977:
[----:B0-----:R0:W1:Y:S02]  /*14780*/  SYNCS.PHASECHK.TRANS64.TRYWAIT P0, [R2+URZ+0x60], R5 ;  /* 0x00006005020075a7 */ /* 0x001064000800017f */
[----:B-1----:R-:W-:Y:S05]  /*14790*/  @!P0 NANOSLEEP.SYNCS 0x989680 ;  /* 0x009896800000895d */ /* 0x002fea0003900000 */
[----:B------:R-:W1:Y:S02]  /*147a0*/  @!P0 SYNCS.PHASECHK.TRANS64 P0, [R2+URZ+0x60], R5 ;  /* 0x00006005020085a7 */ /* 0x000e64000800007f */
[----:B-1----:R-:W-:Y:S05]  /*147b0*/  @!P0 BRA `(.L_x_977) ;  /* 0xfffffffc00f08947 */ /* 0x002fea000383ffff */
[----:B------:R-:W-:Y:S05]  /*147c0*/  BRA `(.L_x_1037) ;  /* 0xffffffd400647947 */ /* 0x000fea000383ffff */
.L_x_982:
[----:B-1----:R1:W2:Y:S02]  /*147d0*/  SYNCS.PHASECHK.TRANS64.TRYWAIT P0, [R3+URZ+0x2d840], R2 ;  /* 0x02d84002030075a7 */ /* 0x0022a4000800017f */
[----:B--2---:R-:W-:Y:S05]  /*147e0*/  @!P0 NANOSLEEP.SYNCS 0x989680 ;  /* 0x009896800000895d */ /* 0x004fea0003900000 */
[----:B------:R-:W2:Y:S02]  /*147f0*/  @!P0 SYNCS.PHASECHK.TRANS64 P0, [R3+URZ+0x2d840], R2 ;  /* 0x02d84002030085a7 */ /* 0x000ea4000800007f */
[----:B--2---:R-:W-:Y:S05]  /*14800*/  @!P0 BRA `(.L_x_982) ;  /* 0xfffffffc00f08947 */ /* 0x004fea000383ffff */
[----:B------:R-:W-:Y:S05]  /*14810*/  BRA `(.L_x_1038) ;  /* 0xffffffd800987947 */ /* 0x000fea000383ffff */
.L_x_984:
[----:B0-----:R0:W1:Y:S02]  /*14820*/  SYNCS.PHASECHK.TRANS64.TRYWAIT P1, [R3+URZ+0x60], R24 ;  /* 0x00006018030075a7 */ /* 0x001064000802017f */
[----:B-1----:R-:W-:Y:S05]  /*14830*/  @!P1 NANOSLEEP.SYNCS 0x989680 ;  /* 0x009896800000995d */ /* 0x002fea0003900000 */
[----:B------:R-:W1:Y:S02]  /*14840*/  @!P1 SYNCS.PHASECHK.TRANS64 P1, [R3+URZ+0x60], R24 ;  /* 0x00006018030095a7 */ /* 0x000e64000802007f */
[----:B-1----:R-:W-:Y:S05]  /*14850*/  @!P1 BRA `(.L_x_984) ;  /* 0xfffffffc00f09947 */ /* 0x002fea000383ffff */
[----:B------:R-:W-:Y:S05]  /*14860*/  BRA `(.L_x_1039) ;  /* 0xffffffdc00247947 */ /* 0x000fea000383ffff */
.L_x_989:
[----:B-1----:R1:W2:Y:S02]  /*14870*/  SYNCS.PHASECHK.TRANS64.TRYWAIT P0, [R2+URZ+0x2d840], R3 ;  /* 0x02d84003020075a7 */ /* 0x0022a4000800017f */
[----:B--2---:R-:W-:Y:S05]  /*14880*/  @!P0 NANOSLEEP.SYNCS 0x989680 ;  /* 0x009896800000895d */ /* 0x004fea0003900000 */
[----:B------:R-:W2:Y:S02]  /*14890*/  @!P0 SYNCS.PHASECHK.TRANS64 P0, [R2+URZ+0x2d840], R3 ;  /* 0x02d84003020085a7 */ /* 0x000ea4000800007f */
[----:B--2---:R-:W-:Y:S05]  /*148a0*/  @!P0 BRA `(.L_x_989) ;  /* 0xfffffffc00f08947 */ /* 0x004fea000383ffff */
[----:B------:R-:W-:Y:S05]  /*148b0*/  BRA `(.L_x_1040) ;  /* 0xffffffe000307947 */ /* 0x000fea000383ffff */
.L_x_991:
[----:B0-----:R0:W1:Y:S02]  /*148c0*/  SYNCS.PHASECHK.TRANS64.TRYWAIT P1, [R2+URZ+0x60], R3 ;  /* 0x00006003020075a7 */ /* 0x001064000802017f */
[----:B-1----:R-:W-:Y:S05]  /*148d0*/  @!P1 NANOSLEEP.SYNCS 0x989680 ;  /* 0x009896800000995d */ /* 0x002fea0003900000 */
[----:B------:R-:W1:Y:S02]  /*148e0*/  @!P1 SYNCS.PHASECHK.TRANS64 P1, [R2+URZ+0x60], R3 ;  /* 0x00006003020095a7 */ /* 0x000e64000802007f */
[----:B-1----:R-:W-:Y:S05]  /*148f0*/  @!P1 BRA `(.L_x_991) ;  /* 0xfffffffc00f09947 */ /* 0x002fea000383ffff */
[----:B------:R-:W-:Y:S05]  /*14900*/  BRA `(.L_x_1041) ;  /* 0xffffffe000c47947 */ /* 0x000fea000383ffff */
.L_x_998:
[----:B0-----:R0:W1:Y:S02]  /*14910*/  SYNCS.PHASECHK.TRANS64.TRYWAIT P0, [R3+URZ+0x2d860], R2 ;  /* 0x02d86002030075a7 */ /* 0x001064000800017f */
[----:B-1----:R-:W-:Y:S05]  /*14920*/  @!P0 NANOSLEEP.SYNCS 0x989680 ;  /* 0x009896800000895d */ /* 0x002fea0003900000 */
[----:B------:R-:W1:Y:S02]  /*14930*/  @!P0 SYNCS.PHASECHK.TRANS64 P0, [R3+URZ+0x2d860], R2 ;  /* 0x02d86002030085a7 */ /* 0x000e64000800007f */
[----:B-1----:R-:W-:Y:S05]  /*14940*/  @!P0 BRA `(.L_x_998) ;  /* 0xfffffffc00f08947 */ /* 0x002fea000383ffff */
[----:B------:R-:W-:Y:S05]  /*14950*/  BRA `(.L_x_1042) ;  /* 0xffffffe400a87947 */ /* 0x000fea000383ffff */
.L_x_1000:
[----:B------:R-:W-:Y:S01]  /*14960*/  BSSY B0, `(.L_x_1043) ;  /* 0x0000008000007945 */ /* 0x000fe20003800000 */
[----:B------:R-:W-:Y:S02]  /*14970*/  IMAD.MOV.U32 R13, RZ, RZ, R16 ;  /* 0x000000ffff0d7224 */ /* 0x000fe400078e0010 */
[----:B------:R-:W-:Y:S02]  /*14980*/  IMAD.MOV.U32 R12, RZ, RZ, RZ ;  /* 0x000000ffff0c7224 */ /* 0x000fe400078e00ff */
[----:B------:R-:W-:Y:S02]  /*14990*/  IMAD.MOV.U32 R11, RZ, RZ, 0x1f ;  /* 0x0000001fff0b7424 */ /* 0x000fe400078e00ff */
[----:B------:R-:W-:-:S07]  /*149a0*/  IMAD.MOV.U32 R15, RZ, RZ, -0x1 ;  /* 0xffffffffff0f7424 */ /* 0x000fce00078e00ff */
[----:B------:R-:W-:Y:S05]  /*149b0*/  WARPSYNC.COLLECTIVE R15, `(.L_x_1044) ;  /* 0x000000000f087348 */ /* 0x000fea0003c00000 */
[----:B------:R0:W1:Y:S02]  /*149c0*/  SHFL.IDX P6, R14, R13, R12, R11 ;  /* 0x0000000c0d0e7389 */ /* 0x00006400000c000b */
[----:B01----:R-:W-:Y:S01]  /*149d0*/  ENDCOLLECTIVE ;  /* 0x000000000000791b */ /* 0x003fe20003800000 */
.L_x_1044:
[----:B------:R-:W-:Y:S05]  /*149e0*/  BSYNC B0 ;  /* 0x0000000000007941 */ /* 0x000fea0003800000 */
.L_x_1043:
        /* <DEDUP_REMOVED lines=8> */
.L_x_1045:
[----:B------:R-:W-:Y:S01]  /*14a70*/  IMAD.MOV.U32 R4, RZ, RZ, R14 ;  /* 0x000000ffff047224 */ /* 0x000fe200078e000e */
[----:B------:R-:W-:Y:S06]  /*14a80*/  BRA `(.L_x_1046) ;  /* 0xffffffe8001c7947 */ /* 0x000fec000383ffff */
.L_x_1003:
[----:B------:R-:W-:Y:S01]  /*14a90*/  BSSY B0, `(.L_x_1047) ;  /* 0x0000008000007945 */ /* 0x000fe20003800000 */
[----:B-----5:R-:W-:Y:S02]  /*14aa0*/  IMAD.MOV.U32 R13, RZ, RZ, R2 ;  /* 0x000000ffff0d7224 */ /* 0x020fe400078e0002 */
[----:B------:R-:W-:Y:S02]  /*14ab0*/  IMAD.MOV.U32 R12, RZ, RZ, 0x1 ;  /* 0x00000001ff0c7424 */ /* 0x000fe400078e00ff */
[----:B------:R-:W-:Y:S02]  /*14ac0*/  IMAD.MOV.U32 R11, RZ, RZ, RZ ;  /* 0x000000ffff0b7224 */ /* 0x000fe400078e00ff */
[----:B------:R-:W-:-:S07]  /*14ad0*/  IMAD.MOV.U32 R15, RZ, RZ, -0x1 ;  /* 0xffffffffff0f7424 */ /* 0x000fce00078e00ff */
[----:B0123--:R-:W-:Y:S05]  /*14ae0*/  WARPSYNC.COLLECTIVE R15, `(.L_x_1048) ;  /* 0x000000000f087348 */ /* 0x00ffea0003c00000 */
[----:B------:R4:W0:Y:S02]  /*14af0*/  SHFL.UP P6, R14, R13, R12, R11 ;  /* 0x0400000c0d0e7389 */ /* 0x00082400000c000b */
[----:B01234-:R-:W-:Y:S01]  /*14b00*/  ENDCOLLECTIVE ;  /* 0x000000000000791b */ /* 0x01ffe20003800000 */
.L_x_1048:
[----:B------:R-:W-:Y:S05]  /*14b10*/  BSYNC B0 ;  /* 0x0000000000007941 */ /* 0x000fea0003800000 */
.L_x_1047:
        /* <DEDUP_REMOVED lines=10> */
.L_x_1049:
        /* <DEDUP_REMOVED lines=8> */
.L_x_1050:
        /* <DEDUP_REMOVED lines=8> */
.L_x_1051:
        /* <DEDUP_REMOVED lines=8> */
.L_x_1052:
        /* <DEDUP_REMOVED lines=8> */
.L_x_1053:
[----:B------:R-:W-:Y:S05]  /*14dc0*/  BRA `(.L_x_1054) ;  /* 0xffffffe400d87947 */ /* 0x000fea000383ffff */
.L_x_1008:
[----:B------:R-:W-:Y:S01]  /*14dd0*/  BSSY B0, `(.L_x_1055) ;  /* 0x0000008000007945 */ /* 0x000fe20003800000 */
[----:B-----5:R-:W-:Y:S02]  /*14de0*/  IMAD.MOV.U32 R13, RZ, RZ, R2 ;  /* 0x000000ffff0d7224 */ /* 0x020fe400078e0002 */
[----:B------:R-:W-:Y:S02]  /*14df0*/  IMAD.MOV.U32 R12, RZ, RZ, 0x1 ;  /* 0x00000001ff0c7424 */ /* 0x000fe400078e00ff */
[----:B------:R-:W-:Y:S02]  /*14e00*/  IMAD.MOV.U32 R11, RZ, RZ, RZ ;  /* 0x000000ffff0b7224 */ /* 0x000fe400078e00ff */
[----:B------:R-:W-:-:S07]  /*14e10*/  IMAD.MOV.U32 R15, RZ, RZ, -0x1 ;  /* 0xffffffffff0f7424 */ /* 0x000fce00078e00ff */
[----:B01-3--:R-:W-:Y:S05]  /*14e20*/  WARPSYNC.COLLECTIVE R15, `(.L_x_1056) ;  /* 0x000000000f087348 */ /* 0x00bfea0003c00000 */
[----:B------:R2:W4:Y:S02]  /*14e30*/  SHFL.UP P6, R14, R13, R12, R11 ;  /* 0x0400000c0d0e7389 */ /* 0x00052400000c000b */
[----:B01234-:R-:W-:Y:S01]  /*14e40*/  ENDCOLLECTIVE ;  /* 0x000000000000791b */ /* 0x01ffe20003800000 */
.L_x_1056:
[----:B------:R-:W-:Y:S05]  /*14e50*/  BSYNC B0 ;  /* 0x0000000000007941 */ /* 0x000fea0003800000 */
.L_x_1055:
        /* <DEDUP_REMOVED lines=10> */
.L_x_1057:
        /* <DEDUP_REMOVED lines=8> */
.L_x_1058:
        /* <DEDUP_REMOVED lines=8> */
.L_x_1059:
        /* <DEDUP_REMOVED lines=8> */
.L_x_1060:
        /* <DEDUP_REMOVED lines=8> */
.L_x_1061:
[----:B------:R-:W-:Y:S05]  /*15100*/  BRA `(.L_x_1062) ;  /* 0xffffffe400b47947 */ /* 0x000fea000383ffff */
.L_x_1010:
[----:B------:R-:W-:Y:S01]  /*15110*/  BSSY B0, `(.L_x_1063) ;  /* 0x0000006000007945 */ /* 0x000fe20003800000 */
[----:B------:R-:W-:Y:S01]  /*15120*/  PLOP3.LUT P6, PT, P6, PT, PT, 0x8, 0x0 ;  /* 0x000000000000781c */ /* 0x000fe200037ce170 */
[----:B------:R-:W-:-:S12]  /*15130*/  IMAD.MOV.U32 R15, RZ, RZ, -0x1 ;  /* 0xffffffffff0f7424 */ /* 0x000fd800078e00ff */
[----:B01-3--:R-:W-:Y:S05]  /*15140*/  WARPSYNC.COLLECTIVE R15, `(.L_x_1064) ;  /* 0x000000000f087348 */ /* 0x00bfea0003c00000 */
[----:B------:R-:W-:Y:S01]  /*15150*/  VOTE.ANY R14, PT, P6 ;  /* 0x00000000000e7806 */ /* 0x000fe200030e0100 */
[----:B01-3--:R-:W-:Y:S06]  /*15160*/  ENDCOLLECTIVE ;  /* 0x000000000000791b */ /* 0x00bfec0003800000 */
.L_x_1064:
[----:B------:R-:W-:Y:S05]  /*15170*/  BSYNC B0 ;  /* 0x0000000000007941 */ /* 0x000fea0003800000 */
.L_x_1063:
        /* <DEDUP_REMOVED lines=9> */
.L_x_1065:
[----:B------:R-:W-:Y:S01]  /*15210*/  IMAD.MOV.U32 R17, RZ, RZ, R14 ;  /* 0x000000ffff117224 */ /* 0x000fe200078e000e */
[----:B------:R-:W-:Y:S06]  /*15220*/  BRA `(.L_x_1066) ;  /* 0xffffffe400a47947 */ /* 0x000fec000383ffff */
.L_x_1012:
[----:B------:R-:W-:Y:S01]  /*15230*/  BSSY B0, `(.L_x_1067) ;  /* 0x0000007000007945 */ /* 0x000fe20003800000 */
[----:B------:R-:W-:Y:S02]  /*15240*/  IMAD.MOV.U32 R13, RZ, RZ, R8 ;  /* 0x000000ffff0d7224 */ /* 0x000fe400078e0008 */
[----:B------:R-:W-:Y:S02]  /*15250*/  IMAD.MOV.U32 R11, RZ, RZ, 0x1f ;  /* 0x0000001fff0b7424 */ /* 0x000fe400078e00ff */
[----:B------:R-:W-:-:S07]  /*15260*/  IMAD.MOV.U32 R15, RZ, RZ, -0x1 ;  /* 0xffffffffff0f7424 */ /* 0x000fce00078e00ff */
[----:B01234-:R-:W-:Y:S05]  /*15270*/  WARPSYNC.COLLECTIVE R15, `(.L_x_1068) ;  /* 0x000000000f087348 */ /* 0x01ffea0003c00000 */
[----:B------:R0:W0:Y:S02]  /*15280*/  SHFL.IDX P6, R14, R13, R12, R11 ;  /* 0x0000000c0d0e7389 */ /* 0x00002400000c000b */
[----:B01234-:R-:W-:Y:S01]  /*15290*/  ENDCOLLECTIVE ;  /* 0x000000000000791b */ /* 0x01ffe20003800000 */
.L_x_1068:
[----:B------:R-:W-:Y:S05]  /*152a0*/  BSYNC B0 ;  /* 0x0000000000007941 */ /* 0x000fea0003800000 */
.L_x_1067:
[----:B------:R-:W-:Y:S05]  /*152b0*/  BRA `(.L_x_1011) ;  /* 0xffffffe4009c7947 */ /* 0x000fea000383ffff */
.L_x_1016:
[----:B0-----:R0:W1:Y:S02]  /*152c0*/  SYNCS.PHASECHK.TRANS64.TRYWAIT P0, [R9+URZ+0x2d820], R0 ;  /* 0x02d82000090075a7 */ /* 0x001064000800017f */
[----:B-1----:R-:W-:Y:S05]  /*152d0*/  @!P0 NANOSLEEP.SYNCS 0x989680 ;  /* 0x009896800000895d */ /* 0x002fea0003900000 */
[----:B------:R-:W1:Y:S02]  /*152e0*/  @!P0 SYNCS.PHASECHK.TRANS64 P0, [R9+URZ+0x2d820], R0 ;  /* 0x02d82000090085a7 */ /* 0x000e64000800007f */
[----:B-1----:R-:W-:Y:S05]  /*152f0*/  @!P0 BRA `(.L_x_1016) ;  /* 0xfffffffc00f08947 */ /* 0x002fea000383ffff */
[----:B------:R-:W-:Y:S05]  /*15300*/  BRA `(.L_x_1069) ;  /* 0xffffffec00007947 */ /* 0x000fea000383ffff */
.L_x_1017:
        /* <DEDUP_REMOVED lines=8> */
[----:B0--3--:R-:W-:Y:S05]  /*15390*/  WARPSYNC.COLLECTIVE R15, `(.L_x_1071) ;  /* 0x000000000f087348 */ /* 0x009fea0003c00000 */
[----:B------:R1:W2:Y:S02]  /*153a0*/  SHFL.IDX P6, R14, R13, R12, R11 ;  /* 0x0000000c0d0e7389 */ /* 0x0002a400000c000b */
[----:B0123--:R-:W-:Y:S01]  /*153b0*/  ENDCOLLECTIVE ;  /* 0x000000000000791b */ /* 0x00ffe20003800000 */
.L_x_1071:
[----:B------:R-:W-:Y:S05]  /*153c0*/  BSYNC B0 ;  /* 0x0000000000007941 */ /* 0x000fea0003800000 */
.L_x_1070:
[----:B------:R-:W-:Y:S05]  /*153d0*/  BRA `(.L_x_1072) ;  /* 0xffffffe800e87947 */ /* 0x000fea000383ffff */
.L_x_1020:
[----:B------:R-:W-:Y:S01]  /*153e0*/  BSSY B1, `(.L_x_1073) ;  /* 0x0000006000017945 */ /* 0x000fe20003800000 */
[----:B------:R-:W-:-:S07]  /*153f0*/  IMAD.MOV.U32 R15, RZ, RZ, -0x1 ;  /* 0xffffffffff0f7424 */ /* 0x000fce00078e00ff */
[----:B0--3--:R-:W-:Y:S05]  /*15400*/  WARPSYNC.COLLECTIVE R15, `(.L_x_1074) ;  /* 0x000000000f0c7348 */ /* 0x009fea0003c00000 */
[----:B------:R-:W-:Y:S02]  /*15410*/  ELECT P6, UR62, PT ;  /* 0x00000000003e782f */ /* 0x000fe400038c0000 */
[----:B------:R-:W-:Y:S01]  /*15420*/  MOV R14, UR62 ;  /* 0x0000003e000e7c02 */ /* 0x000fe20008000f00 */
[----:B0--3--:R-:W-:Y:S10]  /*15430*/  ENDCOLLECTIVE ;  /* 0x000000000000791b */ /* 0x009ff40003800000 */
.L_x_1074:
[----:B------:R-:W-:Y:S05]  /*15440*/  BSYNC B1 ;  /* 0x0000000000017941 */ /* 0x000fea0003800000 */
.L_x_1073:
[----:B------:R-:W-:Y:S05]  /*15450*/  BRA `(.L_x_1075) ;  /* 0xffffffe800e07947 */ /* 0x000fea000383ffff */
.L_x_1022:
[----:B0-----:R0:W1:Y:S02]  /*15460*/  SYNCS.PHASECHK.TRANS64.TRYWAIT P0, [R7+URZ], R2 ;  /* 0x00000002070075a7 */ /* 0x001064000800017f */
[----:B-1----:R-:W-:Y:S05]  /*15470*/  @!P0 NANOSLEEP.SYNCS 0x989680 ;  /* 0x009896800000895d */ /* 0x002fea0003900000 */
[----:B------:R-:W1:Y:S02]  /*15480*/  @!P0 SYNCS.PHASECHK.TRANS64 P0, [R7+URZ], R2 ;  /* 0x00000002070085a7 */ /* 0x000e64000800007f */
[----:B-1----:R-:W-:Y:S05]  /*15490*/  @!P0 BRA `(.L_x_1022) ;  /* 0xfffffffc00f08947 */ /* 0x002fea000383ffff */
[----:B------:R-:W-:Y:S05]  /*154a0*/  BRA `(.L_x_1076) ;  /* 0xffffffec00147947 */ /* 0x000fea000383ffff */
.L_x_1023:
[----:B-1----:R1:W2:Y:S02]  /*154b0*/  SYNCS.PHASECHK.TRANS64.TRYWAIT P0, [R3+URZ], R0 ;  /* 0x00000000030075a7 */ /* 0x0022a4000800017f */
[----:B--2---:R-:W-:Y:S05]  /*154c0*/  @!P0 NANOSLEEP.SYNCS 0x989680 ;  /* 0x009896800000895d */ /* 0x004fea0003900000 */
[----:B------:R-:W2:Y:S02]  /*154d0*/  @!P0 SYNCS.PHASECHK.TRANS64 P0, [R3+URZ], R0 ;  /* 0x00000000030085a7 */ /* 0x000ea4000800007f */
[----:B--2---:R-:W-:Y:S05]  /*154e0*/  @!P0 BRA `(.L_x_1023) ;  /* 0xfffffffc00f08947 */ /* 0x004fea000383ffff */
[----:B------:R-:W-:Y:S05]  /*154f0*/  BRA `(.L_x_1077) ;  /* 0xffffffec00087947 */ /* 0x000fea000383ffff */
.L_x_1025:
[----:B-1----:R1:W2:Y:S02]  /*15500*/  SYNCS.PHASECHK.TRANS64.TRYWAIT P0, [R5+URZ], R2 ;  /* 0x00000002050075a7 */ /* 0x0022a4000800017f */
[----:B--2---:R-:W-:Y:S05]  /*15510*/  @!P0 NANOSLEEP.SYNCS 0x989680 ;  /* 0x009896800000895d */ /* 0x004fea0003900000 */
[----:B------:R-:W2:Y:S02]  /*15520*/  @!P0 SYNCS.PHASECHK.TRANS64 P0, [R5+URZ], R2 ;  /* 0x00000002050085a7 */ /* 0x000ea4000800007f */
[----:B--2---:R-:W-:Y:S05]  /*15530*/  @!P0 BRA `(.L_x_1025) ;  /* 0xfffffffc00f08947 */ /* 0x004fea000383ffff */
[----:B------:R-:W-:Y:S05]  /*15540*/  BRA `(.L_x_1078) ;  /* 0xffffffec000c7947 */ /* 0x000fea000383ffff */
.L_x_1079:
        /* <DEDUP_REMOVED lines=11> */
.L_x_2211:


//--------------------- .text._ZN7cutlass13device_kernelIN5flash11enable_sm90INS1_16FlashAttnFwdSm90INS1_25CollectiveMainloopFwdSm90ILi2EN4cute5tupleIJNS5_1CILi1EEES8_S8_EEENS6_IJNS7_ILi192EEENS7_ILi128EEENS7_ILi96EEEEEELi96ENS_10bfloat16_tEfNS_4arch4Sm90ELb0ELb1ELb0ELb1ELb0ELb1ELb0ELb0ELb1ELb0ELb0ELb0EEENS1_21CollectiveEpilogueFwdINS6_IJSA_SC_SB_EEES9_SE_SG_Li384ELb1ELb0ELb0ELb0EEENS1_36VarlenDynamicPersistentTileSchedulerILi192ELi128ELi384ELi32ELb0ELb0ELb1ELb1ELb0ELb1EEEEEEEEEvNT_6ParamsE --------------------------
	.section	.text._ZN7cutlass13device_kernelIN5flash11enable_sm90INS1_16FlashAttnFwdSm90INS1_25CollectiveMainloopFwdSm90ILi2EN4cute5tupleIJNS5_1CILi1EEES8_S8_EEENS6_IJNS7_ILi192EEENS7_ILi128EEENS7_ILi96EEEEEELi96ENS_10bfloat16_tEfNS_4arch4Sm90ELb0ELb1ELb0ELb1ELb0ELb1ELb0ELb0ELb1ELb0ELb0ELb0EEENS1_21CollectiveEpilogueFwdINS6_IJSA_SC_SB_EEES9_SE_SG_Li384ELb1ELb0ELb0ELb0EEENS1_36VarlenDynamicPersistentTileSchedulerILi192ELi128ELi384ELi32ELb0ELb0ELb1ELb1ELb0ELb1EEEEEEEEEvNT_6ParamsE,"ax",@progbits
	.align	128
.text._ZN7cutlass13device_kernelIN5flash11enable_sm90INS1_16FlashAttnFwdSm90INS1_25CollectiveMainloopFwdSm90ILi2EN4cute5tupleIJNS5_1CILi1EEES8_S8_EEENS6_IJNS7_ILi192EEENS7_ILi128EEENS7_ILi96EEEEEELi96ENS_10bfloat16_tEfNS_4arch4Sm90ELb0ELb1ELb0ELb1ELb0ELb1ELb0ELb0ELb1ELb0ELb0ELb0EEENS1_21CollectiveEpilogueFwdINS6_IJSA_SC_SB_EEES9_SE_SG_Li384ELb1ELb0ELb0ELb0EEENS1_36VarlenDynamicPersistentTileSchedulerILi192ELi128ELi384ELi32ELb0ELb0ELb1ELb1ELb0ELb1EEEEEEEEEvNT_6ParamsE:
        .type           _ZN7cutlass13device_kernelIN5flash11enable_sm90INS1_16FlashAttnFwdSm90INS1_25CollectiveMainloopFwdSm90ILi2EN4cute5tupleIJNS5_1CILi1EEES8_S8_EEENS6_IJNS7_ILi192EEENS7_ILi128EEENS7_ILi96EEEEEELi96ENS_10bfloat16_tEfNS_4arch4Sm90ELb0ELb1ELb0ELb1ELb0ELb1ELb0ELb0ELb1ELb0ELb0ELb0EEENS1_21CollectiveEpilogueFwdINS6_IJSA_SC_SB_EEES9_SE_SG_Li384ELb1ELb0ELb0ELb0EEENS1_36VarlenDynamicPersistentTileSchedulerILi192ELi128ELi384ELi32ELb0ELb0ELb1ELb1ELb0ELb1EEEEEEEEEvNT_6ParamsE,@function
        .size           _ZN7cutlass13device_kernelIN5flash11enable_sm90INS1_16FlashAttnFwdSm90INS1_25CollectiveMainloopFwdSm90ILi2EN4cute5tupleIJNS5_1CILi1EEES8_S8_EEENS6_IJNS7_ILi192EEENS7_ILi128EEENS7_ILi96EEEEEELi96ENS_10bfloat16_tEfNS_4arch4Sm90ELb0ELb1ELb0ELb1ELb0ELb1ELb0ELb0ELb1ELb0ELb0ELb0EEENS1_21CollectiveEpilogueFwdINS6_IJSA_SC_SB_EEES9_SE_SG_Li384ELb1ELb0ELb0ELb0EEENS1_36VarlenDynamicPersistentTileSchedulerILi192ELi128ELi384ELi32ELb0ELb0ELb1ELb1ELb0ELb1EEEEEEEEEvNT_6ParamsE,(.L_x_2212 - _ZN7cutlass13device_kernelIN5flash11enable_sm90INS1_16FlashAttnFwdSm90INS1_25CollectiveMainloopFwdSm90ILi2EN4cute5tupleIJNS5_1CILi1EEES8_S8_EEENS6_IJNS7_ILi192EEENS7_ILi128EEENS7_ILi96EEEEEELi96ENS_10bfloat16_tEfNS_4arch4Sm90ELb0ELb1ELb0ELb1ELb0ELb1ELb0ELb0ELb1ELb0ELb0ELb0EEENS1_21CollectiveEpilogueFwdINS6_IJSA_SC_SB_EEES9_SE_SG_Li384ELb1ELb0ELb0ELb0EEENS1_36VarlenDynamicPersistentTileSchedulerILi192ELi128ELi384ELi32ELb0ELb0ELb1ELb1ELb0ELb1EEEEEEEEEvNT_6ParamsE)
        .other          _ZN7cutlass13device_kernelIN5flash11enable_sm90INS1_16FlashAttnFwdSm90INS1_25CollectiveMainloopFwdSm90ILi2EN4cute5tupleIJNS5_1CILi1EEES8_S8_EEENS6_IJNS7_ILi192EEENS7_ILi128EEENS7_ILi96EEEEEELi96ENS_10bfloat16_tEfNS_4arch4Sm90ELb0ELb1ELb0ELb1ELb0ELb1ELb0ELb0ELb1ELb0ELb0ELb0EEENS1_21CollectiveEpilogueFwdINS6_IJSA_SC_SB_EEES9_SE_SG_Li384ELb1ELb0ELb0ELb0EEENS1_36VarlenDynamicPersistentTileSchedulerILi192ELi128ELi384ELi32ELb0ELb0ELb1ELb1ELb0ELb1EEEEEEEEEvNT_6ParamsE,@"STO_CUDA_ENTRY STV_DEFAULT"
_ZN7cutlass13device_kernelIN5flash11enable_sm90INS1_16FlashAttnFwdSm90INS1_25CollectiveMainloopFwdSm90ILi2EN4cute5tupleIJNS5_1CILi1EEES8_S8_EEENS6_IJNS7_ILi192EEENS7_ILi128EEENS7_ILi96EEEEEELi96ENS_10bfloat16_tEfNS_4arch4Sm90ELb0ELb1ELb0ELb1ELb0ELb1ELb0ELb0ELb1ELb0ELb0ELb0EEENS1_21CollectiveEpilogueFwdINS6_IJSA_SC_SB_EEES9_SE_SG_Li384ELb1ELb0ELb0ELb0EEENS1_36VarlenDynamicPersistentTileSchedulerILi192ELi128ELi384ELi32ELb0ELb0ELb1ELb1ELb0ELb1EEEEEEEEEvNT_6ParamsE:
        /* <DEDUP_REMOVED lines=26> */
.L_x_1081:
[----:B------:R-:W-:Y:S05]  /*01a0*/  BSYNC B0 ;  /* 0x0000000000007941 */ /* 0x000fea0003800000 */
.L_x_1080:
        /* <DEDUP_REMOVED lines=40> */
.L_x_1082:
        /* <DEDUP_REMOVED lines=22> */
.L_x_1083:
        /* <DEDUP_REMOVED lines=18> */
.L_x_1084:
        /* <DEDUP_REMOVED lines=22> */
.L_x_1085:
        /* <DEDUP_REMOVED lines=22> */
.L_x_1086:
[----:B--2---:R-:W-:Y:S01]  /*0970*/  ISETP.NE.AND P0, PT, R2, RZ, PT ;  /* 0x000000ff0200720c */ /* 0x004fe20003f05270 */
[----:B------:R-:W-:Y:S01]  /*0980*/  IMAD.MOV.U32 R2, RZ, RZ, 0x1 ;  /* 0x00000001ff027424 */ /* 0x000fe200078e00ff */
[----:B------:R-:W-:Y:S01]  /*0990*/  NOP ;  /* 0x0000000000007918 */ /* 0x000fe20000000000 */
[----:B------:R-:W-:Y:S01]  /*09a0*/  ULDC.64 UR38, c[0x0][0x208] ;  /* 0x0000820000267ab9 */ /* 0x000fe20000000a00 */
[----:B------:R-:W-:Y:S02]  /*09b0*/  BSSY B7, `(.L_x_1087) ;  /* 0x0001fa0000077945 */ /* 0x000fe40003800000 */
[----:B------:R-:W-:-:S05]  /*09c0*/  SEL R2, R2, 0x2, !P0 ;  /* 0x0000000202027807 */ /* 0x000fca0004000000 */
[----:B------:R2:W-:Y:S01]  /*09d0*/  STL [R1+0xc], R2 ;  /* 0x00000c0201007387 */ /* 0x0005e20000100800 */
[----:B01-34-:R-:W-:Y:S06]  /*09e0*/  BAR.SYNC.DEFER_BLOCKING 0x0 ;  /* 0x0000000000007b1d */ /* 0x01bfec0000010000 */
[----:B------:R-:W-:Y:S05]  /*09f0*/  @!P0 BRA `(.L_x_1088) ;  /* 0x0000019800948947 */ /* 0x000fea0003800000 */
.L_x_1089:
[----:B------:R-:W-:-:S08]  /*0a00*/  NOP ;  /* 0x0000000000007918 */ /* 0x000fd00000000000 */
[----:B------:R-:W0:Y:S02]  /*0a10*/  USETMAXREG.TRY_ALLOC.CTAPOOL UP0, 0xa0 ;  /* 0x000000a0000079c8 */ /* 0x000e240008000600 */
[----:B0-----:R-:W-:-:S13]  /*0a20*/  PLOP3.LUT P0, PT, PT, PT, UP0, 0x80, 0x0 ;  /* 0x000000000000781c */ /* 0x001fda0003f0f008 */
[----:B------:R-:W-:Y:S05]  /*0a30*/  @!P0 BRA `(.L_x_1089) ;  /* 0xfffffffc00f08947 */ /* 0x000fea000383ffff */
[----:B------:R-:W3:Y:S01]  /*0a40*/  LDL.LU R0, [R1] ;  /* 0x0000000001007983 */ /* 0x000ee20000300800 */
[----:B--2---:R-:W0:Y:S01]  /*0a50*/  S2R R2, SR_TID.X ;  /* 0x0000000000027919 */ /* 0x004e220000002100 */
        /* <DEDUP_REMOVED lines=12> */
[----:B---3--:R-:W-:-:S04]  /*0b20*/  LOP3.LUT R0, R0, 0xdfffffff, RZ, 0xc0, !PT ;  /* 0xdfffffff00007812 */ /* 0x008fc800078ec0ff */
[----:B------:R-:W-:-:S05]  /*0b30*/  @P0 LOP3.LUT R0, R0, 0x20000000, RZ, 0xfc, !PT ;  /* 0x2000000000000812 */ /* 0x000fca00078efcff */
[----:B------:R1:W-:Y:S01]  /*0b40*/  STL [R1], R0 ;  /* 0x0000000001007387 */ /* 0x0003e20000100800 */
[----:B0-----:R-:W-:-:S13]  /*0b50*/  ISETP.GE.AND P0, PT, R15, UR4, PT ;  /* 0x000000040f007c0c */ /* 0x001fda000bf06270 */
[----:B-1----:R-:W-:Y:S05]  /*0b60*/  @P0 BRA `(.L_x_1090) ;  /* 0x000001f800100947 */ /* 0x002fea0003800000 */
[----:B------:R-:W2:Y:S01]  /*0b70*/  LDL.LU R12, [R1+0xc] ;  /* 0x00000c00010c7983 */ /* 0x000ea20000300800 */
[----:B------:R-:W0:Y:S02]  /*0b80*/  S2R R0, SR_TID.X ;  /* 0x0000000000007919 */ /* 0x000e240000002100 */
[----:B0-----:R-:W-:-:S05]  /*0b90*/  VIADD R0, R0, 0xffffff80 ;  /* 0xffffff8000007836 */ /* 0x001fca0000000000 */
[----:B------:R-:W-:-:S04]  /*0ba0*/  SHF.R.S32.HI R3, RZ, 0x1f, R0 ;  /* 0x0000001fff037819 */ /* 0x000fc80000011400 */
[----:B------:R-:W-:-:S04]  /*0bb0*/  LEA.HI R4, R3, R0, RZ, 0x4 ;  /* 0x0000000003047211 */ /* 0x000fc800078f20ff */
[----:B------:R-:W-:Y:S02]  /*0bc0*/  LOP3.LUT R5, R4, 0xfffffff0, RZ, 0xc0, !PT ;  /* 0xfffffff004057812 */ /* 0x000fe400078ec0ff */
[----:B------:R-:W-:-:S03]  /*0bd0*/  LEA.HI R6, R3, R0, RZ, 0x2 ;  /* 0x0000000003067211 */ /* 0x000fc600078f10ff */
[C---:B------:R-:W-:Y:S01]  /*0be0*/  IMAD.IADD R5, R0.reuse, 0x1, -R5 ;  /* 0x0000000100057824 */ /* 0x040fe200078e0a05 */
[CC--:B------:R-:W-:Y:S02]  /*0bf0*/  LEA.HI R7, R3.reuse, R0.reuse, RZ, 0x5 ;  /* 0x0000000003077211 */ /* 0x0c0fe400078f28ff */
[-C--:B------:R-:W-:Y:S02]  /*0c00*/  LEA.HI R10, R0, R0.reuse, RZ, 0x1 ;  /* 0x00000000000a7211 */ /* 0x080fe400078f08ff */
[----:B------:R-:W-:Y:S02]  /*0c10*/  LEA.HI R3, R3, R0, RZ, 0x7 ;  /* 0x0000000003037211 */ /* 0x000fe400078f38ff */
[--C-:B------:R-:W-:Y:S02]  /*0c20*/  SHF.R.S32.HI R8, RZ, 0x2, R6.reuse ;  /* 0x00000002ff087819 */ /* 0x100fe40000011406 */
[----:B------:R-:W-:Y:S02]  /*0c30*/  SHF.R.S32.HI R17, RZ, 0x1f, R6 ;  /* 0x0000001fff117819 */ /* 0x000fe40000011406 */
[----:B------:R-:W-:-:S02]  /*0c40*/  SHF.R.S32.HI R6, RZ, 0x1f, R5 ;  /* 0x0000001fff067819 */ /* 0x000fc40000011405 */
[----:B------:R-:W-:Y:S02]  /*0c50*/  LOP3.LUT R11, R10, 0xfffffffe, RZ, 0xc0, !PT ;  /* 0xfffffffe0a0b7812 */ /* 0x000fe400078ec0ff */
[----:B------:R-:W-:Y:S02]  /*0c60*/  LOP3.LUT R9, R3, 0xffffff80, RZ, 0xc0, !PT ;  /* 0xffffff8003097812 */ /* 0x000fe400078ec0ff */
[----:B------:R-:W-:Y:S02]  /*0c70*/  SHF.R.S32.HI R3, RZ, 0x4, R4 ;  /* 0x00000004ff037819 */ /* 0x000fe40000011404 */
[----:B------:R-:W-:Y:S01]  /*0c80*/  LEA.HI R6, R6, R5, RZ, 0x3 ;  /* 0x0000000506067211 */ /* 0x000fe200078f18ff */
[----:B------:R-:W-:Y:S01]  /*0c90*/  IMAD.IADD R11, R0, 0x1, -R11 ;  /* 0x00000001000b7824 */ /* 0x000fe200078e0a0b */
[----:B------:R-:W-:Y:S01]  /*0ca0*/  LEA.HI R4, R4, R3, RZ, 0x1 ;  /* 0x0000000304047211 */ /* 0x000fe200078f08ff */
[----:B------:R-:W-:Y:S01]  /*0cb0*/  IMAD.IADD R9, R0, 0x1, -R9 ;  /* 0x0000000100097824 */ /* 0x000fe200078e0a09 */
[----:B------:R-:W-:-:S02]  /*0cc0*/  LOP3.LUT R0, R6, 0xfffffff8, RZ, 0xc0, !PT ;  /* 0xfffffff806007812 */ /* 0x000fc400078ec0ff */
[----:B------:R-:W-:-:S03]  /*0cd0*/  LOP3.LUT R4, R4, 0x1ffffffe, RZ, 0xc0, !PT ;  /* 0x1ffffffe04047812 */ /* 0x000fc600078ec0ff */
[----:B------:R-:W-:Y:S02]  /*0ce0*/  IMAD.IADD R0, R5, 0x1, -R0 ;  /* 0x0000000105007824 */ /* 0x000fe400078e0a00 */
[----:B------:R-:W-:Y:S02]  /*0cf0*/  IMAD.IADD R4, R3, 0x1, -R4 ;  /* 0x0000000103047824 */ /* 0x000fe400078e0a04 */
[----:B------:R-:W-:Y:S01]  /*0d00*/  IMAD.SHL.U32 R5, R0, 0x40, RZ ;  /* 0x0000004000057824 */ /* 0x000fe200078e00ff */
[----:B------:R-:W-:Y:S02]  /*0d10*/  LEA.HI R17, R17, R8, RZ, 0x2 ;  /* 0x0000000811117211 */ /* 0x000fe400078f10ff */
[----:B------:R-:W-:Y:S01]  /*0d20*/  SHF.R.S32.HI R23, RZ, 0x1, R10 ;  /* 0x00000001ff177819 */ /* 0x000fe2000001140a */
[----:B------:R-:W-:Y:S01]  /*0d30*/  IMAD.SHL.U32 R4, R4, 0x8, RZ ;  /* 0x0000000804047824 */ /* 0x000fe200078e00ff */
[----:B------:R-:W-:Y:S01]  /*0d40*/  LOP3.LUT R5, R5, 0x1c0, RZ, 0xc0, !PT ;  /* 0x000001c005057812 */ /* 0x000fe200078ec0ff */
[----:B------:R-:W-:Y:S01]  /*0d50*/  IMAD.SHL.U32 R6, R6, 0x40, RZ ;  /* 0x0000004006067824 */ /* 0x000fe200078e00ff */
[----:B------:R-:W-:-:S02]  /*0d60*/  LOP3.LUT R17, R17, 0xfffffffc, RZ, 0xc0, !PT ;  /* 0xfffffffc11117812 */ /* 0x000fc400078ec0ff */
[----:B------:R-:W-:Y:S02]  /*0d70*/  LEA.HI R10, R10, R23, RZ, 0x1 ;  /* 0x000000170a0a7211 */ /* 0x000fe400078f08ff */
[----:B------:R-:W-:Y:S01]  /*0d80*/  R2P PR, R0, 0x6 ;  /* 0x0000000600007804 */ /* 0x000fe20000000000 */
[----:B------:R-:W-:Y:S01]  /*0d90*/  VIADD R0, R2, 0xc400 ;  /* 0x0000c40002007836 */ /* 0x000fe20000000000 */
[----:B------:R-:W-:Y:S01]  /*0da0*/  LOP3.LUT R4, R5, 0x8, R4, 0xf8, !PT ;  /* 0x0000000805047812 */ /* 0x000fe200078ef804 */
[----:B------:R-:W-:Y:S01]  /*0db0*/  STL [R1+0x34], R13 ;  /* 0x0000340d01007387 */ /* 0x000fe20000100800 */
[----:B------:R-:W-:Y:S01]  /*0dc0*/  SHF.R.S32.HI R7, RZ, 0x5, R7 ;  /* 0x00000005ff077819 */ /* 0x000fe20000011407 */
[----:B------:R-:W-:Y:S01]  /*0dd0*/  IMAD.IADD R17, R8, 0x1, -R17 ;  /* 0x0000000108117824 */ /* 0x000fe200078e0a11 */
[----:B------:R-:W-:Y:S01]  /*0de0*/  LOP3.LUT R10, R10, 0x7fffffe, RZ, 0xc0, !PT ;  /* 0x07fffffe0a0a7812 */ /* 0x000fe200078ec0ff */
[----:B------:R-:W-:Y:S01]  /*0df0*/  STL [R1+0x38], R14 ;  /* 0x0000380e01007387 */ /* 0x000fe20000100800 */
[----:B------:R-:W-:-:S02]  /*0e00*/  LOP3.LUT R6, R6, 0x7ffffe00, RZ, 0xc0, !PT ;  /* 0x7ffffe0006067812 */ /* 0x000fc400078ec0ff */
[----:B------:R-:W-:Y:S01]  /*0e10*/  SHF.R.U32.HI R5, RZ, 0x3, R5 ;  /* 0x00000003ff057819 */ /* 0x000fe20000011605 */
[----:B------:R-:W-:Y:S01]  /*0e20*/  STL [R1+0x3c], R15 ;  /* 0x00003c0f01007387 */ /* 0x000fe20000100800 */
[----:B------:R-:W-:Y:S02]  /*0e30*/  IMAD.IADD R10, R23, 0x1, -R10 ;  /* 0x00000001170a7824 */ /* 0x000fe400078e0a0a */
[----:B------:R-:W-:Y:S01]  /*0e40*/  LOP3.LUT R5, R4, R5, RZ, 0x3c, !PT ;  /* 0x0000000504057212 */ /* 0x000fe200078e3cff */
[----:B------:R-:W-:Y:S01]  /*0e50*/  STL [R1+0x50], RZ ;  /* 0x000050ff01007387 */ /* 0x000fe20000100800 */
[----:B------:R-:W-:-:S03]  /*0e60*/  IMAD R6, R7, 0x400, R6 ;  /* 0x0000040007067824 */ /* 0x000fc600078e0206 */
[----:B------:R0:W-:Y:S01]  /*0e70*/  STL [R1+0x58], R0 ;  /* 0x0000580001007387 */ /* 0x0001e20000100800 */
[----:B------:R-:W-:Y:S02]  /*0e80*/  IMAD R10, R3, 0x8, R10 ;  /* 0x00000008030a7824 */ /* 0x000fe400078e020a */
[----:B------:R-:W-:Y:S02]  /*0e90*/  IMAD.IADD R5, R6, 0x1, R5 ;  /* 0x0000000106057824 */ /* 0x000fe400078e0205 */
[----:B------:R-:W-:Y:S02]  /*0ea0*/  IMAD.SHL.U32 R19, R11, 0x8, RZ ;  /* 0x000000080b137824 */ /* 0x000fe400078e00ff */
[----:B0-----:R-:W-:Y:S02]  /*0eb0*/  IMAD.SHL.U32 R0, R17, 0x40, RZ ;  /* 0x0000004011007824 */ /* 0x001fe400078e00ff */
[----:B------:R-:W-:-:S03]  /*0ec0*/  IMAD R137, R5, 0x2, R2 ;  /* 0x0000000205897824 */ /* 0x000fc600078e0202 */
[----:B------:R-:W-:-:S04]  /*0ed0*/  LOP3.LUT R3, R0, 0xc0, RZ, 0xc0, !PT ;  /* 0x000000c000037812 */ /* 0x000fc800078ec0ff */
[----:B------:R-:W-:Y:S02]  /*0ee0*/  LOP3.LUT R0, R3, 0x8, R19, 0xf8, !PT ;  /* 0x0000000803007812 */ /* 0x000fe400078ef813 */
[----:B------:R-:W-:Y:S01]  /*0ef0*/  SHF.R.U32.HI R5, RZ, 0x3, R3 ;  /* 0x00000003ff057819 */ /* 0x000fe20000011603 */
[----:B------:R-:W-:Y:S01]  /*0f00*/  VIADD R139, R137, 0x21800 ;  /* 0x00021800898b7836 */ /* 0x000fe20000000000 */
[----:B------:R-:W-:Y:S01]  /*0f10*/  SHF.R.S32.HI R4, RZ, 0x1f, R23 ;  /* 0x0000001fff047819 */ /* 0x000fe20000011417 */
[----:B------:R-:W-:Y:S01]  /*0f20*/  VIADD R4, R19, 0x10 ;  /* 0x0000001013047836 */ /* 0x000fe20000000000 */
[----:B------:R-:W-:Y:S01]  /*0f30*/  LOP3.LUT R0, R0, R5, RZ, 0x3c, !PT ;  /* 0x0000000500007212 */ /* 0x000fe200078e3cff */
[----:B------:R-:W-:Y:S01]  /*0f40*/  STL [R1+0x8], RZ ;  /* 0x000008ff01007387 */ /* 0x000fe20000100800 */
[----:B------:R-:W-:-:S03]  /*0f50*/  IMAD.SHL.U32 R4, R10, 0x20, RZ ;  /* 0x000000200a047824 */ /* 0x000fc600078e00ff */
[----:B------:R0:W-:Y:S01]  /*0f60*/  STL [R1+0x18], R3 ;  /* 0x0000180301007387 */ /* 0x0001e20000100800 */
[----:B------:R-:W-:-:S03]  /*0f70*/  IMAD.IADD R0, R4, 0x1, R0 ;  /* 0x0000000104007824 */ /* 0x000fc600078e0200 */
[----:B------:R-:W-:Y:S01]  /*0f80*/  STL [R1+0x1c], R5 ;  /* 0x00001c0501007387 */ /* 0x000fe20000100800 */
[----:B0-----:R-:W-:Y:S02]  /*0f90*/  VIADD R3, R137, 0x21820 ;  /* 0x0002182089037836 */ /* 0x001fe40000000000 */
[----:B------:R-:W-:Y:S01]  /*0fa0*/  @P1 VIADD R3, R139, 0xffffffe0 ;  /* 0xffffffe08b031836 */ /* 0x000fe20000000000 */
[----:B------:R-:W-:Y:S04]  /*0fb0*/  STL [R1+0x20], R4 ;  /* 0x0000200401007387 */ /* 0x000fe80000100800 */
[----:B------:R-:W-:Y:S04]  /*0fc0*/  STL [R1+0x28], R3 ;  /* 0x0000280301007387 */ /* 0x000fe80000100800 */
[----:B------:R0:W-:Y:S02]  /*0fd0*/  STL [R1+0x44], R0 ;  /* 0x0000440001007387 */ /* 0x0001e40000100800 */
[----:B0-----:R-:W-:-:S05]  /*0fe0*/  VIADD R0, R3, 0x6000 ;  /* 0x0000600003007836 */ /* 0x001fca0000000000 */
[----:B------:R0:W-:Y:S01]  /*0ff0*/  STL [R1+0x2c], R0 ;  /* 0x00002c0001007387 */ /* 0x0001e20000100800 */
[----:B------:R-:W-:Y:S01]  /*1000*/  SHF.R.S32.HI R8, RZ, 0x1f, R9 ;  /* 0x0000001fff087819 */ /* 0x000fe20000011409 */
[----:B------:R-:W-:-:S03]  /*1010*/  IMAD.MOV.U32 R138, RZ, RZ, 0x40 ;  /* 0x00000040ff8a7424 */ /* 0x000fc600078e00ff */
[----:B------:R-:W-:Y:S02]  /*1020*/  LEA.HI R8, R8, R9, RZ, 0x2 ;  /* 0x0000000908087211 */ /* 0x000fe400078f10ff */
[----:B------:R-:W-:Y:S02]  /*1030*/  SEL R138, R138, 0xffffffc0, !P2 ;  /* 0xffffffc08a8a7807 */ /* 0x000fe40005000000 */
[----:B------:R-:W-:Y:S01]  /*1040*/  LOP3.LUT R8, R8, 0x7ffffffc, RZ, 0xc0, !PT ;  /* 0x7ffffffc08087812 */ /* 0x000fe200078ec0ff */
[----:B------:R-:W-:Y:S02]  /*1050*/  IMAD.MOV.U32 R18, RZ, RZ, RZ ;  /* 0x000000ffff127224 */ /* 0x000fe400078e00ff */
[----:B------:R-:W-:Y:S02]  /*1060*/  IMAD.IADD R139, R139, 0x1, R138 ;  /* 0x000000018b8b7824 */ /* 0x000fe400078e028a */
[----:B------:R-:W-:Y:S02]  /*1070*/  IMAD.IADD R136, R9, 0x1, -R8 ;  /* 0x0000000109887824 */ /* 0x000fe400078e0a08 */
[----:B------:R-:W-:-:S02]  /*1080*/  IMAD.MOV.U32 R22, RZ, RZ, RZ ;  /* 0x000000ffff167224 */ /* 0x000fc400078e00ff */
[----:B------:R-:W-:Y:S02]  /*1090*/  IMAD.MOV.U32 R17, RZ, RZ, RZ ;  /* 0x000000ffff117224 */ /* 0x000fe400078e00ff */
[----:B------:R-:W-:Y:S02]  /*10a0*/  IMAD.SHL.U32 R16, R11, 0x4, RZ ;  /* 0x000000040b107824 */ /* 0x000fe400078e00ff */
[----:B------:R-:W-:Y:S02]  /*10b0*/  VIADD R5, R19, 0x20 ;  /* 0x0000002013057836 */ /* 0x000fe40000000000 */
[----:B------:R-:W-:Y:S01]  /*10c0*/  IMAD.IADD R138, R138, 0x1, R3 ;  /* 0x000000018a8a7824 */ /* 0x000fe200078e0203 */
[----:B0-2---:R-:W-:-:S07]  /*10d0*/  LOP3.LUT R157, R12, 0x1, RZ, 0xfc, !PT ;  /* 0x000000010c9d7812 */ /* 0x005fce00078efcff */
.L_x_1299:
[----:B0-2--5:R-:W2:Y:S01]  /*10e0*/  LDL R30, [R1+0x3c] ;  /* 0x00003c00011e7983 */ /* 0x025ea20000100800 */
[----:B------:R-:W-:Y:S05]  /*10f0*/  YIELD ;  /* 0x0000000000007946 */ /* 0x000fea0003800000 */
[----:B------:R-:W-:Y:S01]  /*1100*/  ULDC.64 UR4, c[0x0][0xa28] ;  /* 0x00028a0000047ab9 */ /* 0x000fe20000000a00 */
[----:B-1-3--:R-:W2:Y:S01]  /*1110*/  LDC.64 R6, c[0x0][0xa08] ;  /* 0x00028200ff067b82 */ /* 0x00aea20000000a00 */
[----:B------:R-:W-:Y:S01]  /*1120*/  ISETP.NE.U32.AND P1, PT, RZ, UR4, PT ;  /* 0x00000004ff007c0c */ /* 0x000fe2000bf25070 */
[----:B------:R-:W-:Y:S02]  /*1130*/  IMAD.MOV.U32 R0, RZ, RZ, RZ ;  /* 0x000000ffff007224 */ /* 0x000fe400078e00ff */
[----:B------:R-:W-:Y:S01]  /*1140*/  IMAD.MOV.U32 R72, RZ, RZ, RZ ;  /* 0x000000ffff487224 */ /* 0x000fe200078e00ff */
[----:B------:R-:W-:Y:S01]  /*1150*/  ISETP.NE.AND.EX P1, PT, RZ, UR5, PT, P1 ;  /* 0x00000005ff007c0c */ /* 0x000fe2000bf25310 */
[----:B------:R-:W-:-:S02]  /*1160*/  ULDC.64 UR4, c[0x0][0xa18] ;  /* 0x0002860000047ab9 */ /* 0x000fc40000000a00 */
[----:B------:R-:W-:-:S04]  /*1170*/  ISETP.NE.U32.AND P2, PT, RZ, UR4, PT ;  /* 0x00000004ff007c0c */ /* 0x000fc8000bf45070 */
[----:B------:R-:W-:Y:S01]  /*1180*/  ISETP.NE.AND.EX P2, PT, RZ, UR5, PT, P2 ;  /* 0x00000005ff007c0c */ /* 0x000fe2000bf45320 */
[----:B------:R-:W-:Y:S02]  /*1190*/  ULDC.64 UR4, c[0x0][0xa08] ;  /* 0x0002820000047ab9 */ /* 0x000fe40000000a00 */
[----:B------:R-:W-:-:S03]  /*11a0*/  ISETP.NE.U32.AND P0, PT, RZ, UR4, PT ;  /* 0x00000004ff007c0c */ /* 0x000fc6000bf05070 */
[----:B------:R-:W0:Y:S08]  /*11b0*/  @P1 LDC.64 R4, c[0x0][0xa28] ;  /* 0x00028a00ff041b82 */ /* 0x000e300000000a00 */
[----:B------:R-:W1:Y:S01]  /*11c0*/  @P2 LDC.64 R8, c[0x0][0xa18] ;  /* 0x00028600ff082b82 */ /* 0x000e620000000a00 */
[----:B------:R-:W-:Y:S01]  /*11d0*/  ULDC UR4, c[0x0][0x288] ;  /* 0x0000a20000047ab9 */ /* 0x000fe20000000800 */
[----:B------:R-:W-:Y:S01]  /*11e0*/  ISETP.NE.AND.EX P0, PT, RZ, UR5, PT, P0 ;  /* 0x00000005ff007c0c */ /* 0x000fe2000bf05300 */
[----:B------:R-:W-:Y:S01]  /*11f0*/  IMAD.U32 R3, RZ, RZ, UR4 ;  /* 0x00000004ff037e24 */ /* 0x000fe2000f8e00ff */
[----:B------:R-:W-:Y:S01]  /*1200*/  ULDC.64 UR4, c[0x0][0x3f8] ;  /* 0x0000fe0000047ab9 */ /* 0x000fe20000000a00 */
[----:B--2---:R-:W-:-:S04]  /*1210*/  IMAD.WIDE R10, R30, 0x4, R6 ;  /* 0x000000041e0a7825 */ /* 0x004fc800078e0206 */
[----:B-1----:R-:W-:-:S06]  /*1220*/  @P2 IMAD.WIDE R6, R30, 0x4, R8 ;  /* 0x000000041e062825 */ /* 0x002fcc00078e0208 */
[----:B------:R1:W5:Y:S01]  /*1230*/  @P0 LDG.E R72, desc[UR38][R10.64] ;  /* 0x000000260a480981 */ /* 0x000362000c1e1900 */
[----:B0-----:R-:W-:-:S03]  /*1240*/  @P1 IMAD.WIDE R4, R30, 0x4, R4 ;  /* 0x000000041e041825 */ /* 0x001fc600078e0204 */
[----:B------:R-:W2:Y:S04]  /*1250*/  @P2 LDG.E R3, desc[UR38][R6.64] ;  /* 0x0000002606032981 */ /* 0x000ea8000c1e1900 */
        /* <DEDUP_REMOVED lines=9> */
[----:B------:R-:W-:Y:S01]  /*12f0*/  IMAD.U32 R27, RZ, RZ, UR4 ;  /* 0x00000004ff1b7e24 */ /* 0x000fe2000f8e00ff */
[----:B--2---:R1:W-:Y:S01]  /*1300*/  STL [R1+0x40], R3 ;  /* 0x0000400301007387 */ /* 0x0043e20000100800 */
[----:B------:R-:W-:Y:S01]  /*1310*/  IMAD.MOV.U32 R14, RZ, RZ, R3 ;  /* 0x000000ffff0e7224 */ /* 0x000fe200078e0003 */
[----:B------:R-:W-:Y:S06]  /*1320*/  @P2 BRA `(.L_x_1091) ;  /* 0x0000000000282947 */ /* 0x000fec0003800000 */
[----:B------:R-:W-:Y:S02]  /*1330*/  ULDC.64 UR4, c[0x0][0xa00] ;  /* 0x0002800000047ab9 */ /* 0x000fe40000000a00 */
[----:B------:R-:W-:-:S04]  /*1340*/  ISETP.NE.U32.AND P1, PT, RZ, UR4, PT ;  /* 0x00000004ff007c0c */ /* 0x000fc8000bf25070 */
[----:B------:R-:W-:-:S13]  /*1350*/  ISETP.NE.AND.EX P1, PT, RZ, UR5, PT, P1 ;  /* 0x00000005ff007c0c */ /* 0x000fda000bf25310 */
[----:B------:R-:W-:Y:S05]  /*1360*/  @!P1 BRA `(.L_x_1091) ;  /* 0x0000000000189947 */ /* 0x000fea0003800000 */
[----:B-1----:R-:W0:Y:S02]  /*1370*/  LDC.64 R4, c[0x0][0xa00] ;  /* 0x00028000ff047b82 */ /* 0x002e240000000a00 */
[----:B0-----:R-:W-:-:S05]  /*1380*/  IMAD.WIDE R4, R30, 0x4, R4 ;  /* 0x000000041e047825 */ /* 0x001fca00078e0204 */
[----:B------:R-:W2:Y:S04]  /*1390*/  LDG.E R3, desc[UR38][R4.64] ;  /* 0x0000002604037981 */ /* 0x000ea8000c1e1900 */
[----:B------:R-:W2:Y:S02]  /*13a0*/  LDG.E R6, desc[UR38][R4.64+0x4] ;  /* 0x0000042604067981 */ /* 0x000ea4000c1e1900 */
[----:B--2---:R-:W-:-:S05]  /*13b0*/  IMAD.IADD R14, R6, 0x1, -R3 ;  /* 0x00000001060e7824 */ /* 0x004fca00078e0a03 */
[----:B------:R0:W-:Y:S02]  /*13c0*/  STL [R1+0x40], R14 ;  /* 0x0000400e01007387 */ /* 0x0001e40000100800 */
.L_x_1091:
[----:B------:R-:W2:Y:S01]  /*13d0*/  LDL R13, [R1+0x34] ;  /* 0x00003400010d7983 */ /* 0x000ea20000100800 */
[----:B------:R-:W-:-:S03]  /*13e0*/  ULDC.64 UR4, c[0x0][0xa20] ;  /* 0x0002880000047ab9 */ /* 0x000fc60000000a00 */
[----:B------:R-:W3:Y:S01]  /*13f0*/  LDL R29, [R1+0x38] ;  /* 0x00003800011d7983 */ /* 0x000ee20000100800 */
[----:B------:R-:W-:-:S04]  /*1400*/  ISETP.NE.U32.AND P1, PT, RZ, UR4, PT ;  /* 0x00000004ff007c0c */ /* 0x000fc8000bf25070 */
[----:B------:R-:W-:Y:S01]  /*1410*/  ISETP.NE.AND.EX P1, PT, RZ, UR5, PT, P1 ;  /* 0x00000005ff007c0c */ /* 0x000fe2000bf25310 */
[----:B--2---:R2:W-:Y:S04]  /*1420*/  STL [R1+0x54], R13 ;  /* 0x0000540d01007387 */ /* 0x0045e80000100800 */
[----:B---3--:R2:W-:Y:S04]  /*1430*/  STL [R1+0x48], R29 ;  /* 0x0000481d01007387 */ /* 0x0085e80000100800 */
[----:B------:R2:W-:Y:S04]  /*1440*/  STL [R1+0x4c], R30 ;  /* 0x00004c1e01007387 */ /* 0x0005e80000100800 */
[----:B------:R-:W-:Y:S05]  /*1450*/  @!P1 BRA `(.L_x_1092) ;  /* 0x0000000000109947 */ /* 0x000fea0003800000 */
[----:B-1----:R-:W1:Y:S02]  /*1460*/  LDC.64 R4, c[0x0][0xa20] ;  /* 0x00028800ff047b82 */ /* 0x002e640000000a00 */
[----:B-1----:R-:W-:-:S05]  /*1470*/  IMAD.WIDE R4, R30, 0x4, R4 ;  /* 0x000000041e047825 */ /* 0x002fca00078e0204 */
[----:B------:R3:W5:Y:S01]  /*1480*/  LDG.E R27, desc[UR38][R4.64] ;  /* 0x00000026041b7981 */ /* 0x000762000c1e1900 */
[----:B------:R-:W-:Y:S05]  /*1490*/  BRA `(.L_x_1093) ;  /* 0x0000000000107947 */ /* 0x000fea0003800000 */
.L_x_1092:
[----:B------:R-:W-:Y:S05]  /*14a0*/  @!P0 BRA `(.L_x_1093) ;  /* 0x00000000000c8947 */ /* 0x000fea0003800000 */
[----:B-1----:R-:W3:Y:S04]  /*14b0*/  LDG.E R4, desc[UR38][R10.64] ;  /* 0x000000260a047981 */ /* 0x002ee8000c1e1900 */
[----:B------:R-:W3:Y:S02]  /*14c0*/  LDG.E R27, desc[UR38][R10.64+0x4] ;  /* 0x000004260a1b7981 */ /* 0x000ee4000c1e1900 */
[----:B---3--:R-:W-:-:S07]  /*14d0*/  IMAD.IADD R27, R27, 0x1, -R4 ;  /* 0x000000011b1b7824 */ /* 0x008fce00078e0a04 */
.L_x_1093:
[----:B------:R-:W-:Y:S01]  /*14e0*/  ULDC.64 UR4, c[0x0][0xa10] ;  /* 0x0002840000047ab9 */ /* 0x000fe20000000a00 */
[----:B-1----:R-:W1:Y:S01]  /*14f0*/  LDC.64 R10, c[0x0][0x9e0] ;  /* 0x00027800ff0a7b82 */ /* 0x002e620000000a00 */
[----:B------:R-:W-:-:S04]  /*1500*/  ISETP.NE.U32.AND P0, PT, RZ, UR4, PT ;  /* 0x00000004ff007c0c */ /* 0x000fc8000bf05070 */
[----:B------:R-:W-:Y:S01]  /*1510*/  ISETP.NE.AND.EX P0, PT, RZ, UR5, PT, P0 ;  /* 0x00000005ff007c0c */ /* 0x000fe2000bf05300 */
[----:B------:R-:W-:Y:S02]  /*1520*/  ULDC.64 UR4, c[0x0][0xa30] ;  /* 0x00028c0000047ab9 */ /* 0x000fe40000000a00 */
[----:B------:R-:W-:-:S04]  /*1530*/  ISETP.NE.U32.AND P1, PT, RZ, UR4, PT ;  /* 0x00000004ff007c0c */ /* 0x000fc8000bf25070 */
[----:B------:R-:W-:-:S06]  /*1540*/  ISETP.NE.AND.EX P1, PT, RZ, UR5, PT, P1 ;  /* 0x00000005ff007c0c */ /* 0x000fcc000bf25310 */
[----:B---3--:R-:W3:Y:S08]  /*1550*/  @P0 LDC.64 R4, c[0x0][0xa10] ;  /* 0x00028400ff040b82 */ /* 0x008ef00000000a00 */
[----:B------:R-:W4:Y:S01]  /*1560*/  @P1 LDC.64 R6, c[0x0][0xa30] ;  /* 0x00028c00ff061b82 */ /* 0x000f220000000a00 */
[----:B---3--:R-:W-:-:S05]  /*1570*/  @P0 IMAD.WIDE R4, R30, 0x4, R4 ;  /* 0x000000041e040825 */ /* 0x008fca00078e0204 */
[----:B------:R-:W3:Y:S04]  /*1580*/  @P0 LDG.E R3, desc[UR38][R4.64] ;  /* 0x0000002604030981 */ /* 0x000ee8000c1e1900 */
[----:B------:R-:W3:Y:S01]  /*1590*/  @P0 LDG.E R8, desc[UR38][R4.64+0x4] ;  /* 0x0000042604080981 */ /* 0x000ee2000c1e1900 */
[----:B-----5:R-:W-:Y:S02]  /*15a0*/  IMAD.IADD R9, R27, 0x1, -R0 ;  /* 0x000000011b097824 */ /* 0x020fe400078e0a00 */
[----:B------:R-:W-:Y:S02]  /*15b0*/  IMAD.MOV.U32 R105, RZ, RZ, R27 ;  /* 0x000000ffff697224 */ /* 0x000fe400078e001b */
[----:B----4-:R-:W-:-:S05]  /*15c0*/  @P1 IMAD.WIDE R6, R30, 0x4, R6 ;  /* 0x000000041e061825 */ /* 0x010fca00078e0206 */
[----:B------:R4:W5:Y:S01]  /*15d0*/  @P1 LDG.E R105, desc[UR38][R6.64] ;  /* 0x0000002606691981 */ /* 0x000962000c1e1900 */
[----:B-1----:R-:W-:Y:S01]  /*15e0*/  ISETP.GE.AND P1, PT, R11, 0x1, PT ;  /* 0x000000010b00780c */ /* 0x002fe20003f26270 */
[----:B------:R-:W-:-:S04]  /*15f0*/  IMAD.MOV.U32 R108, RZ, RZ, 0xc0 ;  /* 0x000000c0ff6c7424 */ /* 0x000fc800078e00ff */
[----:B------:R-:W-:Y:S02]  /*1600*/  IMAD R108, R13, R108, 0xc0 ;  /* 0x000000c00d6c7424 */ /* 0x000fe400078e026c */
[----:B---3--:R-:W-:-:S04]  /*1610*/  @P0 IMAD.IADD R24, R8, 0x1, -R3 ;  /* 0x0000000108180824 */ /* 0x008fc800078e0a03 */
[----:B------:R-:W-:-:S04]  /*1620*/  IMAD.IADD R12, R9, 0x1, R24 ;  /* 0x00000001090c7824 */ /* 0x000fc800078e0218 */
[C---:B------:R-:W-:Y:S01]  /*1630*/  VIADD R0, R12.reuse, 0x7f ;  /* 0x0000007f0c007836 */ /* 0x040fe20000000000 */
[----:B------:R4:W-:Y:S01]  /*1640*/  STL [R1+0x30], R12 ;  /* 0x0000300c01007387 */ /* 0x0009e20000100800 */
[----:B------:R-:W-:-:S03]  /*1650*/  IADD3 R108, R12, R108, -R14 ;  /* 0x0000006c0c6c7210 */ /* 0x000fc60007ffe80e */
[----:B------:R-:W-:-:S04]  /*1660*/  SHF.R.S32.HI R3, RZ, 0x1f, R0 ;  /* 0x0000001fff037819 */ /* 0x000fc80000011400 */
[----:B------:R-:W-:Y:S01]  /*1670*/  LEA.HI R3, R3, R0, RZ, 0x7 ;  /* 0x0000000003037211 */ /* 0x000fe200078f38ff */
[----:B------:R-:W-:-:S03]  /*1680*/  IMAD.IADD R0, R108, 0x1, R10 ;  /* 0x000000016c007824 */ /* 0x000fc600078e020a */
[----:B------:R-:W-:Y:S01]  /*1690*/  SHF.R.S32.HI R111, RZ, 0x7, R3 ;  /* 0x00000007ff6f7819 */ /* 0x000fe20000011403 */
[----:B----4-:R-:W-:Y:S06]  /*16a0*/  @!P1 BRA `(.L_x_1094) ;  /* 0x0000000000489947 */ /* 0x010fec0003800000 */
[C---:B------:R-:W-:Y:S01]  /*16b0*/  ISETP.GT.AND P0, PT, R108.reuse, RZ, PT ;  /* 0x000000ff6c00720c */ /* 0x040fe20003f04270 */
[----:B------:R-:W-:Y:S01]  /*16c0*/  BSSY B0, `(.L_x_1095) ;  /* 0x000000e000007945 */ /* 0x000fe20003800000 */
[----:B------:R-:W-:-:S11]  /*16d0*/  VIADD R3, R108, 0xffffffff ;  /* 0xffffffff6c037836 */ /* 0x000fd60000000000 */
[----:B------:R-:W-:Y:S05]  /*16e0*/  @P0 BRA `(.L_x_1096) ;  /* 0x00000000001c0947 */ /* 0x000fea0003800000 */
[----:B------:R-:W-:Y:S01]  /*16f0*/  ISETP.NE.AND P0, PT, R11, 0x1, PT ;  /* 0x000000010b00780c */ /* 0x000fe20003f05270 */
[----:B------:R-:W-:-:S12]  /*1700*/  IMAD.MOV R3, RZ, RZ, -R108 ;  /* 0x000000ffff037224 */ /* 0x000fd800078e0a6c */
[----:B------:R-:W1:Y:S02]  /*1710*/  @P0 LDC.64 R4, c[0x0][0x9e8] ;  /* 0x00027a00ff040b82 */ /* 0x000e640000000a00 */
[----:B-1----:R-:W-:-:S05]  /*1720*/  @P0 IMAD.HI.U32 R4, R3, R4, RZ ;  /* 0x0000000403040227 */ /* 0x002fca00078e00ff */
[----:B------:R-:W-:-:S04]  /*1730*/  @P0 SHF.R.U32.HI R3, RZ, R5, R4 ;  /* 0x00000005ff030219 */ /* 0x000fc80000011604 */
[----:B------:R-:W-:Y:S01]  /*1740*/  LOP3.LUT R3, RZ, R3, RZ, 0x33, !PT ;  /* 0x00000003ff037212 */ /* 0x000fe200078e33ff */
[----:B------:R-:W-:Y:S06]  /*1750*/  BRA `(.L_x_1097) ;  /* 0x0000000000107947 */ /* 0x000fec0003800000 */
.L_x_1096:
[----:B------:R-:W-:-:S13]  /*1760*/  ISETP.NE.AND P0, PT, R11, 0x1, PT ;  /* 0x000000010b00780c */ /* 0x000fda0003f05270 */
[----:B------:R-:W1:Y:S02]  /*1770*/  @P0 LDC.64 R4, c[0x0][0x9e8] ;  /* 0x00027a00ff040b82 */ /* 0x000e640000000a00 */
[----:B-1----:R-:W-:-:S05]  /*1780*/  @P0 IMAD.HI.U32 R4, R3, R4, RZ ;  /* 0x0000000403040227 */ /* 0x002fca00078e00ff */
[----:B------:R-:W-:-:S07]  /*1790*/  @P0 SHF.R.U32.HI R3, RZ, R5, R4 ;  /* 0x00000005ff030219 */ /* 0x000fce0000011604 */
.L_x_1097:
[----:B------:R-:W-:Y:S05]  /*17a0*/  BSYNC B0 ;  /* 0x0000000000007941 */ /* 0x000fea0003800000 */
.L_x_1095:
[----:B------:R-:W-:-:S05]  /*17b0*/  IMAD R3, R3, R11, R11 ;  /* 0x0000000b03037224 */ /* 0x000fca00078e020b */
[----:B------:R-:W-:-:S07]  /*17c0*/  VIMNMX R0, R0, R3, PT ;  /* 0x0000000300007248 */ /* 0x000fce0003fe0100 */
.L_x_1094:
[----:B------:R-:W-:Y:S01]  /*17d0*/  IMAD R106, R13, 0xc0, -R14 ;  /* 0x000000c00d6a7824 */ /* 0x000fe200078e0a0e */
[----:B------:R-:W-:-:S03]  /*17e0*/  ULDC UR4, c[0x0][0x9dc] ;  /* 0x0002770000047ab9 */ /* 0x000fc60000000800 */
[----:B------:R-:W-:-:S04]  /*17f0*/  IMAD.IADD R106, R12, 0x1, R106 ;  /* 0x000000010c6a7824 */ /* 0x000fc800078e026a */
[----:B------:R-:W-:Y:S01]  /*1800*/  VIADD R3, R106, -UR4 ;  /* 0x800000046a037c36 */ /* 0x000fe20008000000 */
[----:B------:R-:W-:Y:S06]  /*1810*/  @!P1 BRA `(.L_x_1098) ;  /* 0x0000000000489947 */ /* 0x000fec0003800000 */
[----:B------:R-:W-:Y:S01]  /*1820*/  ISETP.GT.AND P0, PT, R106, -0x1, PT ;  /* 0xffffffff6a00780c */ /* 0x000fe20003f04270 */
[----:B------:R-:W-:-:S12]  /*1830*/  BSSY B0, `(.L_x_1099) ;  /* 0x000000e000007945 */ /* 0x000fd80003800000 */
[----:B------:R-:W-:Y:S05]  /*1840*/  @P0 BRA `(.L_x_1100) ;  /* 0x00000000001c0947 */ /* 0x000fea0003800000 */
[----:B------:R-:W-:Y:S02]  /*1850*/  ISETP.NE.AND P0, PT, R11, 0x1, PT ;  /* 0x000000010b00780c */ /* 0x000fe40003f05270 */
[----:B------:R-:W-:-:S11]  /*1860*/  LOP3.LUT R5, RZ, R106, RZ, 0x33, !PT ;  /* 0x0000006aff057212 */ /* 0x000fd600078e33ff */
[----:B------:R-:W1:Y:S02]  /*1870*/  @P0 LDC.64 R6, c[0x0][0x9e8] ;  /* 0x00027a00ff060b82 */ /* 0x000e640000000a00 */
[----:B-1----:R-:W-:-:S05]  /*1880*/  @P0 IMAD.HI.U32 R4, R5, R6, RZ ;  /* 0x0000000605040227 */ /* 0x002fca00078e00ff */
[----:B------:R-:W-:-:S04]  /*1890*/  @P0 SHF.R.U32.HI R5, RZ, R7, R4 ;  /* 0x00000007ff050219 */ /* 0x000fc80000011604 */
[----:B------:R-:W-:Y:S01]  /*18a0*/  LOP3.LUT R4, RZ, R5, RZ, 0x33, !PT ;  /* 0x00000005ff047212 */ /* 0x000fe200078e33ff */
[----:B------:R-:W-:Y:S06]  /*18b0*/  BRA `(.L_x_1101) ;  /* 0x0000000000147947 */ /* 0x000fec0003800000 */
.L_x_1100:
[----:B------:R-:W-:Y:S01]  /*18c0*/  ISETP.NE.AND P0, PT, R11, 0x1, PT ;  /* 0x000000010b00780c */ /* 0x000fe20003f05270 */
[----:B------:R-:W-:-:S12]  /*18d0*/  IMAD.MOV.U32 R4, RZ, RZ, R106 ;  /* 0x000000ffff047224 */ /* 0x000fd800078e006a */
[----:B------:R-:W1:Y:S02]  /*18e0*/  @P0 LDC.64 R6, c[0x0][0x9e8] ;  /* 0x00027a00ff060b82 */ /* 0x000e640000000a00 */
[----:B-1----:R-:W-:-:S05]  /*18f0*/  @P0 IMAD.HI.U32 R6, R106, R6, RZ ;  /* 0x000000066a060227 */ /* 0x002fca00078e00ff */
[----:B------:R-:W-:-:S07]  /*1900*/  @P0 SHF.R.U32.HI R4, RZ, R7, R6 ;  /* 0x00000007ff040219 */ /* 0x000fce0000011606 */
.L_x_1101:
[----:B------:R-:W-:Y:S05]  /*1910*/  BSYNC B0 ;  /* 0x0000000000007941 */ /* 0x000fea0003800000 */
.L_x_1099:
[----:B------:R-:W-:-:S05]  /*1920*/  IMAD R4, R4, R11, RZ ;  /* 0x0000000b04047224 */ /* 0x000fca00078e02ff */
[----:B------:R-:W-:-:S07]  /*1930*/  VIMNMX R3, R3, R4, !PT ;  /* 0x0000000403037248 */ /* 0x000fce0007fe0100 */
.L_x_1098:
[----:B------:R-:W-:Y:S01]  /*1940*/  VIADD R0, R0, 0x7f ;  /* 0x0000007f00007836 */ /* 0x000fe20000000000 */
[----:B------:R-:W-:-:S04]  /*1950*/  SHF.R.S32.HI R4, RZ, 0x1f, R3 ;  /* 0x0000001fff047819 */ /* 0x000fc80000011403 */
[----:B------:R-:W-:Y:S02]  /*1960*/  SHF.R.S32.HI R5, RZ, 0x1f, R0 ;  /* 0x0000001fff057819 */ /* 0x000fe40000011400 */
[----:B------:R-:W-:Y:S02]  /*1970*/  LEA.HI R4, R4, R3, RZ, 0x7 ;  /* 0x0000000304047211 */ /* 0x000fe400078f38ff */
[----:B------:R-:W-:Y:S02]  /*1980*/  LEA.HI R5, R5, R0, RZ, 0x7 ;  /* 0x0000000005057211 */ /* 0x000fe400078f38ff */
[----:B------:R-:W-:Y:S02]  /*1990*/  SHF.R.S32.HI R4, RZ, 0x7, R4 ;  /* 0x00000007ff047819 */ /* 0x000fe40000011404 */
[----:B------:R-:W-:Y:S02]  /*19a0*/  SHF.R.S32.HI R0, RZ, 0x7, R5 ;  /* 0x00000007ff007819 */ /* 0x000fe40000011405 */
[----:B------:R-:W-:-:S02]  /*19b0*/  VIMNMX R4, RZ, R4, !PT ;  /* 0x00000004ff047248 */ /* 0x000fc40007fe0100 */
[----:B------:R-:W-:-:S03]  /*19c0*/  VIMNMX R0, R111, R0, PT ;  /* 0x000000006f007248 */ /* 0x000fc60003fe0100 */
[--C-:B------:R-:W-:Y:S02]  /*19d0*/  IMAD R4, R4, 0x80, -R9.reuse ;  /* 0x0000008004047824 */ /* 0x100fe400078e0a09 */
[----:B------:R-:W-:-:S03]  /*19e0*/  IMAD R3, R0, 0x80, -R9 ;  /* 0x0000008000037824 */ /* 0x000fc600078e0a09 */
[----:B------:R-:W-:Y:S02]  /*19f0*/  VIMNMX R4, RZ, R4, !PT ;  /* 0x00000004ff047248 */ /* 0x000fe40007fe0100 */
[----:B------:R-:W-:Y:S02]  /*1a00*/  VIMNMX R3, R3, R24, PT ;  /* 0x0000001803037248 */ /* 0x000fe40003fe0100 */
[----:B------:R-:W-:Y:S02]  /*1a10*/  SHF.R.U32.HI R76, RZ, 0x7, R4 ;  /* 0x00000007ff4c7819 */ /* 0x000fe40000011604 */
[----:B------:R-:W-:-:S03]  /*1a20*/  ISETP.GT.AND P0, PT, R3, R4, PT ;  /* 0x000000040300720c */ /* 0x000fc60003f04270 */
[----:B------:R-:W-:-:S10]  /*1a30*/  IMAD.MOV.U32 R25, RZ, RZ, R76 ;  /* 0x000000ffff197224 */ /* 0x000fd400078e004c */
[----:B------:R-:W-:-:S05]  /*1a40*/  @P0 VIADD R0, R3, 0x7f ;  /* 0x0000007f03000836 */ /* 0x000fca0000000000 */
[----:B------:R-:W-:-:S04]  /*1a50*/  @P0 SHF.R.S32.HI R3, RZ, 0x1f, R0 ;  /* 0x0000001fff030819 */ /* 0x000fc80000011400 */
[----:B------:R-:W-:-:S04]  /*1a60*/  @P0 LEA.HI R3, R3, R0, RZ, 0x7 ;  /* 0x0000000003030211 */ /* 0x000fc800078f38ff */
[----:B------:R-:W-:Y:S02]  /*1a70*/  @P0 SHF.R.S32.HI R25, RZ, 0x7, R3 ;  /* 0x00000007ff190819 */ /* 0x000fe40000011403 */
[----:B------:R-:W-:Y:S02]  /*1a80*/  PLOP3.LUT P0, PT, PT, PT, PT, 0x80, 0x0 ;  /* 0x000000000000781c */ /* 0x000fe40003f0f070 */
[----:B------:R-:W-:-:S13]  /*1a90*/  ISETP.GT.AND P1, PT, R25, R76, PT ;  /* 0x0000004c1900720c */ /* 0x000fda0003f24270 */
[----:B------:R-:W-:Y:S05]  /*1aa0*/  @!P1 BRA `(.L_x_1102) ;  /* 0x0000005400449947 */ /* 0x000fea0003800000 */
        /* <DEDUP_REMOVED lines=8> */
[----:B0-----:R0:W1:Y:S01]  /*1b30*/  LDC.64 R14, c[0x4][R0] ;  /* 0x01000000000e7b82 */ /* 0x0010620000000a00 */
        /* <DEDUP_REMOVED lines=8> */
[----:B0-2---:R-:W-:-:S07]  /*1bc0*/  IMAD.MOV.U32 R13, RZ, RZ, RZ ;  /* 0x000000ffff0d7224 */ /* 0x005fce00078e00ff */
[----:B------:R-:W-:-:S07]  /*1bd0*/  LEPC R20, `(.L_x_1104) ;  /* 0x000000001014794e */ /* 0x000fce0000000000 */
[----:B-1---5:R-:W-:Y:S05]  /*1be0*/  CALL.ABS.NOINC R14 ;  /* 0x000000000e007343 */ /* 0x022fea0003c00000 */
.L_x_1104:
[----:B------:R-:W-:Y:S05]  /*1bf0*/  BSYNC B6 ;  /* 0x0000000000067941 */ /* 0x000fea0003800000 */
.L_x_1103:
        /* <DEDUP_REMOVED lines=20> */
.L_x_1106:
[----:B------:R-:W-:Y:S05]  /*1d40*/  BSYNC B6 ;  /* 0x0000000000067941 */ /* 0x000fea0003800000 */
.L_x_1105:
[----:B------:R-:W-:Y:S01]  /*1d50*/  ULDC.64 UR4, c[0x0][0x9f8] ;  /* 0x00027e0000047ab9 */ /* 0x000fe20000000a00 */
[----:B------:R-:W-:Y:S01]  /*1d60*/  IMAD.MOV.U32 R3, RZ, RZ, R30 ;  /* 0x000000ffff037224 */ /* 0x000fe200078e001e */
[----:B------:R-:W-:Y:S01]  /*1d70*/  ISETP.NE.U32.AND P0, PT, RZ, UR4, PT ;  /* 0x00000004ff007c0c */ /* 0x000fe2000bf05070 */
[----:B------:R-:W3:Y:S01]  /*1d80*/  LDL.LU R38, [R1] ;  /* 0x0000000001267983 */ /* 0x000ee20000300800 */
[----:B------:R-:W1:Y:S01]  /*1d90*/  LDC R0, c[0x0][0x428] ;  /* 0x00010a00ff007b82 */ /* 0x000e620000000800 */
[----:B------:R-:W4:Y:S01]  /*1da0*/  S2R R20, SR_TID.X ;  /* 0x0000000000147919 */ /* 0x000f220000002100 */
[----:B------:R-:W-:-:S06]  /*1db0*/  ISETP.NE.AND.EX P0, PT, RZ, UR5, PT, P0 ;  /* 0x00000005ff007c0c */ /* 0x000fcc000bf05300 */
[----:B------:R-:W0:Y:S01]  /*1dc0*/  LDC.64 R6, c[0x0][0x2f0] ;  /* 0x0000bc00ff067b82 */ /* 0x000e220000000a00 */
[----:B------:R-:W-:Y:S01]  /*1dd0*/  IMAD.IADD R72, R72, 0x1, R27 ;  /* 0x0000000148487824 */ /* 0x000fe200078e021b */
[----:B------:R-:W-:Y:S01]  /*1de0*/  ULDC.64 UR6, c[0x0][0xa08] ;  /* 0x0002820000067ab9 */ /* 0x000fe20000000a00 */
[----:B------:R-:W-:Y:S01]  /*1df0*/  IMAD.MOV.U32 R15, RZ, RZ, R29 ;  /* 0x000000ffff0f7224 */ /* 0x000fe200078e001d */
[----:B------:R-:W-:Y:S01]  /*1e00*/  ULDC.64 UR4, c[0x0][0x2f8] ;  /* 0x0000be0000047ab9 */ /* 0x000fe20000000a00 */
[----:B------:R-:W-:Y:S01]  /*1e10*/  SHF.R.S32.HI R32, RZ, 0x1f, R23 ;  /* 0x0000001fff207819 */ /* 0x000fe20000011417 */
[C---:B------:R-:W-:Y:S01]  /*1e20*/  VIADD R37, R19.reuse, 0x10 ;  /* 0x0000001013257836 */ /* 0x040fe20000000000 */
[----:B------:R-:W3:Y:S01]  /*1e30*/  LDL R36, [R1+0x18] ;  /* 0x0000180001247983 */ /* 0x000ee20000100800 */
[C---:B------:R-:W-:Y:S01]  /*1e40*/  VIADD R103, R19.reuse, 0x30 ;  /* 0x0000003013677836 */ /* 0x040fe20000000000 */
[----:B------:R-:W2:Y:S01]  /*1e50*/  @P0 LDC.64 R4, c[0x0][0x9f8] ;  /* 0x00027e00ff040b82 */ /* 0x000ea20000000a00 */
[----:B------:R-:W-:Y:S01]  /*1e60*/  VIADD R31, R19, 0x20 ;  /* 0x00000020131f7836 */ /* 0x000fe20000000000 */
[----:B------:R-:W3:Y:S06]  /*1e70*/  LDL R35, [R1+0x1c] ;  /* 0x00001c0001237983 */ /* 0x000eec0000100800 */
[----:B------:R-:W3:Y:S01]  /*1e80*/  LDC R104, c[0x0][0x3d4] ;  /* 0x0000f500ff687b82 */ /* 0x000ee20000000800 */
[----:B--2---:R-:W-:-:S05]  /*1e90*/  @P0 IMAD.WIDE R4, R30, 0x4, R4 ;  /* 0x000000041e040825 */ /* 0x004fca00078e0204 */
[----:B------:R2:W3:Y:S01]  /*1ea0*/  @P0 LDG.E R3, desc[UR38][R4.64] ;  /* 0x0000002604030981 */ /* 0x0004e2000c1e1900 */
[----:B-1----:R-:W-:Y:S02]  /*1eb0*/  ISETP.NE.AND P0, PT, R0, 0x1, PT ;  /* 0x000000010000780c */ /* 0x002fe40003f05270 */
[----:B------:R-:W-:Y:S02]  /*1ec0*/  SHF.R.S32.HI R13, RZ, 0x1f, R72 ;  /* 0x0000001fff0d7819 */ /* 0x000fe40000011448 */
[----:B----4-:R-:W-:-:S03]  /*1ed0*/  SHF.R.U32.HI R34, RZ, 0x7, R20 ;  /* 0x00000007ff227819 */ /* 0x010fc60000011614 */
[-C--:B0-----:R-:W-:Y:S02]  /*1ee0*/  IMAD R8, R13, R6.reuse, RZ ;  /* 0x000000060d087224 */ /* 0x081fe400078e02ff */
[----:B--2---:R-:W-:-:S04]  /*1ef0*/  IMAD.WIDE.U32 R4, R72, R6, RZ ;  /* 0x0000000648047225 */ /* 0x004fc800078e00ff */
[----:B------:R-:W0:Y:S08]  /*1f00*/  @P0 LDC R0, c[0x0][0x42c] ;  /* 0x00010b00ff000b82 */ /* 0x000e300000000800 */
[----:B------:R-:W1:Y:S01]  /*1f10*/  @P0 LDC R9, c[0x0][0x430] ;  /* 0x00010c00ff090b82 */ /* 0x000e620000000800 */
[----:B0-----:R-:W-:-:S05]  /*1f20*/  @P0 IMAD.HI.U32 R0, R29, R0, RZ ;  /* 0x000000001d000227 */ /* 0x001fca00078e00ff */
[----:B-1----:R-:W-:Y:S01]  /*1f30*/  @P0 SHF.R.U32.HI R15, RZ, R9, R0 ;  /* 0x00000009ff0f0219 */ /* 0x002fe20000011600 */
[----:B------:R-:W-:Y:S01]  /*1f40*/  VIADD R0, R20, 0xffffff80 ;  /* 0xffffff8014007836 */ /* 0x000fe20000000000 */
[----:B------:R-:W-:Y:S01]  /*1f50*/  ISETP.NE.U32.AND P0, PT, RZ, UR6, PT ;  /* 0x00000006ff007c0c */ /* 0x000fe2000bf05070 */
[----:B------:R-:W-:Y:S01]  /*1f60*/  IMAD R9, R72, R7, R8 ;  /* 0x0000000748097224 */ /* 0x000fe200078e0208 */
[----:B------:R-:W-:Y:S02]  /*1f70*/  SHF.R.S32.HI R10, RZ, 0x1f, R15 ;  /* 0x0000001fff0a7819 */ /* 0x000fe4000001140f */
[----:B------:R-:W-:Y:S01]  /*1f80*/  SHF.R.S32.HI R11, RZ, 0x1f, R0 ;  /* 0x0000001fff0b7819 */ /* 0x000fe20000011400 */
[----:B------:R-:W-:Y:S01]  /*1f90*/  IMAD.IADD R5, R5, 0x1, R9 ;  /* 0x0000000105057824 */ /* 0x000fe200078e0209 */
[----:B------:R-:W-:Y:S01]  /*1fa0*/  ISETP.NE.AND.EX P0, PT, RZ, UR7, PT, P0 ;  /* 0x00000007ff007c0c */ /* 0x000fe2000bf05300 */
[----:B------:R-:W-:Y:S01]  /*1fb0*/  IMAD R8, R10, UR4, RZ ;  /* 0x000000040a087c24 */ /* 0x000fe2000f8e02ff */
[----:B------:R-:W-:Y:S01]  /*1fc0*/  LEA.HI R11, R11, R0, RZ, 0x2 ;  /* 0x000000000b0b7211 */ /* 0x000fe200078f10ff */
[----:B------:R-:W-:Y:S01]  /*1fd0*/  IMAD.WIDE.U32 R4, R15, UR4, R4 ;  /* 0x000000040f047c25 */ /* 0x000fe2000f8e0004 */
[----:B------:R-:W-:-:S02]  /*1fe0*/  ISETP.NE.AND P6, PT, R34, 0x1, PT ;  /* 0x000000012200780c */ /* 0x000fc40003fc5270 */
[--C-:B------:R-:W-:Y:S01]  /*1ff0*/  SHF.R.S32.HI R21, RZ, 0x2, R11.reuse ;  /* 0x00000002ff157819 */ /* 0x100fe2000001140b */
[----:B------:R-:W-:Y:S01]  /*2000*/  IMAD R9, R15, UR5, R8 ;  /* 0x000000050f097c24 */ /* 0x000fe2000f8e0208 */
[----:B------:R-:W-:Y:S01]  /*2010*/  ULDC.64 UR4, c[0x0][0x300] ;  /* 0x0000c00000047ab9 */ /* 0x000fe20000000a00 */
[----:B------:R-:W-:Y:S02]  /*2020*/  SHF.R.S32.HI R8, RZ, 0x1f, R11 ;  /* 0x0000001fff087819 */ /* 0x000fe4000001140b */
[----:B------:R-:W-:Y:S02]  /*2030*/  IMAD.IADD R5, R5, 0x1, R9 ;  /* 0x0000000105057824 */ /* 0x000fe400078e0209 */
[----:B------:R-:W-:-:S04]  /*2040*/  LEA.HI R8, R8, R21, RZ, 0x2 ;  /* 0x0000001508087211 */ /* 0x000fc800078f10ff */
[----:B------:R-:W-:-:S05]  /*2050*/  LOP3.LUT R8, R8, 0xfffffffc, RZ, 0xc0, !PT ;  /* 0xfffffffc08087812 */ /* 0x000fca00078ec0ff */
[----:B------:R-:W-:Y:S01]  /*2060*/  IMAD.IADD R21, R21, 0x1, -R8 ;  /* 0x0000000115157824 */ /* 0x000fe200078e0a08 */
[----:B---3--:R-:W-:Y:S02]  /*2070*/  LOP3.LUT R38, R38, 0xfffffffd, RZ, 0xc0, !PT ;  /* 0xfffffffd26267812 */ /* 0x008fe400078ec0ff */
[----:B------:R-:W-:Y:S02]  /*2080*/  SHF.R.S32.HI R0, RZ, 0x1f, R3 ;  /* 0x0000001fff007819 */ /* 0x000fe40000011403 */
[----:B------:R-:W-:Y:S02]  /*2090*/  SEL R63, R3, RZ, !P0 ;  /* 0x000000ff033f7207 */ /* 0x000fe40004000000 */
[----:B------:R-:W-:-:S05]  /*20a0*/  SEL R30, R0, RZ, !P0 ;  /* 0x000000ff001e7207 */ /* 0x000fca0004000000 */
[----:B------:R-:W-:Y:S02]  /*20b0*/  IMAD R0, R30, UR4, RZ ;  /* 0x000000041e007c24 */ /* 0x000fe4000f8e02ff */
[----:B------:R-:W-:-:S04]  /*20c0*/  IMAD.WIDE.U32 R60, R63, UR4, R4 ;  /* 0x000000043f3c7c25 */ /* 0x000fc8000f8e0004 */
[----:B------:R-:W-:Y:S01]  /*20d0*/  IMAD R3, R63, UR5, R0 ;  /* 0x000000053f037c24 */ /* 0x000fe2000f8e0200 */
[----:B------:R-:W-:Y:S05]  /*20e0*/  @!P6 WARPSYNC.ALL ;  /* 0x000000000000e948 */ /* 0x000fea0003800000 */
[----:B------:R-:W-:Y:S01]  /*20f0*/  ULDC.64 UR4, c[0x0][0x320] ;  /* 0x0000c80000047ab9 */ /* 0x000fe20000000a00 */
[--C-:B------:R-:W-:Y:S01]  /*2100*/  SHF.R.S32.HI R5, RZ, 0x1f, R19.reuse ;  /* 0x0000001fff057819 */ /* 0x100fe20000011413 */
[----:B------:R-:W-:Y:S01]  /*2110*/  IMAD R0, R10, UR4, RZ ;  /* 0x000000040a007c24 */ /* 0x000fe2000f8e02ff */
[----:B------:R-:W-:Y:S01]  /*2120*/  ULDC.64 UR6, c[0x0][0x328] ;  /* 0x0000ca0000067ab9 */ /* 0x000fe20000000a00 */
[----:B------:R-:W-:Y:S01]  /*2130*/  IMAD.MOV.U32 R4, RZ, RZ, R19 ;  /* 0x000000ffff047224 */ /* 0x000fe200078e0013 */
[----:B------:R-:W0:Y:S01]  /*2140*/  LDC.64 R10, c[0x0][0x3e8] ;  /* 0x0000fa00ff0a7b82 */ /* 0x000e220000000a00 */
[----:B------:R-:W-:-:S02]  /*2150*/  IMAD R27, R15, UR5, R0 ;  /* 0x000000050f1b7c24 */ /* 0x000fc4000f8e0200 */
[----:B------:R-:W-:Y:S01]  /*2160*/  IMAD.WIDE.U32 R14, R15, UR4, R4 ;  /* 0x000000040f0e7c25 */ /* 0x000fe2000f8e0004 */
[----:B------:R-:W-:-:S03]  /*2170*/  ULDC UR4, c[0x0][0x2e4] ;  /* 0x0000b90000047ab9 */ /* 0x000fc60000000800 */
[-C--:B------:R-:W-:Y:S01]  /*2180*/  IMAD R0, R32, R6.reuse, RZ ;  /* 0x0000000620007224 */ /* 0x080fe200078e02ff */
[----:B------:R-:W-:Y:S02]  /*2190*/  ISETP.GE.AND P0, PT, R19, UR4, PT ;  /* 0x0000000413007c0c */ /* 0x000fe4000bf06270 */
[----:B------:R-:W-:Y:S01]  /*21a0*/  ISETP.GE.AND P1, PT, R37, UR4, PT ;  /* 0x0000000425007c0c */ /* 0x000fe2000bf26270 */
[----:B------:R-:W-:Y:S02]  /*21b0*/  IMAD R83, R23, R7, R0 ;  /* 0x0000000717537224 */ /* 0x000fe400078e0200 */
[----:B------:R-:W-:Y:S01]  /*21c0*/  IMAD.IADD R0, R61, 0x1, R3 ;  /* 0x000000013d007824 */ /* 0x000fe200078e0203 */
[----:B------:R-:W-:Y:S02]  /*21d0*/  SEL R3, RZ, 0x1, P0 ;  /* 0x00000001ff037807 */ /* 0x000fe40000000000 */
[----:B------:R-:W-:Y:S02]  /*21e0*/  LOP3.LUT P0, RZ, R21, 0x2, RZ, 0xc0, !PT ;  /* 0x0000000215ff7812 */ /* 0x000fe4000780c0ff */
[----:B------:R-:W-:Y:S01]  /*21f0*/  SEL R12, RZ, 0xffffffff, P1 ;  /* 0xffffffffff0c7807 */ /* 0x000fe20000800000 */
[----:B------:R-:W-:-:S04]  /*2200*/  IMAD.WIDE.U32 R8, R23, R6, R4 ;  /* 0x0000000617087225 */ /* 0x000fc800078e0004 */
[----:B------:R-:W-:Y:S01]  /*2210*/  IMAD.SHL.U32 R12, R12, 0x2, RZ ;  /* 0x000000020c0c7824 */ /* 0x000fe200078e00ff */
[----:B------:R-:W-:-:S04]  /*2220*/  IADD3 R84, P1, R60, R8, RZ ;  /* 0x000000083c547210 */ /* 0x000fc80007f3e0ff */
[----:B------:R-:W-:Y:S01]  /*2230*/  LOP3.LUT R3, R12, 0x2, R3, 0xe2, !PT ;  /* 0x000000020c037812 */ /* 0x000fe200078ee203 */
[----:B0-----:R-:W-:Y:S01]  /*2240*/  IMAD R12, R32, R10, RZ ;  /* 0x0000000a200c7224 */ /* 0x001fe200078e02ff */
[----:B------:R-:W-:Y:S02]  /*2250*/  IADD3.X R83, R0, R9, R83, P1, !PT ;  /* 0x0000000900537210 */ /* 0x000fe40000ffe453 */
[----:B------:R-:W-:Y:S01]  /*2260*/  @P0 LOP3.LUT R38, R38, 0x2, RZ, 0xfc, !PT ;  /* 0x0000000226260812 */ /* 0x000fe200078efcff */
[----:B------:R-:W-:Y:S01]  /*2270*/  IMAD.IADD R15, R15, 0x1, R27 ;  /* 0x000000010f0f7824 */ /* 0x000fe200078e021b */
[----:B------:R-:W-:Y:S01]  /*2280*/  ISETP.GE.AND P0, PT, R31, UR4, PT ;  /* 0x000000041f007c0c */ /* 0x000fe2000bf06270 */
[----:B------:R-:W0:Y:S01]  /*2290*/  LDC.64 R8, c[0x0][0x3d8] ;  /* 0x0000f600ff087b82 */ /* 0x000e220000000a00 */
[----:B------:R-:W-:Y:S01]  /*22a0*/  ISETP.GE.AND P1, PT, R103, UR4, PT ;  /* 0x0000000467007c0c */ /* 0x000fe2000bf26270 */
[----:B------:R-:W-:Y:S01]  /*22b0*/  IMAD R27, R23, R11, R12 ;  /* 0x0000000b171b7224 */ /* 0x000fe200078e020c */
[----:B------:R-:W-:-:S02]  /*22c0*/  SEL R12, RZ, 0x4, P0 ;  /* 0x00000004ff0c7807 */ /* 0x000fc40000000000 */
[----:B------:R-:W-:-:S04]  /*22d0*/  SEL R20, RZ, 0x8, P1 ;  /* 0x00000008ff147807 */ /* 0x000fc80000800000 */
[----:B------:R-:W-:Y:S01]  /*22e0*/  LOP3.LUT R3, R20, R3, R12, 0xfe, !PT ;  /* 0x0000000314037212 */ /* 0x000fe200078efe0c */
[----:B------:R-:W-:Y:S02]  /*22f0*/  IMAD R20, R30, UR6, RZ ;  /* 0x000000061e147c24 */ /* 0x000fe4000f8e02ff */
[----:B------:R-:W2:Y:S01]  /*2300*/  LDL R30, [R1+0x20] ;  /* 0x00002000011e7983 */ /* 0x000ea20000100800 */
[----:B------:R-:W-:-:S05]  /*2310*/  VIADD R102, R19, 0x40 ;  /* 0x0000004013667836 */ /* 0x000fca0000000000 */
[----:B------:R-:W-:Y:S01]  /*2320*/  ISETP.GE.AND P0, PT, R102, UR4, PT ;  /* 0x0000000466007c0c */ /* 0x000fe2000bf06270 */
[----:B------:R-:W-:-:S03]  /*2330*/  IMAD R33, R63, UR7, R20 ;  /* 0x000000073f217c24 */ /* 0x000fc6000f8e0214 */
[----:B------:R-:W-:Y:S02]  /*2340*/  SEL R12, RZ, 0x10, P0 ;  /* 0x00000010ff0c7807 */ /* 0x000fe40000000000 */
[-C--:B------:R-:W-:Y:S01]  /*2350*/  ISETP.GE.AND P0, PT, R19, R104.reuse, PT ;  /* 0x000000681300720c */ /* 0x080fe20003f06270 */
[----:B------:R-:W-:Y:S01]  /*2360*/  IMAD.WIDE.U32 R62, R63, UR6, R14 ;  /* 0x000000063f3e7c25 */ /* 0x000fe2000f8e000e */
[--C-:B------:R-:W-:Y:S02]  /*2370*/  SHF.R.S32.HI R29, RZ, 0x1f, R16.reuse ;  /* 0x0000001fff1d7819 */ /* 0x100fe40000011410 */
[-C--:B------:R-:W-:Y:S01]  /*2380*/  ISETP.GE.AND P1, PT, R37, R104.reuse, PT ;  /* 0x000000682500720c */ /* 0x080fe20003f26270 */
[----:B------:R-:W-:Y:S01]  /*2390*/  IMAD.MOV.U32 R28, RZ, RZ, R16 ;  /* 0x000000ffff1c7224 */ /* 0x000fe200078e0010 */
[----:B------:R-:W-:Y:S01]  /*23a0*/  ISETP.GE.AND P2, PT, R31, R104, PT ;  /* 0x000000681f00720c */ /* 0x000fe20003f46270 */
[----:B------:R-:W-:Y:S01]  /*23b0*/  IMAD.WIDE.U32 R64, R23, R10, R4 ;  /* 0x0000000a17407225 */ /* 0x000fe200078e0004 */
[----:B------:R-:W-:-:S03]  /*23c0*/  LOP3.LUT R12, R3, R12, RZ, 0xfc, !PT ;  /* 0x0000000c030c7212 */ /* 0x000fc600078efcff */
[-C--:B0-----:R-:W-:Y:S02]  /*23d0*/  IMAD R14, R32, R8.reuse, RZ ;  /* 0x00000008200e7224 */ /* 0x081fe400078e02ff */
[CC--:B------:R-:W-:Y:S01]  /*23e0*/  IMAD.WIDE.U32 R68, R23.reuse, R8.reuse, R4 ;  /* 0x0000000817447225 */ /* 0x0c0fe200078e0004 */
[C---:B------:R-:W-:Y:S02]  /*23f0*/  SEL R4, R104.reuse, RZ, P0 ;  /* 0x000000ff68047207 */ /* 0x040fe40000000000 */
[C---:B------:R-:W-:Y:S01]  /*2400*/  SEL R3, R104.reuse, RZ, P1 ;  /* 0x000000ff68037207 */ /* 0x040fe20000800000 */
[C---:B------:R-:W-:Y:S01]  /*2410*/  IMAD R15, R23.reuse, R9, R14 ;  /* 0x00000009170f7224 */ /* 0x040fe200078e020e */
[----:B------:R-:W-:Y:S01]  /*2420*/  SEL R5, R104, RZ, P2 ;  /* 0x000000ff68057207 */ /* 0x000fe20001000000 */
[----:B------:R-:W-:-:S04]  /*2430*/  IMAD.WIDE.U32 R70, R23, R8, R28 ;  /* 0x0000000817467225 */ /* 0x000fc800078e001c */
[----:B------:R-:W-:-:S04]  /*2440*/  IMAD.WIDE.U32 R66, R23, R10, R28 ;  /* 0x0000000a17427225 */ /* 0x000fc800078e001c */
[----:B------:R-:W-:Y:S02]  /*2450*/  IMAD.IADD R4, R19, 0x1, R4 ;  /* 0x0000000113047824 */ /* 0x000fe400078e0204 */
[----:B------:R-:W-:Y:S02]  /*2460*/  IMAD.IADD R69, R69, 0x1, R15 ;  /* 0x0000000145457824 */ /* 0x000fe400078e020f */
[----:B------:R-:W-:Y:S02]  /*2470*/  IMAD.IADD R71, R15, 0x1, R71 ;  /* 0x000000010f477824 */ /* 0x000fe400078e0247 */
[----:B------:R-:W-:Y:S02]  /*2480*/  IMAD.IADD R65, R65, 0x1, R27 ;  /* 0x0000000141417824 */ /* 0x000fe400078e021b */
[----:B------:R-:W-:Y:S02]  /*2490*/  IMAD.IADD R67, R27, 0x1, R67 ;  /* 0x000000011b437824 */ /* 0x000fe400078e0243 */
[----:B------:R-:W-:-:S02]  /*24a0*/  IMAD.IADD R15, R37, 0x1, R3 ;  /* 0x00000001250f7824 */ /* 0x000fc400078e0203 */
[----:B------:R-:W-:Y:S01]  /*24b0*/  IMAD.IADD R27, R31, 0x1, R5 ;  /* 0x000000011f1b7824 */ /* 0x000fe200078e0205 */
[----:B------:R-:W-:Y:S02]  /*24c0*/  SHF.R.S32.HI R5, RZ, 0x1f, R4 ;  /* 0x0000001fff057819 */ /* 0x000fe40000011404 */
[----:B------:R-:W-:Y:S02]  /*24d0*/  SHF.R.S32.HI R20, RZ, 0x1f, R15 ;  /* 0x0000001fff147819 */ /* 0x000fe4000001140f */
[CC--:B------:R-:W-:Y:S02]  /*24e0*/  LEA.HI R14, R5.reuse, R4.reuse, RZ, 0x5 ;  /* 0x00000004050e7211 */ /* 0x0c0fe400078f28ff */
[----:B------:R-:W-:Y:S02]  /*24f0*/  LEA.HI R3, R5, R4, RZ, 0x3 ;  /* 0x0000000405037211 */ /* 0x000fe400078f18ff */
[CC--:B------:R-:W-:Y:S02]  /*2500*/  LEA.HI R4, R20.reuse, R15.reuse, RZ, 0x3 ;  /* 0x0000000f14047211 */ /* 0x0c0fe400078f18ff */
[----:B------:R-:W-:Y:S01]  /*2510*/  LEA.HI R20, R20, R15, RZ, 0x5 ;  /* 0x0000000f14147211 */ /* 0x000fe200078f28ff */
[----:B------:R-:W-:Y:S01]  /*2520*/  IMAD.SHL.U32 R15, R14, 0x80, RZ ;  /* 0x000000800e0f7824 */ /* 0x000fe200078e00ff */
[----:B------:R-:W-:-:S02]  /*2530*/  LOP3.LUT R38, R38, 0xfffffffe, RZ, 0xc0, !PT ;  /* 0xfffffffe26267812 */ /* 0x000fc400078ec0ff */
[----:B------:R-:W-:Y:S02]  /*2540*/  LOP3.LUT R14, R36, 0x18, R3, 0xf8, !PT ;  /* 0x00000018240e7812 */ /* 0x000fe400078ef803 */
[----:B------:R-:W-:Y:S02]  /*2550*/  @P2 LOP3.LUT R38, R38, 0x1, RZ, 0xfc, !PT ;  /* 0x0000000126262812 */ /* 0x000fe400078efcff */
[----:B-----5:R-:W-:Y:S02]  /*2560*/  SHF.R.S32.HI R31, RZ, 0x1f, R105 ;  /* 0x0000001fff1f7819 */ /* 0x020fe40000011469 */
[----:B------:R-:W-:Y:S02]  /*2570*/  LOP3.LUT R15, R15, 0xfffff000, RZ, 0xc0, !PT ;  /* 0xfffff0000f0f7812 */ /* 0x000fe400078ec0ff */
[----:B------:R-:W-:Y:S01]  /*2580*/  LOP3.LUT R14, R14, R35, RZ, 0x3c, !PT ;  /* 0x000000230e0e7212 */ /* 0x000fe200078e3cff */
[----:B------:R0:W-:Y:S01]  /*2590*/  STL [R1], R38 ;  /* 0x0000002601007387 */ /* 0x0001e20000100800 */
[----:B------:R-:W-:Y:S01]  /*25a0*/  SHF.R.S32.HI R28, RZ, 0x1f, R27 ;  /* 0x0000001fff1c7819 */ /* 0x000fe2000001141b */
[----:B------:R-:W-:Y:S01]  /*25b0*/  VIADD R101, R19, 0x50 ;  /* 0x0000005013657836 */ /* 0x000fe20000000000 */
[----:B------:R-:W-:-:S02]  /*25c0*/  IADD3 R72, P2, R23, R72, RZ ;  /* 0x0000004817487210 */ /* 0x000fc40007f5e0ff */
[CC--:B------:R-:W-:Y:S02]  /*25d0*/  LEA.HI R5, R28.reuse, R27.reuse, RZ, 0x3 ;  /* 0x0000001b1c057211 */ /* 0x0c0fe400078f18ff */
[----:B------:R-:W-:Y:S01]  /*25e0*/  LEA.HI R28, R28, R27, RZ, 0x5 ;  /* 0x0000001b1c1c7211 */ /* 0x000fe200078f28ff */
[----:B------:R-:W-:Y:S01]  /*25f0*/  IMAD.SHL.U32 R27, R20, 0x80, RZ ;  /* 0x00000080141b7824 */ /* 0x000fe200078e00ff */
[----:B------:R-:W-:Y:S01]  /*2600*/  LOP3.LUT R20, R36, 0x18, R4, 0xf8, !PT ;  /* 0x0000001824147812 */ /* 0x000fe200078ef804 */
[----:B------:R-:W-:Y:S01]  /*2610*/  IMAD.X R73, R32, 0x1, R13, P2 ;  /* 0x0000000120497824 */ /* 0x000fe200010e060d */
[----:B------:R-:W-:Y:S01]  /*2620*/  ISETP.GE.AND P2, PT, R101, UR4, PT ;  /* 0x0000000465007c0c */ /* 0x000fe2000bf46270 */
[----:B------:R-:W-:Y:S01]  /*2630*/  IMAD.SHL.U32 R29, R28, 0x80, RZ ;  /* 0x000000801c1d7824 */ /* 0x000fe200078e00ff */
[----:B------:R-:W-:Y:S02]  /*2640*/  SHF.L.U64.HI R93, R8, 0x7, R9 ;  /* 0x00000007085d7819 */ /* 0x000fe40000010209 */
[----:B------:R-:W-:-:S02]  /*2650*/  LOP3.LUT R27, R27, 0xfffff000, RZ, 0xc0, !PT ;  /* 0xfffff0001b1b7812 */ /* 0x000fc400078ec0ff */
[-C--:B------:R-:W-:Y:S02]  /*2660*/  LOP3.LUT R20, R20, R35.reuse, RZ, 0x3c, !PT ;  /* 0x0000002314147212 */ /* 0x080fe400078e3cff */
[----:B------:R-:W-:Y:S01]  /*2670*/  LOP3.LUT R28, R36, 0x18, R5, 0xf8, !PT ;  /* 0x00000018241c7812 */ /* 0x000fe200078ef805 */
[----:B------:R-:W-:Y:S01]  /*2680*/  IMAD.WIDE.U32 R68, R105, R8, R68 ;  /* 0x0000000869447225 */ /* 0x000fe200078e0044 */
[----:B------:R-:W-:Y:S02]  /*2690*/  LOP3.LUT R29, R29, 0xfffff000, RZ, 0xc0, !PT ;  /* 0xfffff0001d1d7812 */ /* 0x000fe400078ec0ff */
[----:B------:R-:W-:Y:S01]  /*26a0*/  LOP3.LUT R28, R28, R35, RZ, 0x3c, !PT ;  /* 0x000000231c1c7212 */ /* 0x000fe200078e3cff */
[-C--:B------:R-:W-:Y:S01]  /*26b0*/  IMAD.WIDE.U32 R64, R105, R10.reuse, R64 ;  /* 0x0000000a69407225 */ /* 0x080fe200078e0040 */
[----:B------:R-:W-:Y:S02]  /*26c0*/  LOP3.LUT R75, R3, 0xfffffff8, RZ, 0xc0, !PT ;  /* 0xfffffff8034b7812 */ /* 0x000fe400078ec0ff */
[----:B------:R-:W-:Y:S01]  /*26d0*/  LOP3.LUT R74, R4, 0xfffffff8, RZ, 0xc0, !PT ;  /* 0xfffffff8044a7812 */ /* 0x000fe200078ec0ff */
[----:B------:R-:W-:Y:S01]  /*26e0*/  IMAD.WIDE.U32 R66, R105, R10, R66 ;  /* 0x0000000a69427225 */ /* 0x000fe200078e0042 */
[----:B------:R-:W-:-:S03]  /*26f0*/  SHF.L.U64.HI R87, R6, 0x7, R7 ;  /* 0x0000000706577819 */ /* 0x000fc60000010207 */
[----:B------:R-:W-:Y:S01]  /*2700*/  IMAD.WIDE.U32 R70, R105, R8, R70 ;  /* 0x0000000869467225 */ /* 0x000fe200078e0046 */
[----:B------:R-:W-:-:S03]  /*2710*/  SHF.L.U64.HI R92, R10, 0x7, R11 ;  /* 0x000000070a5c7819 */ /* 0x000fc6000001020b */
[----:B------:R-:W-:Y:S01]  /*2720*/  IMAD.SHL.U32 R7, R10, 0x80, RZ ;  /* 0x000000800a077824 */ /* 0x000fe200078e00ff */
[----:B------:R-:W-:Y:S01]  /*2730*/  SHF.R.S32.HI R96, RZ, 0x1f, R75 ;  /* 0x0000001fff607819 */ /* 0x000fe2000001144b */
[----:B------:R-:W-:Y:S01]  /*2740*/  IMAD.SHL.U32 R6, R6, 0x80, RZ ;  /* 0x0000008006067824 */ /* 0x000fe200078e00ff */
[----:B------:R-:W-:Y:S01]  /*2750*/  SHF.R.S32.HI R95, RZ, 0x1f, R74 ;  /* 0x0000001fff5f7819 */ /* 0x000fe2000001144a */
[----:B------:R-:W-:Y:S02]  /*2760*/  VIADD R109, R34, 0x8 ;  /* 0x00000008226d7836 */ /* 0x000fe40000000000 */
[----:B------:R-:W-:Y:S02]  /*2770*/  IMAD.SHL.U32 R107, R104, 0x2, RZ ;  /* 0x00000002686b7824 */ /* 0x000fe400078e00ff */
[----:B------:R-:W-:Y:S01]  /*2780*/  IMAD.IADD R82, R63, 0x1, R33 ;  /* 0x000000013f527824 */ /* 0x000fe200078e0221 */
[----:B--2---:R-:W-:Y:S01]  /*2790*/  IADD3 R100, R14, R15, R30 ;  /* 0x0000000f0e647210 */ /* 0x004fe20007ffe01e */
[----:B------:R-:W-:-:S04]  /*27a0*/  IMAD R14, R31, R10, RZ ;  /* 0x0000000a1f0e7224 */ /* 0x000fc800078e02ff */
[----:B------:R-:W-:Y:S02]  /*27b0*/  IMAD R15, R105, R11, R14 ;  /* 0x0000000b690f7224 */ /* 0x000fe400078e020e */
[----:B------:R-:W-:-:S04]  /*27c0*/  IMAD R14, R31, R8, RZ ;  /* 0x000000081f0e7224 */ /* 0x000fc800078e02ff */
[----:B------:R-:W-:Y:S01]  /*27d0*/  IMAD R77, R105, R9, R14 ;  /* 0x00000009694d7224 */ /* 0x000fe200078e020e */
[----:B------:R-:W-:Y:S02]  /*27e0*/  SEL R9, RZ, 0x20, P2 ;  /* 0x00000020ff097807 */ /* 0x000fe40001000000 */
[----:B------:R-:W-:Y:S02]  /*27f0*/  IADD3 R98, R20, R27, R30 ;  /* 0x0000001b14627210 */ /* 0x000fe40007ffe01e */
[C---:B------:R-:W-:Y:S02]  /*2800*/  LOP3.LUT R14, R12.reuse, R9, RZ, 0xfc, !PT ;  /* 0x000000090c0e7212 */ /* 0x040fe400078efcff */
[----:B------:R-:W-:Y:S01]  /*2810*/  LOP3.LUT R27, R5, 0xfffffff8, RZ, 0xc0, !PT ;  /* 0xfffffff8051b7812 */ /* 0x000fe200078ec0ff */
[----:B------:R-:W-:Y:S01]  /*2820*/  IMAD.IADD R79, R69, 0x1, R77 ;  /* 0x00000001454f7824 */ /* 0x000fe200078e024d */
[----:B------:R-:W-:Y:S01]  /*2830*/  LOP3.LUT R9, R12, 0x1, RZ, 0xc0, !PT ;  /* 0x000000010c097812 */ /* 0x000fe200078ec0ff */
[----:B------:R-:W-:Y:S01]  /*2840*/  IMAD.SHL.U32 R8, R8, 0x80, RZ ;  /* 0x0000008008087824 */ /* 0x000fe200078e00ff */
[C---:B------:R-:W-:Y:S01]  /*2850*/  LOP3.LUT R10, R14.reuse, 0x2, RZ, 0xc0, !PT ;  /* 0x000000020e0a7812 */ /* 0x040fe200078ec0ff */
[----:B------:R-:W-:Y:S01]  /*2860*/  IMAD.IADD R81, R65, 0x1, R15 ;  /* 0x0000000141517824 */ /* 0x000fe200078e020f */
[C---:B------:R-:W-:Y:S01]  /*2870*/  LOP3.LUT R11, R14.reuse, 0x4, RZ, 0xc0, !PT ;  /* 0x000000040e0b7812 */ /* 0x040fe200078ec0ff */
[----:B------:R-:W-:Y:S01]  /*2880*/  IMAD.IADD R78, R15, 0x1, R67 ;  /* 0x000000010f4e7824 */ /* 0x000fe200078e0243 */
[C---:B------:R-:W-:Y:S01]  /*2890*/  LOP3.LUT R12, R14.reuse, 0x8, RZ, 0xc0, !PT ;  /* 0x000000080e0c7812 */ /* 0x040fe200078ec0ff */
[----:B------:R-:W-:Y:S01]  /*28a0*/  IMAD.IADD R77, R77, 0x1, R71 ;  /* 0x000000014d4d7824 */ /* 0x000fe200078e0247 */
[----:B------:R-:W-:-:S02]  /*28b0*/  LOP3.LUT R13, R14, 0x10, RZ, 0xc0, !PT ;  /* 0x000000100e0d7812 */ /* 0x000fc400078ec0ff */
[----:B------:R-:W-:Y:S02]  /*28c0*/  IADD3 R97, R28, R29, R30 ;  /* 0x0000001d1c617210 */ /* 0x000fe40007ffe01e */
[----:B------:R-:W-:Y:S02]  /*28d0*/  SHF.R.S32.HI R94, RZ, 0x1f, R27 ;  /* 0x0000001fff5e7819 */ /* 0x000fe4000001141b */
[----:B------:R-:W-:Y:S01]  /*28e0*/  LOP3.LUT R14, R14, 0x20, RZ, 0xc0, !PT ;  /* 0x000000200e0e7812 */ /* 0x000fe200078ec0ff */
[----:B0-----:R-:W-:Y:S06]  /*28f0*/  @!P6 BAR.SYNC.DEFER_BLOCKING 0x9, 0x100 ;  /* 0x024400000000eb1d */ /* 0x001fec0000010000 */
.L_x_1162:
[----:B-1-3--:R-:W2:Y:S01]  /*2900*/  LDL R28, [R1+0x44] ;  /* 0x00004400011c7983 */ /* 0x00aea20000100800 */
[----:B0-----:R-:W0:Y:S01]  /*2910*/  LDC.64 R88, c[0x0][0x2d8] ;  /* 0x0000b600ff587b82 */ /* 0x001e220000000a00 */
[----:B------:R-:W-:Y:S01]  /*2920*/  VIADD R31, R25, 0xffffffff ;  /* 0xffffffff191f7836 */ /* 0x000fe20000000000 */
[----:B------:R-:W-:Y:S01]  /*2930*/  LOP3.LUT P4, RZ, R21, 0x2, RZ, 0xc0, !PT ;  /* 0x0000000215ff7812 */ /* 0x000fe2000788c0ff */
[----:B------:R-:W-:Y:S05]  /*2940*/  YIELD ;  /* 0x0000000000007946 */ /* 0x000fea0003800000 */
[----:B------:R-:W1:Y:S01]  /*2950*/  LDC R99, c[0x0][0x3d4] ;  /* 0x0000f500ff637b82 */ /* 0x000e620000000800 */
[----:B------:R-:W-:Y:S01]  /*2960*/  SHF.R.S32.HI R30, RZ, 0x1f, R31 ;  /* 0x0000001fff1e7819 */ /* 0x000fe2000001141f */
[-C--:B------:R-:W-:Y:S01]  /*2970*/  IMAD R15, R87, R31.reuse, RZ ;  /* 0x0000001f570f7224 */ /* 0x080fe200078e02ff */
[----:B------:R-:W-:Y:S01]  /*2980*/  BSSY B0, `(.L_x_1107) ;  /* 0x0000412000007945 */ /* 0x000fe20003800000 */
[----:B------:R-:W-:-:S04]  /*2990*/  IMAD.WIDE.U32 R56, R6, R31, RZ ;  /* 0x0000001f06387225 */ /* 0x000fc800078e00ff */
[----:B------:R-:W-:Y:S01]  /*29a0*/  IMAD R15, R30, R6, R15 ;  /* 0x000000061e0f7224 */ /* 0x000fe200078e020f */
[----:B------:R-:W-:-:S03]  /*29b0*/  IADD3 R20, P2, R84, R56, RZ ;  /* 0x0000003854147210 */ /* 0x000fc60007f5e0ff */
[----:B------:R-:W-:-:S04]  /*29c0*/  IMAD.IADD R91, R57, 0x1, R15 ;  /* 0x00000001395b7824 */ /* 0x000fc800078e020f */
[----:B------:R-:W-:Y:S01]  /*29d0*/  IMAD.X R25, R91, 0x1, R83, P2 ;  /* 0x000000015b197824 */ /* 0x000fe200010e0653 */
[C---:B0-----:R-:W-:Y:S02]  /*29e0*/  LEA R32, P3, R20.reuse, R88, 0x1 ;  /* 0x0000005814207211 */ /* 0x041fe400078608ff */
[----:B------:R-:W-:Y:S02]  /*29f0*/  ISETP.GT.AND P2, PT, R31, R76, PT ;  /* 0x0000004c1f00720c */ /* 0x000fe40003f44270 */
[----:B------:R-:W-:Y:S01]  /*2a00*/  LEA.HI.X R33, R20, R89, R25, 0x1, P3 ;  /* 0x0000005914217211 */ /* 0x000fe200018f0c19 */
[----:B------:R-:W-:Y:S01]  /*2a10*/  IMAD.MOV.U32 R25, RZ, RZ, R31 ;  /* 0x000000ffff197224 */ /* 0x000fe200078e001f */
[----:B-1----:R-:W-:Y:S01]  /*2a20*/  ISETP.GE.AND P3, PT, R99, 0x1, PT ;  /* 0x000000016300780c */ /* 0x002fe20003f66270 */
[----:B--2---:R-:W-:-:S04]  /*2a30*/  IMAD R15, R18, 0x3000, R28 ;  /* 0x00003000120f7824 */ /* 0x004fc800078e021c */
[C---:B------:R-:W-:Y:S02]  /*2a40*/  VIADD R29, R15.reuse, 0x10 ;  /* 0x000000100f1d7836 */ /* 0x040fe40000000000 */
[C---:B------:R-:W-:Y:S02]  /*2a50*/  @P4 VIADD R29, R15.reuse, 0xfffffff0 ;  /* 0xfffffff00f1d4836 */ /* 0x040fe40000000000 */
[--C-:B------:R-:W-:Y:S02]  /*2a60*/  IMAD R80, R15, 0x2, R26.reuse ;  /* 0x000000020f507824 */ /* 0x100fe400078e021a */
[----:B------:R-:W-:Y:S02]  /*2a70*/  IMAD R20, R29, 0x2, R26 ;  /* 0x000000021d147824 */ /* 0x000fe400078e021a */
[----:B------:R-:W-:Y:S05]  /*2a80*/  @!P3 BRA `(.L_x_1108) ;  /* 0x0000003c0084b947 */ /* 0x000fea0003800000 */
[----:B------:R-:W-:Y:S01]  /*2a90*/  ULDC.U8 UR4, c[0x0][0x3f0] ;  /* 0x0000fc0000047ab9 */ /* 0x000fe20000000000 */
[-C--:B------:R-:W-:Y:S01]  /*2aa0*/  IMAD R15, R93, R31.reuse, RZ ;  /* 0x0000001f5d0f7224 */ /* 0x080fe200078e02ff */
[----:B------:R-:W-:Y:S01]  /*2ab0*/  ISETP.NE.AND P3, PT, RZ, UR4, PT ;  /* 0x00000004ff007c0c */ /* 0x000fe2000bf65270 */
[----:B------:R-:W-:Y:S02]  /*2ac0*/  IMAD R28, R92, R31, RZ ;  /* 0x0000001f5c1c7224 */ /* 0x000fe400078e02ff */
        /* <DEDUP_REMOVED lines=69> */
.L_x_1111:
[----:B------:R-:W-:Y:S05]  /*2f20*/  BSYNC B1 ;  /* 0x0000000000017941 */ /* 0x000fea0003800000 */
.L_x_1110:
[----:B-----5:R-:W-:Y:S01]  /*2f30*/  IMAD.MOV.U32 R15, RZ, RZ, R34 ;  /* 0x000000ffff0f7224 */ /* 0x020fe200078e0022 */
[----:B------:R-:W-:Y:S01]  /*2f40*/  ISETP.NE.AND P3, PT, R157, 0x3, PT ;  /* 0x000000039d00780c */ /* 0x000fe20003f65270 */
[----:B0-----:R-:W-:Y:S02]  /*2f50*/  IMAD.MOV.U32 R28, RZ, RZ, R35 ;  /* 0x000000ffff1c7224 */ /* 0x001fe400078e0023 */
        /* <DEDUP_REMOVED lines=45> */
[----:B------:R-:W-:Y:S01]  /*3230*/  PRMT R91, R91, 0x5410, R30 ;  /* 0x000054105b5b7816 */ /* 0x000fe2000000001e */
[----:B------:R-:W-:Y:S06]  /*3240*/  @!P3 BRA `(.L_x_1112) ;  /* 0x000000000004b947 */ /* 0x000fec0003800000 */
[----:B------:R-:W-:Y:S01]  /*3250*/  BPT.TRAP 0x1 ;  /* 0x000000040000795c */ /* 0x000fe20000300000 */
.L_x_1112:
[----:B------:R-:W2:Y:S01]  /*3260*/  LDL R28, [R1+0x8] ;  /* 0x00000800011c7983 */ /* 0x000ea20000100800 */
[----:B------:R-:W-:Y:S01]  /*3270*/  IMAD R15, R18, 0x8, R2 ;  /* 0x00000008120f7824 */ /* 0x000fe200078e0202 */
[----:B------:R-:W-:Y:S01]  /*3280*/  BSSY B1, `(.L_x_1113) ;  /* 0x0000004000017945 */ /* 0x000fe20003800000 */
[----:B--2---:R-:W-:-:S04]  /*3290*/  SHF.L.U32 R86, R28, 0x1f, RZ ;  /* 0x0000001f1c567819 */ /* 0x004fc800000006ff */
[----:B------:R-:W0:Y:S02]  /*32a0*/  SYNCS.PHASECHK.TRANS64.TRYWAIT P5, [R15+URZ+0x2d890], R86 ;  /* 0x02d890560f0075a7 */ /* 0x000e2400080a017f */
[----:B0-----:R-:W-:Y:S05]  /*32b0*/  @!P5 BRA `(.L_x_1114) ;  /* 0x000001d00044d947 */ /* 0x001fea0003800000 */
.L_x_1420:
[----:B------:R-:W-:Y:S05]  /*32c0*/  BSYNC B1 ;  /* 0x0000000000017941 */ /* 0x000fea0003800000 */
.L_x_1113:
        /* <DEDUP_REMOVED lines=12> */
[----:B--2---:R-:W-:Y:S02]  /*3390*/  LOP3.LUT R88, R29, 0xffff0000, RZ, 0xc0, !PT ;  /* 0xffff00001d587812 */ /* 0x004fe400078ec0ff */
[C---:B------:R-:W-:Y:S01]  /*33a0*/  LOP3.LUT R54, R52.reuse, 0xffff0000, RZ, 0xc0, !PT ;  /* 0xffff000034367812 */ /* 0x040fe200078ec0ff */
[----:B------:R-:W-:Y:S01]  /*33b0*/  IMAD.U32 R52, R52, 0x10000, RZ ;  /* 0x0001000034347824 */ /* 0x000fe200078e00ff */
[C---:B------:R-:W-:Y:S01]  /*33c0*/  LOP3.LUT R55, R53.reuse, 0xffff0000, RZ, 0xc0, !PT ;  /* 0xffff000035377812 */ /* 0x040fe200078ec0ff */
[----:B------:R-:W-:Y:S01]  /*33d0*/  IMAD.U32 R53, R53, 0x10000, RZ ;  /* 0x0001000035357824 */ /* 0x000fe200078e00ff */
[----:B------:R-:W-:Y:S01]  /*33e0*/  SHF.R.U32.HI R58, RZ, 0x10, R59 ;  /* 0x00000010ff3a7819 */ /* 0x000fe2000001163b */
[----:B------:R-:W-:-:S02]  /*33f0*/  IMAD.U32 R59, R29, 0x10000, RZ ;  /* 0x000100001d3b7824 */ /* 0x000fc400078e00ff */
[CC--:B------:R-:W-:Y:S01]  /*3400*/  FMUL.FTZ R122, R88.reuse, R54.reuse ;  /* 0x00000036587a7220 */ /* 0x0c0fe20000410000 */
[-C--:B------:R-:W-:Y:S01]  /*3410*/  FMUL.FTZ R121, R88, R55.reuse ;  /* 0x0000003758797220 */ /* 0x080fe20000410000 */
[----:B------:R-:W-:Y:S02]  /*3420*/  SHF.R.U32.HI R88, RZ, 0x10, R89 ;  /* 0x00000010ff587819 */ /* 0x000fe40000011659 */
[C---:B------:R-:W-:Y:S01]  /*3430*/  FFMA.FTZ R29, R59.reuse, R55, -R122 ;  /* 0x000000373b1d7223 */ /* 0x040fe2000001087a */
[----:B------:R-:W-:Y:S01]  /*3440*/  FFMA.FTZ R54, R59, R54, R121 ;  /* 0x000000363b367223 */ /* 0x000fe20000010079 */
[----:B------:R-:W-:Y:S01]  /*3450*/  PRMT R121, R91, 0x5432, R88 ;  /* 0x000054325b797816 */ /* 0x000fe20000000058 */
[----:B------:R-:W-:Y:S01]  /*3460*/  IMAD.U32 R55, R30, 0x10000, RZ ;  /* 0x000100001e377824 */ /* 0x000fe200078e00ff */
[----:B------:R-:W-:Y:S01]  /*3470*/  PRMT R122, R90, 0x5432, R58 ;  /* 0x000054325a7a7816 */ /* 0x000fe2000000003a */
[----:B------:R-:W-:Y:S01]  /*3480*/  IMAD.U32 R59, R28, 0x10000, RZ ;  /* 0x000100001c3b7824 */ /* 0x000fe200078e00ff */
[----:B------:R-:W-:Y:S01]  /*3490*/  LOP3.LUT R89, R30, 0xffff0000, RZ, 0xc0, !PT ;  /* 0xffff00001e597812 */ /* 0x000fe200078ec0ff */
[----:B------:R-:W-:Y:S01]  /*34a0*/  IMAD.U32 R88, R121, 0x10000, RZ ;  /* 0x0001000079587824 */ /* 0x000fe200078e00ff */
[----:B------:R-:W-:Y:S01]  /*34b0*/  LOP3.LUT R30, R31, 0xffff0000, RZ, 0xc0, !PT ;  /* 0xffff00001f1e7812 */ /* 0x000fe200078ec0ff */
[C---:B------:R-:W-:Y:S01]  /*34c0*/  IMAD.U32 R128, R122.reuse, 0x10000, RZ ;  /* 0x000100007a807824 */ /* 0x040fe200078e00ff */
[----:B------:R-:W-:Y:S01]  /*34d0*/  LOP3.LUT R121, R121, 0xffff0000, RZ, 0xc0, !PT ;  /* 0xffff000079797812 */ /* 0x000fe200078ec0ff */
[C---:B------:R-:W-:Y:S01]  /*34e0*/  FMUL.FTZ R130, R89.reuse, R88 ;  /* 0x0000005859827220 */ /* 0x040fe20000410000 */
[----:B------:R-:W-:Y:S01]  /*34f0*/  LOP3.LUT R122, R122, 0xffff0000, RZ, 0xc0, !PT ;  /* 0xffff00007a7a7812 */ /* 0x000fe200078ec0ff */
[-C--:B------:R-:W-:Y:S01]  /*3500*/  FMUL.FTZ R58, R89, R128.reuse ;  /* 0x00000080593a7220 */ /* 0x080fe20000410000 */
[----:B------:R-:W-:Y:S01]  /*3510*/  LOP3.LUT R28, R28, 0xffff0000, RZ, 0xc0, !PT ;  /* 0xffff00001c1c7812 */ /* 0x000fe200078ec0ff */
[----:B------:R-:W-:Y:S01]  /*3520*/  FFMA.FTZ R89, R55, R128, -R130 ;  /* 0x0000008037597223 */ /* 0x000fe20000010882 */
[----:B------:R-:W-:-:S02]  /*3530*/  IMAD.U32 R31, R31, 0x10000, RZ ;  /* 0x000100001f1f7824 */ /* 0x000fc400078e00ff */
        /* <DEDUP_REMOVED lines=9> */
[----:B------:R-:W-:Y:S02]  /*35d0*/  F2FP.BF16.F32.PACK_AB R58, R58, R89 ;  /* 0x000000593a3a723e */ /* 0x000fe400000010ff */
[----:B------:R-:W-:-:S02]  /*35e0*/  F2FP.BF16.F32.PACK_AB R29, R54, R29 ;  /* 0x0000001d361d723e */ /* 0x000fc400000010ff */
[----:B------:R-:W-:Y:S01]  /*35f0*/  F2FP.BF16.F32.PACK_AB R28, R55, R30 ;  /* 0x0000001e371c723e */ /* 0x000fe200000010ff */
[----:B------:R-:W-:Y:S01]  /*3600*/  IMAD.MOV.U32 R30, RZ, RZ, R58 ;  /* 0x000000ffff1e7224 */ /* 0x000fe200078e003a */
[----:B------:R-:W-:-:S07]  /*3610*/  F2FP.BF16.F32.PACK_AB R31, R31, R88 ;  /* 0x000000581f1f723e */ /* 0x000fce00000010ff */
.L_x_1119:
[----:B------:R-:W-:Y:S05]  /*3620*/  BSYNC B2 ;  /* 0x0000000000027941 */ /* 0x000fea0003800000 */
.L_x_1118:
[----:B--2---:R1:W-:Y:S02]  /*3630*/  STG.E.128 desc[UR38][R32.64], R28 ;  /* 0x0000001c20007986 */ /* 0x0043e4000c101d26 */
.L_x_1117:
[----:B------:R-:W-:Y:S05]  /*3640*/  BSYNC B1 ;  /* 0x0000000000017941 */ /* 0x000fea0003800000 */
.L_x_1116:
        /* <DEDUP_REMOVED lines=14> */
[----:B------:R-:W-:Y:S01]  /*3730*/  PRMT R129, R129, 0x5410, R54 ;  /* 0x0000541081817816 */ /* 0x000fe20000000036 */
[----:B------:R-:W-:Y:S01]  /*3740*/  IMAD.U32 R54, R29, 0x10000, RZ ;  /* 0x000100001d367824 */ /* 0x000fe200078e00ff */
[----:B------:R-:W-:Y:S01]  /*3750*/  PRMT R131, R131, 0x5410, R52 ;  /* 0x0000541083837816 */ /* 0x000fe20000000034 */
[----:B------:R-:W-:Y:S01]  /*3760*/  IMAD.U32 R52, R132, 0x10000, RZ ;  /* 0x0001000084347824 */ /* 0x000fe200078e00ff */
[----:B------:R-:W-:Y:S01]  /*3770*/  LOP3.LUT R51, R30, 0xffff0000, RZ, 0xc0, !PT ;  /* 0xffff00001e337812 */ /* 0x000fe200078ec0ff */
[----:B------:R-:W-:Y:S01]  /*3780*/  IMAD.U32 R55, R129, 0x10000, RZ ;  /* 0x0001000081377824 */ /* 0x000fe200078e00ff */
[----:B------:R-:W-:-:S02]  /*3790*/  PRMT R127, R127, 0x5410, R58 ;  /* 0x000054107f7f7816 */ /* 0x000fc4000000003a */
[----:B------:R-:W-:Y:S01]  /*37a0*/  LOP3.LUT R53, R29, 0xffff0000, RZ, 0xc0, !PT ;  /* 0xffff00001d357812 */ /* 0x000fe200078ec0ff */
[----:B------:R-:W-:Y:S01]  /*37b0*/  FMUL.FTZ R89, R51, R52 ;  /* 0x0000003433597220 */ /* 0x000fe20000410000 */
[----:B------:R-:W-:Y:S01]  /*37c0*/  LOP3.LUT R57, R131, 0xffff0000, RZ, 0xc0, !PT ;  /* 0xffff000083397812 */ /* 0x000fe200078ec0ff */
[----:B------:R-:W-:Y:S01]  /*37d0*/  IMAD.U32 R29, R28, 0x10000, RZ ;  /* 0x000100001c1d7824 */ /* 0x000fe200078e00ff */
[----:B------:R-:W-:Y:S01]  /*37e0*/  LOP3.LUT R56, R127, 0xffff0000, RZ, 0xc0, !PT ;  /* 0xffff00007f387812 */ /* 0x000fe200078ec0ff */
[----:B------:R-:W-:Y:S01]  /*37f0*/  FMUL.FTZ R51, R51, R55 ;  /* 0x0000003733337220 */ /* 0x000fe20000410000 */
[----:B------:R-:W-:Y:S01]  /*3800*/  LOP3.LUT R30, R31, 0xffff0000, RZ, 0xc0, !PT ;  /* 0xffff00001f1e7812 */ /* 0x000fe200078ec0ff */
[----:B------:R-:W-:Y:S01]  /*3810*/  FMUL.FTZ R59, R53, R57 ;  /* 0x00000039353b7220 */ /* 0x000fe20000410000 */
[----:B------:R-:W-:Y:S01]  /*3820*/  LOP3.LUT R132, R132, 0xffff0000, RZ, 0xc0, !PT ;  /* 0xffff000084847812 */ /* 0x000fe200078ec0ff */
[----:B------:R-:W-:Y:S01]  /*3830*/  IMAD.U32 R131, R131, 0x10000, RZ ;  /* 0x0001000083837824 */ /* 0x000fe200078e00ff */
[----:B------:R-:W-:Y:S01]  /*3840*/  LOP3.LUT R129, R129, 0xffff0000, RZ, 0xc0, !PT ;  /* 0xffff000081817812 */ /* 0x000fe200078ec0ff */
[----:B------:R-:W-:Y:S01]  /*3850*/  FMUL.FTZ R58, R53, R56 ;  /* 0x00000038353a7220 */ /* 0x000fe20000410000 */
[----:B------:R-:W-:Y:S01]  /*3860*/  LOP3.LUT R28, R28, 0xffff0000, RZ, 0xc0, !PT ;  /* 0xffff00001c1c7812 */ /* 0x000fe200078ec0ff */
[----:B------:R-:W-:Y:S01]  /*3870*/  FFMA.FTZ R55, R50, R55, -R89 ;  /* 0x0000003732377223 */ /* 0x000fe20000010859 */
[----:B------:R-:W-:-:S02]  /*3880*/  IMAD.U32 R127, R127, 0x10000, RZ ;  /* 0x000100007f7f7824 */ /* 0x000fc400078e00ff */
[----:B------:R-:W-:Y:S01]  /*3890*/  FFMA.FTZ R50, R50, R52, R51 ;  /* 0x0000003432327223 */ /* 0x000fe20000010033 */
[C---:B------:R-:W-:Y:S01]  /*38a0*/  FMUL.FTZ R52, R30.reuse, R132 ;  /* 0x000000841e347220 */ /* 0x040fe20000410000 */
[----:B------:R-:W-:Y:S01]  /*38b0*/  FMUL.FTZ R51, R30, R129 ;  /* 0x000000811e337220 */ /* 0x000fe20000410000 */
[----:B------:R-:W-:Y:S01]  /*38c0*/  FFMA.FTZ R53, R54, R56, -R59 ;  /* 0x0000003836357223 */ /* 0x000fe2000001083b */
[----:B------:R-:W-:Y:S01]  /*38d0*/  FMUL.FTZ R30, R28, R131 ;  /* 0x000000831c1e7220 */ /* 0x000fe20000410000 */
[----:B------:R-:W-:Y:S01]  /*38e0*/  FFMA.FTZ R54, R54, R57, R58 ;  /* 0x0000003936367223 */ /* 0x000fe2000001003a */
[-C--:B------:R-:W-:Y:S01]  /*38f0*/  FMUL.FTZ R28, R28, R127.reuse ;  /* 0x0000007f1c1c7220 */ /* 0x080fe20000410000 */
[----:B------:R-:W-:Y:S02]  /*3900*/  IMAD.U32 R31, R31, 0x10000, RZ ;  /* 0x000100001f1f7824 */ /* 0x000fe400078e00ff */
[C---:B------:R-:W-:Y:S01]  /*3910*/  FFMA.FTZ R30, R29.reuse, R127, -R30 ;  /* 0x0000007f1d1e7223 */ /* 0x040fe2000001081e */
[----:B------:R-:W-:Y:S01]  /*3920*/  F2FP.BF16.F32.PACK_AB R50, R50, R55 ;  /* 0x000000373232723e */ /* 0x000fe200000010ff */
[----:B------:R-:W-:Y:S01]  /*3930*/  FFMA.FTZ R29, R29, R131, R28 ;  /* 0x000000831d1d7223 */ /* 0x000fe2000001001c */
[C---:B------:R-:W-:Y:S01]  /*3940*/  FFMA.FTZ R52, R31.reuse, R129, -R52 ;  /* 0x000000811f347223 */ /* 0x040fe20000010834 */
[----:B------:R-:W-:Y:S01]  /*3950*/  FFMA.FTZ R51, R31, R132, R51 ;  /* 0x000000841f337223 */ /* 0x000fe20000010033 */
[----:B------:R-:W-:-:S02]  /*3960*/  F2FP.BF16.F32.PACK_AB R53, R54, R53 ;  /* 0x000000353635723e */ /* 0x000fc400000010ff */
[----:B------:R-:W-:Y:S01]  /*3970*/  F2FP.BF16.F32.PACK_AB R28, R29, R30 ;  /* 0x0000001e1d1c723e */ /* 0x000fe200000010ff */
[----:B------:R-:W-:Y:S01]  /*3980*/  IMAD.MOV.U32 R30, RZ, RZ, R50 ;  /* 0x000000ffff1e7224 */ /* 0x000fe200078e0032 */
[----:B------:R-:W-:Y:S01]  /*3990*/  F2FP.BF16.F32.PACK_AB R31, R51, R52 ;  /* 0x00000034331f723e */ /* 0x000fe200000010ff */
[----:B------:R-:W-:-:S07]  /*39a0*/  IMAD.MOV.U32 R29, RZ, RZ, R53 ;  /* 0x000000ffff1d7224 */ /* 0x000fce00078e0035 */
.L_x_1123:
[----:B------:R-:W-:Y:S05]  /*39b0*/  BSYNC B2 ;  /* 0x0000000000027941 */ /* 0x000fea0003800000 */
.L_x_1122:
[----:B--2---:R2:W-:Y:S02]  /*39c0*/  STG.E.128 desc[UR38][R32.64+0x20], R28 ;  /* 0x0000201c20007986 */ /* 0x0045e4000c101d26 */
.L_x_1121:
[----:B------:R-:W-:Y:S05]  /*39d0*/  BSYNC B1 ;  /* 0x0000000000017941 */ /* 0x000fea0003800000 */
.L_x_1120:
        /* <DEDUP_REMOVED lines=8> */
[----:B------:R-:W-:Y:S02]  /*3a60*/  SHF.R.U64 R51, R48, 0x10, R49 ;  /* 0x0000001030337819 */ /* 0x000fe40000001231 */
[----:B------:R-:W-:Y:S01]  /*3a70*/  SHF.R.U64 R53, R46, 0x10, R47 ;  /* 0x000000102e357819 */ /* 0x000fe2000000122f */
[----:B--2---:R-:W-:Y:S01]  /*3a80*/  IMAD.U32 R46, R30, 0x10000, RZ ;  /* 0x000100001e2e7824 */ /* 0x004fe200078e00ff */
[----:B------:R-:W-:Y:S01]  /*3a90*/  SHF.R.U32.HI R48, RZ, 0x10, R49 ;  /* 0x00000010ff307819 */ /* 0x000fe20000011631 */
[----:B------:R-:W-:Y:S01]  /*3aa0*/  IMAD.U32 R49, R29, 0x10000, RZ ;  /* 0x000100001d317824 */ /* 0x000fe200078e00ff */
[----:B------:R-:W-:Y:S02]  /*3ab0*/  SHF.R.U32.HI R50, RZ, 0x10, R47 ;  /* 0x00000010ff327819 */ /* 0x000fe4000001162f */
        /* <DEDUP_REMOVED lines=9> */
[C---:B------:R-:W-:Y:S01]  /*3b50*/  FMUL.FTZ R57, R47.reuse, R53 ;  /* 0x000000352f397220 */ /* 0x040fe20000410000 */
[----:B------:R-:W-:Y:S01]  /*3b60*/  LOP3.LUT R50, R126, 0xffff0000, RZ, 0xc0, !PT ;  /* 0xffff00007e327812 */ /* 0x000fe200078ec0ff */
[----:B------:R-:W-:Y:S01]  /*3b70*/  FMUL.FTZ R47, R47, R51 ;  /* 0x000000332f2f7220 */ /* 0x000fe20000410000 */
[----:B------:R-:W-:Y:S01]  /*3b80*/  LOP3.LUT R30, R31, 0xffff0000, RZ, 0xc0, !PT ;  /* 0xffff00001f1e7812 */ /* 0x000fe200078ec0ff */
[C---:B------:R-:W-:Y:S01]  /*3b90*/  FMUL.FTZ R54, R48.reuse, R52 ;  /* 0x0000003430367220 */ /* 0x040fe20000410000 */
[----:B------:R-:W-:Y:S01]  /*3ba0*/  LOP3.LUT R123, R123, 0xffff0000, RZ, 0xc0, !PT ;  /* 0xffff00007b7b7812 */ /* 0x000fe200078ec0ff */
[----:B------:R-:W-:Y:S01]  /*3bb0*/  FMUL.FTZ R55, R48, R50 ;  /* 0x0000003230377220 */ /* 0x000fe20000410000 */
[----:B------:R-:W-:Y:S01]  /*3bc0*/  LOP3.LUT R125, R125, 0xffff0000, RZ, 0xc0, !PT ;  /* 0xffff00007d7d7812 */ /* 0x000fe200078ec0ff */
[----:B------:R-:W-:Y:S01]  /*3bd0*/  IMAD.U32 R124, R124, 0x10000, RZ ;  /* 0x000100007c7c7824 */ /* 0x000fe200078e00ff */
[----:B------:R-:W-:Y:S01]  /*3be0*/  LOP3.LUT R48, R28, 0xffff0000, RZ, 0xc0, !PT ;  /* 0xffff00001c307812 */ /* 0x000fe200078ec0ff */
[----:B------:R-:W-:-:S02]  /*3bf0*/  IMAD.U32 R126, R126, 0x10000, RZ ;  /* 0x000100007e7e7824 */ /* 0x000fc400078e00ff */
[C---:B------:R-:W-:Y:S01]  /*3c00*/  FFMA.FTZ R55, R49.reuse, R52, R55 ;  /* 0x0000003431377223 */ /* 0x040fe20000010037 */
[----:B------:R-:W-:Y:S02]  /*3c10*/  IMAD.U32 R29, R28, 0x10000, RZ ;  /* 0x000100001c1d7824 */ /* 0x000fe400078e00ff */
[----:B------:R-:W-:Y:S01]  /*3c20*/  FFMA.FTZ R28, R49, R50, -R54 ;  /* 0x00000032311c7223 */ /* 0x000fe20000010836 */
[C---:B------:R-:W-:Y:S01]  /*3c30*/  FFMA.FTZ R57, R46.reuse, R51, -R57 ;  /* 0x000000332e397223 */ /* 0x040fe20000010839 */
[----:B------:R-:W-:Y:S01]  /*3c40*/  FFMA.FTZ R46, R46, R53, R47 ;  /* 0x000000352e2e7223 */ /* 0x000fe2000001002f */
[C---:B------:R-:W-:Y:S01]  /*3c50*/  FMUL.FTZ R50, R30.reuse, R123 ;  /* 0x0000007b1e327220 */ /* 0x040fe20000410000 */
[----:B------:R-:W-:Y:S01]  /*3c60*/  FMUL.FTZ R52, R30, R125 ;  /* 0x0000007d1e347220 */ /* 0x000fe20000410000 */
[----:B------:R-:W-:Y:S02]  /*3c70*/  IMAD.U32 R31, R31, 0x10000, RZ ;  /* 0x000100001f1f7824 */ /* 0x000fe400078e00ff */
[C---:B------:R-:W-:Y:S01]  /*3c80*/  FMUL.FTZ R30, R48.reuse, R124 ;  /* 0x0000007c301e7220 */ /* 0x040fe20000410000 */
[-C--:B------:R-:W-:Y:S01]  /*3c90*/  FMUL.FTZ R47, R48, R126.reuse ;  /* 0x0000007e302f7220 */ /* 0x080fe20000410000 */
[----:B------:R-:W-:Y:S01]  /*3ca0*/  F2FP.BF16.F32.PACK_AB R46, R46, R57 ;  /* 0x000000392e2e723e */ /* 0x000fe200000010ff */
[----:B------:R-:W-:Y:S01]  /*3cb0*/  FFMA.FTZ R50, R31, R125, -R50 ;  /* 0x0000007d1f327223 */ /* 0x000fe20000010832 */
[C---:B------:R-:W-:Y:S01]  /*3cc0*/  FFMA.FTZ R30, R29.reuse, R126, -R30 ;  /* 0x0000007e1d1e7223 */ /* 0x040fe2000001081e */
[----:B------:R-:W-:Y:S01]  /*3cd0*/  FFMA.FTZ R47, R29, R124, R47 ;  /* 0x0000007c1d2f7223 */ /* 0x000fe2000001002f */
[----:B------:R-:W-:Y:S01]  /*3ce0*/  FFMA.FTZ R31, R31, R123, R52 ;  /* 0x0000007b1f1f7223 */ /* 0x000fe20000010034 */
[----:B------:R-:W-:-:S03]  /*3cf0*/  F2FP.BF16.F32.PACK_AB R29, R55, R28 ;  /* 0x0000001c371d723e */ /* 0x000fc600000010ff */
[----:B------:R-:W-:Y:S01]  /*3d00*/  F2FP.BF16.F32.PACK_AB R28, R47, R30 ;  /* 0x0000001e2f1c723e */ /* 0x000fe200000010ff */
[----:B------:R-:W-:Y:S01]  /*3d10*/  IMAD.MOV.U32 R30, RZ, RZ, R46 ;  /* 0x000000ffff1e7224 */ /* 0x000fe200078e002e */
[----:B------:R-:W-:-:S07]  /*3d20*/  F2FP.BF16.F32.PACK_AB R31, R31, R50 ;  /* 0x000000321f1f723e */ /* 0x000fce00000010ff */
.L_x_1127:
[----:B------:R-:W-:Y:S05]  /*3d30*/  BSYNC B2 ;  /* 0x0000000000027941 */ /* 0x000fea0003800000 */
.L_x_1126:
[----:B--2---:R3:W-:Y:S02]  /*3d40*/  STG.E.128 desc[UR38][R32.64+0x40], R28 ;  /* 0x0000401c20007986 */ /* 0x0047e4000c101d26 */
.L_x_1125:
[----:B------:R-:W-:Y:S05]  /*3d50*/  BSYNC B1 ;  /* 0x0000000000017941 */ /* 0x000fea0003800000 */
.L_x_1124:
        /* <DEDUP_REMOVED lines=9> */
[----:B------:R-:W-:Y:S02]  /*3df0*/  SHF.R.U64 R46, R42, 0x10, R43 ;  /* 0x000000102a2e7819 */ /* 0x000fe4000000122b */
[----:B------:R-:W-:Y:S02]  /*3e00*/  SHF.R.U32.HI R47, RZ, 0x10, R45 ;  /* 0x00000010ff2f7819 */ /* 0x000fe4000001162d */
[----:B------:R-:W-:Y:S02]  /*3e10*/  PRMT R119, R119, 0x5410, R44 ;  /* 0x0000541077777816 */ /* 0x000fe4000000002c */
[----:B------:R-:W-:Y:S02]  /*3e20*/  PRMT R117, R117, 0x5410, R46 ;  /* 0x0000541075757816 */ /* 0x000fe4000000002e */
[----:B------:R-:W-:Y:S01]  /*3e30*/  SHF.R.U32.HI R49, RZ, 0x10, R43 ;  /* 0x00000010ff317819 */ /* 0x000fe2000001162b */
[----:B--2---:R-:W-:Y:S01]  /*3e40*/  IMAD.U32 R43, R30, 0x10000, RZ ;  /* 0x000100001e2b7824 */ /* 0x004fe200078e00ff */
[----:B------:R-:W-:-:S02]  /*3e50*/  PRMT R120, R120, 0x5410, R47 ;  /* 0x0000541078787816 */ /* 0x000fc4000000002f */
[----:B------:R-:W-:Y:S02]  /*3e60*/  LOP3.LUT R44, R29, 0xffff0000, RZ, 0xc0, !PT ;  /* 0xffff00001d2c7812 */ /* 0x000fe400078ec0ff */
[----:B------:R-:W-:Y:S01]  /*3e70*/  LOP3.LUT R47, R119, 0xffff0000, RZ, 0xc0, !PT ;  /* 0xffff0000772f7812 */ /* 0x000fe200078ec0ff */
[----:B------:R-:W-:Y:S01]  /*3e80*/  IMAD.U32 R50, R120, 0x10000, RZ ;  /* 0x0001000078327824 */ /* 0x000fe200078e00ff */
[----:B------:R-:W-:Y:S01]  /*3e90*/  LOP3.LUT R46, R117, 0xffff0000, RZ, 0xc0, !PT ;  /* 0xffff0000752e7812 */ /* 0x000fe200078ec0ff */
[----:B------:R-:W-:Y:S01]  /*3ea0*/  IMAD.U32 R119, R119, 0x10000, RZ ;  /* 0x0001000077777824 */ /* 0x000fe200078e00ff */
[----:B------:R-:W-:Y:S01]  /*3eb0*/  PRMT R118, R118, 0x5410, R49 ;  /* 0x0000541076767816 */ /* 0x000fe20000000031 */
[----:B------:R-:W-:Y:S01]  /*3ec0*/  FMUL.FTZ R52, R44, R47 ;  /* 0x0000002f2c347220 */ /* 0x000fe20000410000 */
[----:B------:R-:W-:Y:S01]  /*3ed0*/  LOP3.LUT R45, R30, 0xffff0000, RZ, 0xc0, !PT ;  /* 0xffff00001e2d7812 */ /* 0x000fe200078ec0ff */
[C---:B------:R-:W-:Y:S01]  /*3ee0*/  IMAD.U32 R30, R31.reuse, 0x10000, RZ ;  /* 0x000100001f1e7824 */ /* 0x040fe200078e00ff */
[----:B------:R-:W-:Y:S01]  /*3ef0*/  LOP3.LUT R42, R31, 0xffff0000, RZ, 0xc0, !PT ;  /* 0xffff00001f2a7812 */ /* 0x000fe200078ec0ff */
[----:B------:R-:W-:-:S02]  /*3f00*/  IMAD.U32 R31, R29, 0x10000, RZ ;  /* 0x000100001d1f7824 */ /* 0x000fc400078e00ff */
[----:B------:R-:W-:Y:S01]  /*3f10*/  FMUL.FTZ R44, R44, R46 ;  /* 0x0000002e2c2c7220 */ /* 0x000fe20000410000 */
[----:B------:R-:W-:Y:S02]  /*3f20*/  IMAD.U32 R48, R118, 0x10000, RZ ;  /* 0x0001000076307824 */ /* 0x000fe400078e00ff */
[----:B------:R-:W-:Y:S01]  /*3f30*/  FMUL.FTZ R54, R45, R50 ;  /* 0x000000322d367220 */ /* 0x000fe20000410000 */
[C---:B------:R-:W-:Y:S01]  /*3f40*/  FFMA.FTZ R52, R31.reuse, R46, -R52 ;  /* 0x0000002e1f347223 */ /* 0x040fe20000010834 */
[----:B------:R-:W-:Y:S01]  /*3f50*/  FFMA.FTZ R47, R31, R47, R44 ;  /* 0x0000002f1f2f7223 */ /* 0x000fe2000001002c */
[-C--:B------:R-:W-:Y:S01]  /*3f60*/  FMUL.FTZ R44, R45, R48.reuse ;  /* 0x000000302d2c7220 */ /* 0x080fe20000410000 */
[----:B------:R-:W-:Y:S01]  /*3f70*/  IMAD.U32 R29, R28, 0x10000, RZ ;  /* 0x000100001c1d7824 */ /* 0x000fe200078e00ff */
[----:B------:R-:W-:Y:S01]  /*3f80*/  LOP3.LUT R45, R120, 0xffff0000, RZ, 0xc0, !PT ;  /* 0xffff0000782d7812 */ /* 0x000fe200078ec0ff */
[----:B------:R-:W-:Y:S01]  /*3f90*/  FFMA.FTZ R54, R43, R48, -R54 ;  /* 0x000000302b367223 */ /* 0x000fe20000010836 */
[----:B------:R-:W-:Y:S01]  /*3fa0*/  LOP3.LUT R31, R118, 0xffff0000, RZ, 0xc0, !PT ;  /* 0xffff0000761f7812 */ /* 0x000fe200078ec0ff */
[----:B------:R-:W-:Y:S01]  /*3fb0*/  IMAD.U32 R117, R117, 0x10000, RZ ;  /* 0x0001000075757824 */ /* 0x000fe200078e00ff */
[----:B------:R-:W-:Y:S01]  /*3fc0*/  LOP3.LUT R28, R28, 0xffff0000, RZ, 0xc0, !PT ;  /* 0xffff00001c1c7812 */ /* 0x000fe200078ec0ff */
[----:B------:R-:W-:Y:S01]  /*3fd0*/  FFMA.FTZ R43, R43, R50, R44 ;  /* 0x000000322b2b7223 */ /* 0x000fe2000001002c */
[C---:B------:R-:W-:Y:S01]  /*3fe0*/  FMUL.FTZ R49, R42.reuse, R45 ;  /* 0x0000002d2a317220 */ /* 0x040fe20000410000 */
[----:B------:R-:W-:Y:S01]  /*3ff0*/  FMUL.FTZ R44, R42, R31 ;  /* 0x0000001f2a2c7220 */ /* 0x000fe20000410000 */
[----:B------:R-:W-:Y:S01]  /*4000*/  F2FP.BF16.F32.PACK_AB R47, R47, R52 ;  /* 0x000000342f2f723e */ /* 0x000fe200000010ff */
        /* <DEDUP_REMOVED lines=8> */
[----:B------:R-:W-:Y:S01]  /*4090*/  F2FP.BF16.F32.PACK_AB R28, R29, R42 ;  /* 0x0000002a1d1c723e */ /* 0x000fe200000010ff */
[----:B------:R-:W-:-:S07]  /*40a0*/  IMAD.MOV.U32 R29, RZ, RZ, R47 ;  /* 0x000000ffff1d7224 */ /* 0x000fce00078e002f */
.L_x_1131:
[----:B------:R-:W-:Y:S05]  /*40b0*/  BSYNC B2 ;  /* 0x0000000000027941 */ /* 0x000fea0003800000 */
.L_x_1130:
[----:B--2---:R4:W-:Y:S02]  /*40c0*/  STG.E.128 desc[UR38][R32.64+0x60], R28 ;  /* 0x0000601c20007986 */ /* 0x0049e4000c101d26 */
.L_x_1129:
[----:B------:R-:W-:Y:S05]  /*40d0*/  BSYNC B1 ;  /* 0x0000000000017941 */ /* 0x000fea0003800000 */
.L_x_1128:
        /* <DEDUP_REMOVED lines=8> */
[----:B------:R-:W-:Y:S01]  /*4160*/  SHF.R.U64 R42, R40, 0x10, R41 ;  /* 0x00000010282a7819 */ /* 0x000fe20000001229 */
[----:B--2---:R-:W-:Y:S01]  /*4170*/  IMAD.U32 R40, R31, 0x10000, RZ ;  /* 0x000100001f287824 */ /* 0x004fe200078e00ff */
[----:B------:R-:W-:Y:S01]  /*4180*/  SHF.R.U64 R44, R38, 0x10, R39 ;  /* 0x00000010262c7819 */ /* 0x000fe20000001227 */
[----:B------:R-:W-:Y:S01]  /*4190*/  IMAD.U32 R38, R30, 0x10000, RZ ;  /* 0x000100001e267824 */ /* 0x000fe200078e00ff */
[----:B------:R-:W-:Y:S02]  /*41a0*/  SHF.R.U32.HI R43, RZ, 0x10, R41 ;  /* 0x00000010ff2b7819 */ /* 0x000fe40000011629 */
[----:B------:R-:W-:Y:S02]  /*41b0*/  SHF.R.U32.HI R45, RZ, 0x10, R39 ;  /* 0x00000010ff2d7819 */ /* 0x000fe40000011627 */
[----:B------:R-:W-:Y:S02]  /*41c0*/  PRMT R115, R115, 0x5410, R42 ;  /* 0x0000541073737816 */ /* 0x000fe4000000002a */
[----:B------:R-:W-:-:S02]  /*41d0*/  PRMT R113, R113, 0x5410, R44 ;  /* 0x0000541071717816 */ /* 0x000fc4000000002c */
[----:B------:R-:W-:Y:S02]  /*41e0*/  PRMT R116, R116, 0x5410, R43 ;  /* 0x0000541074747816 */ /* 0x000fe4000000002b */
[----:B------:R-:W-:Y:S02]  /*41f0*/  LOP3.LUT R41, R31, 0xffff0000, RZ, 0xc0, !PT ;  /* 0xffff00001f297812 */ /* 0x000fe400078ec0ff */
[----:B------:R-:W-:Y:S01]  /*4200*/  PRMT R114, R114, 0x5410, R45 ;  /* 0x0000541072727816 */ /* 0x000fe2000000002d */
[----:B------:R-:W-:Y:S01]  /*4210*/  IMAD.U32 R45, R116, 0x10000, RZ ;  /* 0x00010000742d7824 */ /* 0x000fe200078e00ff */
[----:B------:R-:W-:Y:S02]  /*4220*/  LOP3.LUT R31, R29, 0xffff0000, RZ, 0xc0, !PT ;  /* 0xffff00001d1f7812 */ /* 0x000fe400078ec0ff */
[----:B------:R-:W-:Y:S01]  /*4230*/  LOP3.LUT R44, R115, 0xffff0000, RZ, 0xc0, !PT ;  /* 0xffff0000732c7812 */ /* 0x000fe200078ec0ff */
[----:B------:R-:W-:Y:S01]  /*4240*/  IMAD.U32 R43, R114, 0x10000, RZ ;  /* 0x00010000722b7824 */ /* 0x000fe200078e00ff */
[----:B------:R-:W-:Y:S01]  /*4250*/  LOP3.LUT R42, R113, 0xffff0000, RZ, 0xc0, !PT ;  /* 0xffff0000712a7812 */ /* 0x000fe200078ec0ff */
[----:B------:R-:W-:Y:S01]  /*4260*/  IMAD.U32 R115, R115, 0x10000, RZ ;  /* 0x0001000073737824 */ /* 0x000fe200078e00ff */
[----:B------:R-:W-:Y:S01]  /*4270*/  LOP3.LUT R39, R30, 0xffff0000, RZ, 0xc0, !PT ;  /* 0xffff00001e277812 */ /* 0x000fe200078ec0ff */
[----:B------:R-:W-:-:S02]  /*4280*/  IMAD.U32 R30, R29, 0x10000, RZ ;  /* 0x000100001d1e7824 */ /* 0x000fc400078e00ff */
[C---:B------:R-:W-:Y:S01]  /*4290*/  FMUL.FTZ R47, R31.reuse, R44 ;  /* 0x0000002c1f2f7220 */ /* 0x040fe20000410000 */
[C---:B------:R-:W-:Y:S02]  /*42a0*/  IMAD.U32 R29, R28.reuse, 0x10000, RZ ;  /* 0x000100001c1d7824 */ /* 0x040fe400078e00ff */
[-C--:B------:R-:W-:Y:S01]  /*42b0*/  FMUL.FTZ R31, R31, R42.reuse ;  /* 0x0000002a1f1f7220 */ /* 0x080fe20000410000 */
[----:B------:R-:W-:Y:S01]  /*42c0*/  LOP3.LUT R28, R28, 0xffff0000, RZ, 0xc0, !PT ;  /* 0xffff00001c1c7812 */ /* 0x000fe200078ec0ff */
[C---:B------:R-:W-:Y:S01]  /*42d0*/  FMUL.FTZ R49, R39.reuse, R45 ;  /* 0x0000002d27317220 */ /* 0x040fe20000410000 */
[----:B------:R-:W-:Y:S01]  /*42e0*/  LOP3.LUT R116, R116, 0xffff0000, RZ, 0xc0, !PT ;  /* 0xffff000074747812 */ /* 0x000fe200078ec0ff */
[-C--:B------:R-:W-:Y:S01]  /*42f0*/  FMUL.FTZ R39, R39, R43.reuse ;  /* 0x0000002b27277220 */ /* 0x080fe20000410000 */
[----:B------:R-:W-:Y:S01]  /*4300*/  LOP3.LUT R114, R114, 0xffff0000, RZ, 0xc0, !PT ;  /* 0xffff000072727812 */ /* 0x000fe200078ec0ff */
[----:B------:R-:W-:Y:S02]  /*4310*/  IMAD.U32 R113, R113, 0x10000, RZ ;  /* 0x0001000071717824 */ /* 0x000fe400078e00ff */
[C---:B------:R-:W-:Y:S01]  /*4320*/  FFMA.FTZ R47, R30.reuse, R42, -R47 ;  /* 0x0000002a1e2f7223 */ /* 0x040fe2000001082f */
[----:B------:R-:W-:Y:S01]  /*4330*/  FFMA.FTZ R44, R30, R44, R31 ;  /* 0x0000002c1e2c7223 */ /* 0x000fe2000001001f */
[----:B------:R-:W-:Y:S01]  /*4340*/  FFMA.FTZ R49, R38, R43, -R49 ;  /* 0x0000002b26317223 */ /* 0x000fe20000010831 */
[----:B------:R-:W-:Y:S01]  /*4350*/  FMUL.FTZ R30, R28, R115 ;  /* 0x000000731c1e7220 */ /* 0x000fe20000410000 */
[----:B------:R-:W-:Y:S01]  /*4360*/  FFMA.FTZ R38, R38, R45, R39 ;  /* 0x0000002d26267223 */ /* 0x000fe20000010027 */
[C---:B------:R-:W-:Y:S01]  /*4370*/  FMUL.FTZ R31, R41.reuse, R116 ;  /* 0x00000074291f7220 */ /* 0x040fe20000410000 */
[-C--:B------:R-:W-:Y:S01]  /*4380*/  FMUL.FTZ R28, R28, R113.reuse ;  /* 0x000000711c1c7220 */ /* 0x080fe20000410000 */
[-C--:B------:R-:W-:Y:S01]  /*4390*/  FMUL.FTZ R41, R41, R114.reuse ;  /* 0x0000007229297220 */ /* 0x080fe20000410000 */
[C---:B------:R-:W-:Y:S01]  /*43a0*/  FFMA.FTZ R30, R29.reuse, R113, -R30 ;  /* 0x000000711d1e7223 */ /* 0x040fe2000001081e */
[C---:B------:R-:W-:Y:S01]  /*43b0*/  FFMA.FTZ R31, R40.reuse, R114, -R31 ;  /* 0x00000072281f7223 */ /* 0x040fe2000001081f */
[----:B------:R-:W-:Y:S01]  /*43c0*/  FFMA.FTZ R29, R29, R115, R28 ;  /* 0x000000731d1d7223 */ /* 0x000fe2000001001c */
[----:B------:R-:W-:Y:S01]  /*43d0*/  FFMA.FTZ R40, R40, R116, R41 ;  /* 0x0000007428287223 */ /* 0x000fe20000010029 */
[----:B------:R-:W-:-:S02]  /*43e0*/  F2FP.BF16.F32.PACK_AB R44, R44, R47 ;  /* 0x0000002f2c2c723e */ /* 0x000fc400000010ff */
[----:B------:R-:W-:Y:S02]  /*43f0*/  F2FP.BF16.F32.PACK_AB R38, R38, R49 ;  /* 0x000000312626723e */ /* 0x000fe400000010ff */
[----:B------:R-:W-:Y:S01]  /*4400*/  F2FP.BF16.F32.PACK_AB R28, R29, R30 ;  /* 0x0000001e1d1c723e */ /* 0x000fe200000010ff */
[----:B------:R-:W-:Y:S01]  /*4410*/  IMAD.MOV.U32 R29, RZ, RZ, R44 ;  /* 0x000000ffff1d7224 */ /* 0x000fe200078e002c */
[----:B------:R-:W-:Y:S01]  /*4420*/  F2FP.BF16.F32.PACK_AB R31, R40, R31 ;  /* 0x0000001f281f723e */ /* 0x000fe200000010ff */
[----:B------:R-:W-:-:S07]  /*4430*/  IMAD.MOV.U32 R30, RZ, RZ, R38 ;  /* 0x000000ffff1e7224 */ /* 0x000fce00078e0026 */
.L_x_1135:
[----:B------:R-:W-:Y:S05]  /*4440*/  BSYNC B2 ;  /* 0x0000000000027941 */ /* 0x000fea0003800000 */
.L_x_1134:
[----:B--2---:R1:W-:Y:S02]  /*4450*/  STG.E.128 desc[UR38][R32.64+0x80], R28 ;  /* 0x0000801c20007986 */ /* 0x0043e4000c101d26 */
.L_x_1133:
[----:B------:R-:W-:Y:S05]  /*4460*/  BSYNC B1 ;  /* 0x0000000000017941 */ /* 0x000fea0003800000 */
.L_x_1132:
        /* <DEDUP_REMOVED lines=11> */
[----:B------:R-:W-:Y:S02]  /*4520*/  PRMT R112, R112, 0x5410, R39 ;  /* 0x0000541070707816 */ /* 0x000fe40000000027 */
[----:B------:R-:W-:Y:S02]  /*4530*/  PRMT R90, R90, 0x5410, R43 ;  /* 0x000054105a5a7816 */ /* 0x000fe4000000002b */
[----:B------:R-:W-:Y:S01]  /*4540*/  SHF.R.U64 R38, R34, 0x10, R35 ;  /* 0x0000001022267819 */ /* 0x000fe20000001223 */
[C---:B------:R-:W-:Y:S01]  /*4550*/  IMAD.U32 R34, R30.reuse, 0x10000, RZ ;  /* 0x000100001e227824 */ /* 0x040fe200078e00ff */
[----:B------:R-:W-:Y:S01]  /*4560*/  LOP3.LUT R35, R30, 0xffff0000, RZ, 0xc0, !PT ;  /* 0xffff00001e237812 */ /* 0x000fe200078ec0ff */
[----:B------:R-:W-:Y:S01]  /*4570*/  IMAD.U32 R39, R90, 0x10000, RZ ;  /* 0x000100005a277824 */ /* 0x000fe200078e00ff */
[----:B------:R-:W-:Y:S01]  /*4580*/  PRMT R110, R110, 0x5410, R41 ;  /* 0x000054106e6e7816 */ /* 0x000fe20000000029 */
[----:B------:R-:W-:Y:S01]  /*4590*/  IMAD.U32 R41, R112, 0x10000, RZ ;  /* 0x0001000070297824 */ /* 0x000fe200078e00ff */
[----:B------:R-:W-:Y:S01]  /*45a0*/  PRMT R91, R91, 0x5410, R38 ;  /* 0x000054105b5b7816 */ /* 0x000fe20000000026 */
[----:B------:R-:W-:Y:S01]  /*45b0*/  IMAD.U32 R30, R29, 0x10000, RZ ;  /* 0x000100001d1e7824 */ /* 0x000fe200078e00ff */
[----:B------:R-:W-:Y:S01]  /*45c0*/  LOP3.LUT R37, R31, 0xffff0000, RZ, 0xc0, !PT ;  /* 0xffff00001f257812 */ /* 0x000fe200078ec0ff */
[----:B------:R-:W-:Y:S01]  /*45d0*/  FMUL.FTZ R45, R35, R41 ;  /* 0x00000029232d7220 */ /* 0x000fe20000410000 */
[----:B------:R-:W-:Y:S01]  /*45e0*/  LOP3.LUT R31, R29, 0xffff0000, RZ, 0xc0, !PT ;  /* 0xffff00001d1f7812 */ /* 0x000fe200078ec0ff */
[-C--:B------:R-:W-:Y:S01]  /*45f0*/  FMUL.FTZ R35, R35, R39.reuse ;  /* 0x0000002723237220 */ /* 0x080fe20000410000 */
[----:B------:R-:W-:Y:S01]  /*4600*/  LOP3.LUT R40, R110, 0xffff0000, RZ, 0xc0, !PT ;  /* 0xffff00006e287812 */ /* 0x000fe200078ec0ff */
[----:B------:R-:W-:Y:S01]  /*4610*/  FFMA.FTZ R45, R34, R39, -R45 ;  /* 0x00000027222d7223 */ /* 0x000fe2000001082d */
[----:B------:R-:W-:Y:S01]  /*4620*/  LOP3.LUT R38, R91, 0xffff0000, RZ, 0xc0, !PT ;  /* 0xffff00005b267812 */ /* 0x000fe200078ec0ff */
[----:B------:R-:W-:Y:S01]  /*4630*/  IMAD.U32 R29, R28, 0x10000, RZ ;  /* 0x000100001c1d7824 */ /* 0x000fe200078e00ff */
[----:B------:R-:W-:Y:S01]  /*4640*/  LOP3.LUT R112, R112, 0xffff0000, RZ, 0xc0, !PT ;  /* 0xffff000070707812 */ /* 0x000fe200078ec0ff */
[C---:B------:R-:W-:Y:S01]  /*4650*/  FMUL.FTZ R43, R31.reuse, R40 ;  /* 0x000000281f2b7220 */ /* 0x040fe20000410000 */
[----:B------:R-:W-:Y:S01]  /*4660*/  LOP3.LUT R90, R90, 0xffff0000, RZ, 0xc0, !PT ;  /* 0xffff00005a5a7812 */ /* 0x000fe200078ec0ff */
[----:B------:R-:W-:Y:S01]  /*4670*/  FFMA.FTZ R34, R34, R41, R35 ;  /* 0x0000002922227223 */ /* 0x000fe20000010023 */
[----:B------:R-:W-:Y:S01]  /*4680*/  FMUL.FTZ R31, R31, R38 ;  /* 0x000000261f1f7220 */ /* 0x000fe20000410000 */
[----:B------:R-:W-:Y:S01]  /*4690*/  LOP3.LUT R28, R28, 0xffff0000, RZ, 0xc0, !PT ;  /* 0xffff00001c1c7812 */ /* 0x000fe200078ec0ff */
[----:B------:R-:W-:Y:S01]  /*46a0*/  FMUL.FTZ R35, R37, R112 ;  /* 0x0000007025237220 */ /* 0x000fe20000410000 */
[----:B------:R-:W-:-:S02]  /*46b0*/  IMAD.U32 R110, R110, 0x10000, RZ ;  /* 0x000100006e6e7824 */ /* 0x000fc400078e00ff */
[----:B------:R-:W-:Y:S01]  /*46c0*/  FMUL.FTZ R37, R37, R90 ;  /* 0x0000005a25257220 */ /* 0x000fe20000410000 */
[----:B------:R-:W-:Y:S02]  /*46d0*/  IMAD.U32 R91, R91, 0x10000, RZ ;  /* 0x000100005b5b7824 */ /* 0x000fe400078e00ff */
[C---:B------:R-:W-:Y:S01]  /*46e0*/  FFMA.FTZ R43, R30.reuse, R38, -R43 ;  /* 0x000000261e2b7223 */ /* 0x040fe2000001082b */
[----:B------:R-:W-:Y:S01]  /*46f0*/  FFMA.FTZ R40, R30, R40, R31 ;  /* 0x000000281e287223 */ /* 0x000fe2000001001f */
[----:B------:R-:W-:Y:S01]  /*4700*/  FFMA.FTZ R35, R36, R90, -R35 ;  /* 0x0000005a24237223 */ /* 0x000fe20000010823 */
[C---:B------:R-:W-:Y:S01]  /*4710*/  FMUL.FTZ R30, R28.reuse, R110 ;  /* 0x0000006e1c1e7220 */ /* 0x040fe20000410000 */
[----:B------:R-:W-:Y:S01]  /*4720*/  FMUL.FTZ R31, R28, R91 ;  /* 0x0000005b1c1f7220 */ /* 0x000fe20000410000 */
[----:B------:R-:W-:Y:S01]  /*4730*/  FFMA.FTZ R36, R36, R112, R37 ;  /* 0x0000007024247223 */ /* 0x000fe20000010025 */
[----:B------:R-:W-:Y:S01]  /*4740*/  F2FP.BF16.F32.PACK_AB R34, R34, R45 ;  /* 0x0000002d2222723e */ /* 0x000fe200000010ff */
[C---:B------:R-:W-:Y:S01]  /*4750*/  FFMA.FTZ R30, R29.reuse, R91, -R30 ;  /* 0x0000005b1d1e7223 */ /* 0x040fe2000001081e */
[----:B------:R-:W-:Y:S01]  /*4760*/  FFMA.FTZ R31, R29, R110, R31 ;  /* 0x0000006e1d1f7223 */ /* 0x000fe2000001001f */
[----:B------:R-:W-:-:S02]  /*4770*/  F2FP.BF16.F32.PACK_AB R29, R40, R43 ;  /* 0x0000002b281d723e */ /* 0x000fc400000010ff */
[----:B------:R-:W-:Y:S02]  /*4780*/  F2FP.BF16.F32.PACK_AB R35, R36, R35 ;  /* 0x000000232423723e */ /* 0x000fe400000010ff */
[----:B------:R-:W-:Y:S01]  /*4790*/  F2FP.BF16.F32.PACK_AB R28, R31, R30 ;  /* 0x0000001e1f1c723e */ /* 0x000fe200000010ff */
[----:B------:R-:W-:Y:S02]  /*47a0*/  IMAD.MOV.U32 R30, RZ, RZ, R34 ;  /* 0x000000ffff1e7224 */ /* 0x000fe400078e0022 */
[----:B------:R-:W-:-:S07]  /*47b0*/  IMAD.MOV.U32 R31, RZ, RZ, R35 ;  /* 0x000000ffff1f7224 */ /* 0x000fce00078e0023 */
.L_x_1137:
[----:B------:R-:W-:Y:S05]  /*47c0*/  BSYNC B1 ;  /* 0x0000000000017941 */ /* 0x000fea0003800000 */
.L_x_1136:
[----:B--2---:R1:W-:Y:S01]  /*47d0*/  STG.E.128 desc[UR38][R32.64+0xa0], R28 ;  /* 0x0000a01c20007986 */ /* 0x0043e2000c101d26 */
[----:B------:R-:W-:Y:S05]  /*47e0*/  BRA `(.L_x_1115) ;  /* 0x0000002000ac7947 */ /* 0x000fea0003800000 */
.L_x_1109:
        /* <DEDUP_REMOVED lines=18> */
[----:B------:R-:W-:Y:S02]  /*4910*/  CS2R R36, SRZ ;  /* 0x0000000000247805 */ /* 0x000fe4000001ff00 */
[----:B------:R-:W-:Y:S01]  /*4920*/  CS2R R50, SRZ ;  /* 0x0000000000327805 */ /* 0x000fe2000001ff00 */
[----:B------:R-:W-:Y:S01]  /*4930*/  IMAD.X R29, R15, 0x1, R79, P3 ;  /* 0x000000010f1d7824 */ /* 0x000fe200018e064f */
[----:B------:R-:W-:Y:S02]  /*4940*/  IADD3 R15, P3, R64, R52, RZ ;  /* 0x00000034400f7210 */ /* 0x000fe40007f7e0ff */
[----:B------:R-:W-:-:S03]  /*4950*/  CS2R R48, SRZ ;  /* 0x0000000000307805 */ /* 0x000fc6000001ff00 */
        /* <DEDUP_REMOVED lines=9> */
[----:B------:R-:W-:Y:S02]  /*49f0*/  CS2R R32, SRZ ;  /* 0x0000000000207805 */ /* 0x000fe4000001ff00 */
[----:B------:R-:W-:Y:S02]  /*4a00*/  CS2R R46, SRZ ;  /* 0x00000000002e7805 */ /* 0x000fe4000001ff00 */
[----:B------:R-:W-:-:S05]  /*4a10*/  CS2R R44, SRZ ;  /* 0x00000000002c7805 */ /* 0x000fca000001ff00 */
[----:B------:R0:W5:Y:S04]  /*4a20*/  @!P3 LDG.E.128 R36, desc[UR38][R52.64] ;  /* 0x000000263424b981 */ /* 0x000168000c1e1d00 */
[----:B------:R0:W5:Y:S01]  /*4a30*/  @!P3 LDG.E.128 R48, desc[UR38][R54.64] ;  /* 0x000000263630b981 */ /* 0x000162000c1e1d00 */
[----:B------:R-:W-:Y:S01]  /*4a40*/  ISETP.GE.AND P3, PT, R58, R99, PT ;  /* 0x000000633a00720c */ /* 0x000fe20003f66270 */
[----:B------:R-:W-:Y:S01]  /*4a50*/  VIADD R58, R19, 0x20 ;  /* 0x00000020133a7836 */ /* 0x000fe20000000000 */
[----:B------:R-:W-:Y:S02]  /*4a60*/  CS2R R30, SRZ ;  /* 0x00000000001e7805 */ /* 0x000fe4000001ff00 */
[----:B------:R-:W-:Y:S02]  /*4a70*/  CS2R R28, SRZ ;  /* 0x00000000001c7805 */ /* 0x000fe4000001ff00 */
[----:B------:R-:W-:-:S02]  /*4a80*/  CS2R R42, SRZ ;  /* 0x00000000002a7805 */ /* 0x000fc4000001ff00 */
[----:B------:R-:W-:-:S05]  /*4a90*/  CS2R R40, SRZ ;  /* 0x0000000000287805 */ /* 0x000fca000001ff00 */
[----:B------:R0:W5:Y:S04]  /*4aa0*/  @!P3 LDG.E.128 R32, desc[UR38][R52.64+0x20] ;  /* 0x000020263420b981 */ /* 0x000168000c1e1d00 */
[----:B------:R0:W5:Y:S01]  /*4ab0*/  @!P3 LDG.E.128 R44, desc[UR38][R54.64+0x20] ;  /* 0x00002026362cb981 */ /* 0x000162000c1e1d00 */
[----:B------:R-:W-:-:S13]  /*4ac0*/  ISETP.GE.AND P3, PT, R58, R99, PT ;  /* 0x000000633a00720c */ /* 0x000fda0003f66270 */
[----:B------:R0:W5:Y:S04]  /*4ad0*/  @!P3 LDG.E.128 R28, desc[UR38][R52.64+0x40] ;  /* 0x00004026341cb981 */ /* 0x000168000c1e1d00 */
[----:B------:R0:W5:Y:S02]  /*4ae0*/  @!P3 LDG.E.128 R40, desc[UR38][R54.64+0x40] ;  /* 0x000040263628b981 */ /* 0x000164000c1e1d00 */
.L_x_1139:
[----:B------:R-:W-:Y:S05]  /*4af0*/  BSYNC B1 ;  /* 0x0000000000017941 */ /* 0x000fea0003800000 */
.L_x_1138:
        /* <DEDUP_REMOVED lines=51> */
.L_x_1140:
[----:B------:R-:W2:Y:S01]  /*4e30*/  LDL R52, [R1+0x8] ;  /* 0x0000080001347983 */ /* 0x000ea20000100800 */
[----:B------:R-:W-:Y:S01]  /*4e40*/  IMAD R15, R18, 0x8, R2 ;  /* 0x00000008120f7824 */ /* 0x000fe200078e0202 */
[----:B------:R-:W-:Y:S01]  /*4e50*/  BSSY B1, `(.L_x_1141) ;  /* 0x0000004000017945 */ /* 0x000fe20003800000 */
[----:B--2---:R-:W-:-:S04]  /*4e60*/  SHF.L.U32 R86, R52, 0x1f, RZ ;  /* 0x0000001f34567819 */ /* 0x004fc800000006ff */
[----:B------:R-:W0:Y:S02]  /*4e70*/  SYNCS.PHASECHK.TRANS64.TRYWAIT P5, [R15+URZ+0x2d890], R86 ;  /* 0x02d890560f0075a7 */ /* 0x000e2400080a017f */
[----:B0-----:R-:W-:Y:S05]  /*4e80*/  @!P5 BRA `(.L_x_1142) ;  /* 0x000001b40064d947 */ /* 0x001fea0003800000 */
.L_x_1421:
[----:B------:R-:W-:Y:S05]  /*4e90*/  BSYNC B1 ;  /* 0x0000000000017941 */ /* 0x000fea0003800000 */
.L_x_1141:
[----:B------:R-:W-:Y:S05]  /*4ea0*/  @P4 BRA `(.L_x_1115) ;  /* 0x0000001800fc4947 */ /* 0x000fea0003800000 */
[----:B------:R-:W1:Y:S01]  /*4eb0*/  LDC R110, c[0x0][0x2e4] ;  /* 0x0000b900ff6e7b82 */ /* 0x000e620000000800 */
[----:B------:R-:W-:Y:S01]  /*4ec0*/  ISETP.NE.AND P4, PT, R9, RZ, PT ;  /* 0x000000ff0900720c */ /* 0x000fe20003f85270 */
[----:B------:R-:W-:Y:S01]  /*4ed0*/  ULDC.64 UR4, c[0x0][0x2f0] ;  /* 0x0000bc0000047ab9 */ /* 0x000fe20000000a00 */
[----:B------:R-:W-:Y:S01]  /*4ee0*/  SHF.R.S32.HI R52, RZ, 0x1f, R23 ;  /* 0x0000001fff347819 */ /* 0x000fe20000011417 */
[----:B------:R-:W-:Y:S01]  /*4ef0*/  IMAD.MOV.U32 R90, RZ, RZ, R56 ;  /* 0x000000ffff5a7224 */ /* 0x000fe200078e0038 */
[----:B------:R-:W-:Y:S03]  /*4f00*/  BSSY B1, `(.L_x_1143) ;  /* 0x0000089000017945 */ /* 0x000fe60003800000 */
        /* <DEDUP_REMOVED lines=9> */
[----:B------:R-:W-:Y:S01]  /*4fa0*/  SEL R52, R107, R113, !P0 ;  /* 0x000000716b347207 */ /* 0x000fe20004000000 */
[----:B------:R-:W-:Y:S01]  /*4fb0*/  BSSY B2, `(.L_x_1145) ;  /* 0x0000071000027945 */ /* 0x000fe20003800000 */
[----:B------:R-:W-:-:S02]  /*4fc0*/  ISETP.GE.AND P4, PT, R19, R99, PT ;  /* 0x000000631300720c */ /* 0x000fc40003f86270 */
[----:B------:R-:W-:-:S04]  /*4fd0*/  SHF.R.S32.HI R53, RZ, 0x1f, R52 ;  /* 0x0000001fff357819 */ /* 0x000fc80000011434 */
[----:B------:R-:W-:-:S04]  /*4fe0*/  LEA.HI R53, R53, R52, RZ, 0x4 ;  /* 0x0000003435357211 */ /* 0x000fc800078f20ff */
[----:B------:R-:W-:-:S04]  /*4ff0*/  SHF.R.S32.HI R52, RZ, 0x4, R53 ;  /* 0x00000004ff347819 */ /* 0x000fc80000011435 */
[----:B------:R-:W-:-:S04]  /*5000*/  LEA.HI.SX32 R52, R3, R52, 0x1d ;  /* 0x0000003403347211 */ /* 0x000fc800078feaff */
[----:B------:R-:W-:Y:S01]  /*5010*/  SHF.R.S32.HI R53, RZ, 0x1f, R52 ;  /* 0x0000001fff357819 */ /* 0x000fe20000011434 */
[----:B------:R-:W-:-:S03]  /*5020*/  IMAD.SHL.U32 R121, R52, 0x8, RZ ;  /* 0x0000000834797824 */ /* 0x000fc600078e00ff */
[----:B------:R-:W-:-:S05]  /*5030*/  LEA.HI R52, R53, R52, RZ, 0x2 ;  /* 0x0000003435347211 */ /* 0x000fca00078f10ff */
[----:B------:R-:W-:-:S05]  /*5040*/  IMAD.SHL.U32 R52, R52, 0x400, RZ ;  /* 0x0000040034347824 */ /* 0x000fca00078e00ff */
[----:B------:R-:W-:Y:S02]  /*5050*/  LOP3.LUT R52, R52, 0x7ffff000, RZ, 0xc0, !PT ;  /* 0x7ffff00034347812 */ /* 0x000fe400078ec0ff */
[----:B--2---:R-:W-:-:S04]  /*5060*/  LOP3.LUT R53, R58, 0x18, R121, 0xf8, !PT ;  /* 0x000000183a357812 */ /* 0x004fc800078ef879 */
[----:B---3--:R-:W-:Y:S01]  /*5070*/  LOP3.LUT R53, R53, R55, RZ, 0x3c, !PT ;  /* 0x0000003735357212 */ /* 0x008fe200078e3cff */
[----:B------:R-:W-:-:S03]  /*5080*/  IMAD R55, R18, 0x3000, R100 ;  /* 0x0000300012377824 */ /* 0x000fc600078e0264 */
[----:B----4-:R-:W-:Y:S01]  /*5090*/  IADD3 R53, R53, R52, R54 ;  /* 0x0000003435357210 */ /* 0x010fe20007ffe036 */
[----:B------:R-:W-:-:S04]  /*50a0*/  IMAD R52, R55, 0x2, R2 ;  /* 0x0000000237347824 */ /* 0x000fc800078e0202 */
[----:B------:R-:W-:-:S04]  /*50b0*/  IMAD R53, R18, 0x3000, R53 ;  /* 0x0000300012357824 */ /* 0x000fc800078e0235 */
[----:B------:R-:W-:Y:S02]  /*50c0*/  IMAD R56, R53, 0x2, R2 ;  /* 0x0000000235387824 */ /* 0x000fe400078e0202 */
[----:B------:R-:W1:Y:S04]  /*50d0*/  LDS.128 R52, [R52+0x15400] ;  /* 0x0154000034347984 */ /* 0x000e680000000c00 */
[----:B------:R-:W2:Y:S01]  /*50e0*/  LDS.128 R56, [R56+0x15400] ;  /* 0x0154000038387984 */ /* 0x000ea20000000c00 */
[----:B------:R-:W-:Y:S05]  /*50f0*/  @P4 BRA `(.L_x_1146) ;  /* 0x0000000400704947 */ /* 0x000fea0003800000 */
[----:B------:R-:W-:Y:S01]  /*5100*/  SHF.R.U64 R122, R36, 0x10, R37 ;  /* 0x00000010247a7819 */ /* 0x000fe20000001225 */
[----:B--2---:R-:W-:Y:S01]  /*5110*/  IMAD.U32 R133, R57, 0x10000, RZ ;  /* 0x0001000039857824 */ /* 0x004fe200078e00ff */
[----:B------:R-:W-:Y:S02]  /*5120*/  SHF.R.U32.HI R124, RZ, 0x10, R49 ;  /* 0x00000010ff7c7819 */ /* 0x000fe40000011631 */
[----:B------:R-:W-:Y:S02]  /*5130*/  SHF.R.U32.HI R123, RZ, 0x10, R37 ;  /* 0x00000010ff7b7819 */ /* 0x000fe40000011625 */
[--C-:B------:R-:W-:Y:S02]  /*5140*/  SHF.R.U64 R36, R38, 0x10, R39.reuse ;  /* 0x0000001026247819 */ /* 0x100fe40000001227 */
[----:B------:R-:W-:Y:S02]  /*5150*/  SHF.R.U32.HI R38, RZ, 0x10, R39 ;  /* 0x00000010ff267819 */ /* 0x000fe40000011627 */
[----:B------:R-:W-:-:S02]  /*5160*/  SHF.R.U64 R39, R48, 0x10, R49 ;  /* 0x0000001030277819 */ /* 0x000fc40000001231 */
[----:B------:R-:W-:Y:S02]  /*5170*/  PRMT R48, R117, 0x5432, R124 ;  /* 0x0000543275307816 */ /* 0x000fe4000000007c */
[----:B------:R-:W-:Y:S01]  /*5180*/  PRMT R49, R125, 0x5410, R123 ;  /* 0x000054107d317816 */ /* 0x000fe2000000007b */
[----:B-1----:R-:W-:Y:S01]  /*5190*/  IMAD.U32 R123, R53, 0x10000, RZ ;  /* 0x00010000357b7824 */ /* 0x002fe200078e00ff */
[--C-:B------:R-:W-:Y:S01]  /*51a0*/  SHF.R.U64 R37, R50, 0x10, R51.reuse ;  /* 0x0000001032257819 */ /* 0x100fe20000001233 */
[----:B------:R-:W-:Y:S01]  /*51b0*/  IMAD.U32 R50, R48, 0x10000, RZ ;  /* 0x0001000030327824 */ /* 0x000fe200078e00ff */
[----:B------:R-:W-:Y:S01]  /*51c0*/  SHF.R.U32.HI R51, RZ, 0x10, R51 ;  /* 0x00000010ff337819 */ /* 0x000fe20000011633 */
[----:B------:R-:W-:Y:S01]  /*51d0*/  IMAD.U32 R124, R49, 0x10000, RZ ;  /* 0x00010000317c7824 */ /* 0x000fe200078e00ff */
[----:B------:R-:W-:Y:S01]  /*51e0*/  PRMT R39, R143, 0x5410, R39 ;  /* 0x000054108f277816 */ /* 0x000fe20000000027 */
[C---:B------:R-:W-:Y:S01]  /*51f0*/  FMUL.FTZ R126, R133.reuse, R50 ;  /* 0x00000032857e7220 */ /* 0x040fe20000410000 */
[----:B------:R-:W-:Y:S01]  /*5200*/  PRMT R37, R142, 0x5410, R37 ;  /* 0x000054108e257816 */ /* 0x000fe20000000025 */
[-C--:B------:R-:W-:Y:S01]  /*5210*/  FMUL.FTZ R133, R133, R124.reuse ;  /* 0x0000007c85857220 */ /* 0x080fe20000410000 */
[----:B------:R-:W-:Y:S01]  /*5220*/  PRMT R36, R114, 0x5432, R36 ;  /* 0x0000543272247816 */ /* 0x000fe20000000024 */
[----:B------:R-:W-:Y:S01]  /*5230*/  FFMA.FTZ R125, R123, R124, -R126 ;  /* 0x0000007c7b7d7223 */ /* 0x000fe2000001087e */
[----:B------:R-:W-:Y:S01]  /*5240*/  LOP3.LUT R124, R57, 0xffff0000, RZ, 0xc0, !PT ;  /* 0xffff0000397c7812 */ /* 0x000fe200078ec0ff */
[----:B------:R-:W-:Y:S01]  /*5250*/  FFMA.FTZ R123, R123, R50, R133 ;  /* 0x000000327b7b7223 */ /* 0x000fe20000010085 */
[----:B------:R-:W-:Y:S01]  /*5260*/  LOP3.LUT R133, R49, 0xffff0000, RZ, 0xc0, !PT ;  /* 0xffff000031857812 */ /* 0x000fe200078ec0ff */
[----:B------:R-:W-:Y:S01]  /*5270*/  IMAD.U32 R57, R59, 0x10000, RZ ;  /* 0x000100003b397824 */ /* 0x000fe200078e00ff */
[----:B------:R-:W-:-:S02]  /*5280*/  LOP3.LUT R49, R48, 0xffff0000, RZ, 0xc0, !PT ;  /* 0xffff000030317812 */ /* 0x000fc400078ec0ff */
[----:B------:R-:W-:-:S03]  /*5290*/  LOP3.LUT R48, R53, 0xffff0000, RZ, 0xc0, !PT ;  /* 0xffff000035307812 */ /* 0x000fc600078ec0ff */
[C---:B------:R-:W-:Y:S01]  /*52a0*/  FMUL.FTZ R53, R124.reuse, R49 ;  /* 0x000000317c357220 */ /* 0x040fe20000410000 */
[----:B------:R-:W-:-:S03]  /*52b0*/  FMUL.FTZ R124, R124, R133 ;  /* 0x000000857c7c7220 */ /* 0x000fc60000410000 */
[C---:B------:R-:W-:Y:S01]  /*52c0*/  FFMA.FTZ R50, R48.reuse, R133, -R53 ;  /* 0x0000008530327223 */ /* 0x040fe20000010835 */
[----:B------:R-:W-:Y:S01]  /*52d0*/  FFMA.FTZ R48, R48, R49, R124 ;  /* 0x0000003130307223 */ /* 0x000fe2000001007c */
[----:B------:R-:W-:Y:S02]  /*52e0*/  PRMT R49, R115, 0x5432, R38 ;  /* 0x0000543273317816 */ /* 0x000fe40000000026 */
[----:B------:R-:W-:Y:S01]  /*52f0*/  PRMT R38, R128, 0x5410, R51 ;  /* 0x0000541080267816 */ /* 0x000fe20000000033 */
[----:B------:R-:W-:Y:S01]  /*5300*/  IMAD.U32 R51, R55, 0x10000, RZ ;  /* 0x0001000037337824 */ /* 0x000fe200078e00ff */
[----:B------:R-:W-:Y:S01]  /*5310*/  PRMT R53, R116, 0x5432, R122 ;  /* 0x0000543274357816 */ /* 0x000fe2000000007a */
[C---:B------:R-:W-:Y:S01]  /*5320*/  IMAD.U32 R122, R49.reuse, 0x10000, RZ ;  /* 0x00010000317a7824 */ /* 0x040fe200078e00ff */
[----:B------:R-:W-:Y:S01]  /*5330*/  LOP3.LUT R49, R49, 0xffff0000, RZ, 0xc0, !PT ;  /* 0xffff000031317812 */ /* 0x000fe200078ec0ff */
[----:B------:R-:W-:Y:S01]  /*5340*/  IMAD.U32 R124, R38, 0x10000, RZ ;  /* 0x00010000267c7824 */ /* 0x000fe200078e00ff */
[----:B------:R-:W-:-:S03]  /*5350*/  F2FP.BF16.F32.PACK_AB R48, R48, R123 ;  /* 0x0000007b3030723e */ /* 0x000fc600000010ff */
[C---:B------:R-:W-:Y:S01]  /*5360*/  FMUL.FTZ R126, R57.reuse, R124 ;  /* 0x0000007c397e7220 */ /* 0x040fe20000410000 */
[----:B------:R-:W-:-:S03]  /*5370*/  FMUL.FTZ R57, R57, R122 ;  /* 0x0000007a39397220 */ /* 0x000fc60000410000 */
[C---:B------:R-:W-:Y:S01]  /*5380*/  FFMA.FTZ R122, R51.reuse, R122, -R126 ;  /* 0x0000007a337a7223 */ /* 0x040fe2000001087e */
[----:B------:R-:W-:Y:S01]  /*5390*/  FFMA.FTZ R51, R51, R124, R57 ;  /* 0x0000007c33337223 */ /* 0x000fe20000010039 */
[----:B------:R-:W-:Y:S01]  /*53a0*/  LOP3.LUT R57, R38, 0xffff0000, RZ, 0xc0, !PT ;  /* 0xffff000026397812 */ /* 0x000fe200078ec0ff */
[----:B------:R-:W-:Y:S01]  /*53b0*/  IMAD.U32 R126, R53, 0x10000, RZ ;  /* 0x00010000357e7824 */ /* 0x000fe200078e00ff */
[----:B------:R-:W-:Y:S02]  /*53c0*/  LOP3.LUT R124, R59, 0xffff0000, RZ, 0xc0, !PT ;  /* 0xffff00003b7c7812 */ /* 0x000fe400078ec0ff */
[----:B------:R-:W-:-:S03]  /*53d0*/  LOP3.LUT R38, R55, 0xffff0000, RZ, 0xc0, !PT ;  /* 0xffff000037267812 */ /* 0x000fc600078ec0ff */
[C---:B------:R-:W-:Y:S01]  /*53e0*/  FMUL.FTZ R55, R124.reuse, R57 ;  /* 0x000000397c377220 */ /* 0x040fe20000410000 */
[----:B------:R-:W-:-:S03]  /*53f0*/  FMUL.FTZ R124, R124, R49 ;  /* 0x000000317c7c7220 */ /* 0x000fc60000410000 */
[C---:B------:R-:W-:Y:S01]  /*5400*/  FFMA.FTZ R49, R38.reuse, R49, -R55 ;  /* 0x0000003126317223 */ /* 0x040fe20000010837 */
[----:B------:R-:W-:Y:S01]  /*5410*/  FFMA.FTZ R38, R38, R57, R124 ;  /* 0x0000003926267223 */ /* 0x000fe2000001007c */
[C---:B------:R-:W-:Y:S01]  /*5420*/  IMAD.U32 R57, R56.reuse, 0x10000, RZ ;  /* 0x0001000038397824 */ /* 0x040fe200078e00ff */
[----:B------:R-:W-:Y:S01]  /*5430*/  LOP3.LUT R56, R56, 0xffff0000, RZ, 0xc0, !PT ;  /* 0xffff000038387812 */ /* 0x000fe200078ec0ff */
[----:B------:R-:W-:Y:S01]  /*5440*/  IMAD.U32 R124, R39, 0x10000, RZ ;  /* 0x00010000277c7824 */ /* 0x000fe200078e00ff */
[----:B------:R-:W-:Y:S01]  /*5450*/  F2FP.BF16.F32.PACK_AB R49, R49, R122 ;  /* 0x0000007a3131723e */ /* 0x000fe200000010ff */
[C---:B------:R-:W-:Y:S01]  /*5460*/  IMAD.U32 R55, R52.reuse, 0x10000, RZ ;  /* 0x0001000034377824 */ /* 0x040fe200078e00ff */
[----:B------:R-:W-:Y:S01]  /*5470*/  LOP3.LUT R52, R52, 0xffff0000, RZ, 0xc0, !PT ;  /* 0xffff000034347812 */ /* 0x000fe200078ec0ff */
        /* <DEDUP_REMOVED lines=8> */
[C---:B------:R-:W-:Y:S02]  /*5500*/  FMUL.FTZ R53, R56.reuse, R55 ;  /* 0x0000003738357220 */ /* 0x040fe40000410000 */
[-C--:B------:R-:W-:Y:S02]  /*5510*/  FMUL.FTZ R56, R56, R39.reuse ;  /* 0x0000002738387220 */ /* 0x080fe40000410000 */
[----:B------:R-:W-:Y:S01]  /*5520*/  FFMA.FTZ R39, R52, R39, -R53 ;  /* 0x0000002734277223 */ /* 0x000fe20000010835 */
[----:B------:R-:W-:Y:S02]  /*5530*/  IMAD.U32 R53, R54, 0x10000, RZ ;  /* 0x0001000036357824 */ /* 0x000fe400078e00ff */
[----:B------:R-:W-:Y:S01]  /*5540*/  FFMA.FTZ R52, R52, R55, R56 ;  /* 0x0000003734347223 */ /* 0x000fe20000010038 */
[C---:B------:R-:W-:Y:S01]  /*5550*/  IMAD.U32 R55, R58.reuse, 0x10000, RZ ;  /* 0x000100003a377824 */ /* 0x040fe200078e00ff */
[----:B------:R-:W-:Y:S01]  /*5560*/  LOP3.LUT R58, R58, 0xffff0000, RZ, 0xc0, !PT ;  /* 0xffff00003a3a7812 */ /* 0x000fe200078ec0ff */
[C---:B------:R-:W-:Y:S01]  /*5570*/  IMAD.U32 R56, R37.reuse, 0x10000, RZ ;  /* 0x0001000025387824 */ /* 0x040fe200078e00ff */
[----:B------:R-:W-:-:S02]  /*5580*/  LOP3.LUT R37, R37, 0xffff0000, RZ, 0xc0, !PT ;  /* 0xffff000025257812 */ /* 0x000fc400078ec0ff */
[----:B------:R-:W-:Y:S01]  /*5590*/  LOP3.LUT R54, R54, 0xffff0000, RZ, 0xc0, !PT ;  /* 0xffff000036367812 */ /* 0x000fe200078ec0ff */
[C---:B------:R-:W-:Y:S01]  /*55a0*/  FMUL.FTZ R126, R55.reuse, R56 ;  /* 0x00000038377e7220 */ /* 0x040fe20000410000 */
[----:B------:R-:W-:Y:S01]  /*55b0*/  FMUL.FTZ R55, R55, R124 ;  /* 0x0000007c37377220 */ /* 0x000fe20000410000 */
[----:B------:R-:W-:Y:S01]  /*55c0*/  FMUL.FTZ R59, R58, R37 ;  /* 0x000000253a3b7220 */ /* 0x000fe20000410000 */
[----:B------:R-:W-:Y:S01]  /*55d0*/  F2FP.BF16.F32.PACK_AB R128, R39, R128 ;  /* 0x000000802780723e */ /* 0x000fe200000010ff */
[C---:B------:R-:W-:Y:S01]  /*55e0*/  FFMA.FTZ R126, R53.reuse, R124, -R126 ;  /* 0x0000007c357e7223 */ /* 0x040fe2000001087e */
[----:B------:R-:W-:Y:S01]  /*55f0*/  FFMA.FTZ R55, R53, R56, R55 ;  /* 0x0000003835377223 */ /* 0x000fe20000010037 */
[----:B------:R-:W-:Y:S02]  /*5600*/  LOP3.LUT R53, R36, 0xffff0000, RZ, 0xc0, !PT ;  /* 0xffff000024357812 */ /* 0x000fe400078ec0ff */
[----:B------:R-:W-:Y:S01]  /*5610*/  F2FP.BF16.F32.PACK_AB R56, R52, R57 ;  /* 0x000000393438723e */ /* 0x000fe200000010ff */
[----:B------:R-:W-:-:S02]  /*5620*/  IMAD.MOV.U32 R52, RZ, RZ, R128 ;  /* 0x000000ffff347224 */ /* 0x000fc400078e0080 */
[-C--:B------:R-:W-:Y:S01]  /*5630*/  FMUL.FTZ R58, R58, R53.reuse ;  /* 0x000000353a3a7220 */ /* 0x080fe20000410000 */
[----:B------:R-:W-:Y:S01]  /*5640*/  FFMA.FTZ R59, R54, R53, -R59 ;  /* 0x00000035363b7223 */ /* 0x000fe2000001083b */
[----:B------:R-:W-:Y:S01]  /*5650*/  F2FP.BF16.F32.PACK_AB R53, R50, R125 ;  /* 0x0000007d3235723e */ /* 0x000fe200000010ff */
[----:B------:R-:W-:Y:S02]  /*5660*/  IMAD.MOV.U32 R57, RZ, RZ, R48 ;  /* 0x000000ffff397224 */ /* 0x000fe400078e0030 */
[----:B------:R-:W-:Y:S01]  /*5670*/  FFMA.FTZ R58, R54, R37, R58 ;  /* 0x00000025363a7223 */ /* 0x000fe2000001003a */
[----:B------:R-:W-:Y:S01]  /*5680*/  F2FP.BF16.F32.PACK_AB R54, R59, R126 ;  /* 0x0000007e3b36723e */ /* 0x000fe200000010ff */
[----:B------:R-:W-:-:S03]  /*5690*/  IMAD.MOV.U32 R59, RZ, RZ, R38 ;  /* 0x000000ffff3b7224 */ /* 0x000fc600078e0026 */
[----:B------:R-:W-:Y:S01]  /*56a0*/  F2FP.BF16.F32.PACK_AB R58, R58, R55 ;  /* 0x000000373a3a723e */ /* 0x000fe200000010ff */
[----:B------:R-:W-:-:S07]  /*56b0*/  IMAD.MOV.U32 R55, RZ, RZ, R49 ;  /* 0x000000ffff377224 */ /* 0x000fce00078e0031 */
.L_x_1146:
[----:B------:R-:W-:Y:S05]  /*56c0*/  BSYNC B2 ;  /* 0x0000000000027941 */ /* 0x000fea0003800000 */
.L_x_1145:
[----:B------:R-:W-:-:S04]  /*56d0*/  IADD3 R38, P4, P5, R60, R90, R75 ;  /* 0x0000005a3c267210 */ /* 0x000fc80007d9e04b */
[----:B------:R-:W-:Y:S02]  /*56e0*/  IADD3.X R39, R0, R112, R96, P4, P5 ;  /* 0x0000007000277210 */ /* 0x000fe400027ea460 */
        /* <DEDUP_REMOVED lines=10> */
.L_x_1144:
[----:B------:R-:W-:Y:S05]  /*5790*/  BSYNC B1 ;  /* 0x0000000000017941 */ /* 0x000fea0003800000 */
.L_x_1143:
[----:B------:R-:W-:Y:S01]  /*57a0*/  ISETP.NE.AND P4, PT, R10, RZ, PT ;  /* 0x000000ff0a00720c */ /* 0x000fe20003f85270 */
[----:B------:R-:W-:-:S12]  /*57b0*/  BSSY B1, `(.L_x_1147) ;  /* 0x0000086000017945 */ /* 0x000fd80003800000 */
[----:B------:R-:W-:Y:S05]  /*57c0*/  @!P4 BRA `(.L_x_1148) ;  /* 0x000000080010c947 */ /* 0x000fea0003800000 */
[----:B------:R-:W2:Y:S04]  /*57d0*/  LDL R48, [R1+0x18] ;  /* 0x0000180001307983 */ /* 0x000ea80000100800 */
[----:B-1----:R-:W3:Y:S04]  /*57e0*/  LDL R39, [R1+0x1c] ;  /* 0x00001c0001277983 */ /* 0x002ee80000100800 */
[----:B------:R-:W4:Y:S01]  /*57f0*/  LDL R38, [R1+0x20] ;  /* 0x0000200001267983 */ /* 0x000f220000100800 */
[----:B------:R-:W-:Y:S01]  /*5800*/  SEL R36, R107, R113, !P1 ;  /* 0x000000716b247207 */ /* 0x000fe20004800000 */
[----:B------:R-:W-:Y:S01]  /*5810*/  VIADD R54, R19, 0x10 ;  /* 0x0000001013367836 */ /* 0x000fe20000000000 */
[----:B------:R-:W-:Y:S01]  /*5820*/  IADD3 R52, P4, P5, R60, R90, R74 ;  /* 0x0000005a3c347210 */ /* 0x000fe20007d9e04a */
[----:B------:R-:W-:Y:S01]  /*5830*/  BSSY B2, `(.L_x_1149) ;  /* 0x0000073000027945 */ /* 0x000fe20003800000 */
[----:B------:R-:W-:-:S02]  /*5840*/  SHF.R.S32.HI R37, RZ, 0x1f, R36 ;  /* 0x0000001fff257819 */ /* 0x000fc40000011424 */
[----:B------:R-:W-:Y:S02]  /*5850*/  IADD3.X R53, R0, R112, R95, P4, P5 ;  /* 0x0000007000357210 */ /* 0x000fe400027ea45f */
[----:B------:R-:W-:Y:S02]  /*5860*/  LEA.HI R37, R37, R36, RZ, 0x4 ;  /* 0x0000002425257211 */ /* 0x000fe400078f20ff */
[----:B------:R-:W-:Y:S02]  /*5870*/  ISETP.GE.AND P4, PT, R54, R99, PT ;  /* 0x000000633600720c */ /* 0x000fe40003f86270 */
        /* <DEDUP_REMOVED lines=8> */
[----:B---3--:R-:W-:-:S04]  /*5900*/  LOP3.LUT R36, R36, R39, RZ, 0x3c, !PT ;  /* 0x0000002724247212 */ /* 0x008fc800078e3cff */
[----:B----4-:R-:W-:Y:S01]  /*5910*/  IADD3 R39, R36, R37, R38 ;  /* 0x0000002524277210 */ /* 0x010fe20007ffe026 */
[----:B------:R-:W-:-:S04]  /*5920*/  IMAD R37, R18, 0x3000, R98 ;  /* 0x0000300012257824 */ /* 0x000fc800078e0262 */
[----:B------:R-:W-:Y:S02]  /*5930*/  IMAD R39, R18, 0x3000, R39 ;  /* 0x0000300012277824 */ /* 0x000fe400078e0227 */
[--C-:B------:R-:W-:Y:S02]  /*5940*/  IMAD R37, R37, 0x2, R2.reuse ;  /* 0x0000000225257824 */ /* 0x100fe400078e0202 */
[----:B------:R-:W-:-:S04]  /*5950*/  IMAD R48, R39, 0x2, R2 ;  /* 0x0000000227307824 */ /* 0x000fc800078e0202 */
[----:B------:R-:W1:Y:S04]  /*5960*/  LDS.128 R36, [R37+0x15400] ;  /* 0x0154000025247984 */ /* 0x000e680000000c00 */
[----:B------:R-:W2:Y:S01]  /*5970*/  LDS.128 R48, [R48+0x15400] ;  /* 0x0154000030307984 */ /* 0x000ea20000000c00 */
[----:B------:R-:W-:Y:S05]  /*5980*/  @P4 BRA `(.L_x_1150) ;  /* 0x0000000400744947 */ /* 0x000fea0003800000 */
[----:B------:R-:W-:Y:S01]  /*5990*/  SHF.R.U32.HI R57, RZ, 0x10, R45 ;  /* 0x00000010ff397819 */ /* 0x000fe2000001162d */
[----:B--2---:R-:W-:Y:S01]  /*59a0*/  IMAD.U32 R59, R49, 0x10000, RZ ;  /* 0x00010000313b7824 */ /* 0x004fe200078e00ff */
[----:B------:R-:W-:Y:S02]  /*59b0*/  SHF.R.U32.HI R54, RZ, 0x10, R33 ;  /* 0x00000010ff367819 */ /* 0x000fe40000011621 */
[----:B------:R-:W-:Y:S02]  /*59c0*/  PRMT R140, R140, 0x5410, R57 ;  /* 0x000054108c8c7816 */ /* 0x000fe40000000039 */
[----:B------:R-:W-:Y:S02]  /*59d0*/  PRMT R141, R141, 0x5410, R54 ;  /* 0x000054108d8d7816 */ /* 0x000fe40000000036 */
[----:B------:R-:W-:Y:S01]  /*59e0*/  SHF.R.U64 R44, R44, 0x10, R45 ;  /* 0x000000102c2c7819 */ /* 0x000fe2000000122d */
[----:B------:R-:W-:Y:S01]  /*59f0*/  IMAD.U32 R54, R140, 0x10000, RZ ;  /* 0x000100008c367824 */ /* 0x000fe200078e00ff */
[--C-:B------:R-:W-:Y:S01]  /*5a00*/  SHF.R.U64 R57, R34, 0x10, R35.reuse ;  /* 0x0000001022397819 */ /* 0x100fe20000001223 */
[----:B------:R-:W-:Y:S01]  /*5a10*/  IMAD.U32 R56, R141, 0x10000, RZ ;  /* 0x000100008d387824 */ /* 0x000fe200078e00ff */
[----:B------:R-:W-:Y:S01]  /*5a20*/  SHF.R.U32.HI R34, RZ, 0x10, R35 ;  /* 0x00000010ff227819 */ /* 0x000fe20000011623 */
[----:B-1----:R-:W-:-:S02]  /*5a30*/  IMAD.U32 R45, R37, 0x10000, RZ ;  /* 0x00010000252d7824 */ /* 0x002fc400078e00ff */
[C---:B------:R-:W-:Y:S01]  /*5a40*/  FMUL.FTZ R58, R59.reuse, R54 ;  /* 0x000000363b3a7220 */ /* 0x040fe20000410000 */
[-C--:B------:R-:W-:Y:S01]  /*5a50*/  FMUL.FTZ R59, R59, R56.reuse ;  /* 0x000000383b3b7220 */ /* 0x080fe20000410000 */
[----:B------:R-:W-:Y:S02]  /*5a60*/  SHF.R.U64 R33, R32, 0x10, R33 ;  /* 0x0000001020217819 */ /* 0x000fe40000001221 */
[C---:B------:R-:W-:Y:S01]  /*5a70*/  FFMA.FTZ R35, R45.reuse, R56, -R58 ;  /* 0x000000382d237223 */ /* 0x040fe2000001083a */
[----:B------:R-:W-:Y:S01]  /*5a80*/  FFMA.FTZ R45, R45, R54, R59 ;  /* 0x000000362d2d7223 */ /* 0x000fe2000001003b */
[----:B------:R-:W-:Y:S01]  /*5a90*/  SHF.R.U64 R32, R46, 0x10, R47 ;  /* 0x000000102e207819 */ /* 0x000fe2000000122f */
[----:B------:R-:W-:Y:S01]  /*5aa0*/  IMAD.U32 R56, R39, 0x10000, RZ ;  /* 0x0001000027387824 */ /* 0x000fe200078e00ff */
[----:B------:R-:W-:Y:S02]  /*5ab0*/  LOP3.LUT R59, R49, 0xffff0000, RZ, 0xc0, !PT ;  /* 0xffff0000313b7812 */ /* 0x000fe400078ec0ff */
[----:B------:R-:W-:-:S02]  /*5ac0*/  LOP3.LUT R140, R140, 0xffff0000, RZ, 0xc0, !PT ;  /* 0xffff00008c8c7812 */ /* 0x000fc400078ec0ff */
[----:B------:R-:W-:Y:S02]  /*5ad0*/  LOP3.LUT R46, R141, 0xffff0000, RZ, 0xc0, !PT ;  /* 0xffff00008d2e7812 */ /* 0x000fe400078ec0ff */
[----:B------:R-:W-:Y:S01]  /*5ae0*/  SHF.R.U32.HI R47, RZ, 0x10, R47 ;  /* 0x00000010ff2f7819 */ /* 0x000fe2000001162f */
[----:B------:R-:W-:Y:S01]  /*5af0*/  FMUL.FTZ R54, R59, R140 ;  /* 0x0000008c3b367220 */ /* 0x000fe20000410000 */
[----:B------:R-:W-:Y:S01]  /*5b00*/  LOP3.LUT R49, R37, 0xffff0000, RZ, 0xc0, !PT ;  /* 0xffff000025317812 */ /* 0x000fe200078ec0ff */
[-C--:B------:R-:W-:Y:S01]  /*5b10*/  FMUL.FTZ R59, R59, R46.reuse ;  /* 0x0000002e3b3b7220 */ /* 0x080fe20000410000 */
[----:B------:R-:W-:Y:S01]  /*5b20*/  PRMT R135, R135, 0x5410, R34 ;  /* 0x0000541087877816 */ /* 0x000fe20000000022 */
[----:B------:R-:W-:Y:S01]  /*5b30*/  IMAD.U32 R37, R36, 0x10000, RZ ;  /* 0x0001000024257824 */ /* 0x000fe200078e00ff */
[----:B------:R-:W-:Y:S01]  /*5b40*/  PRMT R134, R134, 0x5410, R47 ;  /* 0x0000541086867816 */ /* 0x000fe2000000002f */
[C---:B------:R-:W-:Y:S01]  /*5b50*/  FFMA.FTZ R46, R49.reuse, R46, -R54 ;  /* 0x0000002e312e7223 */ /* 0x040fe20000010836 */
[----:B------:R-:W-:Y:S01]  /*5b60*/  FFMA.FTZ R34, R49, R140, R59 ;  /* 0x0000008c31227223 */ /* 0x000fe2000001003b */
[----:B------:R-:W-:Y:S01]  /*5b70*/  IMAD.U32 R54, R51, 0x10000, RZ ;  /* 0x0001000033367824 */ /* 0x000fe200078e00ff */
[----:B------:R-:W-:Y:S01]  /*5b80*/  PRMT R131, R131, 0x5410, R44 ;  /* 0x0000541083837816 */ /* 0x000fe2000000002c */
[----:B------:R-:W-:Y:S01]  /*5b90*/  IMAD.U32 R49, R134, 0x10000, RZ ;  /* 0x0001000086317824 */ /* 0x000fe200078e00ff */
[----:B------:R-:W-:Y:S01]  /*5ba0*/  PRMT R132, R132, 0x5410, R33 ;  /* 0x0000541084847816 */ /* 0x000fe20000000021 */
[C---:B------:R-:W-:Y:S01]  /*5bb0*/  IMAD.U32 R59, R135.reuse, 0x10000, RZ ;  /* 0x00010000873b7824 */ /* 0x040fe200078e00ff */
[----:B------:R-:W-:Y:S01]  /*5bc0*/  LOP3.LUT R135, R135, 0xffff0000, RZ, 0xc0, !PT ;  /* 0xffff000087877812 */ /* 0x000fe200078ec0ff */
[----:B------:R-:W-:Y:S01]  /*5bd0*/  FMUL.FTZ R121, R54, R49 ;  /* 0x0000003136797220 */ /* 0x000fe20000410000 */
[----:B------:R-:W-:-:S02]  /*5be0*/  IMAD.U32 R47, R48, 0x10000, RZ ;  /* 0x00010000302f7824 */ /* 0x000fc400078e00ff */
[-C--:B------:R-:W-:Y:S01]  /*5bf0*/  FMUL.FTZ R58, R54, R59.reuse ;  /* 0x0000003b363a7220 */ /* 0x080fe20000410000 */
[----:B------:R-:W-:Y:S02]  /*5c00*/  IMAD.U32 R44, R131, 0x10000, RZ ;  /* 0x00010000832c7824 */ /* 0x000fe400078e00ff */
[----:B------:R-:W-:Y:S01]  /*5c10*/  FFMA.FTZ R54, R56, R59, -R121 ;  /* 0x0000003b38367223 */ /* 0x000fe20000010879 */
[----:B------:R-:W-:Y:S01]  /*5c20*/  LOP3.LUT R59, R134, 0xffff0000, RZ, 0xc0, !PT ;  /* 0xffff0000863b7812 */ /* 0x000fe200078ec0ff */
[----:B------:R-:W-:Y:S01]  /*5c30*/  FFMA.FTZ R49, R56, R49, R58 ;  /* 0x0000003138317223 */ /* 0x000fe2000001003a */
[----:B------:R-:W-:Y:S01]  /*5c40*/  LOP3.LUT R58, R51, 0xffff0000, RZ, 0xc0, !PT ;  /* 0xffff0000333a7812 */ /* 0x000fe200078ec0ff */
[----:B------:R-:W-:Y:S01]  /*5c50*/  FMUL.FTZ R122, R47, R44 ;  /* 0x0000002c2f7a7220 */ /* 0x000fe20000410000 */
[----:B------:R-:W-:Y:S01]  /*5c60*/  LOP3.LUT R56, R39, 0xffff0000, RZ, 0xc0, !PT ;  /* 0xffff000027387812 */ /* 0x000fe200078ec0ff */
[----:B------:R-:W-:Y:S01]  /*5c70*/  IMAD.U32 R51, R50, 0x10000, RZ ;  /* 0x0001000032337824 */ /* 0x000fe200078e00ff */
[----:B------:R-:W-:Y:S01]  /*5c80*/  PRMT R130, R130, 0x5410, R57 ;  /* 0x0000541082827816 */ /* 0x000fe20000000039 */
[C---:B------:R-:W-:Y:S01]  /*5c90*/  FMUL.FTZ R121, R58.reuse, R59 ;  /* 0x0000003b3a797220 */ /* 0x040fe20000410000 */
[----:B------:R-:W-:Y:S01]  /*5ca0*/  FMUL.FTZ R58, R58, R135 ;  /* 0x000000873a3a7220 */ /* 0x000fe20000410000 */
[----:B------:R-:W-:Y:S01]  /*5cb0*/  LOP3.LUT R48, R48, 0xffff0000, RZ, 0xc0, !PT ;  /* 0xffff000030307812 */ /* 0x000fe200078ec0ff */
[----:B------:R-:W-:-:S02]  /*5cc0*/  IMAD.U32 R39, R38, 0x10000, RZ ;  /* 0x0001000026277824 */ /* 0x000fc400078e00ff */
[C---:B------:R-:W-:Y:S01]  /*5cd0*/  FFMA.FTZ R33, R56.reuse, R135, -R121 ;  /* 0x0000008738217223 */ /* 0x040fe20000010879 */
[----:B------:R-:W-:Y:S01]  /*5ce0*/  FFMA.FTZ R56, R56, R59, R58 ;  /* 0x0000003b38387223 */ /* 0x000fe2000001003a */
[----:B------:R-:W-:Y:S01]  /*5cf0*/  IMAD.U32 R58, R132, 0x10000, RZ ;  /* 0x00010000843a7824 */ /* 0x000fe200078e00ff */
[----:B------:R-:W-:Y:S02]  /*5d00*/  LOP3.LUT R57, R131, 0xffff0000, RZ, 0xc0, !PT ;  /* 0xffff000083397812 */ /* 0x000fe400078ec0ff */
[----:B------:R-:W-:Y:S01]  /*5d10*/  LOP3.LUT R36, R36, 0xffff0000, RZ, 0xc0, !PT ;  /* 0xffff000024247812 */ /* 0x000fe200078ec0ff */
[-C--:B------:R-:W-:Y:S01]  /*5d20*/  FMUL.FTZ R47, R47, R58.reuse ;  /* 0x0000003a2f2f7220 */ /* 0x080fe20000410000 */
[----:B------:R-:W-:Y:S01]  /*5d30*/  LOP3.LUT R59, R132, 0xffff0000, RZ, 0xc0, !PT ;  /* 0xffff0000843b7812 */ /* 0x000fe200078ec0ff */
[C---:B------:R-:W-:Y:S01]  /*5d40*/  FMUL.FTZ R121, R48.reuse, R57 ;  /* 0x0000003930797220 */ /* 0x040fe20000410000 */
[----:B------:R-:W-:Y:S01]  /*5d50*/  PRMT R129, R129, 0x5410, R32 ;  /* 0x0000541081817816 */ /* 0x000fe20000000020 */
[C---:B------:R-:W-:Y:S01]  /*5d60*/  FFMA.FTZ R58, R37.reuse, R58, -R122 ;  /* 0x0000003a253a7223 */ /* 0x040fe2000001087a */
[----:B------:R-:W-:Y:S01]  /*5d70*/  FFMA.FTZ R37, R37, R44, R47 ;  /* 0x0000002c25257223 */ /* 0x000fe2000001002f */
[-C--:B------:R-:W-:Y:S01]  /*5d80*/  FMUL.FTZ R123, R48, R59.reuse ;  /* 0x0000003b307b7220 */ /* 0x080fe20000410000 */
[----:B------:R-:W-:Y:S01]  /*5d90*/  FFMA.FTZ R47, R36, R59, -R121 ;  /* 0x0000003b242f7223 */ /* 0x000fe20000010879 */
[----:B------:R-:W-:Y:S01]  /*5da0*/  LOP3.LUT R50, R50, 0xffff0000, RZ, 0xc0, !PT ;  /* 0xffff000032327812 */ /* 0x000fe200078ec0ff */
[C---:B------:R-:W-:Y:S01]  /*5db0*/  IMAD.U32 R44, R129.reuse, 0x10000, RZ ;  /* 0x00010000812c7824 */ /* 0x040fe200078e00ff */
[----:B------:R-:W-:Y:S01]  /*5dc0*/  LOP3.LUT R59, R129, 0xffff0000, RZ, 0xc0, !PT ;  /* 0xffff0000813b7812 */ /* 0x000fe200078ec0ff */
[C---:B------:R-:W-:Y:S01]  /*5dd0*/  IMAD.U32 R32, R130.reuse, 0x10000, RZ ;  /* 0x0001000082207824 */ /* 0x040fe200078e00ff */
[----:B------:R-:W-:Y:S01]  /*5de0*/  LOP3.LUT R121, R130, 0xffff0000, RZ, 0xc0, !PT ;  /* 0xffff000082797812 */ /* 0x000fe200078ec0ff */
[----:B------:R-:W-:Y:S01]  /*5df0*/  FFMA.FTZ R36, R36, R57, R123 ;  /* 0x0000003924247223 */ /* 0x000fe2000001007b */
[----:B------:R-:W-:Y:S01]  /*5e00*/  LOP3.LUT R38, R38, 0xffff0000, RZ, 0xc0, !PT ;  /* 0xffff000026267812 */ /* 0x000fe200078ec0ff */
[C---:B------:R-:W-:Y:S01]  /*5e10*/  FMUL.FTZ R48, R51.reuse, R44 ;  /* 0x0000002c33307220 */ /* 0x040fe20000410000 */
        /* <DEDUP_REMOVED lines=19> */
[----:B------:R-:W-:-:S07]  /*5f50*/  IMAD.MOV.U32 R51, RZ, RZ, R56 ;  /* 0x000000ffff337224 */ /* 0x000fce00078e0038 */
.L_x_1150:
[----:B------:R-:W-:Y:S05]  /*5f60*/  BSYNC B2 ;  /* 0x0000000000027941 */ /* 0x000fea0003800000 */
.L_x_1149:
        /* <DEDUP_REMOVED lines=10> */
.L_x_1148:
[----:B------:R-:W-:Y:S05]  /*6010*/  BSYNC B1 ;  /* 0x0000000000017941 */ /* 0x000fea0003800000 */
.L_x_1147:
[----:B------:R-:W-:-:S13]  /*6020*/  ISETP.NE.AND P4, PT, R11, RZ, PT ;  /* 0x000000ff0b00720c */ /* 0x000fda0003f85270 */
[----:B------:R-:W-:Y:S05]  /*6030*/  @!P4 BRA `(.L_x_1115) ;  /* 0x000000080098c947 */ /* 0x000fea0003800000 */
[----:B-1-3--:R-:W2:Y:S04]  /*6040*/  LDL R36, [R1+0x18] ;  /* 0x0000180001247983 */ /* 0x00aea80000100800 */
[----:B------:R-:W3:Y:S04]  /*6050*/  LDL R35, [R1+0x1c] ;  /* 0x00001c0001237983 */ /* 0x000ee80000100800 */
[----:B------:R-:W4:Y:S01]  /*6060*/  LDL R34, [R1+0x20] ;  /* 0x0000200001227983 */ /* 0x000f220000100800 */
[----:B------:R-:W-:Y:S01]  /*6070*/  VIADD R46, R19, 0x20 ;  /* 0x00000020132e7836 */ /* 0x000fe20000000000 */
[----:B------:R-:W-:Y:S01]  /*6080*/  IADD3 R32, P4, P5, R60, R90, R27 ;  /* 0x0000005a3c207210 */ /* 0x000fe20007d9e01b */
[----:B------:R-:W-:Y:S03]  /*6090*/  BSSY B1, `(.L_x_1151) ;  /* 0x0000076000017945 */ /* 0x000fe60003800000 */
[----:B------:R-:W-:-:S02]  /*60a0*/  ISETP.GE.AND P6, PT, R46, R104, PT ;  /* 0x000000682e00720c */ /* 0x000fc40003fc6270 */
[----:B------:R-:W-:Y:S02]  /*60b0*/  IADD3.X R33, R0, R112, R94, P4, P5 ;  /* 0x0000007000217210 */ /* 0x000fe400027ea45e */
[C---:B------:R-:W-:Y:S02]  /*60c0*/  LEA R44, P4, R32.reuse, R88, 0x1 ;  /* 0x00000058202c7211 */ /* 0x040fe400078808ff */
[----:B------:R-:W-:Y:S02]  /*60d0*/  SEL R113, R107, R113, !P6 ;  /* 0x000000716b717207 */ /* 0x000fe40007000000 */
[----:B------:R-:W-:Y:S02]  /*60e0*/  LEA.HI.X R45, R32, R89, R33, 0x1, P4 ;  /* 0x00000059202d7211 */ /* 0x000fe400020f0c21 */
[----:B------:R-:W-:Y:S02]  /*60f0*/  SHF.R.S32.HI R32, RZ, 0x1f, R113 ;  /* 0x0000001fff207819 */ /* 0x000fe40000011471 */
[----:B------:R-:W-:-:S02]  /*6100*/  ISETP.GE.AND P4, PT, R46, R99, PT ;  /* 0x000000632e00720c */ /* 0x000fc40003f86270 */
        /* <DEDUP_REMOVED lines=23> */
[----:B------:R-:W-:Y:S01]  /*6280*/  SHF.R.U32.HI R50, RZ, 0x10, R31 ;  /* 0x00000010ff327819 */ /* 0x000fe2000001161f */
[----:B------:R-:W-:Y:S01]  /*6290*/  IMAD.U32 R52, R127, 0x10000, RZ ;  /* 0x000100007f347824 */ /* 0x000fe200078e00ff */
[----:B------:R-:W-:Y:S01]  /*62a0*/  SHF.R.U64 R49, R40, 0x10, R41 ;  /* 0x0000001028317819 */ /* 0x000fe20000001229 */
[----:B-1----:R-:W-:Y:S01]  /*62b0*/  IMAD.U32 R41, R33, 0x10000, RZ ;  /* 0x0001000021297824 */ /* 0x002fe200078e00ff */
[----:B------:R-:W-:-:S02]  /*62c0*/  SHF.R.U64 R51, R42, 0x10, R43 ;  /* 0x000000102a337819 */ /* 0x000fc4000000122b */
[----:B------:R-:W-:Y:S01]  /*62d0*/  SHF.R.U32.HI R46, RZ, 0x10, R43 ;  /* 0x00000010ff2e7819 */ /* 0x000fe2000001162b */
[----:B------:R-:W-:Y:S01]  /*62e0*/  IMAD.U32 R43, R39, 0x10000, RZ ;  /* 0x00010000272b7824 */ /* 0x000fe200078e00ff */
[----:B------:R-:W-:Y:S02]  /*62f0*/  LOP3.LUT R40, R33, 0xffff0000, RZ, 0xc0, !PT ;  /* 0xffff000021287812 */ /* 0x000fe400078ec0ff */
[----:B------:R-:W-:Y:S01]  /*6300*/  LOP3.LUT R42, R37, 0xffff0000, RZ, 0xc0, !PT ;  /* 0xffff0000252a7812 */ /* 0x000fe200078ec0ff */
[C---:B------:R-:W-:Y:S01]  /*6310*/  IMAD.U32 R37, R35.reuse, 0x10000, RZ ;  /* 0x0001000023257824 */ /* 0x040fe200078e00ff */
[----:B------:R-:W-:Y:S02]  /*6320*/  LOP3.LUT R33, R35, 0xffff0000, RZ, 0xc0, !PT ;  /* 0xffff000023217812 */ /* 0x000fe400078ec0ff */
[----:B------:R-:W-:Y:S01]  /*6330*/  LOP3.LUT R35, R39, 0xffff0000, RZ, 0xc0, !PT ;  /* 0xffff000027237812 */ /* 0x000fe200078ec0ff */
[----:B------:R-:W-:Y:S01]  /*6340*/  IMAD.U32 R39, R117, 0x10000, RZ ;  /* 0x0001000075277824 */ /* 0x000fe200078e00ff */
[----:B------:R-:W-:Y:S01]  /*6350*/  PRMT R115, R115, 0x5410, R50 ;  /* 0x0000541073737816 */ /* 0x000fe20000000032 */
[CC--:B------:R-:W-:Y:S01]  /*6360*/  FMUL.FTZ R50, R48.reuse, R52.reuse ;  /* 0x0000003430327220 */ /* 0x0c0fe20000410000 */
[----:B------:R-:W-:Y:S01]  /*6370*/  PRMT R119, R119, 0x5410, R46 ;  /* 0x0000541077777816 */ /* 0x000fe2000000002e */
[-C--:B------:R-:W-:Y:S01]  /*6380*/  FMUL.FTZ R48, R48, R39.reuse ;  /* 0x0000002730307220 */ /* 0x080fe20000410000 */
[----:B------:R-:W-:Y:S01]  /*6390*/  LOP3.LUT R127, R127, 0xffff0000, RZ, 0xc0, !PT ;  /* 0xffff00007f7f7812 */ /* 0x000fe200078ec0ff */
[----:B------:R-:W-:Y:S01]  /*63a0*/  FFMA.FTZ R39, R41, R39, -R50 ;  /* 0x0000002729277223 */ /* 0x000fe20000010832 */
[----:B------:R-:W-:Y:S01]  /*63b0*/  LOP3.LUT R117, R117, 0xffff0000, RZ, 0xc0, !PT ;  /* 0xffff000075757812 */ /* 0x000fe200078ec0ff */
[----:B------:R-:W-:Y:S01]  /*63c0*/  IMAD.U32 R50, R119, 0x10000, RZ ;  /* 0x0001000077327824 */ /* 0x000fe200078e00ff */
[----:B------:R-:W-:Y:S01]  /*63d0*/  PRMT R120, R120, 0x5410, R49 ;  /* 0x0000541078787816 */ /* 0x000fe20000000031 */
[----:B------:R-:W-:Y:S01]  /*63e0*/  FMUL.FTZ R49, R42, R127 ;  /* 0x0000007f2a317220 */ /* 0x000fe20000410000 */
[----:B------:R-:W-:Y:S01]  /*63f0*/  IMAD.U32 R46, R115, 0x10000, RZ ;  /* 0x00010000732e7824 */ /* 0x000fe200078e00ff */
[----:B------:R-:W-:Y:S01]  /*6400*/  SHF.R.U64 R55, R28, 0x10, R29 ;  /* 0x000000101c377819 */ /* 0x000fe2000000121d */
[----:B------:R-:W-:Y:S01]  /*6410*/  FFMA.FTZ R41, R41, R52, R48 ;  /* 0x0000003429297223 */ /* 0x000fe20000010030 */
[----:B------:R-:W-:Y:S01]  /*6420*/  PRMT R118, R118, 0x5410, R51 ;  /* 0x0000541076767816 */ /* 0x000fe20000000033 */
[-C--:B------:R-:W-:Y:S01]  /*6430*/  FMUL.FTZ R51, R42, R117.reuse ;  /* 0x000000752a337220 */ /* 0x080fe20000410000 */
[----:B------:R-:W-:Y:S01]  /*6440*/  FFMA.FTZ R42, R40, R117, -R49 ;  /* 0x00000075282a7223 */ /* 0x000fe20000010831 */
[----:B------:R-:W-:Y:S01]  /*6450*/  FMUL.FTZ R48, R43, R50 ;  /* 0x000000322b307220 */ /* 0x000fe20000410000 */
[----:B------:R-:W-:Y:S01]  /*6460*/  LOP3.LUT R52, R119, 0xffff0000, RZ, 0xc0, !PT ;  /* 0xffff000077347812 */ /* 0x000fe200078ec0ff */
[-C--:B------:R-:W-:Y:S01]  /*6470*/  FMUL.FTZ R49, R43, R46.reuse ;  /* 0x0000002e2b317220 */ /* 0x080fe20000410000 */
[----:B------:R-:W-:Y:S01]  /*6480*/  PRMT R116, R116, 0x5410, R55 ;  /* 0x0000541074747816 */ /* 0x000fe20000000037 */
[----:B------:R-:W-:Y:S01]  /*6490*/  FFMA.FTZ R43, R37, R46, -R48 ;  /* 0x0000002e252b7223 */ /* 0x000fe20000010830 */
[----:B------:R-:W-:Y:S01]  /*64a0*/  LOP3.LUT R48, R115, 0xffff0000, RZ, 0xc0, !PT ;  /* 0xffff000073307812 */ /* 0x000fe200078ec0ff */
[----:B------:R-:W-:Y:S01]  /*64b0*/  FFMA.FTZ R37, R37, R50, R49 ;  /* 0x0000003225257223 */ /* 0x000fe20000010031 */
[----:B------:R-:W-:Y:S01]  /*64c0*/  FMUL.FTZ R50, R35, R52 ;  /* 0x0000003423327220 */ /* 0x000fe20000410000 */
[----:B------:R-:W-:Y:S01]  /*64d0*/  SHF.R.U64 R53, R30, 0x10, R31 ;  /* 0x000000101e357819 */ /* 0x000fe2000000121f */
[----:B------:R-:W-:-:S02]  /*64e0*/  IMAD.U32 R29, R36, 0x10000, RZ ;  /* 0x00010000241d7824 */ /* 0x000fc400078e00ff */
[----:B------:R-:W-:Y:S01]  /*64f0*/  FFMA.FTZ R40, R40, R127, R51 ;  /* 0x0000007f28287223 */ /* 0x000fe20000010033 */
[----:B------:R-:W-:Y:S01]  /*6500*/  IMAD.U32 R46, R116, 0x10000, RZ ;  /* 0x00010000742e7824 */ /* 0x000fe200078e00ff */
[----:B------:R-:W-:Y:S01]  /*6510*/  LOP3.LUT R36, R36, 0xffff0000, RZ, 0xc0, !PT ;  /* 0xffff000024247812 */ /* 0x000fe200078ec0ff */
[C---:B------:R-:W-:Y:S01]  /*6520*/  IMAD.U32 R49, R120.reuse, 0x10000, RZ ;  /* 0x0001000078317824 */ /* 0x040fe200078e00ff */
[----:B------:R-:W-:Y:S01]  /*6530*/  LOP3.LUT R51, R120, 0xffff0000, RZ, 0xc0, !PT ;  /* 0xffff000078337812 */ /* 0x000fe200078ec0ff */
[-C--:B------:R-:W-:Y:S01]  /*6540*/  FMUL.FTZ R54, R35, R48.reuse ;  /* 0x0000003023367220 */ /* 0x080fe20000410000 */
[----:B------:R-:W-:Y:S01]  /*6550*/  FFMA.FTZ R50, R33, R48, -R50 ;  /* 0x0000003021327223 */ /* 0x000fe20000010832 */
[----:B------:R-:W-:Y:S01]  /*6560*/  IMAD.U32 R28, R32, 0x10000, RZ ;  /* 0x00010000201c7824 */ /* 0x000fe200078e00ff */
[----:B------:R-:W-:Y:S01]  /*6570*/  PRMT R114, R114, 0x5410, R53 ;  /* 0x0000541072727816 */ /* 0x000fe20000000035 */
[C---:B------:R-:W-:Y:S01]  /*6580*/  FMUL.FTZ R48, R29.reuse, R46 ;  /* 0x0000002e1d307220 */ /* 0x040fe20000410000 */
[----:B------:R-:W-:Y:S01]  /*6590*/  LOP3.LUT R35, R116, 0xffff0000, RZ, 0xc0, !PT ;  /* 0xffff000074237812 */ /* 0x000fe200078ec0ff */
[----:B------:R-:W-:Y:S01]  /*65a0*/  FMUL.FTZ R53, R29, R49 ;  /* 0x000000311d357220 */ /* 0x000fe20000410000 */
[----:B------:R-:W-:Y:S01]  /*65b0*/  LOP3.LUT R32, R32, 0xffff0000, RZ, 0xc0, !PT ;  /* 0xffff000020207812 */ /* 0x000fe200078ec0ff */
[----:B------:R-:W-:Y:S01]  /*65c0*/  FMUL.FTZ R29, R36, R51 ;  /* 0x00000033241d7220 */ /* 0x000fe20000410000 */
[----:B------:R-:W-:Y:S01]  /*65d0*/  FFMA.FTZ R48, R28, R49, R48 ;  /* 0x000000311c307223 */ /* 0x000fe20000010030 */
[----:B------:R-:W-:Y:S01]  /*65e0*/  FMUL.FTZ R49, R36, R35 ;  /* 0x0000002324317220 */ /* 0x000fe20000410000 */
[----:B------:R-:W-:-:S02]  /*65f0*/  IMAD.U32 R31, R38, 0x10000, RZ ;  /* 0x00010000261f7824 */ /* 0x000fc400078e00ff */
[----:B------:R-:W-:Y:S01]  /*6600*/  FFMA.FTZ R54, R33, R52, R54 ;  /* 0x0000003421367223 */ /* 0x000fe20000010036 */
[----:B------:R-:W-:Y:S01]  /*6610*/  FFMA.FTZ R53, R28, R46, -R53 ;  /* 0x0000002e1c357223 */ /* 0x000fe20000010835 */
[----:B------:R-:W-:Y:S01]  /*6620*/  FFMA.FTZ R36, R32, R35, -R29 ;  /* 0x0000002320247223 */ /* 0x000fe2000001081d */
[----:B------:R-:W-:Y:S01]  /*6630*/  LOP3.LUT R38, R38, 0xffff0000, RZ, 0xc0, !PT ;  /* 0xffff000026267812 */ /* 0x000fe200078ec0ff */
[C---:B------:R-:W-:Y:S01]  /*6640*/  IMAD.U32 R33, R118.reuse, 0x10000, RZ ;  /* 0x0001000076217824 */ /* 0x040fe200078e00ff */
[----:B------:R-:W-:Y:S01]  /*6650*/  LOP3.LUT R35, R118, 0xffff0000, RZ, 0xc0, !PT ;  /* 0xffff000076237812 */ /* 0x000fe200078ec0ff */
[C---:B------:R-:W-:Y:S01]  /*6660*/  IMAD.U32 R28, R114.reuse, 0x10000, RZ ;  /* 0x00010000721c7824 */ /* 0x040fe200078e00ff */
[----:B------:R-:W-:Y:S01]  /*6670*/  LOP3.LUT R29, R114, 0xffff0000, RZ, 0xc0, !PT ;  /* 0xffff0000721d7812 */ /* 0x000fe200078ec0ff */
[----:B------:R-:W-:Y:S01]  /*6680*/  FFMA.FTZ R49, R32, R51, R49 ;  /* 0x0000003320317223 */ /* 0x000fe20000010031 */
[C---:B------:R-:W-:Y:S02]  /*6690*/  IMAD.U32 R30, R34.reuse, 0x10000, RZ ;  /* 0x00010000221e7824 */ /* 0x040fe400078e00ff */
[C---:B------:R-:W-:Y:S01]  /*66a0*/  FMUL.FTZ R51, R31.reuse, R33 ;  /* 0x000000211f337220 */ /* 0x040fe20000410000 */
[-C--:B------:R-:W-:Y:S01]  /*66b0*/  FMUL.FTZ R32, R31, R28.reuse ;  /* 0x0000001c1f207220 */ /* 0x080fe20000410000 */
[----:B------:R-:W-:Y:S01]  /*66c0*/  LOP3.LUT R34, R34, 0xffff0000, RZ, 0xc0, !PT ;  /* 0xffff000022227812 */ /* 0x000fe200078ec0ff */
[C---:B------:R-:W-:Y:S01]  /*66d0*/  FMUL.FTZ R31, R38.reuse, R35 ;  /* 0x00000023261f7220 */ /* 0x040fe20000410000 */
[----:B------:R-:W-:Y:S01]  /*66e0*/  FMUL.FTZ R38, R38, R29 ;  /* 0x0000001d26267220 */ /* 0x000fe20000410000 */
[C---:B------:R-:W-:Y:S01]  /*66f0*/  FFMA.FTZ R32, R30.reuse, R33, R32 ;  /* 0x000000211e207223 */ /* 0x040fe20000010020 */
[----:B------:R-:W-:Y:S01]  /*6700*/  FFMA.FTZ R51, R30, R28, -R51 ;  /* 0x0000001c1e337223 */ /* 0x000fe20000010833 */
[----:B------:R-:W-:Y:S01]  /*6710*/  F2FP.BF16.F32.PACK_AB R36, R36, R53 ;  /* 0x000000352424723e */ /* 0x000fe200000010ff */
[C---:B------:R-:W-:Y:S01]  /*6720*/  FFMA.FTZ R35, R34.reuse, R35, R38 ;  /* 0x0000002322237223 */ /* 0x040fe20000010026 */
[----:B------:R-:W-:Y:S01]  /*6730*/  FFMA.FTZ R28, R34, R29, -R31 ;  /* 0x0000001d221c7223 */ /* 0x000fe2000001081f */
        /* <DEDUP_REMOVED lines=9> */
[----:B------:R-:W-:-:S02]  /*67d0*/  IMAD.MOV.U32 R37, RZ, RZ, R40 ;  /* 0x000000ffff257224 */ /* 0x000fc400078e0028 */
[----:B------:R-:W-:-:S07]  /*67e0*/  IMAD.MOV.U32 R35, RZ, RZ, R43 ;  /* 0x000000ffff237224 */ /* 0x000fce00078e002b */
.L_x_1152:
[----:B------:R-:W-:Y:S05]  /*67f0*/  BSYNC B1 ;  /* 0x0000000000017941 */ /* 0x000fea0003800000 */
.L_x_1151:
        /* <DEDUP_REMOVED lines=10> */
.L_x_1108:
[----:B------:R-:W-:-:S13]  /*68a0*/  ISETP.NE.AND P3, PT, R157, 0x3, PT ;  /* 0x000000039d00780c */ /* 0x000fda0003f65270 */
[----:B------:R-:W-:Y:S05]  /*68b0*/  @!P3 BRA `(.L_x_1153) ;  /* 0x000000000004b947 */ /* 0x000fea0003800000 */
[----:B------:R-:W-:Y:S01]  /*68c0*/  BPT.TRAP 0x1 ;  /* 0x000000040000795c */ /* 0x000fe20000300000 */
.L_x_1153:
[----:B------:R-:W2:Y:S01]  /*68d0*/  LDL R28, [R1+0x8] ;  /* 0x00000800011c7983 */ /* 0x000ea20000100800 */
[----:B------:R-:W-:Y:S01]  /*68e0*/  IMAD R15, R18, 0x8, R2 ;  /* 0x00000008120f7824 */ /* 0x000fe200078e0202 */
[----:B------:R-:W-:Y:S01]  /*68f0*/  BSSY B1, `(.L_x_1154) ;  /* 0x0000006000017945 */ /* 0x000fe20003800000 */
[----:B------:R-:W-:-:S05]  /*6900*/  IMAD R85, R25, -0x80, R24 ;  /* 0xffffff8019557824 */ /* 0x000fca00078e0218 */
[----:B------:R-:W-:Y:S02]  /*6910*/  VIMNMX R85, R85, 0x80, PT ;  /* 0x0000008055557848 */ /* 0x000fe40003fe0100 */
[----:B--2---:R-:W-:-:S04]  /*6920*/  SHF.L.U32 R86, R28, 0x1f, RZ ;  /* 0x0000001f1c567819 */ /* 0x004fc800000006ff */
[----:B------:R-:W0:Y:S02]  /*6930*/  SYNCS.PHASECHK.TRANS64.TRYWAIT P4, [R15+URZ+0x2d890], R86 ;  /* 0x02d890560f0075a7 */ /* 0x000e24000808017f */
[----:B0-----:R-:W-:Y:S05]  /*6940*/  @!P4 BRA `(.L_x_1155) ;  /* 0x0000019800c8c947 */ /* 0x001fea0003800000 */
.L_x_1422:
[----:B------:R-:W-:Y:S05]  /*6950*/  BSYNC B1 ;  /* 0x0000000000017941 */ /* 0x000fea0003800000 */
.L_x_1154:
        /* <DEDUP_REMOVED lines=20> */
.L_x_1115:
[----:B------:R-:W-:Y:S05]  /*6aa0*/  BSYNC B0 ;  /* 0x0000000000007941 */ /* 0x000fea0003800000 */
.L_x_1107:
        /* <DEDUP_REMOVED lines=17> */
.L_x_1157:
[----:B------:R-:W-:Y:S05]  /*6bc0*/  BSYNC B0 ;  /* 0x0000000000007941 */ /* 0x000fea0003800000 */
.L_x_1156:
[----:B------:R-:W2:Y:S01]  /*6bd0*/  SYNCS.PHASECHK.TRANS64.TRYWAIT P3, [R15+URZ+0x2d8b0], R86 ;  /* 0x02d8b0560f0075a7 */ /* 0x000ea2000806017f */
[----:B------:R-:W-:Y:S04]  /*6be0*/  BSSY B0, `(.L_x_1158) ;  /* 0x0000002000007945 */ /* 0x000fe80003800000 */
[----:B--2---:R-:W-:Y:S05]  /*6bf0*/  @!P3 BRA `(.L_x_1159) ;  /* 0x000001980030b947 */ /* 0x004fea0003800000 */
.L_x_1423:
[----:B------:R-:W-:Y:S05]  /*6c00*/  BSYNC B0 ;  /* 0x0000000000007941 */ /* 0x000fea0003800000 */
.L_x_1158:
[----:B------:R-:W-:Y:S01]  /*6c10*/  ISETP.GE.AND P3, PT, R23, R85, PT ;  /* 0x000000551700720c */ /* 0x000fe20003f66270 */
[----:B------:R-:W-:-:S12]  /*6c20*/  BSSY B0, `(.L_x_1160) ;  /* 0x0000022000007945 */ /* 0x000fd80003800000 */
[----:B------:R-:W-:Y:S05]  /*6c30*/  @P3 BRA `(.L_x_1161) ;  /* 0x0000000000803947 */ /* 0x000fea0003800000 */
        /* <DEDUP_REMOVED lines=9> */
[C---:B------:R-:W-:Y:S01]  /*6cd0*/  LEA R32, P3, R28.reuse, UR4, 0x1 ;  /* 0x000000041c207c11 */ /* 0x040fe2000f8608ff */
[----:B------:R-:W-:Y:S01]  /*6ce0*/  ULDC UR4, c[0x0][0x2e4] ;  /* 0x0000b90000047ab9 */ /* 0x000fe20000000800 */
[C---:B------:R-:W-:Y:S02]  /*6cf0*/  VIADD R34, R19.reuse, 0x20 ;  /* 0x0000002013227836 */ /* 0x040fe40000000000 */
[----:B------:R-:W-:Y:S02]  /*6d00*/  LEA.HI.X R33, R28, UR5, R29, 0x1, P3 ;  /* 0x000000051c217c11 */ /* 0x000fe400098f0c1d */
[----:B------:R-:W-:-:S13]  /*6d10*/  ISETP.GE.AND P3, PT, R19, UR4, PT ;  /* 0x0000000413007c0c */ /* 0x000fda000bf66270 */
[----:B------:R-:W1:Y:S04]  /*6d20*/  @!P3 LDS.128 R28, [R80] ;  /* 0x00000000501cb984 */ /* 0x000e680000000c00 */
[----:B-1----:R-:W-:Y:S01]  /*6d30*/  @!P3 STG.E.128 desc[UR38][R32.64], R28 ;  /* 0x0000001c2000b986 */ /* 0x002fe2000c101d26 */
[----:B------:R-:W-:Y:S01]  /*6d40*/  ISETP.GE.AND P3, PT, R34, UR4, PT ;  /* 0x0000000422007c0c */ /* 0x000fe2000bf66270 */
[----:B------:R-:W-:-:S12]  /*6d50*/  VIADD R34, R19, 0x10 ;  /* 0x0000001013227836 */ /* 0x000fd80000000000 */
[----:B------:R-:W1:Y:S04]  /*6d60*/  @!P3 LDS.128 R28, [R80+0x2000] ;  /* 0x00200000501cb984 */ /* 0x000e680000000c00 */
[----:B-1----:R-:W-:Y:S01]  /*6d70*/  @!P3 STG.E.128 desc[UR38][R32.64+0x40], R28 ;  /* 0x0000401c2000b986 */ /* 0x002fe2000c101d26 */
[----:B------:R-:W-:-:S13]  /*6d80*/  ISETP.GE.AND P3, PT, R102, UR4, PT ;  /* 0x0000000466007c0c */ /* 0x000fda000bf66270 */
[----:B------:R-:W1:Y:S04]  /*6d90*/  @!P3 LDS.128 R28, [R80+0x4000] ;  /* 0x00400000501cb984 */ /* 0x000e680000000c00 */
[----:B-1----:R-:W-:Y:S01]  /*6da0*/  @!P3 STG.E.128 desc[UR38][R32.64+0x80], R28 ;  /* 0x0000801c2000b986 */ /* 0x002fe2000c101d26 */
[----:B------:R-:W-:-:S13]  /*6db0*/  ISETP.GE.AND P3, PT, R34, UR4, PT ;  /* 0x0000000422007c0c */ /* 0x000fda000bf66270 */
        /* <DEDUP_REMOVED lines=8> */
.L_x_1161:
[----:B------:R-:W-:Y:S05]  /*6e40*/  BSYNC B0 ;  /* 0x0000000000007941 */ /* 0x000fea0003800000 */
.L_x_1160:
[----:B------:R-:W4:Y:S01]  /*6e50*/  LDL.LU R20, [R1+0x8] ;  /* 0x0000080001147983 */ /* 0x000f220000300800 */
[----:B0-2---:R-:W-:Y:S02]  /*6e60*/  @!P4 VIADD R15, R15, 0x2d8c0 ;  /* 0x0002d8c00f0fc836 */ /* 0x005fe40000000000 */
[----:B------:R-:W-:Y:S01]  /*6e70*/  VIADD R18, R18, 0x1 ;  /* 0x0000000112127836 */ /* 0x000fe20000000000 */
[----:B------:R-:W-:Y:S01]  /*6e80*/  @!PT LDS RZ, [RZ] ;  /* 0x00000000fffff984 */ /* 0x000fe20000000800 */
[----:B------:R-:W-:Y:S01]  /*6e90*/  @!PT LDS RZ, [RZ] ;  /* 0x00000000fffff984 */ /* 0x000fe20000000800 */
[----:B------:R-:W-:Y:S01]  /*6ea0*/  @!PT LDS RZ, [RZ] ;  /* 0x00000000fffff984 */ /* 0x000fe20000000800 */
[----:B------:R-:W-:Y:S01]  /*6eb0*/  @!PT LDS RZ, [RZ] ;  /* 0x00000000fffff984 */ /* 0x000fe20000000800 */
[----:B------:R0:W-:Y:S06]  /*6ec0*/  MEMBAR.ALL.CTA ;  /* 0x0000000000007992 */ /* 0x0001ec0000008000 */
[----:B0-----:R-:W0:Y:S01]  /*6ed0*/  FENCE.VIEW.ASYNC.S ;  /* 0x00000000000073c6 */ /* 0x001e220000000000 */
[----:B------:R-:W-:Y:S01]  /*6ee0*/  @!P4 PRMT R15, RZ, 0x654, R15 ;  /* 0x00000654ff0fc816 */ /* 0x000fe2000000000f */
[----:B0-----:R0:W-:Y:S01]  /*6ef0*/  BAR.SYNC.DEFER_BLOCKING R109, 0x80 ;  /* 0x0002006d0000751d */ /* 0x0011e20000010000 */
[----:B------:R-:W-:-:S04]  /*6f00*/  ISETP.NE.AND P3, PT, R18, 0x2, PT ;  /* 0x000000021200780c */ /* 0x000fc80003f65270 */
[----:B------:R-:W-:Y:S01]  /*6f10*/  SEL R18, R18, RZ, P3 ;  /* 0x000000ff12127207 */ /* 0x000fe20001800000 */
[----:B------:R2:W-:Y:S02]  /*6f20*/  @!P4 SYNCS.ARRIVE.TRANS64.RED.A1T0 RZ, [R15+URZ], RZ ;  /* 0x000000ff0fffc9a7 */ /* 0x0005e4000810043f */
[----:B--2---:R-:W-:-:S04]  /*6f30*/  SEL R15, RZ, 0x1, P3 ;  /* 0x00000001ff0f7807 */ /* 0x004fc80001800000 */
[----:B----4-:R-:W-:-:S05]  /*6f40*/  LOP3.LUT R20, R20, R15, RZ, 0x3c, !PT ;  /* 0x0000000f14147212 */ /* 0x010fca00078e3cff */
[----:B------:R0:W-:Y:S01]  /*6f50*/  STL [R1+0x8], R20 ;  /* 0x0000081401007387 */ /* 0x0001e20000100800 */
[----:B------:R-:W-:Y:S05]  /*6f60*/  @P2 BRA `(.L_x_1162) ;  /* 0xffffffb800642947 */ /* 0x000fea000383ffff */
[----:B0-----:R-:W0:Y:S01]  /*6f70*/  S2R R20, SR_TID.X ;  /* 0x0000000000147919 */ /* 0x001e220000002100 */
[----:B------:R-:W-:Y:S02]  /*6f80*/  PLOP3.LUT P0, PT, PT, PT, PT, 0x8, 0x0 ;  /* 0x000000000000781c */ /* 0x000fe40003f0e170 */
[----:B0-----:R-:W-:-:S04]  /*6f90*/  SHF.R.U32.HI R20, RZ, 0x7, R20 ;  /* 0x00000007ff147819 */ /* 0x001fc80000011614 */
[----:B------:R-:W-:-:S13]  /*6fa0*/  ISETP.NE.AND P5, PT, R20, 0x1, PT ;  /* 0x000000011400780c */ /* 0x000fda0003fa5270 */
[----:B------:R-:W-:Y:S06]  /*6fb0*/  @!P5 BAR.ARV 0x9, 0x100 ;  /* 0x024400000000db1d */ /* 0x000fec0000002000 */
.L_x_1102:
[----:B------:R-:W4:Y:S02]  /*6fc0*/  LDC.64 R4, c[0x0][0x9e0] ;  /* 0x00027800ff047b82 */ /* 0x000f240000000a00 */
[----:B----4-:R-:W-:Y:S01]  /*6fd0*/  ISETP.GE.AND P1, PT, R5, 0x1, PT ;  /* 0x000000010500780c */ /* 0x010fe20003f26270 */
[----:B------:R-:W-:-:S12]  /*6fe0*/  @P0 BRA `(.L_x_1163) ;  /* 0x00000000000c0947 */ /* 0x000fd80003800000 */
[----:B------:R-:W4:Y:S01]  /*6ff0*/  FENCE.VIEW.ASYNC.G ;  /* 0x00000000000073c6 */ /* 0x000f220000000100 */
[----:B------:R-:W-:Y:S05]  /*7000*/  WARPSYNC.ALL ;  /* 0x0000000000007948 */ /* 0x000fea0003800000 */
[----:B----4-:R-:W-:Y:S06]  /*7010*/  BAR.ARV 0xc, 0x1a0 ;  /* 0x0306800000007b1d */ /* 0x010fec0000002000 */
.L_x_1163:
[----:B------:R-:W-:Y:S01]  /*7020*/  IMAD.IADD R0, R108, 0x1, R4 ;  /* 0x000000016c007824 */ /* 0x000fe200078e0204 */
[----:B------:R-:W-:Y:S06]  /*7030*/  @!P1 BRA `(.L_x_1164) ;  /* 0x0000000000489947 */ /* 0x000fec0003800000 */
[C---:B------:R-:W-:Y:S01]  /*7040*/  ISETP.GT.AND P0, PT, R108.reuse, RZ, PT ;  /* 0x000000ff6c00720c */ /* 0x040fe20003f04270 */
[----:B------:R-:W-:Y:S01]  /*7050*/  BSSY B0, `(.L_x_1165) ;  /* 0x000000e000007945 */ /* 0x000fe20003800000 */
[----:B------:R-:W-:-:S11]  /*7060*/  VIADD R3, R108, 0xffffffff ;  /* 0xffffffff6c037836 */ /* 0x000fd60000000000 */
[----:B------:R-:W-:Y:S05]  /*7070*/  @P0 BRA `(.L_x_1166) ;  /* 0x00000000001c0947 */ /* 0x000fea0003800000 */
[----:B------:R-:W-:Y:S01]  /*7080*/  ISETP.NE.AND P0, PT, R5, 0x1, PT ;  /* 0x000000010500780c */ /* 0x000fe20003f05270 */
[----:B------:R-:W-:-:S12]  /*7090*/  IMAD.MOV R3, RZ, RZ, -R108 ;  /* 0x000000ffff037224 */ /* 0x000fd800078e0a6c */
[----:B------:R-:W4:Y:S02]  /*70a0*/  @P0 LDC.64 R6, c[0x0][0x9e8] ;  /* 0x00027a00ff060b82 */ /* 0x000f240000000a00 */
[----:B----4-:R-:W-:-:S05]  /*70b0*/  @P0 IMAD.HI.U32 R4, R3, R6, RZ ;  /* 0x0000000603040227 */ /* 0x010fca00078e00ff */
[----:B------:R-:W-:-:S04]  /*70c0*/  @P0 SHF.R.U32.HI R3, RZ, R7, R4 ;  /* 0x00000007ff030219 */ /* 0x000fc80000011604 */
[----:B------:R-:W-:Y:S01]  /*70d0*/  LOP3.LUT R3, RZ, R3, RZ, 0x33, !PT ;  /* 0x00000003ff037212 */ /* 0x000fe200078e33ff */
[----:B------:R-:W-:Y:S06]  /*70e0*/  BRA `(.L_x_1167) ;  /* 0x0000000000107947 */ /* 0x000fec0003800000 */
.L_x_1166:
[----:B------:R-:W-:-:S13]  /*70f0*/  ISETP.NE.AND P0, PT, R5, 0x1, PT ;  /* 0x000000010500780c */ /* 0x000fda0003f05270 */
[----:B------:R-:W4:Y:S02]  /*7100*/  @P0 LDC.64 R6, c[0x0][0x9e8] ;  /* 0x00027a00ff060b82 */ /* 0x000f240000000a00 */
[----:B----4-:R-:W-:-:S05]  /*7110*/  @P0 IMAD.HI.U32 R4, R3, R6, RZ ;  /* 0x0000000603040227 */ /* 0x010fca00078e00ff */
[----:B------:R-:W-:-:S07]  /*7120*/  @P0 SHF.R.U32.HI R3, RZ, R7, R4 ;  /* 0x00000007ff030219 */ /* 0x000fce0000011604 */
.L_x_1167:
[----:B------:R-:W-:Y:S05]  /*7130*/  BSYNC B0 ;  /* 0x0000000000007941 */ /* 0x000fea0003800000 */
.L_x_1165:
[----:B------:R-:W-:-:S05]  /*7140*/  IMAD R3, R3, R5, R5 ;  /* 0x0000000503037224 */ /* 0x000fca00078e0205 */
[----:B------:R-:W-:-:S07]  /*7150*/  VIMNMX R0, R0, R3, PT ;  /* 0x0000000300007248 */ /* 0x000fce0003fe0100 */
.L_x_1164:
[----:B------:R-:W-:Y:S01]  /*7160*/  VIADD R0, R0, 0x7f ;  /* 0x0000007f00007836 */ /* 0x000fe20000000000 */
[----:B------:R-:W-:-:S04]  /*7170*/  ULDC UR4, c[0x0][0x9dc] ;  /* 0x0002770000047ab9 */ /* 0x000fc80000000800 */
[----:B------:R-:W-:-:S04]  /*7180*/  SHF.R.S32.HI R3, RZ, 0x1f, R0 ;  /* 0x0000001fff037819 */ /* 0x000fc80000011400 */
[----:B------:R-:W-:Y:S01]  /*7190*/  LEA.HI R3, R3, R0, RZ, 0x7 ;  /* 0x0000000003037211 */ /* 0x000fe200078f38ff */
[----:B------:R-:W-:-:S03]  /*71a0*/  VIADD R0, R106, -UR4 ;  /* 0x800000046a007c36 */ /* 0x000fc60008000000 */
        /* <DEDUP_REMOVED lines=8> */
[----:B------:R-:W4:Y:S02]  /*7230*/  @P0 LDC.64 R6, c[0x0][0x9e8] ;  /* 0x00027a00ff060b82 */ /* 0x000f240000000a00 */
[----:B----4-:R-:W-:-:S05]  /*7240*/  @P0 IMAD.HI.U32 R4, R3, R6, RZ ;  /* 0x0000000603040227 */ /* 0x010fca00078e00ff */
[----:B------:R-:W-:-:S04]  /*7250*/  @P0 SHF.R.U32.HI R3, RZ, R7, R4 ;  /* 0x00000007ff030219 */ /* 0x000fc80000011604 */
[----:B------:R-:W-:Y:S01]  /*7260*/  LOP3.LUT R106, RZ, R3, RZ, 0x33, !PT ;  /* 0x00000003ff6a7212 */ /* 0x000fe200078e33ff */
[----:B------:R-:W-:Y:S06]  /*7270*/  BRA `(.L_x_1171) ;  /* 0x0000000000107947 */ /* 0x000fec0003800000 */
.L_x_1170:
[----:B------:R-:W-:-:S13]  /*7280*/  ISETP.NE.AND P0, PT, R5, 0x1, PT ;  /* 0x000000010500780c */ /* 0x000fda0003f05270 */
[----:B------:R-:W4:Y:S02]  /*7290*/  @P0 LDC.64 R6, c[0x0][0x9e8] ;  /* 0x00027a00ff060b82 */ /* 0x000f240000000a00 */
[----:B----4-:R-:W-:-:S05]  /*72a0*/  @P0 IMAD.HI.U32 R6, R106, R6, RZ ;  /* 0x000000066a060227 */ /* 0x010fca00078e00ff */
[----:B------:R-:W-:-:S07]  /*72b0*/  @P0 SHF.R.U32.HI R106, RZ, R7, R6 ;  /* 0x00000007ff6a0219 */ /* 0x000fce0000011606 */
.L_x_1171:
[----:B------:R-:W-:Y:S05]  /*72c0*/  BSYNC B0 ;  /* 0x0000000000007941 */ /* 0x000fea0003800000 */
.L_x_1169:
[----:B------:R-:W-:-:S05]  /*72d0*/  IMAD R3, R106, R5, RZ ;  /* 0x000000056a037224 */ /* 0x000fca00078e02ff */
[----:B------:R-:W-:-:S07]  /*72e0*/  VIMNMX R0, R0, R3, !PT ;  /* 0x0000000300007248 */ /* 0x000fce0007fe0100 */
.L_x_1168:
[----:B------:R-:W-:Y:S01]  /*72f0*/  SHF.R.S32.HI R3, RZ, 0x1f, R0 ;  /* 0x0000001fff037819 */ /* 0x000fe20000011400 */
[----:B------:R-:W-:Y:S01]  /*7300*/  IMAD.MOV.U32 R36, RZ, RZ, RZ ;  /* 0x000000ffff247224 */ /* 0x000fe200078e00ff */
[----:B------:R-:W-:Y:S01]  /*7310*/  PLOP3.LUT P0, PT, PT, PT, PT, 0x80, 0x0 ;  /* 0x000000000000781c */ /* 0x000fe20003f0f070 */
[----:B------:R-:W-:Y:S01]  /*7320*/  IMAD.MOV.U32 R21, RZ, RZ, RZ ;  /* 0x000000ffff157224 */ /* 0x000fe200078e00ff */
[----:B------:R-:W-:Y:S02]  /*7330*/  LEA.HI R3, R3, R0, RZ, 0x7 ;  /* 0x0000000003037211 */ /* 0x000fe400078f38ff */
[----:B------:R-:W-:Y:S02]  /*7340*/  CS2R R134, SRZ ;  /* 0x0000000000867805 */ /* 0x000fe4000001ff00 */
[----:B------:R-:W-:Y:S02]  /*7350*/  CS2R R132, SRZ ;  /* 0x0000000000847805 */ /* 0x000fe4000001ff00 */
[----:B------:R-:W-:-:S02]  /*7360*/  CS2R R130, SRZ ;  /* 0x0000000000827805 */ /* 0x000fc4000001ff00 */
[----:B------:R-:W-:Y:S02]  /*7370*/  SHF.R.S32.HI R3, RZ, 0x7, R3 ;  /* 0x00000007ff037819 */ /* 0x000fe40000011403 */
[----:B------:R-:W-:Y:S02]  /*7380*/  CS2R R128, SRZ ;  /* 0x0000000000807805 */ /* 0x000fe4000001ff00 */
[----:B------:R-:W-:Y:S02]  /*7390*/  CS2R R126, SRZ ;  /* 0x00000000007e7805 */ /* 0x000fe4000001ff00 */
[----:B------:R-:W-:Y:S02]  /*73a0*/  CS2R R124, SRZ ;  /* 0x00000000007c7805 */ /* 0x000fe4000001ff00 */
[----:B------:R-:W-:Y:S02]  /*73b0*/  VIMNMX R4, RZ, R3, !PT ;  /* 0x00000003ff047248 */ /* 0x000fe40007fe0100 */
[----:B------:R-:W-:-:S02]  /*73c0*/  CS2R R122, SRZ ;  /* 0x00000000007a7805 */ /* 0x000fc4000001ff00 */
[----:B------:R-:W-:Y:S02]  /*73d0*/  CS2R R120, SRZ ;  /* 0x0000000000787805 */ /* 0x000fe4000001ff00 */
[----:B------:R-:W-:Y:S02]  /*73e0*/  CS2R R118, SRZ ;  /* 0x0000000000767805 */ /* 0x000fe4000001ff00 */
[----:B------:R-:W-:Y:S01]  /*73f0*/  ISETP.GT.AND P1, PT, R88, R4, PT ;  /* 0x000000045800720c */ /* 0x000fe20003f24270 */
[----:B------:R4:W-:Y:S01]  /*7400*/  STL [R1+0x38], R4 ;  /* 0x0000380401007387 */ /* 0x0009e20000100800 */
[----:B------:R-:W-:Y:S02]  /*7410*/  CS2R R116, SRZ ;  /* 0x0000000000747805 */ /* 0x000fe4000001ff00 */
[----:B------:R-:W-:Y:S02]  /*7420*/  CS2R R114, SRZ ;  /* 0x0000000000727805 */ /* 0x000fe4000001ff00 */
[----:B------:R-:W-:-:S02]  /*7430*/  CS2R R112, SRZ ;  /* 0x0000000000707805 */ /* 0x000fc4000001ff00 */
[----:B------:R-:W-:Y:S01]  /*7440*/  CS2R R110, SRZ ;  /* 0x00000000006e7805 */ /* 0x000fe2000001ff00 */
[----:B-1----:R-:W-:Y:S01]  /*7450*/  IMAD.MOV.U32 R109, RZ, RZ, RZ ;  /* 0x000000ffff6d7224 */ /* 0x002fe200078e00ff */
[----:B------:R-:W-:Y:S02]  /*7460*/  CS2R R26, SRZ ;  /* 0x00000000001a7805 */ /* 0x000fe4000001ff00 */
[----:B------:R-:W-:Y:S01]  /*7470*/  CS2R R106, SRZ ;  /* 0x00000000006a7805 */ /* 0x000fe2000001ff00 */
[----:B------:R-:W-:Y:S01]  /*7480*/  IMAD.MOV.U32 R104, RZ, RZ, RZ ;  /* 0x000000ffff687224 */ /* 0x000fe200078e00ff */
[----:B------:R-:W-:Y:S02]  /*7490*/  CS2R R102, SRZ ;  /* 0x0000000000667805 */ /* 0x000fe4000001ff00 */
[----:B------:R-:W-:Y:S02]  /*74a0*/  CS2R R100, SRZ ;  /* 0x0000000000647805 */ /* 0x000fe4000001ff00 */
[----:B------:R-:W-:-:S02]  /*74b0*/  CS2R R98, SRZ ;  /* 0x0000000000627805 */ /* 0x000fc4000001ff00 */
[----:B------:R-:W-:Y:S01]  /*74c0*/  CS2R R96, SRZ ;  /* 0x0000000000607805 */ /* 0x000fe2000001ff00 */
[----:B------:R-:W-:Y:S01]  /*74d0*/  IMAD.MOV.U32 R34, RZ, RZ, RZ ;  /* 0x000000ffff227224 */ /* 0x000fe200078e00ff */
[----:B------:R-:W-:Y:S01]  /*74e0*/  CS2R R6, SRZ ;  /* 0x0000000000067805 */ /* 0x000fe2000001ff00 */
[----:B------:R-:W-:Y:S01]  /*74f0*/  IMAD.MOV.U32 R93, RZ, RZ, RZ ;  /* 0x000000ffff5d7224 */ /* 0x000fe200078e00ff */
[----:B------:R-:W-:Y:S01]  /*7500*/  CS2R R90, SRZ ;  /* 0x00000000005a7805 */ /* 0x000fe2000001ff00 */
[----:B--23--:R-:W-:Y:S02]  /*7510*/  IMAD.MOV.U32 R30, RZ, RZ, RZ ;  /* 0x000000ffff1e7224 */ /* 0x00cfe400078e00ff */
[----:B------:R-:W-:Y:S01]  /*7520*/  IMAD.MOV.U32 R3, RZ, RZ, RZ ;  /* 0x000000ffff037224 */ /* 0x000fe200078e00ff */
[----:B----4-:R-:W-:Y:S06]  /*7530*/  @!P1 BRA `(.L_x_1172) ;  /* 0x0000011400509947 */ /* 0x010fec0003800000 */
[----:B------:R-:W1:Y:S01]  /*7540*/  S2R R4, SR_TID.X ;  /* 0x0000000000047919 */ /* 0x000e620000002100 */
[----:B------:R-:W-:Y:S01]  /*7550*/  UMOV UR4, 0xffffffff ;  /* 0xffffffff00047882 */ /* 0x000fe20000000000 */
[----:B-1----:R-:W-:-:S05]  /*7560*/  VIADD R46, R4, 0xffffff80 ;  /* 0xffffff80042e7836 */ /* 0x002fca0000000000 */
[----:B------:R-:W-:-:S04]  /*7570*/  SHF.R.S32.HI R59, RZ, 0x1f, R46 ;  /* 0x0000001fff3b7819 */ /* 0x000fc8000001142e */
[----:B------:R-:W-:-:S04]  /*7580*/  LEA.HI R47, R59, R46, RZ, 0x7 ;  /* 0x0000002e3b2f7211 */ /* 0x000fc800078f38ff */
[----:B------:R-:W-:Y:S01]  /*7590*/  SHF.R.S32.HI R44, RZ, 0x7, R47 ;  /* 0x00000007ff2c7819 */ /* 0x000fe2000001142f */
[----:B------:R-:W-:Y:S06]  /*75a0*/  BRA.DIV UR4, `(.L_x_1173) ;  /* 0x0000018e04d87947 */ /* 0x000fec000b800000 */
[----:B------:R-:W1:Y:S04]  /*75b0*/  SHFL.IDX PT, R0, R44, RZ, 0x1f ;  /* 0x00001fff2c007589 */ /* 0x000e6800000e0000 */
[----:B-1----:R1:W-:Y:S02]  /*75c0*/  STL [R1+0xc], R0 ;  /* 0x00000c0001007387 */ /* 0x0023e40000100800 */
.L_x_1426:
[----:B------:R-:W1:Y:S01]  /*75d0*/  LDL R3, [R1+0xc] ;  /* 0x00000c0001037983 */ /* 0x000e620000100800 */
[----:B------:R-:W-:Y:S01]  /*75e0*/  VIADD R4, R2, 0x21800 ;  /* 0x0002180002047836 */ /* 0x000fe20000000000 */
[----:B------:R-:W-:Y:S04]  /*75f0*/  BSSY B6, `(.L_x_1174) ;  /* 0x000001e000067945 */ /* 0x000fe80003800000 */
[----:B------:R-:W-:Y:S01]  /*7600*/  LOP3.LUT P0, RZ, R4, 0x3ff, RZ, 0xc0, !PT ;  /* 0x000003ff04ff7812 */ /* 0x000fe2000780c0ff */
[----:B-1----:R-:W-:-:S05]  /*7610*/  IMAD.HI R0, R3, 0x55555556, RZ ;  /* 0x5555555603007827 */ /* 0x002fca00078e02ff */
[----:B------:R-:W-:-:S05]  /*7620*/  LEA.HI R0, R0, R0, RZ, 0x1 ;  /* 0x0000000000007211 */ /* 0x000fca00078f08ff */
[----:B------:R-:W-:-:S04]  /*7630*/  IMAD R3, R0, -0x3, R3 ;  /* 0xfffffffd00037824 */ /* 0x000fc800078e0203 */
[C---:B------:R-:W-:Y:S02]  /*7640*/  IMAD R0, R3.reuse, 0x1000, R2 ;  /* 0x0000100003007824 */ /* 0x040fe400078e0202 */
[----:B------:R-:W-:Y:S02]  /*7650*/  IMAD R3, R3, 0x2000, R4 ;  /* 0x0000200003037824 */ /* 0x000fe400078e0204 */
[----:B------:R-:W-:-:S03]  /*7660*/  VIADD R0, R0, 0xc400 ;  /* 0x0000c40000007836 */ /* 0x000fc60000000000 */
[----:B------:R-:W-:Y:S02]  /*7670*/  SHF.R.U32.HI R3, RZ, 0x4, R3 ;  /* 0x00000004ff037819 */ /* 0x000fe40000011603 */
[----:B------:R-:W-:Y:S02]  /*7680*/  SHF.R.U32.HI R0, RZ, 0x4, R0 ;  /* 0x00000004ff007819 */ /* 0x000fe40000011600 */
[----:B------:R-:W-:Y:S02]  /*7690*/  LOP3.LUT R3, R3, 0x3fff, RZ, 0xc0, !PT ;  /* 0x00003fff03037812 */ /* 0x000fe400078ec0ff */
[----:B------:R-:W-:-:S03]  /*76a0*/  LOP3.LUT R45, R0, 0x3fff, RZ, 0xc0, !PT ;  /* 0x00003fff002d7812 */ /* 0x000fc600078ec0ff */
[----:B------:R1:W-:Y:S01]  /*76b0*/  STL [R1+0x14], R3 ;  /* 0x0000140301007387 */ /* 0x0003e20000100800 */
[----:B------:R-:W-:Y:S05]  /*76c0*/  @!P0 BRA `(.L_x_1175) ;  /* 0x0000000000408947 */ /* 0x000fea0003800000 */
[----:B------:R-:W-:Y:S01]  /*76d0*/  MOV R0, 0x0 ;  /* 0x0000000000007802 */ /* 0x000fe20000000f00 */
[----:B------:R-:W-:Y:S01]  /*76e0*/  ULDC.64 UR4, c[0x4][0xa8] ;  /* 0x01002a0000047ab9 */ /* 0x000fe20000000a00 */
[----:B------:R-:W-:Y:S01]  /*76f0*/  ULDC.64 UR6, c[0x4][0xb0] ;  /* 0x01002c0000067ab9 */ /* 0x000fe20000000a00 */
[----:B------:R-:W-:Y:S01]  /*7700*/  IMAD.U32 R4, RZ, RZ, UR4 ;  /* 0x00000004ff047e24 */ /* 0x000fe2000f8e00ff */
[----:B0-2---:R0:W2:Y:S01]  /*7710*/  LDC.64 R14, c[0x4][R0] ;  /* 0x01000000000e7b82 */ /* 0x0050a20000000a00 */
        /* <DEDUP_REMOVED lines=10> */
[----:B-12--5:R-:W-:Y:S05]  /*77c0*/  CALL.ABS.NOINC R14 ;  /* 0x000000000e007343 */ /* 0x026fea0003c00000 */
.L_x_1175:
[----:B------:R-:W-:Y:S05]  /*77d0*/  BSYNC B6 ;  /* 0x0000000000067941 */ /* 0x000fea0003800000 */
.L_x_1174:
[----:B------:R-:W-:Y:S02]  /*77e0*/  ULDC UR4, c[0x0][0x3d4] ;  /* 0x0000f50000047ab9 */ /* 0x000fe40000000800 */
[----:B------:R-:W-:-:S13]  /*77f0*/  ISETP.LT.AND P0, PT, RZ, UR4, PT ;  /* 0x00000004ff007c0c */ /* 0x000fda000bf01270 */
[----:B------:R-:W-:Y:S05]  /*7800*/  @P0 BRA `(.L_x_1176) ;  /* 0x0000000000400947 */ /* 0x000fea0003800000 */
[----:B------:R-:W3:Y:S02]  /*7810*/  LDL R20, [R1+0x50] ;  /* 0x0000500001147983 */ /* 0x000ee40000100800 */
[----:B---3--:R-:W-:-:S04]  /*7820*/  LEA.HI R0, R20, R20, RZ, 0x1 ;  /* 0x0000001414007211 */ /* 0x008fc800078f08ff */
[----:B------:R-:W-:-:S05]  /*7830*/  LOP3.LUT R0, R0, 0xfffffffe, RZ, 0xc0, !PT ;  /* 0xfffffffe00007812 */ /* 0x000fca00078ec0ff */
[----:B------:R-:W-:-:S05]  /*7840*/  IMAD.IADD R0, R20, 0x1, -R0 ;  /* 0x0000000114007824 */ /* 0x000fca00078e0a00 */
[----:B-1----:R-:W-:-:S04]  /*7850*/  SHF.L.U32 R3, R0, 0x1f, RZ ;  /* 0x0000001f00037819 */ /* 0x002fc800000006ff */
[----:B------:R1:W3:Y:S03]  /*7860*/  SYNCS.PHASECHK.TRANS64.TRYWAIT P0, [R2+URZ+0x2d800], R3 ;  /* 0x02d80003020075a7 */ /* 0x0002e6000800017f */
[----:B---3--:R-:W-:Y:S05]  /*7870*/  @!P0 NANOSLEEP.SYNCS 0x989680 ;  /* 0x009896800000895d */ /* 0x008fea0003900000 */
[----:B------:R-:W3:Y:S01]  /*7880*/  @!P0 SYNCS.PHASECHK.TRANS64 P0, [R2+URZ+0x2d800], R3 ;  /* 0x02d80003020085a7 */ /* 0x000ee2000800007f */
[----:B------:R-:W-:Y:S04]  /*7890*/  BSSY B0, `(.L_x_1177) ;  /* 0x0000006000007945 */ /* 0x000fe80003800000 */
[----:B---3--:R-:W-:Y:S05]  /*78a0*/  @P0 BRA `(.L_x_1178) ;  /* 0x0000000000100947 */ /* 0x008fea0003800000 */
.L_x_1179:
[----:B---3--:R3:W4:Y:S02]  /*78b0*/  SYNCS.PHASECHK.TRANS64.TRYWAIT P0, [R2+URZ+0x2d800], R3 ;  /* 0x02d80003020075a7 */ /* 0x008724000800017f */
[----:B----4-:R-:W-:Y:S05]  /*78c0*/  @!P0 NANOSLEEP.SYNCS 0x989680 ;  /* 0x009896800000895d */ /* 0x010fea0003900000 */
[----:B------:R-:W4:Y:S02]  /*78d0*/  @!P0 SYNCS.PHASECHK.TRANS64 P0, [R2+URZ+0x2d800], R3 ;  /* 0x02d80003020085a7 */ /* 0x000f24000800007f */
[----:B----4-:R-:W-:Y:S05]  /*78e0*/  @!P0 BRA `(.L_x_1179) ;  /* 0xfffffffc00f08947 */ /* 0x010fea000383ffff */
.L_x_1178:
[----:B------:R-:W-:Y:S05]  /*78f0*/  BSYNC B0 ;  /* 0x0000000000007941 */ /* 0x000fea0003800000 */
.L_x_1177:
[----:B------:R-:W-:Y:S05]  /*7900*/  BRA `(.L_x_1180) ;  /* 0x0000004000647947 */ /* 0x000fea0003800000 */
.L_x_1176:
[----:B-1----:R-:W3:Y:S01]  /*7910*/  LDL R3, [R1+0x58] ;  /* 0x0000580001037983 */ /* 0x002ee20000100800 */
[----:B-----5:R-:W-:Y:S01]  /*7920*/  SHF.R.S32.HI R0, RZ, 0x1f, R105 ;  /* 0x0000001fff007819 */ /* 0x020fe20000011469 */
[----:B------:R-:W-:Y:S01]  /*7930*/  ULDC.64 UR4, c[0x0][0x3d8] ;  /* 0x0000f60000047ab9 */ /* 0x000fe20000000a00 */
[----:B------:R-:W-:Y:S01]  /*7940*/  ULDC.64 UR6, c[0x0][0x3e8] ;  /* 0x0000fa0000067ab9 */ /* 0x000fe20000000a00 */
[----:B------:R-:W-:Y:S01]  /*7950*/  IMAD.WIDE.U32 R48, R105, UR4, RZ ;  /* 0x0000000469307c25 */ /* 0x000fe2000f8e00ff */
[----:B------:R-:W-:Y:S02]  /*7960*/  SHF.R.S32.HI R61, RZ, 0x1f, R16 ;  /* 0x0000001fff3d7819 */ /* 0x000fe40000011410 */
[----:B------:R-:W-:Y:S01]  /*7970*/  SHF.R.S32.HI R62, RZ, 0x1f, R19 ;  /* 0x0000001fff3e7819 */ /* 0x000fe20000011413 */
[C---:B------:R-:W-:Y:S02]  /*7980*/  IMAD R4, R0.reuse, UR4, RZ ;  /* 0x0000000400047c24 */ /* 0x040fe4000f8e02ff */
[----:B------:R-:W-:-:S02]  /*7990*/  IMAD R0, R0, UR6, RZ ;  /* 0x0000000600007c24 */ /* 0x000fc4000f8e02ff */
[C---:B------:R-:W-:Y:S02]  /*79a0*/  IMAD R57, R105.reuse, UR5, R4 ;  /* 0x0000000569397c24 */ /* 0x040fe4000f8e0204 */
[C---:B------:R-:W-:Y:S02]  /*79b0*/  IMAD R55, R105.reuse, UR7, R0 ;  /* 0x0000000769377c24 */ /* 0x040fe4000f8e0200 */
[----:B------:R-:W-:-:S04]  /*79c0*/  IMAD.WIDE.U32 R50, R105, UR6, RZ ;  /* 0x0000000669327c25 */ /* 0x000fc8000f8e00ff */
[----:B------:R-:W-:Y:S02]  /*79d0*/  IMAD.IADD R57, R57, 0x1, R49 ;  /* 0x0000000139397824 */ /* 0x000fe400078e0231 */
[----:B------:R-:W-:Y:S01]  /*79e0*/  IMAD.IADD R55, R55, 0x1, R51 ;  /* 0x0000000137377824 */ /* 0x000fe200078e0233 */
[----:B---3--:R-:W-:-:S13]  /*79f0*/  LOP3.LUT P0, RZ, R3, 0x1bf, RZ, 0xc0, !PT ;  /* 0x000001bf03ff7812 */ /* 0x008fda000780c0ff */
[----:B------:R-:W-:Y:S05]  /*7a00*/  @!P0 BRA `(.L_x_1181) ;  /* 0x0000000000408947 */ /* 0x000fea0003800000 */
[----:B------:R-:W-:Y:S01]  /*7a10*/  MOV R0, 0x0 ;  /* 0x0000000000007802 */ /* 0x000fe20000000f00 */
[----:B------:R-:W-:Y:S01]  /*7a20*/  ULDC.64 UR4, c[0x4][0xa8] ;  /* 0x01002a0000047ab9 */ /* 0x000fe20000000a00 */
[----:B------:R-:W-:Y:S01]  /*7a30*/  ULDC.64 UR6, c[0x4][0xb0] ;  /* 0x01002c0000067ab9 */ /* 0x000fe20000000a00 */
[----:B------:R-:W-:Y:S01]  /*7a40*/  IMAD.U32 R4, RZ, RZ, UR4 ;  /* 0x00000004ff047e24 */ /* 0x000fe2000f8e00ff */
[----:B0-2---:R0:W1:Y:S01]  /*7a50*/  LDC.64 R14, c[0x4][R0] ;  /* 0x01000000000e7b82 */ /* 0x0050620000000a00 */
        /* <DEDUP_REMOVED lines=11> */
.L_x_1181:
[----:B------:R-:W3:Y:S01]  /*7b10*/  LDL R56, [R1+0x34] ;  /* 0x0000340001387983 */ /* 0x000ee20000100800 */
[----:B------:R-:W1:Y:S01]  /*7b20*/  LDC.64 R12, c[0x0][0x3d8] ;  /* 0x0000f600ff0c7b82 */ /* 0x000e620000000a00 */
[----:B------:R-:W-:Y:S02]  /*7b30*/  ULDC.U8 UR4, c[0x0][0x3f0] ;  /* 0x0000fc0000047ab9 */ /* 0x000fe40000000000 */
[----:B------:R-:W4:Y:S05]  /*7b40*/  LDL R20, [R1+0x40] ;  /* 0x0000400001147983 */ /* 0x000f2a0000100800 */
[----:B------:R-:W5:Y:S01]  /*7b50*/  LDC.64 R10, c[0x0][0x3e8] ;  /* 0x0000fa00ff0a7b82 */ /* 0x000f620000000a00 */
[----:B------:R-:W-:Y:S01]  /*7b60*/  ISETP.NE.AND P0, PT, RZ, UR4, PT ;  /* 0x00000004ff007c0c */ /* 0x000fe2000bf05270 */
[----:B------:R-:W-:Y:S01]  /*7b70*/  BSSY B0, `(.L_x_1182) ;  /* 0x00003ea000007945 */ /* 0x000fe20003800000 */
[----:B---3--:R-:W-:Y:S01]  /*7b80*/  SHF.R.S32.HI R3, RZ, 0x1f, R56 ;  /* 0x0000001fff037819 */ /* 0x008fe20000011438 */
[----:B-1----:R-:W-:-:S04]  /*7b90*/  IMAD.WIDE.U32 R52, R56, R12, RZ ;  /* 0x0000000c38347225 */ /* 0x002fc800078e00ff */
[C---:B------:R-:W-:Y:S02]  /*7ba0*/  IMAD R4, R3.reuse, R12, RZ ;  /* 0x0000000c03047224 */ /* 0x040fe400078e02ff */
[-C--:B-----5:R-:W-:Y:S02]  /*7bb0*/  IMAD R6, R3, R10.reuse, RZ ;  /* 0x0000000a03067224 */ /* 0x0a0fe400078e02ff */
[C---:B----4-:R-:W-:Y:S02]  /*7bc0*/  IMAD R0, R56.reuse, -0xc0, R20 ;  /* 0xffffff4038007824 */ /* 0x050fe400078e0214 */
[----:B0-2---:R-:W-:-:S04]  /*7bd0*/  IMAD.WIDE.U32 R14, R56, R10, RZ ;  /* 0x0000000a380e7225 */ /* 0x005fc800078e00ff */
[C---:B------:R-:W-:Y:S02]  /*7be0*/  IMAD R3, R56.reuse, R13, R4 ;  /* 0x0000000d38037224 */ /* 0x040fe400078e0204 */
[----:B------:R-:W-:Y:S01]  /*7bf0*/  IMAD R5, R56, R11, R6 ;  /* 0x0000000b38057224 */ /* 0x000fe200078e0206 */
[----:B------:R-:W-:Y:S01]  /*7c00*/  VIMNMX R4, R0, 0xc0, PT ;  /* 0x000000c000047848 */ /* 0x000fe20003fe0100 */
[----:B------:R-:W-:Y:S02]  /*7c10*/  IMAD.IADD R60, R53, 0x1, R3 ;  /* 0x00000001353c7824 */ /* 0x000fe400078e0203 */
[----:B------:R-:W-:Y:S01]  /*7c20*/  IMAD.IADD R0, R15, 0x1, R5 ;  /* 0x000000010f007824 */ /* 0x000fe200078e0205 */
[----:B------:R-:W-:Y:S06]  /*7c30*/  @!P0 BRA `(.L_x_1183) ;  /* 0x0000001c008c8947 */ /* 0x000fec0003800000 */
[----:B------:R-:W0:Y:S01]  /*7c40*/  LDC R54, c[0x0][0x428] ;  /* 0x00010a00ff367b82 */ /* 0x000e220000000800 */
        /* <DEDUP_REMOVED lines=15> */
[----:B------:R-:W-:Y:S01]  /*7d40*/  SHF.R.S32.HI R58, RZ, 0x1f, R23 ;  /* 0x0000001fff3a7819 */ /* 0x000fe20000011417 */
[----:B------:R-:W-:Y:S01]  /*7d50*/  IMAD.MOV.U32 R4, RZ, RZ, R16 ;  /* 0x000000ffff047224 */ /* 0x000fe200078e0010 */
[----:B------:R-:W-:Y:S01]  /*7d60*/  ULDC UR4, c[0x0][0x3d4] ;  /* 0x0000f50000047ab9 */ /* 0x000fe20000000800 */
[----:B------:R-:W-:Y:S01]  /*7d70*/  IMAD.MOV.U32 R5, RZ, RZ, R61 ;  /* 0x000000ffff057224 */ /* 0x000fe200078e003d */
[----:B------:R-:W-:Y:S01]  /*7d80*/  ISETP.GE.AND P4, PT, R16, UR4, PT ;  /* 0x0000000410007c0c */ /* 0x000fe2000bf86270 */
[CC--:B------:R-:W-:Y:S01]  /*7d90*/  IMAD R20, R58.reuse, R12.reuse, RZ ;  /* 0x0000000c3a147224 */ /* 0x0c0fe200078e02ff */
[----:B------:R-:W-:Y:S01]  /*7da0*/  ULDC.64 UR6, c[0x0][0x3c8] ;  /* 0x0000f20000067ab9 */ /* 0x000fe20000000a00 */
[----:B------:R-:W-:Y:S01]  /*7db0*/  IMAD.WIDE.U32 R6, R23, R12, R4 ;  /* 0x0000000c17067225 */ /* 0x000fe200078e0004 */
[----:B------:R-:W-:Y:S01]  /*7dc0*/  ULDC.64 UR8, c[0x0][0x3e0] ;  /* 0x0000f80000087ab9 */ /* 0x000fe20000000a00 */
[----:B------:R-:W-:Y:S02]  /*7dd0*/  CS2R R40, SRZ ;  /* 0x0000000000287805 */ /* 0x000fe4000001ff00 */
[----:B------:R-:W-:Y:S01]  /*7de0*/  CS2R R42, SRZ ;  /* 0x00000000002a7805 */ /* 0x000fe2000001ff00 */
[----:B------:R-:W-:-:S02]  /*7df0*/  IMAD R24, R58, R10, RZ ;  /* 0x0000000a3a187224 */ /* 0x000fc400078e02ff */
[----:B------:R-:W-:Y:S01]  /*7e00*/  IMAD.WIDE.U32 R8, R23, R10, R4 ;  /* 0x0000000a17087225 */ /* 0x000fe200078e0004 */
[----:B------:R-:W-:-:S03]  /*7e10*/  IADD3 R4, P1, R6, R48, RZ ;  /* 0x0000003006047210 */ /* 0x000fc60007f3e0ff */
[C---:B------:R-:W-:Y:S01]  /*7e20*/  IMAD R20, R23.reuse, R13, R20 ;  /* 0x0000000d17147224 */ /* 0x040fe200078e0214 */
[----:B------:R-:W-:Y:S01]  /*7e30*/  IADD3 R6, P2, R8, R50, RZ ;  /* 0x0000003208067210 */ /* 0x000fe20007f5e0ff */
[----:B------:R-:W-:Y:S02]  /*7e40*/  IMAD R24, R23, R11, R24 ;  /* 0x0000000b17187224 */ /* 0x000fe400078e0218 */
[C---:B------:R-:W-:Y:S01]  /*7e50*/  VIADD R3, R16.reuse, 0x8 ;  /* 0x0000000810037836 */ /* 0x040fe20000000000 */
[----:B------:R-:W-:Y:S01]  /*7e60*/  IADD3.X R5, R57, R20, R7, P1, !PT ;  /* 0x0000001439057210 */ /* 0x000fe20000ffe407 */
[----:B------:R-:W-:Y:S01]  /*7e70*/  VIADD R8, R16, 0x10 ;  /* 0x0000001010087836 */ /* 0x000fe20000000000 */
[----:B------:R-:W-:Y:S02]  /*7e80*/  IADD3.X R7, R55, R24, R9, P2, !PT ;  /* 0x0000001837077210 */ /* 0x000fe400017fe409 */
[----:B------:R-:W-:Y:S01]  /*7e90*/  ISETP.GE.AND P1, PT, R3, UR4, PT ;  /* 0x0000000403007c0c */ /* 0x000fe2000bf26270 */
[----:B------:R-:W-:Y:S01]  /*7ea0*/  IMAD.WIDE.U32 R52, R52, 0xc0, R4 ;  /* 0x000000c034347825 */ /* 0x000fe200078e0004 */
[----:B------:R-:W-:-:S03]  /*7eb0*/  ISETP.GE.AND P3, PT, R8, UR4, PT ;  /* 0x0000000408007c0c */ /* 0x000fc6000bf66270 */
[----:B------:R-:W-:Y:S01]  /*7ec0*/  IMAD R5, R60, 0xc0, RZ ;  /* 0x000000c03c057824 */ /* 0x000fe200078e02ff */
[----:B------:R-:W-:Y:S01]  /*7ed0*/  LEA R4, P2, R52, UR6, 0x1 ;  /* 0x0000000634047c11 */ /* 0x000fe2000f8408ff */
[----:B------:R-:W-:-:S04]  /*7ee0*/  IMAD.WIDE.U32 R14, R14, 0xc0, R6 ;  /* 0x000000c00e0e7825 */ /* 0x000fc800078e0006 */
[----:B------:R-:W-:Y:S01]  /*7ef0*/  IMAD R3, R0, 0xc0, RZ ;  /* 0x000000c000037824 */ /* 0x000fe200078e02ff */
[----:B------:R-:W-:Y:S01]  /*7f00*/  LEA R6, P5, R14, UR8, 0x1 ;  /* 0x000000080e067c11 */ /* 0x000fe2000f8a08ff */
[----:B------:R-:W-:Y:S02]  /*7f10*/  IMAD.IADD R5, R53, 0x1, R5 ;  /* 0x0000000135057824 */ /* 0x000fe400078e0205 */
[----:B------:R-:W-:Y:S02]  /*7f20*/  VIADD R0, R16, 0x18 ;  /* 0x0000001810007836 */ /* 0x000fe40000000000 */
[----:B------:R-:W-:Y:S01]  /*7f30*/  IMAD.IADD R3, R15, 0x1, R3 ;  /* 0x000000010f037824 */ /* 0x000fe200078e0203 */
[----:B------:R-:W-:Y:S01]  /*7f40*/  LEA.HI.X R5, R52, UR7, R5, 0x1, P2 ;  /* 0x0000000734057c11 */ /* 0x000fe200090f0c05 */
[----:B------:R-:W-:Y:S01]  /*7f50*/  VIADD R8, R16, 0x20 ;  /* 0x0000002010087836 */ /* 0x000fe20000000000 */
[----:B------:R-:W-:Y:S01]  /*7f60*/  ISETP.GE.AND P2, PT, R0, UR4, PT ;  /* 0x0000000400007c0c */ /* 0x000fe2000bf46270 */
[----:B------:R-:W-:Y:S01]  /*7f70*/  VIADD R0, R16, 0x28 ;  /* 0x0000002810007836 */ /* 0x000fe20000000000 */
[----:B------:R-:W-:Y:S01]  /*7f80*/  LEA.HI.X R7, R14, UR9, R3, 0x1, P5 ;  /* 0x000000090e077c11 */ /* 0x000fe2000a8f0c03 */
[----:B------:R1:W5:Y:S01]  /*7f90*/  @!P4 LDG.E.64 R40, desc[UR38][R4.64] ;  /* 0x000000260428c981 */ /* 0x000362000c1e1b00 */
[----:B------:R-:W-:-:S03]  /*7fa0*/  ISETP.GE.AND P5, PT, R8, UR4, PT ;  /* 0x0000000408007c0c */ /* 0x000fc6000bfa6270 */
[----:B------:R1:W5:Y:S01]  /*7fb0*/  @!P4 LDG.E.64 R42, desc[UR38][R6.64] ;  /* 0x00000026062ac981 */ /* 0x000362000c1e1b00 */
        /* <DEDUP_REMOVED lines=21> */
.L_x_1185:
[----:B------:R-:W-:Y:S05]  /*8110*/  BSYNC B1 ;  /* 0x0000000000017941 */ /* 0x000fea0003800000 */
.L_x_1184:
[----:B------:R-:W2:Y:S01]  /*8120*/  LDL R52, [R1+0x50] ;  /* 0x0000500001347983 */ /* 0x000ea20000100800 */
[----:B0-----:R-:W-:Y:S01]  /*8130*/  ISETP.NE.AND P1, PT, R54, 0x1, PT ;  /* 0x000000013600780c */ /* 0x001fe20003f25270 */
[----:B------:R-:W-:Y:S01]  /*8140*/  IMAD R3, R56, 0xc0, R23 ;  /* 0x000000c038037824 */ /* 0x000fe200078e0217 */
[----:B------:R-:W-:Y:S01]  /*8150*/  ULDC.64 UR4, c[0x0][0x3c8] ;  /* 0x0000f20000047ab9 */ /* 0x000fe20000000a00 */
[----:B-1---5:R-:W-:Y:S01]  /*8160*/  IMAD.MOV.U32 R4, RZ, RZ, R43 ;  /* 0x000000ffff047224 */ /* 0x022fe200078e002b */
[----:B------:R-:W-:-:S09]  /*8170*/  ULDC.64 UR6, c[0x0][0x3e0] ;  /* 0x0000f80000067ab9 */ /* 0x000fd20000000a00 */
[----:B------:R-:W0:Y:S08]  /*8180*/  @P1 LDC R0, c[0x0][0x42c] ;  /* 0x00010b00ff001b82 */ /* 0x000e300000000800 */
[----:B------:R-:W1:Y:S01]  /*8190*/  @P1 LDC R5, c[0x0][0x430] ;  /* 0x00010c00ff051b82 */ /* 0x000e620000000800 */
[----:B------:R-:W-:Y:S02]  /*81a0*/  IMAD.MOV.U32 R6, RZ, RZ, R38 ;  /* 0x000000ffff067224 */ /* 0x000fe400078e0026 */
[----:B------:R-:W-:-:S02]  /*81b0*/  IMAD.MOV.U32 R7, RZ, RZ, R39 ;  /* 0x000000ffff077224 */ /* 0x000fc400078e0027 */
[----:B0-----:R-:W-:-:S05]  /*81c0*/  @P1 IMAD.HI.U32 R0, R3, R0, RZ ;  /* 0x0000000003001227 */ /* 0x001fca00078e00ff */
[----:B-1----:R-:W-:Y:S01]  /*81d0*/  @P1 SHF.R.U32.HI R3, RZ, R5, R0 ;  /* 0x00000005ff031219 */ /* 0x002fe20000011600 */
[----:B------:R-:W-:-:S03]  /*81e0*/  IMAD.MOV.U32 R0, RZ, RZ, R42 ;  /* 0x000000ffff007224 */ /* 0x000fc600078e002a */
[----:B------:R-:W-:Y:S01]  /*81f0*/  SHF.R.S32.HI R5, RZ, 0x1f, R3 ;  /* 0x0000001fff057819 */ /* 0x000fe20000011403 */
[----:B------:R-:W-:Y:S01]  /*8200*/  IMAD.MOV.U32 R56, RZ, RZ, R48 ;  /* 0x000000ffff387224 */ /* 0x000fe200078e0030 */
[----:B------:R-:W-:Y:S01]  /*8210*/  PRMT R62, R0, 0x7610, R62 ;  /* 0x00007610003e7816 */ /* 0x000fe2000000003e */
[----:B------:R-:W-:Y:S01]  /*8220*/  IMAD.MOV.U32 R54, RZ, RZ, R50 ;  /* 0x000000ffff367224 */ /* 0x000fe200078e0032 */
[----:B------:R-:W-:Y:S01]  /*8230*/  PRMT R48, R48, 0x5410, R4 ;  /* 0x0000541030307816 */ /* 0x000fe20000000004 */
[C---:B------:R-:W-:Y:S02]  /*8240*/  IMAD R0, R5.reuse, R12, RZ ;  /* 0x0000000c05007224 */ /* 0x040fe400078e02ff */
[-C--:B------:R-:W-:Y:S01]  /*8250*/  IMAD R4, R5, R10.reuse, RZ ;  /* 0x0000000a05047224 */ /* 0x080fe200078e02ff */
[----:B------:R-:W-:Y:S01]  /*8260*/  PRMT R60, R6, 0x7610, R60 ;  /* 0x00007610063c7816 */ /* 0x000fe2000000003c */
[----:B------:R-:W-:Y:S01]  /*8270*/  IMAD.WIDE.U32 R14, R3, R10, R54 ;  /* 0x0000000a030e7225 */ /* 0x000fe200078e0036 */
[----:B------:R-:W-:-:S03]  /*8280*/  PRMT R58, R7, 0x7610, R58 ;  /* 0x00007610073a7816 */ /* 0x000fc6000000003a */
[----:B------:R-:W-:-:S04]  /*8290*/  IMAD.WIDE.U32 R6, R3, R12, R56 ;  /* 0x0000000c03067225 */ /* 0x000fc800078e0038 */
[C---:B------:R-:W-:Y:S02]  /*82a0*/  IMAD R13, R3.reuse, R13, R0 ;  /* 0x0000000d030d7224 */ /* 0x040fe400078e0200 */
[----:B------:R-:W-:Y:S01]  /*82b0*/  IMAD R3, R3, R11, R4 ;  /* 0x0000000b03037224 */ /* 0x000fe200078e0204 */
[----:B------:R-:W-:Y:S01]  /*82c0*/  LEA R4, P1, R6, UR4, 0x1 ;  /* 0x0000000406047c11 */ /* 0x000fe2000f8208ff */
[----:B------:R-:W-:Y:S01]  /*82d0*/  IMAD.IADD R13, R7, 0x1, R13 ;  /* 0x00000001070d7824 */ /* 0x000fe200078e020d */
[----:B------:R-:W-:Y:S01]  /*82e0*/  LEA R0, P2, R14, UR6, 0x1 ;  /* 0x000000060e007c11 */ /* 0x000fe2000f8408ff */
[----:B------:R-:W-:Y:S01]  /*82f0*/  IMAD.IADD R3, R15, 0x1, R3 ;  /* 0x000000010f037824 */ /* 0x000fe200078e0203 */
[----:B------:R-:W-:Y:S01]  /*8300*/  UMOV UR4, 0xffffffff ;  /* 0xffffffff00047882 */ /* 0x000fe20000000000 */
[----:B------:R-:W-:Y:S02]  /*8310*/  IMAD.MOV.U32 R5, RZ, RZ, R32 ;  /* 0x000000ffff057224 */ /* 0x000fe400078e0020 */
[----:B------:R-:W-:Y:S01]  /*8320*/  IMAD.MOV.U32 R10, RZ, RZ, R33 ;  /* 0x000000ffff0a7224 */ /* 0x000fe200078e0021 */
[----:B------:R-:W-:-:S02]  /*8330*/  LEA.HI.X R13, R6, UR5, R13, 0x1, P1 ;  /* 0x00000005060d7c11 */ /* 0x000fc400088f0c0d */
[----:B------:R-:W-:Y:S02]  /*8340*/  LEA.HI.X R3, R14, UR7, R3, 0x1, P2 ;  /* 0x000000070e037c11 */ /* 0x000fe400090f0c03 */
[----:B------:R-:W-:Y:S02]  /*8350*/  PRMT R50, R5, 0x7610, R50 ;  /* 0x0000761005327816 */ /* 0x000fe40000000032 */
[----:B------:R-:W-:Y:S02]  /*8360*/  PRMT R51, R10, 0x7610, R51 ;  /* 0x000076100a337816 */ /* 0x000fe40000000033 */
[----:B--2---:R-:W-:Y:S01]  /*8370*/  LEA.HI R5, R52, R52, RZ, 0x1 ;  /* 0x0000003434057211 */ /* 0x004fe200078f08ff */
[----:B------:R-:W-:Y:S06]  /*8380*/  BRA.DIV UR4, `(.L_x_1186) ;  /* 0x00000182048c7947 */ /* 0x000fec000b800000 */
.L_x_1429:
[----:B------:R-:W-:Y:S01]  /*8390*/  UMOV UR4, 0xffffffff ;  /* 0xffffffff00047882 */ /* 0x000fe20000000000 */
[----:B------:R-:W-:Y:S02]  /*83a0*/  LOP3.LUT R5, R5, 0xfffffffe, RZ, 0xc0, !PT ;  /* 0xfffffffe05057812 */ /* 0x000fe400078ec0ff */
[----:B------:R-:W-:Y:S05]  /*83b0*/  BRA.DIV UR4, `(.L_x_1187) ;  /* 0x0000018204a47947 */ /* 0x000fea000b800000 */
.L_x_1432:
[----:B------:R-:W-:Y:S01]  /*83c0*/  UMOV UR4, 0xffffffff ;  /* 0xffffffff00047882 */ /* 0x000fe20000000000 */
[----:B------:R-:W-:Y:S02]  /*83d0*/  IMAD.IADD R5, R52, 0x1, -R5 ;  /* 0x0000000134057824 */ /* 0x000fe400078e0a05 */
[----:B------:R-:W-:Y:S05]  /*83e0*/  BRA.DIV UR4, `(.L_x_1188) ;  /* 0x0000018204c07947 */ /* 0x000fea000b800000 */
.L_x_1435:
[----:B------:R-:W-:Y:S01]  /*83f0*/  UMOV UR4, 0xffffffff ;  /* 0xffffffff00047882 */ /* 0x000fe20000000000 */
[----:B------:R-:W-:Y:S02]  /*8400*/  SHF.L.U32 R3, R5, 0x1f, RZ ;  /* 0x0000001f05037819 */ /* 0x000fe400000006ff */
[----:B------:R-:W-:Y:S05]  /*8410*/  BRA.DIV UR4, `(.L_x_1189) ;  /* 0x0000018204dc7947 */ /* 0x000fea000b800000 */
.L_x_1438:
        /* <DEDUP_REMOVED lines=37> */
.L_x_1439:
[----:B------:R-:W-:Y:S05]  /*8670*/  BSYNC B1 ;  /* 0x0000000000017941 */ /* 0x000fea0003800000 */
.L_x_1190:
[----:B------:R-:W-:Y:S02]  /*8680*/  PRMT R12, R0, 0x7610, R12 ;  /* 0x00007610000c7816 */ /* 0x000fe4000000000c */
[----:B------:R-:W-:Y:S01]  /*8690*/  PRMT R13, R4, 0x7610, R13 ;  /* 0x00007610040d7816 */ /* 0x000fe2000000000d */
[----:B------:R-:W-:Y:S06]  /*86a0*/  @P0 BRA `(.L_x_1192) ;  /* 0x0000003000d80947 */ /* 0x000fec0003800000 */
[----:B------:R-:W2:Y:S01]  /*86b0*/  LDL R6, [R1+0x44] ;  /* 0x0000440001067983 */ /* 0x000ea20000100800 */
[----:B------:R-:W1:Y:S01]  /*86c0*/  LDC R5, c[0x0][0x3d4] ;  /* 0x0000f500ff057b82 */ /* 0x000e620000000800 */
[----:B------:R-:W-:Y:S01]  /*86d0*/  LEA.HI R59, R59, R46, RZ, 0x2 ;  /* 0x0000002e3b3b7211 */ /* 0x000fe200078f10ff */
[----:B------:R-:W-:Y:S03]  /*86e0*/  BSSY B1, `(.L_x_1193) ;  /* 0x0000043000017945 */ /* 0x000fe60003800000 */
[--C-:B0-----:R-:W-:Y:S02]  /*86f0*/  SHF.R.S32.HI R3, RZ, 0x2, R59.reuse ;  /* 0x00000002ff037819 */ /* 0x101fe4000001143b */
[----:B------:R-:W-:-:S04]  /*8700*/  SHF.R.S32.HI R0, RZ, 0x1f, R59 ;  /* 0x0000001fff007819 */ /* 0x000fc8000001143b */
[----:B------:R-:W-:-:S04]  /*8710*/  LEA.HI R0, R0, R3, RZ, 0x2 ;  /* 0x0000000300007211 */ /* 0x000fc800078f10ff */
[----:B------:R-:W-:Y:S01]  /*8720*/  LOP3.LUT R4, R0, 0xfffffffc, RZ, 0xc0, !PT ;  /* 0xfffffffc00047812 */ /* 0x000fe200078ec0ff */
[----:B------:R-:W-:-:S04]  /*8730*/  VIADD R0, R16, 0x8 ;  /* 0x0000000810007836 */ /* 0x000fc80000000000 */
[----:B------:R-:W-:Y:S02]  /*8740*/  IMAD.IADD R3, R3, 0x1, -R4 ;  /* 0x0000000103037824 */ /* 0x000fe400078e0a04 */
[C---:B------:R-:W-:Y:S01]  /*8750*/  VIADD R4, R16.reuse, 0x10 ;  /* 0x0000001010047836 */ /* 0x040fe20000000000 */
[-C--:B-1----:R-:W-:Y:S02]  /*8760*/  ISETP.GE.AND P6, PT, R16, R5.reuse, PT ;  /* 0x000000051000720c */ /* 0x082fe40003fc6270 */
[-C--:B------:R-:W-:Y:S01]  /*8770*/  ISETP.GE.AND P0, PT, R0, R5.reuse, PT ;  /* 0x000000050000720c */ /* 0x080fe20003f06270 */
[----:B------:R-:W-:Y:S01]  /*8780*/  VIADD R0, R16, 0x18 ;  /* 0x0000001810007836 */ /* 0x000fe20000000000 */
[----:B------:R-:W-:Y:S02]  /*8790*/  LOP3.LUT P1, RZ, R3, 0x2, RZ, 0xc0, !PT ;  /* 0x0000000203ff7812 */ /* 0x000fe4000782c0ff */
[-C--:B------:R-:W-:Y:S01]  /*87a0*/  ISETP.GE.AND P2, PT, R4, R5.reuse, PT ;  /* 0x000000050400720c */ /* 0x080fe20003f46270 */
[----:B------:R-:W-:Y:S01]  /*87b0*/  VIADD R4, R16, 0x20 ;  /* 0x0000002010047836 */ /* 0x000fe20000000000 */
[----:B------:R-:W-:-:S04]  /*87c0*/  ISETP.GE.AND P3, PT, R0, R5, PT ;  /* 0x000000050000720c */ /* 0x000fc80003f66270 */
[----:B------:R-:W-:Y:S01]  /*87d0*/  ISETP.GE.AND P4, PT, R4, R5, PT ;  /* 0x000000050400720c */ /* 0x000fe20003f86270 */
[----:B--2---:R-:W-:Y:S02]  /*87e0*/  IMAD R3, R6, 0x2, R2 ;  /* 0x0000000206037824 */ /* 0x004fe400078e0202 */
[----:B------:R-:W-:Y:S02]  /*87f0*/  VIADD R6, R16, 0x28 ;  /* 0x0000002810067836 */ /* 0x000fe40000000000 */
[----:B------:R-:W-:-:S03]  /*8800*/  VIADD R0, R3, 0x20 ;  /* 0x0000002003007836 */ /* 0x000fc60000000000 */
[----:B------:R-:W-:Y:S01]  /*8810*/  ISETP.GE.AND P5, PT, R6, R5, PT ;  /* 0x000000050600720c */ /* 0x000fe20003fa6270 */
[----:B------:R-:W-:-:S12]  /*8820*/  @P6 BRA `(.L_x_1194) ;  /* 0x0000000000b86947 */ /* 0x000fd80003800000 */
[----:B------:R-:W0:Y:S01]  /*8830*/  LDS.128 R4, [R3+0xc400] ;  /* 0x00c4000003047984 */ /* 0x000e220000000c00 */
[----:B------:R-:W-:Y:S02]  /*8840*/  SHF.R.U32.HI R64, RZ, 0x10, R43 ;  /* 0x00000010ff407819 */ /* 0x000fe4000001162b */
[--C-:B------:R-:W-:Y:S02]  /*8850*/  SHF.R.U32.HI R61, RZ, 0x10, R41.reuse ;  /* 0x00000010ff3d7819 */ /* 0x100fe40000011629 */
[----:B------:R-:W-:Y:S02]  /*8860*/  SHF.R.U64 R59, R40, 0x10, R41 ;  /* 0x00000010283b7819 */ /* 0x000fe40000001229 */
[----:B------:R-:W-:Y:S02]  /*8870*/  PRMT R64, R48, 0x5432, R64 ;  /* 0x0000543230407816 */ /* 0x000fe40000000040 */
[----:B------:R-:W-:Y:S02]  /*8880*/  SHF.R.U64 R63, R42, 0x10, R43 ;  /* 0x000000102a3f7819 */ /* 0x000fe4000000122b */
        /* <DEDUP_REMOVED lines=13> */
[----:B------:R-:W-:Y:S01]  /*8960*/  FMUL.FTZ R41, R43, R64 ;  /* 0x000000402b297220 */ /* 0x000fe20000410000 */
[----:B------:R-:W-:Y:S02]  /*8970*/  IMAD.U32 R6, R4, 0x10000, RZ ;  /* 0x0001000004067824 */ /* 0x000fe400078e00ff */
[C---:B------:R-:W-:Y:S01]  /*8980*/  FFMA.FTZ R67, R40.reuse, R62, -R67 ;  /* 0x0000003e28437223 */ /* 0x040fe20000010843 */
[----:B------:R-:W-:Y:S02]  /*8990*/  IMAD.U32 R7, R5, 0x10000, RZ ;  /* 0x0001000005077824 */ /* 0x000fe400078e00ff */
[----:B------:R-:W-:Y:S01]  /*89a0*/  FFMA.FTZ R66, R40, R65, R66 ;  /* 0x0000004128427223 */ /* 0x000fe20000010042 */
[----:B------:R-:W-:Y:S01]  /*89b0*/  LOP3.LUT R4, R4, 0xffff0000, RZ, 0xc0, !PT ;  /* 0xffff000004047812 */ /* 0x000fe200078ec0ff */
[-C--:B------:R-:W-:Y:S01]  /*89c0*/  FMUL.FTZ R69, R43, R61.reuse ;  /* 0x0000003d2b457220 */ /* 0x080fe20000410000 */
[----:B------:R-:W-:Y:S01]  /*89d0*/  LOP3.LUT R5, R5, 0xffff0000, RZ, 0xc0, !PT ;  /* 0xffff000005057812 */ /* 0x000fe200078ec0ff */
[----:B------:R-:W-:Y:S01]  /*89e0*/  FFMA.FTZ R65, R42, R61, -R41 ;  /* 0x0000003d2a417223 */ /* 0x000fe20000010829 */
[C---:B------:R-:W-:Y:S01]  /*89f0*/  LOP3.LUT R62, R63.reuse, 0xffff0000, RZ, 0xc0, !PT ;  /* 0xffff00003f3e7812 */ /* 0x040fe200078ec0ff */
[----:B------:R-:W-:Y:S01]  /*8a00*/  IMAD.U32 R43, R63, 0x10000, RZ ;  /* 0x000100003f2b7824 */ /* 0x000fe200078e00ff */
[C---:B------:R-:W-:Y:S01]  /*8a10*/  LOP3.LUT R40, R59.reuse, 0xffff0000, RZ, 0xc0, !PT ;  /* 0xffff00003b287812 */ /* 0x040fe200078ec0ff */
[----:B------:R-:W-:-:S02]  /*8a20*/  IMAD.U32 R41, R59, 0x10000, RZ ;  /* 0x000100003b297824 */ /* 0x000fc400078e00ff */
[----:B------:R-:W-:Y:S01]  /*8a30*/  FFMA.FTZ R68, R42, R64, R69 ;  /* 0x000000402a447223 */ /* 0x000fe20000010045 */
        /* <DEDUP_REMOVED lines=8> */
[----:B------:R-:W-:Y:S02]  /*8ac0*/  F2FP.BF16.F32.PACK_AB R6, R66, R67 ;  /* 0x000000434206723e */ /* 0x000fe400000010ff */
[----:B------:R-:W-:-:S02]  /*8ad0*/  F2FP.BF16.F32.PACK_AB R7, R68, R65 ;  /* 0x000000414407723e */ /* 0x000fc400000010ff */
[----:B------:R-:W-:Y:S02]  /*8ae0*/  F2FP.BF16.F32.PACK_AB R4, R43, R4 ;  /* 0x000000042b04723e */ /* 0x000fe400000010ff */
[----:B------:R-:W-:-:S05]  /*8af0*/  F2FP.BF16.F32.PACK_AB R5, R62, R5 ;  /* 0x000000053e05723e */ /* 0x000fca00000010ff */
[----:B------:R0:W-:Y:S02]  /*8b00*/  STS.128 [R3+0xc400], R4 ;  /* 0x00c4000403007388 */ /* 0x0001e40000000c00 */
.L_x_1194:
[----:B------:R-:W-:Y:S05]  /*8b10*/  BSYNC B1 ;  /* 0x0000000000017941 */ /* 0x000fea0003800000 */
.L_x_1193:
[----:B------:R-:W-:Y:S01]  /*8b20*/  BSSY B1, `(.L_x_1195) ;  /* 0x0000031000017945 */ /* 0x000fe20003800000 */
[----:B------:R-:W-:-:S03]  /*8b30*/  @P1 VIADD R0, R3, 0xffffffe0 ;  /* 0xffffffe003001836 */ /* 0x000fc60000000000 */
[----:B------:R-:W-:Y:S05]  /*8b40*/  @P0 BRA `(.L_x_1196) ;  /* 0x0000000000b80947 */ /* 0x000fea0003800000 */
[----:B0-----:R-:W0:Y:S01]  /*8b50*/  LDS.128 R4, [R0+0xc400] ;  /* 0x00c4000000047984 */ /* 0x001e220000000c00 */
[--C-:B------:R-:W-:Y:S02]  /*8b60*/  SHF.R.U64 R40, R36, 0x10, R37.reuse ;  /* 0x0000001024287819 */ /* 0x100fe40000001225 */
[----:B------:R-:W-:Y:S02]  /*8b70*/  SHF.R.U32.HI R41, RZ, 0x10, R37 ;  /* 0x00000010ff297819 */ /* 0x000fe40000011625 */
[--C-:B------:R-:W-:Y:S02]  /*8b80*/  SHF.R.U64 R37, R38, 0x10, R39.reuse ;  /* 0x0000001026257819 */ /* 0x100fe40000001227 */
[----:B------:R-:W-:Y:S02]  /*8b90*/  SHF.R.U32.HI R39, RZ, 0x10, R39 ;  /* 0x00000010ff277819 */ /* 0x000fe40000011627 */
[----:B------:R-:W-:Y:S02]  /*8ba0*/  PRMT R41, R70, 0x5410, R41 ;  /* 0x0000541046297816 */ /* 0x000fe40000000029 */
[----:B------:R-:W-:-:S02]  /*8bb0*/  PRMT R58, R58, 0x5410, R39 ;  /* 0x000054103a3a7816 */ /* 0x000fc40000000027 */
[----:B------:R-:W-:Y:S01]  /*8bc0*/  PRMT R60, R60, 0x5410, R37 ;  /* 0x000054103c3c7816 */ /* 0x000fe20000000025 */
[C---:B------:R-:W-:Y:S01]  /*8bd0*/  IMAD.U32 R42, R41.reuse, 0x10000, RZ ;  /* 0x00010000292a7824 */ /* 0x040fe200078e00ff */
[----:B------:R-:W-:Y:S01]  /*8be0*/  LOP3.LUT R41, R41, 0xffff0000, RZ, 0xc0, !PT ;  /* 0xffff000029297812 */ /* 0x000fe200078ec0ff */
[C---:B------:R-:W-:Y:S01]  /*8bf0*/  IMAD.U32 R43, R58.reuse, 0x10000, RZ ;  /* 0x000100003a2b7824 */ /* 0x040fe200078e00ff */
[----:B------:R-:W-:Y:S02]  /*8c00*/  LOP3.LUT R58, R58, 0xffff0000, RZ, 0xc0, !PT ;  /* 0xffff00003a3a7812 */ /* 0x000fe400078ec0ff */
[----:B------:R-:W-:Y:S02]  /*8c10*/  PRMT R40, R10, 0x5432, R40 ;  /* 0x000054320a287816 */ /* 0x000fe40000000028 */
        /* <DEDUP_REMOVED lines=8> */
[C---:B------:R-:W-:Y:S01]  /*8ca0*/  FFMA.FTZ R59, R36.reuse, R42, -R59 ;  /* 0x0000002a243b7223 */ /* 0x040fe2000001083b */
[----:B------:R-:W-:Y:S01]  /*8cb0*/  FFMA.FTZ R62, R36, R43, R62 ;  /* 0x0000002b243e7223 */ /* 0x000fe2000001003e */
[-C--:B------:R-:W-:Y:S01]  /*8cc0*/  FMUL.FTZ R43, R39, R41.reuse ;  /* 0x00000029272b7220 */ /* 0x080fe20000410000 */
[----:B------:R-:W-:Y:S01]  /*8cd0*/  FFMA.FTZ R42, R38, R41, -R37 ;  /* 0x00000029262a7223 */ /* 0x000fe20000010825 */
[C---:B------:R-:W-:Y:S01]  /*8ce0*/  IMAD.U32 R7, R5.reuse, 0x10000, RZ ;  /* 0x0001000005077824 */ /* 0x040fe200078e00ff */
[----:B------:R-:W-:Y:S01]  /*8cf0*/  LOP3.LUT R4, R4, 0xffff0000, RZ, 0xc0, !PT ;  /* 0xffff000004047812 */ /* 0x000fe200078ec0ff */
[----:B------:R-:W-:Y:S01]  /*8d00*/  IMAD.U32 R39, R60, 0x10000, RZ ;  /* 0x000100003c277824 */ /* 0x000fe200078e00ff */
[----:B------:R-:W-:Y:S01]  /*8d10*/  LOP3.LUT R5, R5, 0xffff0000, RZ, 0xc0, !PT ;  /* 0xffff000005057812 */ /* 0x000fe200078ec0ff */
[----:B------:R-:W-:Y:S01]  /*8d20*/  IMAD.U32 R37, R40, 0x10000, RZ ;  /* 0x0001000028257824 */ /* 0x000fe200078e00ff */
        /* <DEDUP_REMOVED lines=16> */
.L_x_1196:
[----:B------:R-:W-:Y:S05]  /*8e30*/  BSYNC B1 ;  /* 0x0000000000017941 */ /* 0x000fea0003800000 */
.L_x_1195:
        /* <DEDUP_REMOVED lines=19> */
[C---:B------:R-:W-:Y:S01]  /*8f70*/  FMUL.FTZ R40, R33.reuse, R36 ;  /* 0x0000002421287220 */ /* 0x040fe20000410000 */
[----:B------:R-:W-:Y:S01]  /*8f80*/  FMUL.FTZ R39, R33, R37 ;  /* 0x0000002521277220 */ /* 0x000fe20000410000 */
[C---:B------:R-:W-:Y:S01]  /*8f90*/  FMUL.FTZ R33, R35.reuse, R51 ;  /* 0x0000003323217220 */ /* 0x040fe20000410000 */
[----:B------:R-:W-:Y:S02]  /*8fa0*/  IMAD.U32 R6, R4, 0x10000, RZ ;  /* 0x0001000004067824 */ /* 0x000fe400078e00ff */
[C---:B------:R-:W-:Y:S01]  /*8fb0*/  FFMA.FTZ R41, R32.reuse, R37, R40 ;  /* 0x0000002520297223 */ /* 0x040fe20000010028 */
[----:B------:R-:W-:Y:S01]  /*8fc0*/  FMUL.FTZ R37, R35, R56 ;  /* 0x0000003823257220 */ /* 0x000fe20000410000 */
        /* <DEDUP_REMOVED lines=23> */
.L_x_1198:
[----:B------:R-:W-:Y:S05]  /*9140*/  BSYNC B1 ;  /* 0x0000000000017941 */ /* 0x000fea0003800000 */
.L_x_1197:
[----:B------:R-:W-:Y:S04]  /*9150*/  BSSY B1, `(.L_x_1199) ;  /* 0x0000030000017945 */ /* 0x000fe80003800000 */
[----:B------:R-:W-:Y:S05]  /*9160*/  @P3 BRA `(.L_x_1200) ;  /* 0x0000000000b83947 */ /* 0x000fea0003800000 */
[----:B012---:R-:W0:Y:S01]  /*9170*/  LDS.128 R4, [R0+0xf400] ;  /* 0x00f4000000047984 */ /* 0x007e220000000c00 */
        /* <DEDUP_REMOVED lines=45> */
.L_x_1200:
[----:B------:R-:W-:Y:S05]  /*9450*/  BSYNC B1 ;  /* 0x0000000000017941 */ /* 0x000fea0003800000 */
.L_x_1199:
[----:B------:R-:W-:Y:S04]  /*9460*/  BSSY B1, `(.L_x_1201) ;  /* 0x0000030000017945 */ /* 0x000fe80003800000 */
[----:B------:R-:W-:Y:S05]  /*9470*/  @P4 BRA `(.L_x_1202) ;  /* 0x0000000000b84947 */ /* 0x000fea0003800000 */
[----:B0123--:R-:W0:Y:S01]  /*9480*/  LDS.128 R4, [R3+0x12400] ;  /* 0x0124000003047984 */ /* 0x00fe220000000c00 */
[--C-:B------:R-:W-:Y:S02]  /*9490*/  SHF.R.U64 R29, R26, 0x10, R27.reuse ;  /* 0x000000101a1d7819 */ /* 0x100fe4000000121b */
[----:B------:R-:W-:Y:S02]  /*94a0*/  SHF.R.U32.HI R26, RZ, 0x10, R27 ;  /* 0x00000010ff1a7819 */ /* 0x000fe4000001161b */
[--C-:B------:R-:W-:Y:S02]  /*94b0*/  SHF.R.U32.HI R28, RZ, 0x10, R25.reuse ;  /* 0x00000010ff1c7819 */ /* 0x100fe40000011619 */
[----:B------:R-:W-:Y:S02]  /*94c0*/  PRMT R49, R49, 0x5410, R26 ;  /* 0x0000541031317816 */ /* 0x000fe4000000001a */
[----:B------:R-:W-:Y:S02]  /*94d0*/  PRMT R28, R15, 0x5410, R28 ;  /* 0x000054100f1c7816 */ /* 0x000fe4000000001c */
[----:B------:R-:W-:Y:S01]  /*94e0*/  SHF.R.U64 R27, R24, 0x10, R25 ;  /* 0x00000010181b7819 */ /* 0x000fe20000001219 */
[----:B------:R-:W-:Y:S01]  /*94f0*/  IMAD.U32 R26, R49, 0x10000, RZ ;  /* 0x00010000311a7824 */ /* 0x000fe200078e00ff */
[----:B------:R-:W-:Y:S01]  /*9500*/  PRMT R48, R48, 0x5410, R29 ;  /* 0x0000541030307816 */ /* 0x000fe2000000001d */
[C---:B------:R-:W-:Y:S01]  /*9510*/  IMAD.U32 R29, R28.reuse, 0x10000, RZ ;  /* 0x000100001c1d7824 */ /* 0x040fe200078e00ff */
[----:B------:R-:W-:-:S02]  /*9520*/  LOP3.LUT R28, R28, 0xffff0000, RZ, 0xc0, !PT ;  /* 0xffff00001c1c7812 */ /* 0x000fc400078ec0ff */
[----:B------:R-:W-:Y:S02]  /*9530*/  PRMT R27, R14, 0x5410, R27 ;  /* 0x000054100e1b7816 */ /* 0x000fe4000000001b */
[----:B------:R-:W-:Y:S02]  /*9540*/  LOP3.LUT R49, R49, 0xffff0000, RZ, 0xc0, !PT ;  /* 0xffff000031317812 */ /* 0x000fe400078ec0ff */
        /* <DEDUP_REMOVED lines=8> */
[----:B------:R-:W-:Y:S01]  /*95d0*/  FFMA.FTZ R30, R14, R29, R30 ;  /* 0x0000001d0e1e7223 */ /* 0x000fe2000001001e */
[-C--:B------:R-:W-:Y:S01]  /*95e0*/  FMUL.FTZ R29, R25, R49.reuse ;  /* 0x00000031191d7220 */ /* 0x080fe20000410000 */
[----:B------:R-:W-:Y:S01]  /*95f0*/  FFMA.FTZ R49, R24, R49, -R15 ;  /* 0x0000003118317223 */ /* 0x000fe2000001080f */
[----:B------:R-:W-:Y:S02]  /*9600*/  IMAD.U32 R7, R5, 0x10000, RZ ;  /* 0x0001000005077824 */ /* 0x000fe400078e00ff */
[----:B------:R-:W-:Y:S01]  /*9610*/  FFMA.FTZ R31, R14, R26, -R31 ;  /* 0x0000001a0e1f7223 */ /* 0x000fe2000001081f */
[----:B------:R-:W-:Y:S01]  /*9620*/  IMAD.U32 R15, R48, 0x10000, RZ ;  /* 0x00010000300f7824 */ /* 0x000fe200078e00ff */
[----:B------:R-:W-:Y:S01]  /*9630*/  LOP3.LUT R4, R4, 0xffff0000, RZ, 0xc0, !PT ;  /* 0xffff000004047812 */ /* 0x000fe200078ec0ff */
[----:B------:R-:W-:Y:S01]  /*9640*/  IMAD.U32 R25, R27, 0x10000, RZ ;  /* 0x000100001b197824 */ /* 0x000fe200078e00ff */
[----:B------:R-:W-:Y:S01]  /*9650*/  LOP3.LUT R5, R5, 0xffff0000, RZ, 0xc0, !PT ;  /* 0xffff000005057812 */ /* 0x000fe200078ec0ff */
[----:B------:R-:W-:Y:S01]  /*9660*/  FFMA.FTZ R28, R24, R28, R29 ;  /* 0x0000001c181c7223 */ /* 0x000fe2000001001d */
[----:B------:R-:W-:Y:S01]  /*9670*/  LOP3.LUT R14, R27, 0xffff0000, RZ, 0xc0, !PT ;  /* 0xffff00001b0e7812 */ /* 0x000fe200078ec0ff */
[----:B------:R-:W-:Y:S01]  /*9680*/  FMUL.FTZ R27, R4, R25 ;  /* 0x00000019041b7220 */ /* 0x000fe20000410000 */
[----:B------:R-:W-:Y:S01]  /*9690*/  LOP3.LUT R48, R48, 0xffff0000, RZ, 0xc0, !PT ;  /* 0xffff000030307812 */ /* 0x000fe200078ec0ff */
[----:B------:R-:W-:-:S02]  /*96a0*/  FMUL.FTZ R24, R4, R15 ;  /* 0x0000000f04187220 */ /* 0x000fc40000410000 */
[C---:B------:R-:W-:Y:S01]  /*96b0*/  FMUL.FTZ R26, R5.reuse, R14 ;  /* 0x0000000e051a7220 */ /* 0x040fe20000410000 */
[C---:B------:R-:W-:Y:S01]  /*96c0*/  FFMA.FTZ R4, R6.reuse, R15, -R27 ;  /* 0x0000000f06047223 */ /* 0x040fe2000001081b */
[-C--:B------:R-:W-:Y:S01]  /*96d0*/  FMUL.FTZ R29, R5, R48.reuse ;  /* 0x00000030051d7220 */ /* 0x080fe20000410000 */
[----:B------:R-:W-:Y:S01]  /*96e0*/  FFMA.FTZ R25, R6, R25, R24 ;  /* 0x0000001906197223 */ /* 0x000fe20000010018 */
[C---:B------:R-:W-:Y:S01]  /*96f0*/  FFMA.FTZ R5, R7.reuse, R48, -R26 ;  /* 0x0000003007057223 */ /* 0x040fe2000001081a */
[----:B------:R-:W-:Y:S01]  /*9700*/  F2FP.BF16.F32.PACK_AB R6, R30, R31 ;  /* 0x0000001f1e06723e */ /* 0x000fe200000010ff */
[----:B------:R-:W-:Y:S01]  /*9710*/  FFMA.FTZ R14, R7, R14, R29 ;  /* 0x0000000e070e7223 */ /* 0x000fe2000001001d */
[----:B------:R-:W-:Y:S02]  /*9720*/  F2FP.BF16.F32.PACK_AB R7, R28, R49 ;  /* 0x000000311c07723e */ /* 0x000fe400000010ff */
[----:B------:R-:W-:Y:S02]  /*9730*/  F2FP.BF16.F32.PACK_AB R4, R25, R4 ;  /* 0x000000041904723e */ /* 0x000fe400000010ff */
[----:B------:R-:W-:-:S05]  /*9740*/  F2FP.BF16.F32.PACK_AB R5, R14, R5 ;  /* 0x000000050e05723e */ /* 0x000fca00000010ff */
[----:B------:R4:W-:Y:S02]  /*9750*/  STS.128 [R3+0x12400], R4 ;  /* 0x0124000403007388 */ /* 0x0009e40000000c00 */
.L_x_1202:
[----:B------:R-:W-:Y:S05]  /*9760*/  BSYNC B1 ;  /* 0x0000000000017941 */ /* 0x000fea0003800000 */
.L_x_1201:
[----:B------:R-:W-:Y:S05]  /*9770*/  @P5 BRA `(.L_x_1192) ;  /* 0x0000002000a45947 */ /* 0x000fea0003800000 */
[----:B01234-:R-:W0:Y:S01]  /*9780*/  LDS.128 R4, [R0+0x12400] ;  /* 0x0124000000047984 */ /* 0x01fe220000000c00 */
[----:B------:R-:W-:Y:S02]  /*9790*/  SHF.R.U64 R15, R20, 0x10, R21 ;  /* 0x00000010140f7819 */ /* 0x000fe40000001215 */
[--C-:B------:R-:W-:Y:S02]  /*97a0*/  SHF.R.U64 R3, R8, 0x10, R9.reuse ;  /* 0x0000001008037819 */ /* 0x100fe40000001209 */
[----:B------:R-:W-:Y:S02]  /*97b0*/  SHF.R.U32.HI R8, RZ, 0x10, R9 ;  /* 0x00000010ff087819 */ /* 0x000fe40000011609 */
[----:B------:R-:W-:Y:S02]  /*97c0*/  SHF.R.U32.HI R20, RZ, 0x10, R21 ;  /* 0x00000010ff147819 */ /* 0x000fe40000011615 */
[----:B------:R-:W-:Y:S02]  /*97d0*/  PRMT R12, R12, 0x5410, R15 ;  /* 0x000054100c0c7816 */ /* 0x000fe4000000000f */
[----:B------:R-:W-:-:S02]  /*97e0*/  PRMT R15, R11, 0x5410, R8 ;  /* 0x000054100b0f7816 */ /* 0x000fc40000000008 */
[----:B------:R-:W-:Y:S02]  /*97f0*/  PRMT R13, R13, 0x5410, R20 ;  /* 0x000054100d0d7816 */ /* 0x000fe40000000014 */
[----:B------:R-:W-:Y:S01]  /*9800*/  PRMT R14, R10, 0x5410, R3 ;  /* 0x000054100a0e7816 */ /* 0x000fe20000000003 */
[C---:B------:R-:W-:Y:S01]  /*9810*/  IMAD.U32 R20, R15.reuse, 0x10000, RZ ;  /* 0x000100000f147824 */ /* 0x040fe200078e00ff */
[----:B------:R-:W-:Y:S01]  /*9820*/  LOP3.LUT R15, R15, 0xffff0000, RZ, 0xc0, !PT ;  /* 0xffff00000f0f7812 */ /* 0x000fe200078ec0ff */
[C---:B------:R-:W-:Y:S01]  /*9830*/  IMAD.U32 R11, R13.reuse, 0x10000, RZ ;  /* 0x000100000d0b7824 */ /* 0x040fe200078e00ff */
[----:B------:R-:W-:Y:S02]  /*9840*/  LOP3.LUT R13, R13, 0xffff0000, RZ, 0xc0, !PT ;  /* 0xffff00000d0d7812 */ /* 0x000fe400078ec0ff */
[C---:B0-----:R-:W-:Y:S01]  /*9850*/  LOP3.LUT R9, R6.reuse, 0xffff0000, RZ, 0xc0, !PT ;  /* 0xffff000006097812 */ /* 0x041fe200078ec0ff */
[C---:B------:R-:W-:Y:S01]  /*9860*/  IMAD.U32 R10, R7.reuse, 0x10000, RZ ;  /* 0x00010000070a7824 */ /* 0x040fe200078e00ff */
[----:B------:R-:W-:Y:S01]  /*9870*/  LOP3.LUT R7, R7, 0xffff0000, RZ, 0xc0, !PT ;  /* 0xffff000007077812 */ /* 0x000fe200078ec0ff */
        /* <DEDUP_REMOVED lines=31> */
.L_x_1183:
[----:B------:R-:W2:Y:S01]  /*9a70*/  LDL R5, [R1+0x34] ;  /* 0x0000340001057983 */ /* 0x000ea20000100800 */
[----:B------:R-:W0:Y:S01]  /*9a80*/  LDC R3, c[0x0][0x428] ;  /* 0x00010a00ff037b82 */ /* 0x000e220000000800 */
[----:B------:R-:W-:Y:S01]  /*9a90*/  ISETP.GE.AND P0, PT, R23, R4, PT ;  /* 0x000000041700720c */ /* 0x000fe20003f06270 */
[----:B------:R-:W-:Y:S01]  /*9aa0*/  BSSY B1, `(.L_x_1203) ;  /* 0x0000046000017945 */ /* 0x000fe20003800000 */
        /* <DEDUP_REMOVED lines=13> */
[----:B0-----:R-:W-:-:S13]  /*9b80*/  ISETP.NE.AND P1, PT, R3, 0x1, PT ;  /* 0x000000010300780c */ /* 0x001fda0003f25270 */
[----:B------:R-:W0:Y:S08]  /*9b90*/  @P1 LDC R58, c[0x0][0x42c] ;  /* 0x00010b00ff3a1b82 */ /* 0x000e300000000800 */
[----:B------:R-:W1:Y:S01]  /*9ba0*/  @P1 LDC R59, c[0x0][0x430] ;  /* 0x00010c00ff3b1b82 */ /* 0x000e620000000800 */
[----:B--2---:R-:W-:Y:S01]  /*9bb0*/  IMAD R3, R5, 0xc0, R23 ;  /* 0x000000c005037824 */ /* 0x004fe200078e0217 */
[----:B------:R-:W-:-:S03]  /*9bc0*/  CS2R R4, SRZ ;  /* 0x0000000000047805 */ /* 0x000fc6000001ff00 */
[----:B0-----:R-:W-:Y:S01]  /*9bd0*/  @P1 IMAD.HI.U32 R58, R3, R58, RZ ;  /* 0x0000003a033a1227 */ /* 0x001fe200078e00ff */
[----:B-1----:R-:W-:Y:S06]  /*9be0*/  @P0 BRA `(.L_x_1204) ;  /* 0x0000000000c40947 */ /* 0x002fec0003800000 */
[----:B------:R-:W-:Y:S01]  /*9bf0*/  IMAD.MOV.U32 R4, RZ, RZ, R19 ;  /* 0x000000ffff047224 */ /* 0x000fe200078e0013 */
[----:B------:R-:W-:Y:S01]  /*9c00*/  SHF.R.S32.HI R9, RZ, 0x1f, R23 ;  /* 0x0000001fff097819 */ /* 0x000fe20000011417 */
[----:B------:R-:W-:Y:S01]  /*9c10*/  IMAD.MOV.U32 R5, RZ, RZ, R62 ;  /* 0x000000ffff057224 */ /* 0x000fe200078e003e */
[----:B------:R-:W-:Y:S01]  /*9c20*/  ULDC.64 UR4, c[0x0][0x3c8] ;  /* 0x0000f20000047ab9 */ /* 0x000fe20000000a00 */
[----:B------:R-:W-:Y:S01]  /*9c30*/  ULDC.64 UR6, c[0x0][0x3e0] ;  /* 0x0000f80000067ab9 */ /* 0x000fe20000000a00 */
[----:B------:R-:W-:Y:S01]  /*9c40*/  VIADD R63, R19, 0x10 ;  /* 0x00000010133f7836 */ /* 0x000fe20000000000 */
[----:B------:R-:W-:Y:S01]  /*9c50*/  CS2R R32, SRZ ;  /* 0x0000000000207805 */ /* 0x000fe2000001ff00 */
[----:B------:R-:W-:Y:S01]  /*9c60*/  IMAD.WIDE.U32 R6, R23, R12, R4 ;  /* 0x0000000c17067225 */ /* 0x000fe200078e0004 */
[----:B------:R-:W-:Y:S02]  /*9c70*/  CS2R R34, SRZ ;  /* 0x0000000000227805 */ /* 0x000fe4000001ff00 */
[----:B------:R-:W-:-:S02]  /*9c80*/  CS2R R36, SRZ ;  /* 0x0000000000247805 */ /* 0x000fc4000001ff00 */
[----:B------:R-:W-:Y:S01]  /*9c90*/  CS2R R38, SRZ ;  /* 0x0000000000267805 */ /* 0x000fe2000001ff00 */
[C---:B------:R-:W-:Y:S01]  /*9ca0*/  IMAD R8, R9.reuse, R12, RZ ;  /* 0x0000000c09087224 */ /* 0x040fe200078e02ff */
[----:B------:R-:W-:Y:S01]  /*9cb0*/  IADD3 R48, P2, R6, R48, RZ ;  /* 0x0000003006307210 */ /* 0x000fe20007f5e0ff */
[-C--:B------:R-:W-:Y:S01]  /*9cc0*/  IMAD R20, R9, R10.reuse, RZ ;  /* 0x0000000a09147224 */ /* 0x080fe200078e02ff */
[----:B------:R-:W-:Y:S01]  /*9cd0*/  CS2R R40, SRZ ;  /* 0x0000000000287805 */ /* 0x000fe2000001ff00 */
[C---:B------:R-:W-:Y:S01]  /*9ce0*/  IMAD.WIDE.U32 R4, R23.reuse, R10, R4 ;  /* 0x0000000a17047225 */ /* 0x040fe200078e0004 */
[----:B------:R-:W-:Y:S02]  /*9cf0*/  CS2R R42, SRZ ;  /* 0x00000000002a7805 */ /* 0x000fe4000001ff00 */
[----:B------:R-:W-:Y:S02]  /*9d00*/  CS2R R24, SRZ ;  /* 0x0000000000187805 */ /* 0x000fe4000001ff00 */
[----:B------:R-:W-:Y:S01]  /*9d10*/  CS2R R26, SRZ ;  /* 0x00000000001a7805 */ /* 0x000fe2000001ff00 */
[C---:B------:R-:W-:Y:S01]  /*9d20*/  IMAD R6, R23.reuse, R13, R8 ;  /* 0x0000000d17067224 */ /* 0x040fe200078e0208 */
[----:B------:R-:W-:Y:S01]  /*9d30*/  IADD3 R50, P3, R4, R50, RZ ;  /* 0x0000003204327210 */ /* 0x000fe20007f7e0ff */
[----:B------:R-:W-:Y:S01]  /*9d40*/  IMAD R20, R23, R11, R20 ;  /* 0x0000000b17147224 */ /* 0x000fe200078e0214 */
[----:B------:R-:W-:Y:S01]  /*9d50*/  CS2R R28, SRZ ;  /* 0x00000000001c7805 */ /* 0x000fe2000001ff00 */
[----:B------:R-:W-:Y:S01]  /*9d60*/  VIADD R61, R19, 0x20 ;  /* 0x00000020133d7836 */ /* 0x000fe20000000000 */
[----:B------:R-:W-:Y:S01]  /*9d70*/  IADD3.X R49, R57, R7, R6, P2, !PT ;  /* 0x0000000739317210 */ /* 0x000fe200017fe406 */
[----:B------:R-:W-:Y:S01]  /*9d80*/  IMAD R7, R60, 0xc0, RZ ;  /* 0x000000c03c077824 */ /* 0x000fe200078e02ff */
[----:B------:R-:W-:Y:S01]  /*9d90*/  IADD3.X R51, R55, R5, R20, P3, !PT ;  /* 0x0000000537337210 */ /* 0x000fe20001ffe414 */
[----:B------:R-:W-:Y:S01]  /*9da0*/  IMAD R5, R0, 0xc0, RZ ;  /* 0x000000c000057824 */ /* 0x000fe200078e02ff */
[----:B------:R-:W-:Y:S01]  /*9db0*/  CS2R R30, SRZ ;  /* 0x00000000001e7805 */ /* 0x000fe2000001ff00 */
[----:B------:R-:W-:-:S04]  /*9dc0*/  IMAD.WIDE.U32 R52, R52, 0xc0, R48 ;  /* 0x000000c034347825 */ /* 0x000fc800078e0030 */
[----:B------:R-:W-:Y:S01]  /*9dd0*/  IMAD.WIDE.U32 R14, R14, 0xc0, R50 ;  /* 0x000000c00e0e7825 */ /* 0x000fe200078e0032 */
[----:B------:R-:W-:Y:S01]  /*9de0*/  LEA R8, P2, R52, UR4, 0x1 ;  /* 0x0000000434087c11 */ /* 0x000fe2000f8408ff */
[----:B------:R-:W-:Y:S02]  /*9df0*/  ULDC UR4, c[0x0][0x3d4] ;  /* 0x0000f50000047ab9 */ /* 0x000fe40000000800 */
[----:B------:R-:W-:Y:S01]  /*9e00*/  IMAD.IADD R7, R7, 0x1, R53 ;  /* 0x0000000107077824 */ /* 0x000fe200078e0235 */
[----:B------:R-:W-:Y:S01]  /*9e10*/  LEA R20, P3, R14, UR6, 0x1 ;  /* 0x000000060e147c11 */ /* 0x000fe2000f8608ff */
[----:B------:R-:W-:Y:S01]  /*9e20*/  IMAD.IADD R5, R5, 0x1, R15 ;  /* 0x0000000105057824 */ /* 0x000fe200078e020f */
[----:B------:R-:W-:Y:S02]  /*9e30*/  ISETP.GE.AND P4, PT, R61, UR4, PT ;  /* 0x000000043d007c0c */ /* 0x000fe4000bf86270 */
[----:B------:R-:W-:Y:S02]  /*9e40*/  LEA.HI.X R9, R52, UR5, R7, 0x1, P2 ;  /* 0x0000000534097c11 */ /* 0x000fe400090f0c07 */
[----:B------:R-:W-:-:S02]  /*9e50*/  CS2R R6, SRZ ;  /* 0x0000000000067805 */ /* 0x000fc4000001ff00 */
[----:B------:R-:W-:Y:S02]  /*9e60*/  LEA.HI.X R21, R14, UR7, R5, 0x1, P3 ;  /* 0x000000070e157c11 */ /* 0x000fe400098f0c05 */
[----:B------:R-:W-:Y:S02]  /*9e70*/  CS2R R4, SRZ ;  /* 0x0000000000047805 */ /* 0x000fe4000001ff00 */
[----:B------:R-:W-:Y:S02]  /*9e80*/  ISETP.GE.AND P2, PT, R19, UR4, PT ;  /* 0x0000000413007c0c */ /* 0x000fe4000bf46270 */
[----:B------:R-:W-:Y:S01]  /*9e90*/  ISETP.GE.AND P3, PT, R63, UR4, PT ;  /* 0x000000043f007c0c */ /* 0x000fe2000bf66270 */
[----:B------:R0:W5:Y:S04]  /*9ea0*/  @!P4 LDG.E.128 R40, desc[UR38][R8.64+0x40] ;  /* 0x000040260828c981 */ /* 0x000168000c1e1d00 */
[----:B------:R0:W5:Y:S06]  /*9eb0*/  @!P4 LDG.E.128 R28, desc[UR38][R20.64+0x40] ;  /* 0x00004026141cc981 */ /* 0x00016c000c1e1d00 */
[----:B------:R0:W5:Y:S04]  /*9ec0*/  @!P2 LDG.E.128 R32, desc[UR38][R8.64] ;  /* 0x000000260820a981 */ /* 0x000168000c1e1d00 */
[----:B------:R0:W5:Y:S04]  /*9ed0*/  @!P3 LDG.E.128 R36, desc[UR38][R8.64+0x20] ;  /* 0x000020260824b981 */ /* 0x000168000c1e1d00 */
[----:B------:R0:W5:Y:S04]  /*9ee0*/  @!P2 LDG.E.128 R4, desc[UR38][R20.64] ;  /* 0x000000261404a981 */ /* 0x000168000c1e1d00 */
[----:B------:R0:W5:Y:S02]  /*9ef0*/  @!P3 LDG.E.128 R24, desc[UR38][R20.64+0x20] ;  /* 0x000020261418b981 */ /* 0x000164000c1e1d00 */
.L_x_1204:
[----:B------:R-:W-:Y:S05]  /*9f00*/  BSYNC B1 ;  /* 0x0000000000017941 */ /* 0x000fea0003800000 */
.L_x_1203:
[----:B------:R-:W2:Y:S01]  /*9f10*/  LDL R49, [R1+0x50] ;  /* 0x0000500001317983 */ /* 0x000ea20000100800 */
[----:B------:R-:W-:Y:S01]  /*9f20*/  @P1 SHF.R.U32.HI R3, RZ, R59, R58 ;  /* 0x0000003bff031219 */ /* 0x000fe2000001163a */
[----:B-----5:R-:W-:Y:S01]  /*9f30*/  IMAD.MOV.U32 R0, RZ, RZ, R4 ;  /* 0x000000ffff007224 */ /* 0x020fe200078e0004 */
[----:B------:R-:W-:Y:S01]  /*9f40*/  ULDC.64 UR4, c[0x0][0x3c8] ;  /* 0x0000f20000047ab9 */ /* 0x000fe20000000a00 */
[----:B0-----:R-:W-:Y:S01]  /*9f50*/  IMAD.MOV.U32 R8, RZ, RZ, R5 ;  /* 0x000000ffff087224 */ /* 0x001fe200078e0005 */
[----:B------:R-:W-:Y:S01]  /*9f60*/  SHF.R.S32.HI R9, RZ, 0x1f, R3 ;  /* 0x0000001fff097819 */ /* 0x000fe20000011403 */
[----:B------:R-:W-:Y:S01]  /*9f70*/  IMAD.MOV.U32 R14, RZ, RZ, R6 ;  /* 0x000000ffff0e7224 */ /* 0x000fe200078e0006 */
[----:B------:R-:W-:Y:S01]  /*9f80*/  PRMT R20, R20, 0x5410, R0 ;  /* 0x0000541014147816 */ /* 0x000fe20000000000 */
[----:B------:R-:W-:Y:S01]  /*9f90*/  IMAD.MOV.U32 R15, RZ, RZ, R7 ;  /* 0x000000ffff0f7224 */ /* 0x000fe200078e0007 */
[----:B------:R-:W-:Y:S01]  /*9fa0*/  PRMT R21, R21, 0x5410, R8 ;  /* 0x0000541015157816 */ /* 0x000fe20000000008 */
[C---:B------:R-:W-:Y:S01]  /*9fb0*/  IMAD R0, R9.reuse, R12, RZ ;  /* 0x0000000c09007224 */ /* 0x040fe200078e02ff */
[----:B------:R-:W-:Y:S01]  /*9fc0*/  PRMT R48, R48, 0x5410, R14 ;  /* 0x0000541030307816 */ /* 0x000fe2000000000e */
[----:B------:R-:W-:Y:S01]  /*9fd0*/  IMAD R8, R9, R10, RZ ;  /* 0x0000000a09087224 */ /* 0x000fe200078e02ff */
[----:B------:R-:W-:Y:S01]  /*9fe0*/  PRMT R64, R15, 0x7610, R64 ;  /* 0x000076100f407816 */ /* 0x000fe20000000040 */
[----:B------:R-:W-:Y:S01]  /*9ff0*/  IMAD.WIDE.U32 R56, R3, R12, R56 ;  /* 0x0000000c03387225 */ /* 0x000fe200078e0038 */
[----:B------:R-:W-:-:S03]  /*a000*/  ULDC.64 UR6, c[0x0][0x3e0] ;  /* 0x0000f80000067ab9 */ /* 0x000fc60000000a00 */
[----:B------:R-:W-:-:S04]  /*a010*/  IMAD.WIDE.U32 R14, R3, R10, R54 ;  /* 0x0000000a030e7225 */ /* 0x000fc800078e0036 */
[C---:B------:R-:W-:Y:S01]  /*a020*/  IMAD R13, R3.reuse, R13, R0 ;  /* 0x0000000d030d7224 */ /* 0x040fe200078e0200 */
[----:B------:R-:W-:Y:S01]  /*a030*/  LEA R0, P2, R14, UR6, 0x1 ;  /* 0x000000060e007c11 */ /* 0x000fe2000f8408ff */
[----:B------:R-:W-:Y:S01]  /*a040*/  IMAD R3, R3, R11, R8 ;  /* 0x0000000b03037224 */ /* 0x000fe200078e0208 */
[C---:B------:R-:W-:Y:S01]  /*a050*/  LEA R8, P1, R56.reuse, UR4, 0x1 ;  /* 0x0000000438087c11 */ /* 0x040fe2000f8208ff */
[----:B------:R-:W-:Y:S01]  /*a060*/  IMAD.IADD R13, R57, 0x1, R13 ;  /* 0x00000001390d7824 */ /* 0x000fe200078e020d */
[----:B------:R-:W-:Y:S01]  /*a070*/  UMOV UR4, 0xffffffff ;  /* 0xffffffff00047882 */ /* 0x000fe20000000000 */
[----:B------:R-:W-:Y:S02]  /*a080*/  IMAD.IADD R3, R15, 0x1, R3 ;  /* 0x000000010f037824 */ /* 0x000fe400078e0203 */
[----:B------:R-:W-:Y:S01]  /*a090*/  IMAD.MOV.U32 R9, RZ, RZ, R24 ;  /* 0x000000ffff097224 */ /* 0x000fe200078e0018 */
[----:B------:R-:W-:Y:S01]  /*a0a0*/  LEA.HI.X R13, R56, UR5, R13, 0x1, P1 ;  /* 0x00000005380d7c11 */ /* 0x000fe200088f0c0d */
[----:B------:R-:W-:Y:S01]  /*a0b0*/  IMAD.MOV.U32 R10, RZ, RZ, R25 ;  /* 0x000000ffff0a7224 */ /* 0x000fe200078e0019 */
[----:B------:R-:W-:-:S02]  /*a0c0*/  LEA.HI.X R3, R14, UR7, R3, 0x1, P2 ;  /* 0x000000070e037c11 */ /* 0x000fc400090f0c03 */
[----:B------:R-:W-:Y:S02]  /*a0d0*/  PRMT R54, R9, 0x7610, R54 ;  /* 0x0000761009367816 */ /* 0x000fe40000000036 */
[----:B------:R-:W-:Y:S02]  /*a0e0*/  PRMT R55, R10, 0x7610, R55 ;  /* 0x000076100a377816 */ /* 0x000fe40000000037 */
[----:B--2---:R-:W-:Y:S01]  /*a0f0*/  LEA.HI R9, R49, R49, RZ, 0x1 ;  /* 0x0000003131097211 */ /* 0x004fe200078f08ff */
[----:B------:R-:W-:Y:S06]  /*a100*/  BRA.DIV UR4, `(.L_x_1205) ;  /* 0x0000016604dc7947 */ /* 0x000fec000b800000 */
.L_x_1442:
[----:B------:R-:W-:Y:S01]  /*a110*/  UMOV UR4, 0xffffffff ;  /* 0xffffffff00047882 */ /* 0x000fe20000000000 */
[----:B------:R-:W-:Y:S02]  /*a120*/  LOP3.LUT R9, R9, 0xfffffffe, RZ, 0xc0, !PT ;  /* 0xfffffffe09097812 */ /* 0x000fe400078ec0ff */
[----:B------:R-:W-:Y:S05]  /*a130*/  BRA.DIV UR4, `(.L_x_1206) ;  /* 0x0000016604f47947 */ /* 0x000fea000b800000 */
.L_x_1445:
[----:B------:R-:W-:Y:S01]  /*a140*/  UMOV UR4, 0xffffffff ;  /* 0xffffffff00047882 */ /* 0x000fe20000000000 */
[----:B------:R-:W-:Y:S02]  /*a150*/  IMAD.IADD R9, R49, 0x1, -R9 ;  /* 0x0000000131097824 */ /* 0x000fe400078e0a09 */
[----:B------:R-:W-:Y:S05]  /*a160*/  BRA.DIV UR4, `(.L_x_1207) ;  /* 0x0000016a04107947 */ /* 0x000fea000b800000 */
.L_x_1448:
[----:B------:R-:W-:Y:S01]  /*a170*/  UMOV UR4, 0xffffffff ;  /* 0xffffffff00047882 */ /* 0x000fe20000000000 */
[----:B------:R-:W-:Y:S02]  /*a180*/  SHF.L.U32 R9, R9, 0x1f, RZ ;  /* 0x0000001f09097819 */ /* 0x000fe400000006ff */
[----:B------:R-:W-:Y:S05]  /*a190*/  BRA.DIV UR4, `(.L_x_1208) ;  /* 0x0000016a042c7947 */ /* 0x000fea000b800000 */
.L_x_1451:
        /* <DEDUP_REMOVED lines=37> */
.L_x_1452:
[----:B------:R-:W-:Y:S05]  /*a3f0*/  BSYNC B1 ;  /* 0x0000000000017941 */ /* 0x000fea0003800000 */
.L_x_1209:
[----:B------:R-:W-:Y:S02]  /*a400*/  PRMT R51, R0, 0x7610, R51 ;  /* 0x0000761000337816 */ /* 0x000fe40000000033 */
[----:B------:R-:W-:Y:S01]  /*a410*/  PRMT R52, R8, 0x7610, R52 ;  /* 0x0000761008347816 */ /* 0x000fe20000000034 */
[----:B------:R-:W-:Y:S06]  /*a420*/  @P0 BRA `(.L_x_1192) ;  /* 0x0000001400780947 */ /* 0x000fec0003800000 */
[----:B------:R1:W5:Y:S01]  /*a430*/  LDL R81, [R1+0x18] ;  /* 0x0000180001517983 */ /* 0x0003620000100800 */
[----:B------:R-:W2:Y:S03]  /*a440*/  LDC R0, c[0x0][0x3d4] ;  /* 0x0000f500ff007b82 */ /* 0x000ea60000000800 */
[----:B------:R1:W5:Y:S04]  /*a450*/  LDL R80, [R1+0x58] ;  /* 0x0000580001507983 */ /* 0x0003680000100800 */
[----:B------:R1:W5:Y:S04]  /*a460*/  LDL R78, [R1+0x20] ;  /* 0x00002000014e7983 */ /* 0x0003680000100800 */
[----:B------:R1:W5:Y:S01]  /*a470*/  LDL R76, [R1+0x1c] ;  /* 0x00001c00014c7983 */ /* 0x0003620000100800 */
[C---:B------:R-:W-:Y:S01]  /*a480*/  VIADD R83, R19.reuse, 0x10 ;  /* 0x0000001013537836 */ /* 0x040fe20000000000 */
[----:B------:R-:W-:Y:S01]  /*a490*/  BSSY B1, `(.L_x_1211) ;  /* 0x0000073000017945 */ /* 0x000fe20003800000 */
[C---:B------:R-:W-:Y:S01]  /*a4a0*/  VIADD R82, R19.reuse, 0x20 ;  /* 0x0000002013527836 */ /* 0x040fe20000000000 */
[----:B--2---:R-:W-:-:S02]  /*a4b0*/  ISETP.GE.AND P0, PT, R19, R0, PT ;  /* 0x000000001300720c */ /* 0x004fc40003f06270 */
[-C--:B------:R-:W-:Y:S02]  /*a4c0*/  ISETP.GE.AND P1, PT, R83, R0.reuse, PT ;  /* 0x000000005300720c */ /* 0x080fe40003f26270 */
[----:B------:R-:W-:-:S09]  /*a4d0*/  ISETP.GE.AND P2, PT, R82, R0, PT ;  /* 0x000000005200720c */ /* 0x000fd20003f46270 */
[----:B-1----:R-:W-:Y:S05]  /*a4e0*/  @P0 BRA `(.L_x_1212) ;  /* 0x0000000400b40947 */ /* 0x002fea0003800000 */
[----:B------:R-:W-:Y:S02]  /*a4f0*/  LEA.HI R8, R46, R46, RZ, 0x1 ;  /* 0x0000002e2e087211 */ /* 0x000fe400078f08ff */
[----:B-----5:R-:W-:Y:S02]  /*a500*/  LOP3.LUT R10, R81, 0x18, R19, 0xf8, !PT ;  /* 0x00000018510a7812 */ /* 0x020fe400078ef813 */
[----:B0-----:R-:W-:Y:S02]  /*a510*/  LOP3.LUT R9, R8, 0xfffffffe, RZ, 0xc0, !PT ;  /* 0xfffffffe08097812 */ /* 0x001fe400078ec0ff */
[----:B------:R-:W-:Y:S02]  /*a520*/  LOP3.LUT R10, R10, R76, RZ, 0x3c, !PT ;  /* 0x0000004c0a0a7212 */ /* 0x000fe400078e3cff */
[----:B------:R-:W-:Y:S01]  /*a530*/  SHF.R.U64 R68, R4, 0x10, R5 ;  /* 0x0000001004447819 */ /* 0x000fe20000001205 */
[----:B------:R-:W-:Y:S01]  /*a540*/  IMAD.IADD R9, R46, 0x1, -R9 ;  /* 0x000000012e097824 */ /* 0x000fe200078e0a09 */
[----:B------:R-:W-:Y:S01]  /*a550*/  SHF.R.U64 R63, R32, 0x10, R33 ;  /* 0x00000010203f7819 */ /* 0x000fe20000001221 */
[----:B------:R-:W-:Y:S01]  /*a560*/  IMAD.IADD R10, R78, 0x1, R10 ;  /* 0x000000014e0a7824 */ /* 0x000fe200078e020a */
[----:B------:R-:W-:-:S02]  /*a570*/  SHF.R.U32.HI R70, RZ, 0x10, R5 ;  /* 0x00000010ff467819 */ /* 0x000fc40000011605 */
[----:B------:R-:W-:Y:S01]  /*a580*/  LEA.HI R8, R0, R9, RZ, 0x1d ;  /* 0x0000000900087211 */ /* 0x000fe200078fe8ff */
[----:B------:R-:W-:Y:S01]  /*a590*/  IMAD R53, R10, 0x2, R80 ;  /* 0x000000020a357824 */ /* 0x000fe200078e0250 */
[----:B------:R-:W-:Y:S02]  /*a5a0*/  PRMT R68, R20, 0x5432, R68 ;  /* 0x0000543214447816 */ /* 0x000fe40000000044 */
[----:B------:R-:W-:Y:S02]  /*a5b0*/  SHF.R.S32.HI R9, RZ, 0x1f, R8 ;  /* 0x0000001fff097819 */ /* 0x000fe40000011408 */
[--C-:B------:R-:W-:Y:S02]  /*a5c0*/  SHF.R.U64 R72, R6, 0x10, R7.reuse ;  /* 0x0000001006487819 */ /* 0x100fe40000001207 */
[----:B------:R-:W-:Y:S01]  /*a5d0*/  LEA.HI R9, R9, R8, RZ, 0x2 ;  /* 0x0000000809097211 */ /* 0x000fe200078f10ff */
[----:B------:R-:W-:Y:S01]  /*a5e0*/  IMAD.SHL.U32 R8, R8, 0x8, RZ ;  /* 0x0000000808087824 */ /* 0x000fe200078e00ff */
[----:B------:R-:W-:-:S02]  /*a5f0*/  SHF.R.U32.HI R73, RZ, 0x10, R7 ;  /* 0x00000010ff497819 */ /* 0x000fc40000011607 */
[----:B------:R-:W-:Y:S02]  /*a600*/  SHF.R.S32.HI R9, RZ, 0x2, R9 ;  /* 0x00000002ff097819 */ /* 0x000fe40000011409 */
[----:B------:R-:W-:Y:S02]  /*a610*/  LOP3.LUT R8, R81, 0x18, R8, 0xf8, !PT ;  /* 0x0000001851087812 */ /* 0x000fe400078ef808 */
[----:B------:R-:W-:Y:S01]  /*a620*/  PRMT R63, R69, 0x5410, R63 ;  /* 0x00005410453f7816 */ /* 0x000fe2000000003f */
[----:B------:R-:W-:Y:S01]  /*a630*/  IMAD R9, R9, 0x1800, R78 ;  /* 0x0000180009097824 */ /* 0x000fe200078e024e */
[----:B------:R-:W-:Y:S01]  /*a640*/  LOP3.LUT R8, R8, R76, RZ, 0x3c, !PT ;  /* 0x0000004c08087212 */ /* 0x000fe200078e3cff */
[----:B------:R-:W-:Y:S01]  /*a650*/  IMAD.U32 R69, R68, 0x10000, RZ ;  /* 0x0001000044457824 */ /* 0x000fe200078e00ff */
[----:B------:R-:W-:Y:S02]  /*a660*/  SHF.R.U32.HI R65, RZ, 0x10, R33 ;  /* 0x00000010ff417819 */ /* 0x000fe40000011621 */
[----:B------:R-:W-:Y:S01]  /*a670*/  PRMT R70, R21, 0x5432, R70 ;  /* 0x0000543215467816 */ /* 0x000fe20000000046 */
[----:B------:R-:W-:Y:S01]  /*a680*/  IMAD.IADD R13, R9, 0x1, R8 ;  /* 0x00000001090d7824 */ /* 0x000fe200078e0208 */
[----:B------:R-:W-:Y:S01]  /*a690*/  PRMT R73, R64, 0x5410, R73 ;  /* 0x0000541040497816 */ /* 0x000fe20000000049 */
[----:B------:R-:W0:Y:S01]  /*a6a0*/  LDS.128 R8, [R53] ;  /* 0x0000000035087984 */ /* 0x000e220000000c00 */
[----:B------:R-:W-:Y:S01]  /*a6b0*/  SHF.R.U32.HI R67, RZ, 0x10, R35 ;  /* 0x00000010ff437819 */ /* 0x000fe20000011623 */
[----:B------:R-:W-:Y:S01]  /*a6c0*/  IMAD R56, R13, 0x2, R2 ;  /* 0x000000020d387824 */ /* 0x000fe200078e0202 */
[----:B------:R-:W-:Y:S01]  /*a6d0*/  PRMT R65, R71, 0x5410, R65 ;  /* 0x0000541047417816 */ /* 0x000fe20000000041 */
[----:B------:R-:W-:Y:S01]  /*a6e0*/  IMAD.U32 R64, R63, 0x10000, RZ ;  /* 0x000100003f407824 */ /* 0x000fe200078e00ff */
[----:B------:R-:W-:Y:S01]  /*a6f0*/  PRMT R67, R74, 0x5410, R67 ;  /* 0x000054104a437816 */ /* 0x000fe20000000043 */
[----:B------:R-:W-:Y:S01]  /*a700*/  IMAD.U32 R71, R70, 0x10000, RZ ;  /* 0x0001000046477824 */ /* 0x000fe200078e00ff */
[----:B------:R-:W1:Y:S01]  /*a710*/  LDS.128 R12, [R56+0xc400] ;  /* 0x00c40000380c7984 */ /* 0x000e620000000c00 */
[----:B------:R-:W-:-:S02]  /*a720*/  SHF.R.U64 R66, R34, 0x10, R35 ;  /* 0x0000001022427819 */ /* 0x000fc40000001223 */
[----:B------:R-:W-:Y:S02]  /*a730*/  LOP3.LUT R68, R68, 0xffff0000, RZ, 0xc0, !PT ;  /* 0xffff000044447812 */ /* 0x000fe400078ec0ff */
[----:B------:R-:W-:Y:S02]  /*a740*/  LOP3.LUT R63, R63, 0xffff0000, RZ, 0xc0, !PT ;  /* 0xffff00003f3f7812 */ /* 0x000fe400078ec0ff */
[----:B------:R-:W-:Y:S02]  /*a750*/  PRMT R72, R48, 0x5432, R72 ;  /* 0x0000543230487816 */ /* 0x000fe40000000048 */
[----:B------:R-:W-:Y:S02]  /*a760*/  PRMT R66, R3, 0x5432, R66 ;  /* 0x0000543203427816 */ /* 0x000fe40000000042 */
[----:B------:R-:W-:Y:S01]  /*a770*/  LOP3.LUT R70, R70, 0xffff0000, RZ, 0xc0, !PT ;  /* 0xffff000046467812 */ /* 0x000fe200078ec0ff */
[C---:B0-----:R-:W-:Y:S01]  /*a780*/  IMAD.U32 R4, R8.reuse, 0x10000, RZ ;  /* 0x0001000008047824 */ /* 0x041fe200078e00ff */
[----:B------:R-:W-:Y:S01]  /*a790*/  LOP3.LUT R5, R8, 0xffff0000, RZ, 0xc0, !PT ;  /* 0xffff000008057812 */ /* 0x000fe200078ec0ff */
[C---:B------:R-:W-:Y:S01]  /*a7a0*/  IMAD.U32 R6, R9.reuse, 0x10000, RZ ;  /* 0x0001000009067824 */ /* 0x040fe200078e00ff */
[----:B------:R-:W-:Y:S01]  /*a7b0*/  LOP3.LUT R8, R9, 0xffff0000, RZ, 0xc0, !PT ;  /* 0xffff000009087812 */ /* 0x000fe200078ec0ff */
[C---:B------:R-:W-:Y:S01]  /*a7c0*/  IMAD.U32 R7, R10.reuse, 0x10000, RZ ;  /* 0x000100000a077824 */ /* 0x040fe200078e00ff */
[----:B------:R-:W-:Y:S01]  /*a7d0*/  LOP3.LUT R9, R10, 0xffff0000, RZ, 0xc0, !PT ;  /* 0xffff00000a097812 */ /* 0x000fe200078ec0ff */
[C---:B------:R-:W-:Y:S01]  /*a7e0*/  IMAD.U32 R32, R11.reuse, 0x10000, RZ ;  /* 0x000100000b207824 */ /* 0x040fe200078e00ff */
[----:B------:R-:W-:Y:S01]  /*a7f0*/  LOP3.LUT R10, R11, 0xffff0000, RZ, 0xc0, !PT ;  /* 0xffff00000b0a7812 */ /* 0x000fe200078ec0ff */
[C---:B-1----:R-:W-:Y:S01]  /*a800*/  IMAD.U32 R11, R12.reuse, 0x10000, RZ ;  /* 0x000100000c0b7824 */ /* 0x042fe200078e00ff */
[----:B------:R-:W-:Y:S01]  /*a810*/  LOP3.LUT R12, R12, 0xffff0000, RZ, 0xc0, !PT ;  /* 0xffff00000c0c7812 */ /* 0x000fe200078ec0ff */
[C---:B------:R-:W-:Y:S01]  /*a820*/  IMAD.U32 R33, R13.reuse, 0x10000, RZ ;  /* 0x000100000d217824 */ /* 0x040fe200078e00ff */
[----:B------:R-:W-:Y:S01]  /*a830*/  LOP3.LUT R13, R13, 0xffff0000, RZ, 0xc0, !PT ;  /* 0xffff00000d0d7812 */ /* 0x000fe200078ec0ff */
[C---:B------:R-:W-:Y:S01]  /*a840*/  FMUL.FTZ R75, R11.reuse, R69 ;  /* 0x000000450b4b7220 */ /* 0x040fe20000410000 */
[----:B------:R-:W-:Y:S01]  /*a850*/  FMUL.FTZ R77, R11, R64 ;  /* 0x000000400b4d7220 */ /* 0x000fe20000410000 */
[----:B------:R-:W-:-:S02]  /*a860*/  IMAD.U32 R11, R65, 0x10000, RZ ;  /* 0x00010000410b7824 */ /* 0x000fc400078e00ff */
[----:B------:R-:W-:Y:S01]  /*a870*/  FMUL.FTZ R79, R33, R71 ;  /* 0x00000047214f7220 */ /* 0x000fe20000410000 */
[C---:B------:R-:W-:Y:S01]  /*a880*/  FFMA.FTZ R75, R4.reuse, R64, -R75 ;  /* 0x00000040044b7223 */ /* 0x040fe2000001084b */
[----:B------:R-:W-:Y:S02]  /*a890*/  IMAD.U32 R35, R15, 0x10000, RZ ;  /* 0x000100000f237824 */ /* 0x000fe400078e00ff */
[----:B------:R-:W-:Y:S01]  /*a8a0*/  FFMA.FTZ R77, R4, R69, R77 ;  /* 0x00000045044d7223 */ /* 0x000fe2000001004d */
[----:B------:R-:W-:Y:S02]  /*a8b0*/  IMAD.U32 R64, R73, 0x10000, RZ ;  /* 0x0001000049407824 */ /* 0x000fe400078e00ff */
[-C--:B------:R-:W-:Y:S01]  /*a8c0*/  FMUL.FTZ R33, R33, R11.reuse ;  /* 0x0000000b21217220 */ /* 0x080fe20000410000 */
[----:B------:R-:W-:Y:S02]  /*a8d0*/  IMAD.U32 R4, R67, 0x10000, RZ ;  /* 0x0001000043047824 */ /* 0x000fe400078e00ff */
[C---:B------:R-:W-:Y:S01]  /*a8e0*/  FFMA.FTZ R79, R6.reuse, R11, -R79 ;  /* 0x0000000b064f7223 */ /* 0x040fe2000001084f */
[C---:B------:R-:W-:Y:S01]  /*a8f0*/  FMUL.FTZ R11, R35.reuse, R64 ;  /* 0x00000040230b7220 */ /* 0x040fe20000410000 */
[----:B------:R-:W-:Y:S01]  /*a900*/  FFMA.FTZ R33, R6, R71, R33 ;  /* 0x0000004706217223 */ /* 0x000fe20000010021 */
[----:B------:R-:W-:Y:S01]  /*a910*/  FMUL.FTZ R69, R35, R4 ;  /* 0x0000000423457220 */ /* 0x000fe20000410000 */
[----:B------:R-:W-:-:S02]  /*a920*/  IMAD.U32 R34, R14, 0x10000, RZ ;  /* 0x000100000e227824 */ /* 0x000fc400078e00ff */
[----:B------:R-:W-:Y:S01]  /*a930*/  FFMA.FTZ R35, R32, R4, -R11 ;  /* 0x0000000420237223 */ /* 0x000fe2000001080b */
[----:B------:R-:W-:Y:S01]  /*a940*/  FMUL.FTZ R4, R12, R68 ;  /* 0x000000440c047220 */ /* 0x000fe20000410000 */
[----:B------:R-:W-:Y:S01]  /*a950*/  FFMA.FTZ R69, R32, R64, R69 ;  /* 0x0000004020457223 */ /* 0x000fe20000010045 */
[-C--:B------:R-:W-:Y:S01]  /*a960*/  FMUL.FTZ R32, R12, R63.reuse ;  /* 0x0000003f0c207220 */ /* 0x080fe20000410000 */
[----:B------:R-:W-:Y:S01]  /*a970*/  LOP3.LUT R65, R65, 0xffff0000, RZ, 0xc0, !PT ;  /* 0xffff000041417812 */ /* 0x000fe200078ec0ff */
[----:B------:R-:W-:Y:S02]  /*a980*/  IMAD.U32 R6, R72, 0x10000, RZ ;  /* 0x0001000048067824 */ /* 0x000fe400078e00ff */
[C---:B------:R-:W-:Y:S01]  /*a990*/  FFMA.FTZ R12, R5.reuse, R63, -R4 ;  /* 0x0000003f050c7223 */ /* 0x040fe20000010804 */
[----:B------:R-:W-:Y:S02]  /*a9a0*/  IMAD.U32 R4, R66, 0x10000, RZ ;  /* 0x0001000042047824 */ /* 0x000fe400078e00ff */
[----:B------:R-:W-:Y:S01]  /*a9b0*/  FFMA.FTZ R32, R5, R68, R32 ;  /* 0x0000004405207223 */ /* 0x000fe20000010020 */
[----:B------:R-:W-:Y:S01]  /*a9c0*/  LOP3.LUT R14, R14, 0xffff0000, RZ, 0xc0, !PT ;  /* 0xffff00000e0e7812 */ /* 0x000fe200078ec0ff */
[C---:B------:R-:W-:Y:S01]  /*a9d0*/  FMUL.FTZ R11, R13.reuse, R70 ;  /* 0x000000460d0b7220 */ /* 0x040fe20000410000 */
[----:B------:R-:W-:Y:S01]  /*a9e0*/  FMUL.FTZ R68, R34, R6 ;  /* 0x0000000622447220 */ /* 0x000fe20000410000 */
[----:B------:R-:W-:Y:S01]  /*a9f0*/  LOP3.LUT R72, R72, 0xffff0000, RZ, 0xc0, !PT ;  /* 0xffff000048487812 */ /* 0x000fe200078ec0ff */
[----:B------:R-:W-:Y:S01]  /*aa00*/  FMUL.FTZ R13, R13, R65 ;  /* 0x000000410d0d7220 */ /* 0x000fe20000410000 */
[----:B------:R-:W-:Y:S01]  /*aa10*/  LOP3.LUT R15, R15, 0xffff0000, RZ, 0xc0, !PT ;  /* 0xffff00000f0f7812 */ /* 0x000fe200078ec0ff */
[-C--:B------:R-:W-:Y:S01]  /*aa20*/  FMUL.FTZ R34, R34, R4.reuse ;  /* 0x0000000422227220 */ /* 0x080fe20000410000 */
[----:B------:R-:W-:Y:S01]  /*aa30*/  LOP3.LUT R66, R66, 0xffff0000, RZ, 0xc0, !PT ;  /* 0xffff000042427812 */ /* 0x000fe200078ec0ff */
[----:B------:R-:W-:Y:S01]  /*aa40*/  FFMA.FTZ R68, R7, R4, -R68 ;  /* 0x0000000407447223 */ /* 0x000fe20000010844 */
[----:B------:R-:W-:Y:S01]  /*aa50*/  LOP3.LUT R73, R73, 0xffff0000, RZ, 0xc0, !PT ;  /* 0xffff000049497812 */ /* 0x000fe200078ec0ff */
[----:B------:R-:W-:Y:S01]  /*aa60*/  FFMA.FTZ R70, R8, R70, R13 ;  /* 0x0000004608467223 */ /* 0x000fe2000001000d */
[----:B------:R-:W-:Y:S01]  /*aa70*/  LOP3.LUT R67, R67, 0xffff0000, RZ, 0xc0, !PT ;  /* 0xffff000043437812 */ /* 0x000fe200078ec0ff */
[C---:B------:R-:W-:Y:S01]  /*aa80*/  FMUL.FTZ R4, R14.reuse, R72 ;  /* 0x000000480e047220 */ /* 0x040fe20000410000 */
[----:B------:R-:W-:Y:S01]  /*aa90*/  FFMA.FTZ R34, R7, R6, R34 ;  /* 0x0000000607227223 */ /* 0x000fe20000010022 */
[-C--:B------:R-:W-:Y:S01]  /*aaa0*/  FMUL.FTZ R5, R14, R66.reuse ;  /* 0x000000420e057220 */ /* 0x080fe20000410000 */
[C---:B------:R-:W-:Y:S01]  /*aab0*/  FMUL.FTZ R13, R15.reuse, R73 ;  /* 0x000000490f0d7220 */ /* 0x040fe20000410000 */
[----:B------:R-:W-:Y:S01]  /*aac0*/  FMUL.FTZ R6, R15, R67 ;  /* 0x000000430f067220 */ /* 0x000fe20000410000 */
[----:B------:R-:W-:Y:S01]  /*aad0*/  FFMA.FTZ R64, R8, R65, -R11 ;  /* 0x0000004108407223 */ /* 0x000fe2000001080b */
        /* <DEDUP_REMOVED lines=14> */
.L_x_1212:
[----:B------:R-:W-:Y:S05]  /*abc0*/  BSYNC B1 ;  /* 0x0000000000017941 */ /* 0x000fea0003800000 */
.L_x_1211:
[----:B------:R-:W-:Y:S04]  /*abd0*/  BSSY B1, `(.L_x_1213) ;  /* 0x0000072000017945 */ /* 0x000fe80003800000 */
[----:B------:R-:W-:Y:S05]  /*abe0*/  @P1 BRA `(.L_x_1214) ;  /* 0x0000000400c01947 */ /* 0x000fea0003800000 */
[----:B-1----:R-:W-:Y:S02]  /*abf0*/  SHF.R.S32.HI R4, RZ, 0x1f, R83 ;  /* 0x0000001fff047819 */ /* 0x002fe40000011453 */
[----:B------:R-:W-:Y:S02]  /*ac00*/  SHF.R.U64 R34, R36, 0x10, R37 ;  /* 0x0000001024227819 */ /* 0x000fe40000001225 */
[CC--:B------:R-:W-:Y:S02]  /*ac10*/  LEA.HI R5, R4.reuse, R83.reuse, RZ, 0x3 ;  /* 0x0000005304057211 */ /* 0x0c0fe400078f18ff */
[----:B------:R-:W-:Y:S02]  /*ac20*/  LEA.HI R6, R4, R83, RZ, 0x5 ;  /* 0x0000005304067211 */ /* 0x000fe400078f28ff */
[----:B------:R-:W-:Y:S02]  /*ac30*/  SHF.R.S32.HI R7, RZ, 0x3, R5 ;  /* 0x00000003ff077819 */ /* 0x000fe40000011405 */
[----:B------:R-:W-:-:S02]  /*ac40*/  SHF.R.U64 R15, R24, 0x10, R25 ;  /* 0x00000010180f7819 */ /* 0x000fc40000001219 */
[----:B------:R-:W-:Y:S02]  /*ac50*/  LEA.HI R4, R0, R7, RZ, 0x1d ;  /* 0x0000000700047211 */ /* 0x000fe400078fe8ff */
[----:B------:R-:W-:Y:S02]  /*ac60*/  SHF.R.S32.HI R7, RZ, 0x5, R6 ;  /* 0x00000005ff077819 */ /* 0x000fe40000011406 */
[----:B-----5:R-:W-:Y:S02]  /*ac70*/  LOP3.LUT R6, R81, 0x18, R5, 0xf8, !PT ;  /* 0x0000001851067812 */ /* 0x020fe400078ef805 */
[----:B------:R-:W-:Y:S01]  /*ac80*/  SHF.R.S32.HI R5, RZ, 0x1f, R4 ;  /* 0x0000001fff057819 */ /* 0x000fe20000011404 */
[----:B------:R-:W-:Y:S01]  /*ac90*/  IMAD R7, R7, 0x1800, R78 ;  /* 0x0000180007077824 */ /* 0x000fe200078e024e */
[----:B------:R-:W-:Y:S02]  /*aca0*/  LOP3.LUT R6, R6, R76, RZ, 0x3c, !PT ;  /* 0x0000004c06067212 */ /* 0x000fe400078e3cff */
[----:B------:R-:W-:Y:S01]  /*acb0*/  LEA.HI R5, R5, R4, RZ, 0x2 ;  /* 0x0000000405057211 */ /* 0x000fe200078f10ff */
[----:B------:R-:W-:Y:S01]  /*acc0*/  IMAD.SHL.U32 R4, R4, 0x8, RZ ;  /* 0x0000000804047824 */ /* 0x000fe200078e00ff */
[----:B------:R-:W-:Y:S01]  /*acd0*/  SHF.R.U32.HI R37, RZ, 0x10, R37 ;  /* 0x00000010ff257819 */ /* 0x000fe20000011625 */
[----:B------:R-:W-:Y:S01]  /*ace0*/  IMAD.IADD R6, R7, 0x1, R6 ;  /* 0x0000000107067824 */ /* 0x000fe200078e0206 */
[----:B------:R-:W-:-:S02]  /*acf0*/  SHF.R.S32.HI R5, RZ, 0x2, R5 ;  /* 0x00000002ff057819 */ /* 0x000fc40000011405 */
[----:B------:R-:W-:Y:S01]  /*ad00*/  LOP3.LUT R4, R81, 0x18, R4, 0xf8, !PT ;  /* 0x0000001851047812 */ /* 0x000fe200078ef804 */
[----:B------:R-:W-:Y:S01]  /*ad10*/  IMAD R12, R6, 0x2, R80 ;  /* 0x00000002060c7824 */ /* 0x000fe200078e0250 */
[----:B------:R-:W-:Y:S01]  /*ad20*/  PRMT R59, R59, 0x5410, R34 ;  /* 0x000054103b3b7816 */ /* 0x000fe20000000022 */
[----:B------:R-:W-:Y:S01]  /*ad30*/  IMAD R5, R5, 0x1800, R78 ;  /* 0x0000180005057824 */ /* 0x000fe200078e024e */
[----:B------:R-:W-:Y:S02]  /*ad40*/  LOP3.LUT R4, R4, R76, RZ, 0x3c, !PT ;  /* 0x0000004c04047212 */ /* 0x000fe400078e3cff */
[----:B------:R-:W-:Y:S01]  /*ad50*/  PRMT R54, R54, 0x5410, R15 ;  /* 0x0000541036367816 */ /* 0x000fe2000000000f */
[----:B------:R-:W-:Y:S01]  /*ad60*/  IMAD.U32 R35, R59, 0x10000, RZ ;  /* 0x000100003b237824 */ /* 0x000fe200078e00ff */
[----:B------:R-:W-:Y:S01]  /*ad70*/  SHF.R.U32.HI R24, RZ, 0x10, R25 ;  /* 0x00000010ff187819 */ /* 0x000fe20000011619 */
[----:B------:R-:W-:Y:S01]  /*ad80*/  IMAD.IADD R13, R5, 0x1, R4 ;  /* 0x00000001050d7824 */ /* 0x000fe200078e0204 */
[----:B------:R-:W-:Y:S01]  /*ad90*/  SHF.R.U64 R14, R26, 0x10, R27 ;  /* 0x000000101a0e7819 */ /* 0x000fe2000000121b */
[----:B------:R-:W1:Y:S01]  /*ada0*/  LDS.128 R4, [R12] ;  /* 0x000000000c047984 */ /* 0x000e620000000c00 */
[----:B------:R-:W-:Y:S01]  /*adb0*/  PRMT R60, R60, 0x5410, R37 ;  /* 0x000054103c3c7816 */ /* 0x000fe20000000025 */
[----:B------:R-:W-:Y:S01]  /*adc0*/  IMAD R13, R13, 0x2, R2 ;  /* 0x000000020d0d7824 */ /* 0x000fe200078e0202 */
[--C-:B------:R-:W-:Y:S01]  /*add0*/  SHF.R.U64 R32, R38, 0x10, R39.reuse ;  /* 0x0000001026207819 */ /* 0x100fe20000001227 */
[----:B------:R-:W-:Y:S01]  /*ade0*/  IMAD.U32 R37, R54, 0x10000, RZ ;  /* 0x0001000036257824 */ /* 0x000fe200078e00ff */
[----:B------:R-:W-:-:S02]  /*adf0*/  SHF.R.U32.HI R39, RZ, 0x10, R39 ;  /* 0x00000010ff277819 */ /* 0x000fc40000011627 */
[----:B0-----:R-:W0:Y:S01]  /*ae00*/  LDS.128 R8, [R13+0xc400] ;  /* 0x00c400000d087984 */ /* 0x001e220000000c00 */
[----:B------:R-:W-:Y:S02]  /*ae10*/  SHF.R.U32.HI R27, RZ, 0x10, R27 ;  /* 0x00000010ff1b7819 */ /* 0x000fe4000001161b */
[----:B------:R-:W-:Y:S02]  /*ae20*/  PRMT R55, R55, 0x5410, R24 ;  /* 0x0000541037377816 */ /* 0x000fe40000000018 */
[----:B------:R-:W-:Y:S02]  /*ae30*/  PRMT R57, R57, 0x5410, R14 ;  /* 0x0000541039397816 */ /* 0x000fe4000000000e */
[----:B------:R-:W-:Y:S02]  /*ae40*/  PRMT R62, R62, 0x5410, R39 ;  /* 0x000054103e3e7816 */ /* 0x000fe40000000027 */
[----:B------:R-:W-:Y:S02]  /*ae50*/  PRMT R58, R58, 0x5410, R27 ;  /* 0x000054103a3a7816 */ /* 0x000fe4000000001b */
[----:B------:R-:W-:-:S02]  /*ae60*/  LOP3.LUT R39, R54, 0xffff0000, RZ, 0xc0, !PT ;  /* 0xffff000036277812 */ /* 0x000fc400078ec0ff */
[----:B------:R-:W-:Y:S02]  /*ae70*/  LOP3.LUT R59, R59, 0xffff0000, RZ, 0xc0, !PT ;  /* 0xffff00003b3b7812 */ /* 0x000fe400078ec0ff */
[----:B------:R-:W-:Y:S01]  /*ae80*/  PRMT R61, R61, 0x5410, R32 ;  /* 0x000054103d3d7816 */ /* 0x000fe20000000020 */
[C---:B-1----:R-:W-:Y:S01]  /*ae90*/  IMAD.U32 R14, R4.reuse, 0x10000, RZ ;  /* 0x00010000040e7824 */ /* 0x042fe200078e00ff */
[----:B------:R-:W-:Y:S01]  /*aea0*/  LOP3.LUT R4, R4, 0xffff0000, RZ, 0xc0, !PT ;  /* 0xffff000004047812 */ /* 0x000fe200078ec0ff */
[C---:B------:R-:W-:Y:S01]  /*aeb0*/  IMAD.U32 R15, R5.reuse, 0x10000, RZ ;  /* 0x00010000050f7824 */ /* 0x040fe200078e00ff */
[----:B------:R-:W-:Y:S01]  /*aec0*/  LOP3.LUT R5, R5, 0xffff0000, RZ, 0xc0, !PT ;  /* 0xffff000005057812 */ /* 0x000fe200078ec0ff */
[C---:B------:R-:W-:Y:S01]  /*aed0*/  IMAD.U32 R24, R6.reuse, 0x10000, RZ ;  /* 0x0001000006187824 */ /* 0x040fe200078e00ff */
[----:B------:R-:W-:Y:S01]  /*aee0*/  LOP3.LUT R6, R6, 0xffff0000, RZ, 0xc0, !PT ;  /* 0xffff000006067812 */ /* 0x000fe200078ec0ff */
        /* <DEDUP_REMOVED lines=9> */
[C---:B------:R-:W-:Y:S01]  /*af80*/  FFMA.FTZ R53, R14.reuse, R35, -R53 ;  /* 0x000000230e357223 */ /* 0x040fe20000010835 */
[----:B------:R-:W-:Y:S01]  /*af90*/  FFMA.FTZ R63, R14, R37, R63 ;  /* 0x000000250e3f7223 */ /* 0x000fe2000001003f */
[----:B------:R-:W-:Y:S02]  /*afa0*/  IMAD.U32 R14, R60, 0x10000, RZ ;  /* 0x000100003c0e7824 */ /* 0x000fe400078e00ff */
[C---:B------:R-:W-:Y:S01]  /*afb0*/  FMUL.FTZ R35, R8.reuse, R39 ;  /* 0x0000002708237220 */ /* 0x040fe20000410000 */
[-C--:B------:R-:W-:Y:S01]  /*afc0*/  FMUL.FTZ R37, R8, R59.reuse ;  /* 0x0000003b08257220 */ /* 0x080fe20000410000 */
[----:B------:R-:W-:Y:S01]  /*afd0*/  FMUL.FTZ R38, R27, R26 ;  /* 0x0000001a1b267220 */ /* 0x000fe20000410000 */
[----:B------:R-:W-:Y:S01]  /*afe0*/  LOP3.LUT R8, R55, 0xffff0000, RZ, 0xc0, !PT ;  /* 0xffff000037087812 */ /* 0x000fe200078ec0ff */
[----:B------:R-:W-:Y:S01]  /*aff0*/  FMUL.FTZ R27, R27, R14 ;  /* 0x0000000e1b1b7220 */ /* 0x000fe20000410000 */
[----:B------:R-:W-:Y:S01]  /*b000*/  LOP3.LUT R60, R60, 0xffff0000, RZ, 0xc0, !PT ;  /* 0xffff00003c3c7812 */ /* 0x000fe200078ec0ff */
[C---:B------:R-:W-:Y:S01]  /*b010*/  FFMA.FTZ R34, R4.reuse, R59, -R35 ;  /* 0x0000003b04227223 */ /* 0x040fe20000010823 */
[----:B------:R-:W-:Y:S01]  /*b020*/  FFMA.FTZ R36, R4, R39, R37 ;  /* 0x0000002704247223 */ /* 0x000fe20000010025 */
[----:B------:R-:W-:Y:S01]  /*b030*/  FFMA.FTZ R26, R15, R26, R27 ;  /* 0x0000001a0f1a7223 */ /* 0x000fe2000001001b */
[----:B------:R-:W-:-:S02]  /*b040*/  IMAD.U32 R32, R10, 0x10000, RZ ;  /* 0x000100000a207824 */ /* 0x000fc400078e00ff */
[----:B------:R-:W-:Y:S01]  /*b050*/  FFMA.FTZ R38, R15, R14, -R38 ;  /* 0x0000000e0f267223 */ /* 0x000fe20000010826 */
[----:B------:R-:W-:Y:S01]  /*b060*/  FMUL.FTZ R4, R9, R8 ;  /* 0x0000000809047220 */ /* 0x000fe20000410000 */
[----:B------:R-:W-:Y:S02]  /*b070*/  IMAD.U32 R27, R57, 0x10000, RZ ;  /* 0x00010000391b7824 */ /* 0x000fe400078e00ff */
[-C--:B------:R-:W-:Y:S01]  /*b080*/  FMUL.FTZ R54, R9, R60.reuse ;  /* 0x0000003c09367220 */ /* 0x080fe20000410000 */
[----:B------:R-:W-:Y:S02]  /*b090*/  IMAD.U32 R33, R11, 0x10000, RZ ;  /* 0x000100000b217824 */ /* 0x000fe400078e00ff */
[----:B------:R-:W-:Y:S01]  /*b0a0*/  FFMA.FTZ R9, R5, R60, -R4 ;  /* 0x0000003c05097223 */ /* 0x000fe20000010804 */
[----:B------:R-:W-:Y:S02]  /*b0b0*/  IMAD.U32 R15, R61, 0x10000, RZ ;  /* 0x000100003d0f7824 */ /* 0x000fe400078e00ff */
[----:B------:R-:W-:Y:S01]  /*b0c0*/  FMUL.FTZ R37, R32, R27 ;  /* 0x0000001b20257220 */ /* 0x000fe20000410000 */
[----:B------:R-:W-:-:S02]  /*b0d0*/  IMAD.U32 R14, R58, 0x10000, RZ ;  /* 0x000100003a0e7824 */ /* 0x000fc400078e00ff */
[----:B------:R-:W-:Y:S01]  /*b0e0*/  FFMA.FTZ R35, R5, R8, R54 ;  /* 0x0000000805237223 */ /* 0x000fe20000010036 */
[----:B------:R-:W-:Y:S01]  /*b0f0*/  LOP3.LUT R10, R10, 0xffff0000, RZ, 0xc0, !PT ;  /* 0xffff00000a0a7812 */ /* 0x000fe200078ec0ff */
[----:B------:R-:W-:Y:S01]  /*b100*/  IMAD.U32 R4, R62, 0x10000, RZ ;  /* 0x000100003e047824 */ /* 0x000fe200078e00ff */
[----:B------:R-:W-:Y:S01]  /*b110*/  LOP3.LUT R11, R11, 0xffff0000, RZ, 0xc0, !PT ;  /* 0xffff00000b0b7812 */ /* 0x000fe200078ec0ff */
[-C--:B------:R-:W-:Y:S01]  /*b120*/  FMUL.FTZ R32, R32, R15.reuse ;  /* 0x0000000f20207220 */ /* 0x080fe20000410000 */
[----:B------:R-:W-:Y:S01]  /*b130*/  FMUL.FTZ R8, R33, R14 ;  /* 0x0000000e21087220 */ /* 0x000fe20000410000 */
[----:B------:R-:W-:Y:S01]  /*b140*/  LOP3.LUT R57, R57, 0xffff0000, RZ, 0xc0, !PT ;  /* 0xffff000039397812 */ /* 0x000fe200078ec0ff */
[----:B------:R-:W-:Y:S01]  /*b150*/  FFMA.FTZ R37, R24, R15, -R37 ;  /* 0x0000000f18257223 */ /* 0x000fe20000010825 */
[----:B------:R-:W-:Y:S01]  /*b160*/  LOP3.LUT R58, R58, 0xffff0000, RZ, 0xc0, !PT ;  /* 0xffff00003a3a7812 */ /* 0x000fe200078ec0ff */
[----:B------:R-:W-:Y:S01]  /*b170*/  FFMA.FTZ R32, R24, R27, R32 ;  /* 0x0000001b18207223 */ /* 0x000fe20000010020 */
[----:B------:R-:W-:Y:S01]  /*b180*/  LOP3.LUT R61, R61, 0xffff0000, RZ, 0xc0, !PT ;  /* 0xffff00003d3d7812 */ /* 0x000fe200078ec0ff */
[-C--:B------:R-:W-:Y:S01]  /*b190*/  FFMA.FTZ R15, R25, R4.reuse, -R8 ;  /* 0x00000004190f7223 */ /* 0x080fe20000010808 */
[----:B------:R-:W-:Y:S01]  /*b1a0*/  LOP3.LUT R62, R62, 0xffff0000, RZ, 0xc0, !PT ;  /* 0xffff00003e3e7812 */ /* 0x000fe200078ec0ff */
[----:B------:R-:W-:Y:S01]  /*b1b0*/  FMUL.FTZ R24, R33, R4 ;  /* 0x0000000421187220 */ /* 0x000fe20000410000 */
[C---:B------:R-:W-:Y:S01]  /*b1c0*/  FMUL.FTZ R5, R10.reuse, R57 ;  /* 0x000000390a057220 */ /* 0x040fe20000410000 */
[C---:B------:R-:W-:Y:S01]  /*b1d0*/  FMUL.FTZ R8, R11.reuse, R58 ;  /* 0x0000003a0b087220 */ /* 0x040fe20000410000 */
[-C--:B------:R-:W-:Y:S01]  /*b1e0*/  FMUL.FTZ R4, R10, R61.reuse ;  /* 0x0000003d0a047220 */ /* 0x080fe20000410000 */
[-C--:B------:R-:W-:Y:S01]  /*b1f0*/  FMUL.FTZ R11, R11, R62.reuse ;  /* 0x0000003e0b0b7220 */ /* 0x080fe20000410000 */
[C---:B------:R-:W-:Y:S01]  /*b200*/  FFMA.FTZ R10, R6.reuse, R61, -R5 ;  /* 0x0000003d060a7223 */ /* 0x040fe20000010805 */
[----:B------:R-:W-:Y:S01]  /*b210*/  FFMA.FTZ R62, R7, R62, -R8 ;  /* 0x0000003e073e7223 */ /* 0x000fe20000010808 */
[----:B------:R-:W-:Y:S01]  /*b220*/  FFMA.FTZ R24, R25, R14, R24 ;  /* 0x0000000e19187223 */ /* 0x000fe20000010018 */
[----:B------:R-:W-:Y:S01]  /*b230*/  FFMA.FTZ R57, R6, R57, R4 ;  /* 0x0000003906397223 */ /* 0x000fe20000010004 */
[----:B------:R-:W-:Y:S01]  /*b240*/  FFMA.FTZ R11, R7, R58, R11 ;  /* 0x0000003a070b7223 */ /* 0x000fe2000001000b */
[----:B------:R-:W-:-:S02]  /*b250*/  F2FP.BF16.F32.PACK_AB R4, R34, R53 ;  /* 0x000000352204723e */ /* 0x000fc400000010ff */
[----:B------:R-:W-:Y:S02]  /*b260*/  F2FP.BF16.F32.PACK_AB R5, R9, R38 ;  /* 0x000000260905723e */ /* 0x000fe400000010ff */
[----:B------:R-:W-:Y:S02]  /*b270*/  F2FP.BF16.F32.PACK_AB R6, R10, R37 ;  /* 0x000000250a06723e */ /* 0x000fe400000010ff */
[----:B------:R-:W-:Y:S02]  /*b280*/  F2FP.BF16.F32.PACK_AB R7, R62, R15 ;  /* 0x0000000f3e07723e */ /* 0x000fe400000010ff */
[----:B------:R-:W-:Y:S02]  /*b290*/  F2FP.BF16.F32.PACK_AB R8, R36, R63 ;  /* 0x0000003f2408723e */ /* 0x000fe400000010ff */
[----:B------:R-:W-:Y:S01]  /*b2a0*/  F2FP.BF16.F32.PACK_AB R9, R35, R26 ;  /* 0x0000001a2309723e */ /* 0x000fe200000010ff */
[----:B------:R2:W-:Y:S01]  /*b2b0*/  STS.128 [R12], R4 ;  /* 0x000000040c007388 */ /* 0x0005e20000000c00 */
[----:B------:R-:W-:-:S02]  /*b2c0*/  F2FP.BF16.F32.PACK_AB R10, R57, R32 ;  /* 0x00000020390a723e */ /* 0x000fc400000010ff */
[----:B------:R-:W-:-:S05]  /*b2d0*/  F2FP.BF16.F32.PACK_AB R11, R11, R24 ;  /* 0x000000180b0b723e */ /* 0x000fca00000010ff */
[----:B------:R2:W-:Y:S02]  /*b2e0*/  STS.128 [R13+0xc400], R8 ;  /* 0x00c400080d007388 */ /* 0x0005e40000000c00 */
.L_x_1214:
[----:B------:R-:W-:Y:S05]  /*b2f0*/  BSYNC B1 ;  /* 0x0000000000017941 */ /* 0x000fea0003800000 */
.L_x_1213:
[----:B------:R-:W-:Y:S05]  /*b300*/  @P2 BRA `(.L_x_1192) ;  /* 0x0000000400c02947 */ /* 0x000fea0003800000 */
[----:B-12---:R-:W-:Y:S02]  /*b310*/  SHF.R.S32.HI R4, RZ, 0x1f, R82 ;  /* 0x0000001fff047819 */ /* 0x006fe40000011452 */
[----:B------:R-:W-:Y:S02]  /*b320*/  SHF.R.U64 R14, R28, 0x10, R29 ;  /* 0x000000101c0e7819 */ /* 0x000fe4000000121d */
[CC--:B------:R-:W-:Y:S02]  /*b330*/  LEA.HI R5, R4.reuse, R82.reuse, RZ, 0x3 ;  /* 0x0000005204057211 */ /* 0x0c0fe400078f18ff */
[----:B------:R-:W-:Y:S02]  /*b340*/  LEA.HI R4, R4, R82, RZ, 0x5 ;  /* 0x0000005204047211 */ /* 0x000fe400078f28ff */
[----:B------:R-:W-:Y:S02]  /*b350*/  SHF.R.S32.HI R7, RZ, 0x3, R5 ;  /* 0x00000003ff077819 */ /* 0x000fe40000011405 */
[----:B------:R-:W-:-:S02]  /*b360*/  SHF.R.S32.HI R6, RZ, 0x5, R4 ;  /* 0x00000005ff067819 */ /* 0x000fc40000011404 */
[----:B------:R-:W-:Y:S02]  /*b370*/  LEA.HI R0, R0, R7, RZ, 0x1d ;  /* 0x0000000700007211 */ /* 0x000fe400078fe8ff */
[----:B-----5:R-:W-:Y:S01]  /*b380*/  LOP3.LUT R4, R81, 0x18, R5, 0xf8, !PT ;  /* 0x0000001851047812 */ /* 0x020fe200078ef805 */
[----:B------:R-:W-:Y:S01]  /*b390*/  IMAD R6, R6, 0x1800, R78 ;  /* 0x0000180006067824 */ /* 0x000fe200078e024e */
[----:B------:R-:W-:Y:S02]  /*b3a0*/  SHF.R.S32.HI R5, RZ, 0x1f, R0 ;  /* 0x0000001fff057819 */ /* 0x000fe40000011400 */
[----:B------:R-:W-:Y:S02]  /*b3b0*/  LOP3.LUT R7, R4, R76, RZ, 0x3c, !PT ;  /* 0x0000004c04077212 */ /* 0x000fe400078e3cff */
[----:B------:R-:W-:Y:S01]  /*b3c0*/  LEA.HI R5, R5, R0, RZ, 0x2 ;  /* 0x0000000005057211 */ /* 0x000fe200078f10ff */
[----:B------:R-:W-:Y:S01]  /*b3d0*/  IMAD.SHL.U32 R0, R0, 0x8, RZ ;  /* 0x0000000800007824 */ /* 0x000fe200078e00ff */
[----:B------:R-:W-:Y:S01]  /*b3e0*/  SHF.R.U64 R26, R40, 0x10, R41 ;  /* 0x00000010281a7819 */ /* 0x000fe20000001229 */
[----:B------:R-:W-:Y:S01]  /*b3f0*/  IMAD.IADD R6, R6, 0x1, R7 ;  /* 0x0000000106067824 */ /* 0x000fe200078e0207 */
[----:B------:R-:W-:-:S02]  /*b400*/  SHF.R.S32.HI R5, RZ, 0x2, R5 ;  /* 0x00000002ff057819 */ /* 0x000fc40000011405 */
[----:B------:R-:W-:Y:S01]  /*b410*/  LOP3.LUT R4, R81, 0x18, R0, 0xf8, !PT ;  /* 0x0000001851047812 */ /* 0x000fe200078ef800 */
[----:B------:R-:W-:Y:S01]  /*b420*/  IMAD R0, R6, 0x2, R80 ;  /* 0x0000000206007824 */ /* 0x000fe200078e0250 */
[----:B------:R-:W-:Y:S01]  /*b430*/  SHF.R.U32.HI R29, RZ, 0x10, R29 ;  /* 0x00000010ff1d7819 */ /* 0x000fe2000001161d */
[----:B------:R-:W-:Y:S01]  /*b440*/  IMAD R5, R5, 0x1800, R78 ;  /* 0x0000180005057824 */ /* 0x000fe200078e024e */
[----:B------:R-:W-:Y:S02]  /*b450*/  LOP3.LUT R4, R4, R76, RZ, 0x3c, !PT ;  /* 0x0000004c04047212 */ /* 0x000fe400078e3cff */
[----:B------:R-:W-:Y:S02]  /*b460*/  PRMT R27, R3, 0x5410, R14 ;  /* 0x00005410031b7816 */ /* 0x000fe4000000000e */
[----:B------:R-:W-:Y:S01]  /*b470*/  PRMT R49, R49, 0x5410, R26 ;  /* 0x0000541031317816 */ /* 0x000fe2000000001a */
[----:B0-----:R-:W-:Y:S01]  /*b480*/  IMAD.IADD R9, R5, 0x1, R4 ;  /* 0x0000000105097824 */ /* 0x001fe200078e0204 */
[----:B------:R-:W-:Y:S01]  /*b490*/  PRMT R29, R20, 0x5410, R29 ;  /* 0x00005410141d7816 */ /* 0x000fe2000000001d */
[----:B------:R-:W0:Y:S01]  /*b4a0*/  LDS.128 R4, [R0] ;  /* 0x0000000000047984 */ /* 0x000e220000000c00 */
[----:B------:R-:W-:Y:S01]  /*b4b0*/  IMAD.U32 R28, R27, 0x10000, RZ ;  /* 0x000100001b1c7824 */ /* 0x000fe200078e00ff */
[----:B------:R-:W-:Y:S01]  /*b4c0*/  SHF.R.U32.HI R41, RZ, 0x10, R41 ;  /* 0x00000010ff297819 */ /* 0x000fe20000011629 */
[----:B------:R-:W-:Y:S01]  /*b4d0*/  IMAD R12, R9, 0x2, R2 ;  /* 0x00000002090c7824 */ /* 0x000fe200078e0202 */
[----:B------:R-:W-:Y:S01]  /*b4e0*/  SHF.R.U64 R30, R30, 0x10, R31 ;  /* 0x000000101e1e7819 */ /* 0x000fe2000000121f */
[----:B------:R-:W-:Y:S01]  /*b4f0*/  IMAD.U32 R26, R49, 0x10000, RZ ;  /* 0x00010000311a7824 */ /* 0x000fe200078e00ff */
[----:B------:R-:W-:-:S02]  /*b500*/  PRMT R50, R50, 0x5410, R41 ;  /* 0x0000541032327816 */ /* 0x000fc40000000029 */
[----:B------:R-:W1:Y:S01]  /*b510*/  LDS.128 R8, [R12+0xc400] ;  /* 0x00c400000c087984 */ /* 0x000e620000000c00 */
[----:B------:R-:W-:Y:S02]  /*b520*/  PRMT R30, R21, 0x5410, R30 ;  /* 0x00005410151e7816 */ /* 0x000fe4000000001e */
[----:B------:R-:W-:Y:S02]  /*b530*/  SHF.R.U32.HI R31, RZ, 0x10, R31 ;  /* 0x00000010ff1f7819 */ /* 0x000fe4000001161f */
[----:B------:R-:W-:Y:S02]  /*b540*/  LOP3.LUT R27, R27, 0xffff0000, RZ, 0xc0, !PT ;  /* 0xffff00001b1b7812 */ /* 0x000fe400078ec0ff */
[----:B------:R-:W-:Y:S02]  /*b550*/  LOP3.LUT R49, R49, 0xffff0000, RZ, 0xc0, !PT ;  /* 0xffff000031317812 */ /* 0x000fe400078ec0ff */
[----:B------:R-:W-:Y:S02]  /*b560*/  SHF.R.U64 R24, R42, 0x10, R43 ;  /* 0x000000102a187819 */ /* 0x000fe4000000122b */
[----:B------:R-:W-:-:S02]  /*b570*/  PRMT R48, R48, 0x5410, R31 ;  /* 0x0000541030307816 */ /* 0x000fc4000000001f */
[----:B------:R-:W-:Y:S02]  /*b580*/  PRMT R51, R51, 0x5410, R24 ;  /* 0x0000541033337816 */ /* 0x000fe40000000018 */
[----:B------:R-:W-:-:S04]  /*b590*/  SHF.R.U32.HI R43, RZ, 0x10, R43 ;  /* 0x00000010ff2b7819 */ /* 0x000fc8000001162b */
[----:B------:R-:W-:Y:S01]  /*b5a0*/  PRMT R52, R52, 0x5410, R43 ;  /* 0x0000541034347816 */ /* 0x000fe2000000002b */
        /* <DEDUP_REMOVED lines=14> */
[----:B------:R-:W-:Y:S01]  /*b690*/  FMUL.FTZ R31, R8, R27 ;  /* 0x0000001b081f7220 */ /* 0x000fe20000410000 */
[----:B------:R-:W-:-:S02]  /*b6a0*/  IMAD.U32 R24, R10, 0x10000, RZ ;  /* 0x000100000a187824 */ /* 0x000fc400078e00ff */
[----:B------:R-:W-:Y:S01]  /*b6b0*/  FFMA.FTZ R32, R3, R26, -R32 ;  /* 0x0000001a03207223 */ /* 0x000fe20000010820 */
[----:B------:R-:W-:Y:S02]  /*b6c0*/  IMAD.U32 R26, R29, 0x10000, RZ ;  /* 0x000100001d1a7824 */ /* 0x000fe400078e00ff */
[----:B------:R-:W-:Y:S01]  /*b6d0*/  FFMA.FTZ R28, R3, R28, R20 ;  /* 0x0000001c031c7223 */ /* 0x000fe20000010014 */
[----:B------:R-:W-:Y:S02]  /*b6e0*/  IMAD.U32 R20, R50, 0x10000, RZ ;  /* 0x0001000032147824 */ /* 0x000fe400078e00ff */
[-C--:B------:R-:W-:Y:S01]  /*b6f0*/  FMUL.FTZ R3, R8, R49.reuse ;  /* 0x0000003108037220 */ /* 0x080fe20000410000 */
[----:B------:R-:W-:Y:S01]  /*b700*/  FMUL.FTZ R34, R21, R26 ;  /* 0x0000001a15227220 */ /* 0x000fe20000410000 */
[----:B------:R-:W-:Y:S01]  /*b710*/  LOP3.LUT R8, R29, 0xffff0000, RZ, 0xc0, !PT ;  /* 0xffff00001d087812 */ /* 0x000fe200078ec0ff */
[-C--:B------:R-:W-:Y:S01]  /*b720*/  FMUL.FTZ R21, R21, R20.reuse ;  /* 0x0000001415157220 */ /* 0x080fe20000410000 */
[----:B------:R-:W-:Y:S01]  /*b730*/  LOP3.LUT R50, R50, 0xffff0000, RZ, 0xc0, !PT ;  /* 0xffff000032327812 */ /* 0x000fe200078ec0ff */
[C---:B------:R-:W-:Y:S01]  /*b740*/  FFMA.FTZ R34, R13.reuse, R20, -R34 ;  /* 0x000000140d227223 */ /* 0x040fe20000010822 */
[----:B------:R-:W-:Y:S01]  /*b750*/  FFMA.FTZ R31, R4, R49, -R31 ;  /* 0x00000031041f7223 */ /* 0x000fe2000001081f */
[----:B------:R-:W-:Y:S01]  /*b760*/  FFMA.FTZ R21, R13, R26, R21 ;  /* 0x0000001a0d157223 */ /* 0x000fe20000010015 */
[----:B------:R-:W-:-:S02]  /*b770*/  IMAD.U32 R13, R30, 0x10000, RZ ;  /* 0x000100001e0d7824 */ /* 0x000fc400078e00ff */
[----:B------:R-:W-:Y:S01]  /*b780*/  FFMA.FTZ R27, R4, R27, R3 ;  /* 0x0000001b041b7223 */ /* 0x000fe20000010003 */
[----:B------:R-:W-:Y:S01]  /*b790*/  FMUL.FTZ R4, R9, R8 ;  /* 0x0000000809047220 */ /* 0x000fe20000410000 */
[----:B------:R-:W-:Y:S02]  /*b7a0*/  IMAD.U32 R3, R51, 0x10000, RZ ;  /* 0x0001000033037824 */ /* 0x000fe400078e00ff */
[-C--:B------:R-:W-:Y:S01]  /*b7b0*/  FMUL.FTZ R26, R9, R50.reuse ;  /* 0x00000032091a7220 */ /* 0x080fe20000410000 */
[----:B------:R-:W-:Y:S01]  /*b7c0*/  FMUL.FTZ R29, R24, R13 ;  /* 0x0000000d181d7220 */ /* 0x000fe20000410000 */
[----:B------:R-:W-:Y:S02]  /*b7d0*/  IMAD.U32 R25, R11, 0x10000, RZ ;  /* 0x000100000b197824 */ /* 0x000fe400078e00ff */
[C---:B------:R-:W-:Y:S01]  /*b7e0*/  FFMA.FTZ R9, R5.reuse, R50, -R4 ;  /* 0x0000003205097223 */ /* 0x040fe20000010804 */
[----:B------:R-:W-:Y:S02]  /*b7f0*/  IMAD.U32 R20, R48, 0x10000, RZ ;  /* 0x0001000030147824 */ /* 0x000fe400078e00ff */
[-C--:B------:R-:W-:Y:S01]  /*b800*/  FMUL.FTZ R24, R24, R3.reuse ;  /* 0x0000000318187220 */ /* 0x080fe20000410000 */
[----:B------:R-:W-:Y:S01]  /*b810*/  FFMA.FTZ R26, R5, R8, R26 ;  /* 0x00000008051a7223 */ /* 0x000fe2000001001a */
[----:B------:R-:W-:Y:S01]  /*b820*/  FFMA.FTZ R29, R14, R3, -R29 ;  /* 0x000000030e1d7223 */ /* 0x000fe2000001081d */
[----:B------:R-:W-:Y:S01]  /*b830*/  LOP3.LUT R10, R10, 0xffff0000, RZ, 0xc0, !PT ;  /* 0xffff00000a0a7812 */ /* 0x000fe200078ec0ff */
[----:B------:R-:W-:Y:S01]  /*b840*/  IMAD.U32 R4, R52, 0x10000, RZ ;  /* 0x0001000034047824 */ /* 0x000fe200078e00ff */
[----:B------:R-:W-:Y:S01]  /*b850*/  LOP3.LUT R11, R11, 0xffff0000, RZ, 0xc0, !PT ;  /* 0xffff00000b0b7812 */ /* 0x000fe200078ec0ff */
[----:B------:R-:W-:Y:S01]  /*b860*/  FMUL.FTZ R8, R25, R20 ;  /* 0x0000001419087220 */ /* 0x000fe20000410000 */
[----:B------:R-:W-:Y:S01]  /*b870*/  LOP3.LUT R3, R30, 0xffff0000, RZ, 0xc0, !PT ;  /* 0xffff00001e037812 */ /* 0x000fe200078ec0ff */
[----:B------:R-:W-:Y:S01]  /*b880*/  FFMA.FTZ R24, R14, R13, R24 ;  /* 0x0000000d0e187223 */ /* 0x000fe20000010018 */
[----:B------:R-:W-:Y:S01]  /*b890*/  LOP3.LUT R48, R48, 0xffff0000, RZ, 0xc0, !PT ;  /* 0xffff000030307812 */ /* 0x000fe200078ec0ff */
[-C--:B------:R-:W-:Y:S01]  /*b8a0*/  FFMA.FTZ R13, R15, R4.reuse, -R8 ;  /* 0x000000040f0d7223 */ /* 0x080fe20000010808 */
[----:B------:R-:W-:Y:S01]  /*b8b0*/  LOP3.LUT R51, R51, 0xffff0000, RZ, 0xc0, !PT ;  /* 0xffff000033337812 */ /* 0x000fe200078ec0ff */
[----:B------:R-:W-:Y:S01]  /*b8c0*/  FMUL.FTZ R14, R25, R4 ;  /* 0x00000004190e7220 */ /* 0x000fe20000410000 */
[----:B------:R-:W-:Y:S01]  /*b8d0*/  LOP3.LUT R52, R52, 0xffff0000, RZ, 0xc0, !PT ;  /* 0xffff000034347812 */ /* 0x000fe200078ec0ff */
[C---:B------:R-:W-:Y:S01]  /*b8e0*/  FMUL.FTZ R5, R10.reuse, R3 ;  /* 0x000000030a057220 */ /* 0x040fe20000410000 */
[----:B------:R-:W-:Y:S01]  /*b8f0*/  FMUL.FTZ R8, R11, R48 ;  /* 0x000000300b087220 */ /* 0x000fe20000410000 */
[-C--:B------:R-:W-:Y:S01]  /*b900*/  FMUL.FTZ R4, R10, R51.reuse ;  /* 0x000000330a047220 */ /* 0x080fe20000410000 */
[----:B------:R-:W-:Y:S01]  /*b910*/  FFMA.FTZ R14, R15, R20, R14 ;  /* 0x000000140f0e7223 */ /* 0x000fe2000001000e */
[-C--:B------:R-:W-:Y:S01]  /*b920*/  FMUL.FTZ R11, R11, R52.reuse ;  /* 0x000000340b0b7220 */ /* 0x080fe20000410000 */
        /* <DEDUP_REMOVED lines=14> */
.L_x_1192:
[----:B------:R-:W-:Y:S05]  /*ba10*/  BSYNC B0 ;  /* 0x0000000000007941 */ /* 0x000fea0003800000 */
.L_x_1182:
        /* <DEDUP_REMOVED lines=8> */
.L_x_1180:
[----:B------:R-:W-:-:S13]  /*baa0*/  ISETP.NE.AND P0, PT, R157, 0x3, PT ;  /* 0x000000039d00780c */ /* 0x000fda0003f05270 */
[----:B------:R-:W-:Y:S05]  /*bab0*/  @!P0 BRA `(.L_x_1215) ;  /* 0x0000000000048947 */ /* 0x000fea0003800000 */
[----:B------:R-:W-:Y:S01]  /*bac0*/  BPT.TRAP 0x1 ;  /* 0x000000040000795c */ /* 0x000fe20000300000 */
.L_x_1215:
[----:B01234-:R-:W-:Y:S01]  /*bad0*/  IMAD R3, R17, 0x8, R2 ;  /* 0x0000000811037824 */ /* 0x01ffe200078e0202 */
[----:B------:R-:W-:-:S04]  /*bae0*/  SHF.L.U32 R0, R22, 0x1f, RZ ;  /* 0x0000001f16007819 */ /* 0x000fc800000006ff */
[----:B------:R0:W1:Y:S01]  /*baf0*/  SYNCS.PHASECHK.TRANS64.TRYWAIT P2, [R3+URZ+0x2d830], R0 ;  /* 0x02d83000030075a7 */ /* 0x000062000804017f */
[----:B------:R-:W-:Y:S05]  /*bb00*/  @!P0 BRA `(.L_x_1216) ;  /* 0x0000000000048947 */ /* 0x000fea0003800000 */
[----:B------:R-:W-:Y:S01]  /*bb10*/  BPT.TRAP 0x1 ;  /* 0x000000040000795c */ /* 0x000fe20000300000 */
.L_x_1216:
[----:B------:R-:W2:Y:S01]  /*bb20*/  S2R R8, SR_TID.X ;  /* 0x0000000000087919 */ /* 0x000ea20000002100 */
[----:B------:R-:W-:-:S05]  /*bb30*/  LOP3.LUT R47, R47, 0xffffff80, RZ, 0xc0, !PT ;  /* 0xffffff802f2f7812 */ /* 0x000fca00078ec0ff */
[----:B------:R-:W-:-:S05]  /*bb40*/  IMAD.IADD R47, R46, 0x1, -R47 ;  /* 0x000000012e2f7824 */ /* 0x000fca00078e0a2f */
[----:B------:R-:W-:-:S04]  /*bb50*/  SHF.R.S32.HI R6, RZ, 0x1f, R47 ;  /* 0x0000001fff067819 */ /* 0x000fc8000001142f */
[CC--:B------:R-:W-:Y:S02]  /*bb60*/  LEA.HI R4, R6.reuse, R47.reuse, RZ, 0x2 ;  /* 0x0000002f06047211 */ /* 0x0c0fe400078f10ff */
[----:B------:R-:W-:Y:S02]  /*bb70*/  LEA.HI R6, R6, R47, RZ, 0x5 ;  /* 0x0000002f06067211 */ /* 0x000fe400078f28ff */
[--C-:B------:R-:W-:Y:S02]  /*bb80*/  SHF.R.S32.HI R7, RZ, 0x2, R4.reuse ;  /* 0x00000002ff077819 */ /* 0x100fe40000011404 */
[----:B------:R-:W-:Y:S02]  /*bb90*/  SHF.R.S32.HI R4, RZ, 0x1f, R4 ;  /* 0x0000001fff047819 */ /* 0x000fe40000011404 */
[----:B------:R-:W-:Y:S02]  /*bba0*/  SHF.R.S32.HI R6, RZ, 0x5, R6 ;  /* 0x00000005ff067819 */ /* 0x000fe40000011406 */
[----:B------:R-:W-:Y:S01]  /*bbb0*/  LEA.HI R5, R4, R7, RZ, 0x3 ;  /* 0x0000000704057211 */ /* 0x000fe200078f18ff */
[----:B------:R-:W-:Y:S01]  /*bbc0*/  IMAD.HI R4, R44, 0x55555556, RZ ;  /* 0x555555562c047827 */ /* 0x000fe200078e02ff */
[----:B--2---:R-:W-:-:S02]  /*bbd0*/  LOP3.LUT R9, R8, 0x7f, RZ, 0xc0, !PT ;  /* 0x0000007f08097812 */ /* 0x004fc400078ec0ff */
[----:B------:R-:W-:Y:S02]  /*bbe0*/  LOP3.LUT R8, R5, 0xfffffff8, RZ, 0xc0, !PT ;  /* 0xfffffff805087812 */ /* 0x000fe400078ec0ff */
[----:B------:R-:W-:Y:S02]  /*bbf0*/  LEA.HI R5, R4, R4, RZ, 0x1 ;  /* 0x0000000404057211 */ /* 0x000fe400078f08ff */
[----:B------:R-:W-:Y:S01]  /*bc00*/  ISETP.NE.AND P1, PT, R9, RZ, PT ;  /* 0x000000ff0900720c */ /* 0x000fe20003f25270 */
[----:B------:R-:W-:Y:S02]  /*bc10*/  IMAD.IADD R7, R7, 0x1, -R8 ;  /* 0x0000000107077824 */ /* 0x000fe400078e0a08 */
[----:B------:R-:W-:Y:S02]  /*bc20*/  IMAD R5, R5, -0x3, R44 ;  /* 0xfffffffd05057824 */ /* 0x000fe400078e022c */
[----:B------:R-:W-:Y:S01]  /*bc30*/  IMAD R6, R6, 0x10, R7 ;  /* 0x0000001006067824 */ /* 0x000fe200078e0207 */
[----:B-1----:R-:W-:Y:S07]  /*bc40*/  @P2 BRA `(.L_x_1217) ;  /* 0x0000000000082947 */ /* 0x002fee0003800000 */
[----:B------:R-:W1:Y:S02]  /*bc50*/  SYNCS.PHASECHK.TRANS64.TRYWAIT P2, [R3+URZ+0x2d830], R0 ;  /* 0x02d83000030075a7 */ /* 0x000e64000804017f */
[----:B-1----:R-:W-:Y:S05]  /*bc60*/  @!P2 BRA `(.L_x_1218) ;  /* 0x0000014c00b4a947 */ /* 0x002fea0003800000 */
.L_x_1217:
[----:B------:R-:W-:Y:S05]  /*bc70*/  WARPSYNC.ALL ;  /* 0x0000000000007948 */ /* 0x000fea0003800000 */
[----:B------:R-:W-:Y:S02]  /*bc80*/  IMAD R155, R5, 0x40, R6 ;  /* 0x00000040059b7824 */ /* 0x000fe400078e0206 */
[----:B01----:R-:W-:Y:S01]  /*bc90*/  VIADD R0, R2, 0x15400 ;  /* 0x0001540002007836 */ /* 0x003fe20000000000 */
[----:B------:R-:W-:Y:S01]  /*bca0*/  LOP3.LUT R12, R45, 0x10000, RZ, 0xfc, !PT ;  /* 0x000100002d0c7812 */ /* 0x000fe200078efcff */
[----:B------:R-:W-:Y:S01]  /*bcb0*/  IMAD.MOV.U32 R13, RZ, RZ, -0x7fffffe0 ;  /* 0x80000020ff0d7424 */ /* 0x000fe200078e00ff */
[----:B------:R-:W0:Y:S02]  /*bcc0*/  LDC.64 R8, c[0x0][0x9e0] ;  /* 0x00027800ff087b82 */ /* 0x000e240000000a00 */
[----:B------:R-:W-:-:S04]  /*bcd0*/  SHF.R.U32.HI R0, RZ, 0x4, R0 ;  /* 0x00000004ff007819 */ /* 0x000fc80000011600 */
[----:B------:R-:W-:-:S04]  /*bce0*/  LOP3.LUT R0, R0, 0x3fff, RZ, 0xc0, !PT ;  /* 0x00003fff00007812 */ /* 0x000fc800078ec0ff */
[----:B------:R-:W-:Y:S01]  /*bcf0*/  LOP3.LUT R4, R0, 0x10000, RZ, 0xfc, !PT ;  /* 0x0001000000047812 */ /* 0x000fe200078efcff */
[----:B------:R-:W-:-:S04]  /*bd00*/  IMAD.MOV.U32 R5, RZ, RZ, -0x7fffffe0 ;  /* 0x80000020ff057424 */ /* 0x000fc800078e00ff */
[----:B------:R1:W-:Y:S01]  /*bd10*/  STL [R1+0x10], R4 ;  /* 0x0000100401007387 */ /* 0x0003e20000100800 */
[C---:B------:R-:W-:Y:S02]  /*bd20*/  R2UR UR4, R12.reuse ;  /* 0x000000000c0472ca */ /* 0x040fe400000e0000 */
[----:B------:R-:W-:Y:S01]  /*bd30*/  R2UR UR5, R13 ;  /* 0x000000000d0572ca */ /* 0x000fe200000e0000 */
[----:B-----5:R-:W-:Y:S01]  /*bd40*/  WARPGROUP.ARRIVE ;  /* 0x00000000000079c5 */ /* 0x020fe20000000000 */
[----:B------:R-:W-:Y:S01]  /*bd50*/  R2UR UR7, R5 ;  /* 0x00000000050772ca */ /* 0x000fe200000e0000 */
[----:B------:R-:W-:Y:S01]  /*bd60*/  VIADD R152, R12, 0x2 ;  /* 0x000000020c987836 */ /* 0x000fe20000000000 */
[----:B------:R-:W2:Y:S01]  /*bd70*/  LDL R92, [R1+0x30] ;  /* 0x00003000015c7983 */ /* 0x000ea20000100800 */
[----:B-1----:R-:W-:-:S03]  /*bd80*/  IMAD R4, R17, 0x600, R4 ;  /* 0x0000060011047824 */ /* 0x002fc600078e0204 */
[----:B------:R-:W3:Y:S02]  /*bd90*/  LDL R94, [R1+0x40] ;  /* 0x00004000015e7983 */ /* 0x000ee40000100800 */
[C---:B------:R-:W-:Y:S01]  /*bda0*/  R2UR UR6, R4.reuse ;  /* 0x00000000040672ca */ /* 0x040fe200000e0000 */
[----:B------:R-:W-:Y:S01]  /*bdb0*/  IMAD.MOV.U32 R153, RZ, RZ, -0x7fffffe0 ;  /* 0x80000020ff997424 */ /* 0x000fe200078e00ff */
[----:B------:R-:W4:Y:S11]  /*bdc0*/  LDL R90, [R1+0x34] ;  /* 0x00003400015a7983 */ /* 0x000f360000100800 */
[----:B------:R-:W-:Y:S01]  /*bdd0*/  HGMMA.64x128x16.F32.BF16 R24, gdesc[UR4], RZ, !UPT, gsb0 ;  /* 0x01e00000041879f0 */ /* 0x000fe2000c0018ff */
[----:B------:R-:W-:-:S02]  /*bde0*/  VIADD R6, R4, 0x2 ;  /* 0x0000000204067836 */ /* 0x000fc40000000000 */
[----:B------:R-:W-:Y:S01]  /*bdf0*/  IMAD.MOV.U32 R7, RZ, RZ, -0x7fffffe0 ;  /* 0x80000020ff077424 */ /* 0x000fe200078e00ff */
[----:B------:R-:W-:Y:S02]  /*be00*/  R2UR UR4, R152 ;  /* 0x00000000980472ca */ /* 0x000fe400000e0000 */
[----:B------:R-:W-:Y:S02]  /*be10*/  R2UR UR5, R153 ;  /* 0x00000000990572ca */ /* 0x000fe400000e0000 */
[----:B------:R-:W-:Y:S02]  /*be20*/  R2UR UR6, R6 ;  /* 0x00000000060672ca */ /* 0x000fe400000e0000 */
[----:B------:R-:W-:Y:S01]  /*be30*/  R2UR UR7, R7 ;  /* 0x00000000070772ca */ /* 0x000fe200000e0000 */
[----:B------:R-:W-:Y:S02]  /*be40*/  VIADD R150, R12, 0x300 ;  /* 0x000003000c967836 */ /* 0x000fe40000000000 */
[----:B------:R-:W-:-:S02]  /*be50*/  VIADD R6, R4, 0x200 ;  /* 0x0000020004067836 */ /* 0x000fc40000000000 */
[----:B------:R-:W-:Y:S02]  /*be60*/  IMAD.MOV.U32 R151, RZ, RZ, -0x7fffffe0 ;  /* 0x80000020ff977424 */ /* 0x000fe400078e00ff */
[----:B------:R-:W-:Y:S01]  /*be70*/  IMAD.MOV.U32 R7, RZ, RZ, -0x7fffffe0 ;  /* 0x80000020ff077424 */ /* 0x000fe200078e00ff */
[----:B------:R-:W-:Y:S02]  /*be80*/  WARPGROUP.DEPBAR.LE gsb0, 0x0 ;  /* 0x00008000000079c5 */ /* 0x000fe40000010000 */
[----:B------:R-:W-:-:S06]  /*be90*/  WARPGROUP.ARRIVE ;  /* 0x00000000000079c5 */ /* 0x000fcc0000000000 */
[----:B------:R-:W-:Y:S01]  /*bea0*/  HGMMA.64x128x16.F32.BF16 R24, gdesc[UR4], R24, gsb0 ;  /* 0x01e00000041879f0 */ /* 0x000fe20008001818 */
        /* <DEDUP_REMOVED lines=37> */
[----:B------:R-:W-:-:S04]  /*c100*/  IMAD.MOV.U32 R15, RZ, RZ, -0x80 ;  /* 0xffffff80ff0f7424 */ /* 0x000fc800078e00ff */
[----:B------:R-:W-:Y:S02]  /*c110*/  IMAD R15, R88, R15, 0x80 ;  /* 0x00000080580f7424 */ /* 0x000fe400078e020f */
[----:B------:R-:W-:Y:S02]  /*c120*/  @!P1 VIADD R0, R3, 0x2d840 ;  /* 0x0002d84003009836 */ /* 0x000fe40000000000 */
[----:B--2---:R-:W-:Y:S01]  /*c130*/  IMAD.IADD R3, R92, 0x1, R15 ;  /* 0x000000015c037824 */ /* 0x004fe200078e020f */
[----:B0-----:R-:W-:-:S04]  /*c140*/  ISETP.GE.AND P2, PT, R9, 0x1, PT ;  /* 0x000000010900780c */ /* 0x001fc80003f46270 */
[----:B---3--:R-:W-:Y:S01]  /*c150*/  IADD3 R5, -R94, 0x1, R3 ;  /* 0x000000015e057810 */ /* 0x008fe20007ffe103 */
[----:B------:R-:W-:Y:S02]  /*c160*/  WARPGROUP.DEPBAR.LE gsb0, 0x0 ;  /* 0x00008000000079c5 */ /* 0x000fe40000010000 */
[----:B------:R-:W-:-:S06]  /*c170*/  WARPGROUP.ARRIVE ;  /* 0x00000000000079c5 */ /* 0x000fcc0000000000 */
[----:B------:R-:W-:Y:S01]  /*c180*/  HGMMA.64x128x16.F32.BF16 R24, gdesc[UR4], R24, gsb0 ;  /* 0x01e00000041879f0 */ /* 0x000fe20008001818 */
[----:B------:R-:W-:Y:S02]  /*c190*/  ULDC UR4, c[0x0][0x9dc] ;  /* 0x0002770000047ab9 */ /* 0x000fe40000000800 */
[----:B------:R-:W-:Y:S02]  /*c1a0*/  IMAD.U32 R20, RZ, RZ, UR4 ;  /* 0x00000004ff147e24 */ /* 0x000fe4000f8e00ff */
[----:B------:R-:W-:Y:S01]  /*c1b0*/  IMAD R5, R136, -0x2, R5 ;  /* 0xfffffffe88057824 */ /* 0x000fe200078e0205 */
[----:B------:R-:W-:Y:S02]  /*c1c0*/  @!P1 PRMT R0, RZ, 0x654, R0 ;  /* 0x00000654ff009816 */ /* 0x000fe40000000000 */
[----:B------:R-:W-:Y:S01]  /*c1d0*/  LOP3.LUT R10, RZ, R20, RZ, 0x33, !PT ;  /* 0x00000014ff0a7212 */ /* 0x000fe200078e33ff */
[----:B----4-:R-:W-:Y:S02]  /*c1e0*/  IMAD R155, R90, 0xc0, R155 ;  /* 0x000000c05a9b7824 */ /* 0x010fe400078e029b */
[----:B------:R-:W-:-:S02]  /*c1f0*/  IMAD R3, R136, -0x2, R3 ;  /* 0xfffffffe88037824 */ /* 0x000fc400078e0203 */
[C---:B------:R-:W-:Y:S02]  /*c200*/  IMAD.IADD R6, R5.reuse, 0x1, R8 ;  /* 0x0000000105067824 */ /* 0x040fe400078e0208 */
[----:B------:R-:W-:-:S03]  /*c210*/  IMAD.IADD R10, R5, 0x1, R10 ;  /* 0x00000001050a7824 */ /* 0x000fc600078e020a */
[----:B------:R-:W-:Y:S01]  /*c220*/  VIADDMNMX R14, R155, R6, R3, PT ;  /* 0x000000069b0e7246 */ /* 0x000fe20003800103 */
[----:B------:R-:W-:Y:S01]  /*c230*/  IMAD.IADD R11, R10, 0x1, R155 ;  /* 0x000000010a0b7824 */ /* 0x000fe200078e029b */
[----:B------:R-:W-:Y:S02]  /*c240*/  WARPGROUP.DEPBAR.LE gsb0, 0x0 ;  /* 0x00008000000079c5 */ /* 0x000fe40000010000 */
[----:B------:R0:W-:Y:S02]  /*c250*/  @!P1 SYNCS.ARRIVE.TRANS64.RED.A1T0 RZ, [R0+URZ], RZ ;  /* 0x000000ff00ff99a7 */ /* 0x0001e4000810043f */
[----:B0-----:R-:W-:Y:S01]  /*c260*/  LEA R0, R88, 0xffffff80, 0x7 ;  /* 0xffffff8058007811 */ /* 0x001fe200078e38ff */
[----:B------:R-:W-:Y:S06]  /*c270*/  @!P2 BRA `(.L_x_1219) ;  /* 0x000000000050a947 */ /* 0x000fec0003800000 */
[----:B------:R-:W-:Y:S01]  /*c280*/  IADD3 R7, -R94, R92, R155 ;  /* 0x0000005c5e077210 */ /* 0x000fe20007ffe19b */
[----:B------:R-:W-:Y:S03]  /*c290*/  BSSY B0, `(.L_x_1220) ;  /* 0x000000e000007945 */ /* 0x000fe60003800000 */
        /* <DEDUP_REMOVED lines=9> */
.L_x_1221:
[----:B------:R-:W-:-:S13]  /*c330*/  ISETP.NE.AND P3, PT, R9, 0x1, PT ;  /* 0x000000010900780c */ /* 0x000fda0003f65270 */
[----:B------:R-:W0:Y:S02]  /*c340*/  @P3 LDC.64 R4, c[0x0][0x9e8] ;  /* 0x00027a00ff043b82 */ /* 0x000e240000000a00 */
[----:B0-----:R-:W-:-:S05]  /*c350*/  @P3 IMAD.HI.U32 R4, R7, R4, RZ ;  /* 0x0000000407043227 */ /* 0x001fca00078e00ff */
[----:B------:R-:W-:-:S07]  /*c360*/  @P3 SHF.R.U32.HI R7, RZ, R5, R4 ;  /* 0x00000005ff073219 */ /* 0x000fce0000011604 */
.L_x_1222:
[----:B------:R-:W-:Y:S05]  /*c370*/  BSYNC B0 ;  /* 0x0000000000007941 */ /* 0x000fea0003800000 */
.L_x_1220:
[----:B------:R-:W-:-:S04]  /*c380*/  IMAD R7, R7, R9, -R0 ;  /* 0x0000000907077224 */ /* 0x000fc800078e0a00 */
[----:B------:R-:W-:-:S05]  /*c390*/  IMAD R4, R136, -0x2, R7 ;  /* 0xfffffffe88047824 */ /* 0x000fca00078e0207 */
[----:B------:R-:W-:Y:S02]  /*c3a0*/  VIMNMX R11, R11, R4, !PT ;  /* 0x000000040b0b7248 */ /* 0x000fe40007fe0100 */
[----:B------:R-:W-:-:S07]  /*c3b0*/  VIADDMNMX R14, R4, R9, R14, PT ;  /* 0x00000009040e7246 */ /* 0x000fce000380010e */
.L_x_1219:
[----:B------:R-:W2:Y:S01]  /*c3c0*/  LDL.LU R96, [R1] ;  /* 0x0000000001607983 */ /* 0x000ea20000300800 */
[----:B------:R-:W-:Y:S01]  /*c3d0*/  ISETP.GE.AND P3, PT, R15, 0x2, PT ;  /* 0x000000020f00780c */ /* 0x000fe20003f66270 */
[----:B------:R-:W-:Y:S01]  /*c3e0*/  VIADD R4, R155, 0x8 ;  /* 0x000000089b047836 */ /* 0x000fe20000000000 */
[----:B------:R-:W-:Y:S02]  /*c3f0*/  ISETP.GE.AND P5, PT, R15, 0x9, PT ;  /* 0x000000090f00780c */ /* 0x000fe40003fa6270 */
[----:B------:R-:W-:Y:S01]  /*c400*/  ISETP.GT.AND P4, PT, R11, 0x1, !P3 ;  /* 0x000000010b00780c */ /* 0x000fe20005f84270 */
[----:B------:R-:W-:Y:S01]  /*c410*/  IMAD.IADD R10, R10, 0x1, R4 ;  /* 0x000000010a0a7824 */ /* 0x000fe200078e0204 */
[----:B------:R-:W-:Y:S02]  /*c420*/  VIADDMNMX R6, R4, R6, R3, PT ;  /* 0x0000000604067246 */ /* 0x000fe40003800103 */
[----:B------:R-:W-:-:S04]  /*c430*/  ISETP.LT.OR P4, PT, R14, 0x2, P4 ;  /* 0x000000020e00780c */ /* 0x000fc80002781670 */
[----:B------:R-:W-:Y:S02]  /*c440*/  FSEL R25, R25, -INF , !P4 ;  /* 0xff80000019197808 */ /* 0x000fe40006000000 */
[----:B------:R-:W-:-:S04]  /*c450*/  ISETP.GT.AND P4, PT, R11, 0x8, !P5 ;  /* 0x000000080b00780c */ /* 0x000fc80006f84270 */
[----:B------:R-:W-:-:S04]  /*c460*/  ISETP.LT.OR P4, PT, R14, 0x9, P4 ;  /* 0x000000090e00780c */ /* 0x000fc80002781670 */
[----:B------:R-:W-:Y:S02]  /*c470*/  FSEL R7, R28, -INF , !P4 ;  /* 0xff8000001c077808 */ /* 0x000fe40006000000 */
[----:B--2---:R-:W-:-:S04]  /*c480*/  LOP3.LUT R96, R96, 0xfffffffd, RZ, 0xc0, !PT ;  /* 0xfffffffd60607812 */ /* 0x004fc800078ec0ff */
[----:B------:R-:W-:Y:S02]  /*c490*/  @P5 LOP3.LUT R96, R96, 0x2, RZ, 0xfc, !PT ;  /* 0x0000000260605812 */ /* 0x000fe400078efcff */
[----:B------:R-:W-:Y:S02]  /*c4a0*/  ISETP.GE.AND P5, PT, R15, 0xa, PT ;  /* 0x0000000a0f00780c */ /* 0x000fe40003fa6270 */
[----:B------:R-:W-:Y:S02]  /*c4b0*/  LOP3.LUT R96, R96, 0xfffffffb, RZ, 0xc0, !PT ;  /* 0xfffffffb60607812 */ /* 0x000fe400078ec0ff */
[----:B------:R-:W-:-:S04]  /*c4c0*/  ISETP.GT.AND P4, PT, R11, 0x9, !P5 ;  /* 0x000000090b00780c */ /* 0x000fc80006f84270 */
[----:B------:R-:W-:-:S04]  /*c4d0*/  ISETP.LT.OR P4, PT, R14, 0xa, P4 ;  /* 0x0000000a0e00780c */ /* 0x000fc80002781670 */
[----:B------:R-:W-:Y:S02]  /*c4e0*/  FSEL R29, R29, -INF , !P4 ;  /* 0xff8000001d1d7808 */ /* 0x000fe40006000000 */
        /* <DEDUP_REMOVED lines=168> */
[----:B------:R-:W-:-:S03]  /*cf70*/  ISETP.GT.AND P6, PT, R11, 0x79, !P6 ;  /* 0x000000790b00780c */ /* 0x000fc600077c4270 */
[----:B------:R0:W-:Y:S01]  /*cf80*/  STL [R1], R96 ;  /* 0x0000006001007387 */ /* 0x0001e20000100800 */
[----:B------:R-:W-:-:S03]  /*cf90*/  ISETP.LT.OR P6, PT, R14, 0x7a, P6 ;  /* 0x0000007a0e00780c */ /* 0x000fc600037c1670 */
[----:B------:R0:W-:Y:S01]  /*cfa0*/  STL [R1+0x4], R4 ;  /* 0x0000040401007387 */ /* 0x0001e20000100800 */
[----:B------:R-:W-:Y:S01]  /*cfb0*/  FSEL R85, R85, -INF , !P6 ;  /* 0xff80000055557808 */ /* 0x000fe20007000000 */
[----:B------:R-:W-:Y:S08]  /*cfc0*/  @!P2 BRA `(.L_x_1223) ;  /* 0x000000000054a947 */ /* 0x000ff00003800000 */
[----:B------:R-:W-:Y:S01]  /*cfd0*/  IADD3 R3, R92, 0x8, R155 ;  /* 0x000000085c037810 */ /* 0x000fe20007ffe09b */
[----:B------:R-:W-:Y:S04]  /*cfe0*/  BSSY B0, `(.L_x_1224) ;  /* 0x000000f000007945 */ /* 0x000fe80003800000 */
[----:B------:R-:W-:-:S05]  /*cff0*/  IMAD.IADD R3, R3, 0x1, -R94 ;  /* 0x0000000103037824 */ /* 0x000fca00078e0a5e */
[----:B------:R-:W-:-:S13]  /*d000*/  ISETP.GT.AND P6, PT, R3, -0x1, PT ;  /* 0xffffffff0300780c */ /* 0x000fda0003fc4270 */
[----:B------:R-:W-:Y:S05]  /*d010*/  @P6 BRA `(.L_x_1225) ;  /* 0x00000000001c6947 */ /* 0x000fea0003800000 */
[----:B------:R-:W-:Y:S02]  /*d020*/  ISETP.NE.AND P6, PT, R9, 0x1, PT ;  /* 0x000000010900780c */ /* 0x000fe40003fc5270 */
[----:B------:R-:W-:-:S11]  /*d030*/  LOP3.LUT R3, RZ, R3, RZ, 0x33, !PT ;  /* 0x00000003ff037212 */ /* 0x000fd600078e33ff */
[----:B0-----:R-:W0:Y:S02]  /*d040*/  @P6 LDC.64 R4, c[0x0][0x9e8] ;  /* 0x00027a00ff046b82 */ /* 0x001e240000000a00 */
[----:B0-----:R-:W-:-:S05]  /*d050*/  @P6 IMAD.HI.U32 R4, R3, R4, RZ ;  /* 0x0000000403046227 */ /* 0x001fca00078e00ff */
[----:B------:R-:W-:-:S04]  /*d060*/  @P6 SHF.R.U32.HI R3, RZ, R5, R4 ;  /* 0x00000005ff036219 */ /* 0x000fc80000011604 */
[----:B------:R-:W-:Y:S01]  /*d070*/  LOP3.LUT R3, RZ, R3, RZ, 0x33, !PT ;  /* 0x00000003ff037212 */ /* 0x000fe200078e33ff */
[----:B------:R-:W-:Y:S06]  /*d080*/  BRA `(.L_x_1226) ;  /* 0x0000000000107947 */ /* 0x000fec0003800000 */
.L_x_1225:
[----:B------:R-:W-:-:S13]  /*d090*/  ISETP.NE.AND P6, PT, R9, 0x1, PT ;  /* 0x000000010900780c */ /* 0x000fda0003fc5270 */
[----:B0-----:R-:W0:Y:S02]  /*d0a0*/  @P6 LDC.64 R4, c[0x0][0x9e8] ;  /* 0x00027a00ff046b82 */ /* 0x001e240000000a00 */
[----:B0-----:R-:W-:-:S05]  /*d0b0*/  @P6 IMAD.HI.U32 R4, R3, R4, RZ ;  /* 0x0000000403046227 */ /* 0x001fca00078e00ff */
[----:B------:R-:W-:-:S07]  /*d0c0*/  @P6 SHF.R.U32.HI R3, RZ, R5, R4 ;  /* 0x00000005ff036219 */ /* 0x000fce0000011604 */
.L_x_1226:
[----:B------:R-:W-:Y:S05]  /*d0d0*/  BSYNC B0 ;  /* 0x0000000000007941 */ /* 0x000fea0003800000 */
.L_x_1224:
[----:B------:R-:W-:-:S04]  /*d0e0*/  IMAD R3, R3, R9, -R0 ;  /* 0x0000000903037224 */ /* 0x000fc800078e0a00 */
[----:B------:R-:W-:-:S05]  /*d0f0*/  IMAD R3, R136, -0x2, R3 ;  /* 0xfffffffe88037824 */ /* 0x000fca00078e0203 */
[----:B------:R-:W-:Y:S02]  /*d100*/  VIMNMX R10, R10, R3, !PT ;  /* 0x000000030a0a7248 */ /* 0x000fe40007fe0100 */
[----:B------:R-:W-:-:S07]  /*d110*/  VIADDMNMX R6, R3, R9, R6, PT ;  /* 0x0000000903067246 */ /* 0x000fce0003800106 */
.L_x_1223:
[----:B------:R-:W-:Y:S01]  /*d120*/  ISETP.GT.AND P3, PT, R10, 0x1, !P3 ;  /* 0x000000010a00780c */ /* 0x000fe20005f64270 */
[----:B------:R-:W-:Y:S01]  /*d130*/  ULDC UR4, c[0x0][0x988] ;  /* 0x0002620000047ab9 */ /* 0x000fe20000000800 */
[----:B------:R-:W-:Y:S01]  /*d140*/  LOP3.LUT P6, RZ, R96, 0x2000000, RZ, 0xc0, !PT ;  /* 0x0200000060ff7812 */ /* 0x000fe200078cc0ff */
[----:B------:R-:W2:Y:S01]  /*d150*/  LDL R80, [R1+0x28] ;  /* 0x0000280001507983 */ /* 0x000ea20000100800 */
        /* <DEDUP_REMOVED lines=31> */
[----:B------:R-:W-:Y:S02]  /*d350*/  ISETP.GT.AND P3, PT, R10, 0x18, !P6 ;  /* 0x000000180a00780c */ /* 0x000fe40007764270 */
[----:B------:R-:W-:Y:S02]  /*d360*/  LOP3.LUT P6, RZ, R96, 0x4000, RZ, 0xc0, !PT ;  /* 0x0000400060ff7812 */ /* 0x000fe400078cc0ff */
        /* <DEDUP_REMOVED lines=41> */
[----:B------:R-:W-:Y:S01]  /*d600*/  FMNMX.FTZ R14, R85, R0, !PT ;  /* 0x00000000550e7209 */ /* 0x000fe20007810000 */
[----:B------:R-:W-:Y:S01]  /*d610*/  IMAD.U32 R0, RZ, RZ, UR4 ;  /* 0x00000004ff007e24 */ /* 0x000fe2000f8e00ff */
[----:B------:R-:W-:-:S03]  /*d620*/  ISETP.LT.OR P3, PT, R6, 0x31, P3 ;  /* 0x000000310600780c */ /* 0x000fc60001f61670 */
[----:B------:R-:W1:Y:S01]  /*d630*/  SHFL.BFLY PT, R3, R14, 0x2, 0x1f ;  /* 0x0c401f000e037f89 */ /* 0x000e6200000e0000 */
[----:B------:R-:W-:Y:S02]  /*d640*/  FSEL R119, R50, -INF , !P3 ;  /* 0xff80000032777808 */ /* 0x000fe40005800000 */
[----:B------:R-:W-:-:S04]  /*d650*/  LOP3.LUT P3, RZ, R96, 0x40000, RZ, 0xc0, !PT ;  /* 0x0004000060ff7812 */ /* 0x000fc8000786c0ff */
[----:B------:R-:W-:-:S04]  /*d660*/  ISETP.GT.AND P3, PT, R10, 0x31, !P3 ;  /* 0x000000310a00780c */ /* 0x000fc80005f64270 */
[----:B------:R-:W-:-:S04]  /*d670*/  ISETP.LT.OR P3, PT, R6, 0x32, P3 ;  /* 0x000000320600780c */ /* 0x000fc80001f61670 */
[----:B------:R-:W-:Y:S02]  /*d680*/  FSEL R51, R51, -INF , !P3 ;  /* 0xff80000033337808 */ /* 0x000fe40005800000 */
[----:B------:R-:W-:-:S04]  /*d690*/  LOP3.LUT P3, RZ, R96, 0x20000, RZ, 0xc0, !PT ;  /* 0x0002000060ff7812 */ /* 0x000fc8000786c0ff */
[----:B------:R-:W-:Y:S02]  /*d6a0*/  ISETP.GT.AND P3, PT, R10, 0x38, !P3 ;  /* 0x000000380a00780c */ /* 0x000fe40005f64270 */
[----:B-1----:R-:W-:Y:S02]  /*d6b0*/  FMNMX.FTZ R28, R14, R3, !PT ;  /* 0x000000030e1c7209 */ /* 0x002fe40007810000 */
        /* <DEDUP_REMOVED lines=11> */
[----:B0-----:R-:W-:Y:S01]  /*d770*/  FMUL.FTZ R4, R3, R0 ;  /* 0x0000000003047220 */ /* 0x001fe20000410000 */
[----:B------:R-:W-:Y:S02]  /*d780*/  FSEL R123, R58, -INF , !P3 ;  /* 0xff8000003a7b7808 */ /* 0x000fe40005800000 */
[----:B------:R-:W-:Y:S02]  /*d790*/  ISETP.GT.AND P3, PT, R10, 0x41, !P6 ;  /* 0x000000410a00780c */ /* 0x000fe40007764270 */
[----:B------:R-:W-:Y:S02]  /*d7a0*/  LOP3.LUT P6, RZ, R96, 0x8, RZ, 0xc0, !PT ;  /* 0x0000000860ff7812 */ /* 0x000fe400078cc0ff */
        /* <DEDUP_REMOVED lines=48> */
[C---:B------:R-:W-:Y:S02]  /*dab0*/  ISETP.GT.AND P3, PT, R10.reuse, RZ, !P6 ;  /* 0x000000ff0a00720c */ /* 0x040fe40007764270 */
[----:B------:R-:W-:Y:S02]  /*dac0*/  ISETP.GT.AND P4, PT, R10, 0x71, !P4 ;  /* 0x000000710a00780c */ /* 0x000fe40006784270 */
[----:B------:R-:W-:Y:S01]  /*dad0*/  ISETP.LT.OR P3, PT, R6, 0x1, P3 ;  /* 0x000000010600780c */ /* 0x000fe20001f61670 */
[----:B------:R-:W-:Y:S01]  /*dae0*/  FFMA.FTZ R141, R25, R0, -R4 ;  /* 0x00000000198d7223 */ /* 0x000fe20000010804 */
[----:B------:R-:W-:Y:S02]  /*daf0*/  LOP3.LUT P6, RZ, R96, 0x10000000, RZ, 0xc0, !PT ;  /* 0x1000000060ff7812 */ /* 0x000fe400078cc0ff */
[----:B------:R-:W-:-:S04]  /*db00*/  FSEL R26, R26, -INF , !P3 ;  /* 0xff8000001a1a7808 */ /* 0x000fc80005800000 */
        /* <DEDUP_REMOVED lines=25> */
[----:B------:R-:W-:Y:S02]  /*dca0*/  FMNMX.FTZ R36, R63, R36, !PT ;  /* 0x000000243f247209 */ /* 0x000fe40007810000 */
[----:B------:R-:W-:Y:S02]  /*dcb0*/  ISETP.GT.AND P5, PT, R10, 0x78, !P5 ;  /* 0x000000780a00780c */ /* 0x000fe40006fa4270 */
[----:B------:R-:W-:Y:S02]  /*dcc0*/  ISETP.LT.OR P4, PT, R6, 0x72, P4 ;  /* 0x000000720600780c */ /* 0x000fe40002781670 */
[----:B------:R-:W-:Y:S01]  /*dcd0*/  FMNMX.FTZ R36, R79, R36, !PT ;  /* 0x000000244f247209 */ /* 0x000fe20007810000 */
[-CC-:B------:R-:W-:Y:S01]  /*dce0*/  FFMA.FTZ R25, R7, R0.reuse, -R4.reuse ;  /* 0x0000000007197223 */ /* 0x180fe20000010804 */
[-CC-:B------:R-:W-:Y:S01]  /*dcf0*/  FFMA.FTZ R7, R91, R0.reuse, -R4.reuse ;  /* 0x000000005b077223 */ /* 0x180fe20000010804 */
[----:B------:R-:W-:Y:S01]  /*dd00*/  ISETP.GT.AND P3, PT, R10, 0x79, !P6 ;  /* 0x000000790a00780c */ /* 0x000fe20007764270 */
[----:B------:R-:W-:Y:S01]  /*dd10*/  FFMA.FTZ R28, R29, R0, -R4 ;  /* 0x000000001d1c7223 */ /* 0x000fe20000010804 */
[----:B------:R-:W-:-:S02]  /*dd20*/  ISETP.LT.OR P5, PT, R6, 0x79, P5 ;  /* 0x000000790600780c */ /* 0x000fc40002fa1670 */
[----:B------:R-:W-:Y:S02]  /*dd30*/  FSEL R91, R83, -INF , !P4 ;  /* 0xff800000535b7808 */ /* 0x000fe40006000000 */
[----:B------:R-:W-:Y:S01]  /*dd40*/  FMNMX.FTZ R36, R133, R36, !PT ;  /* 0x0000002485247209 */ /* 0x000fe20007810000 */
[-CC-:B------:R-:W-:Y:S01]  /*dd50*/  FFMA.FTZ R29, R21, R0.reuse, -R4.reuse ;  /* 0x00000000151d7223 */ /* 0x180fe20000010804 */
[--C-:B------:R-:W-:Y:S01]  /*dd60*/  FFMA.FTZ R21, R93, R0, -R4.reuse ;  /* 0x000000005d157223 */ /* 0x100fe20000010804 */
[----:B------:R-:W-:Y:S02]  /*dd70*/  ISETP.LT.OR P3, PT, R6, 0x7a, P3 ;  /* 0x0000007a0600780c */ /* 0x000fe40001f61670 */
[----:B------:R-:W-:Y:S02]  /*dd80*/  FSEL R93, R86, -INF , !P5 ;  /* 0xff800000565d7808 */ /* 0x000fe40006800000 */
[----:B------:R-:W-:Y:S01]  /*dd90*/  FMNMX.FTZ R36, R91, R36, !PT ;  /* 0x000000245b247209 */ /* 0x000fe20007810000 */
[-CC-:B------:R-:W-:Y:S01]  /*dda0*/  FFMA.FTZ R30, R33, R0.reuse, -R4.reuse ;  /* 0x00000000211e7223 */ /* 0x180fe20000010804 */
[----:B------:R-:W-:Y:S01]  /*ddb0*/  FFMA.FTZ R33, R95, R0, -R4 ;  /* 0x000000005f217223 */ /* 0x000fe20000010804 */
[----:B------:R-:W-:-:S02]  /*ddc0*/  FSEL R95, R87, -INF , !P3 ;  /* 0xff800000575f7808 */ /* 0x000fc40005800000 */
[----:B------:R-:W-:Y:S01]  /*ddd0*/  FMNMX.FTZ R36, R93, R36, !PT ;  /* 0x000000245d247209 */ /* 0x000fe20007810000 */
[----:B------:R-:W-:-:S03]  /*dde0*/  FFMA.FTZ R40, R89, R0, -R4 ;  /* 0x0000000059287223 */ /* 0x000fc60000010804 */
[----:B------:R-:W-:Y:S01]  /*ddf0*/  FMNMX.FTZ R36, R95, R36, !PT ;  /* 0x000000245f247209 */ /* 0x000fe20007810000 */
[----:B------:R-:W-:-:S04]  /*de00*/  FFMA.FTZ R89, R37, R0, -R4 ;  /* 0x0000000025597223 */ /* 0x000fc80000010804 */
[----:B------:R-:W0:Y:S01]  /*de10*/  SHFL.BFLY PT, R37, R36, 0x2, 0x1f ;  /* 0x0c401f0024257f89 */ /* 0x000e2200000e0000 */
[----:B------:R-:W-:-:S04]  /*de20*/  FFMA.FTZ R45, R45, R0, -R4 ;  /* 0x000000002d2d7223 */ /* 0x000fc80000010804 */
[----:B------:R0:W-:Y:S02]  /*de30*/  MUFU.EX2 R32, R45 ;  /* 0x0000002d00207308 */ /* 0x0001e40000000800 */
[----:B0-----:R-:W-:-:S05]  /*de40*/  FMNMX.FTZ R45, R36, R37, !PT ;  /* 0x00000025242d7209 */ /* 0x001fca0007810000 */
[----:B------:R-:W0:Y:S01]  /*de50*/  SHFL.BFLY PT, R6, R45, 0x1, 0x1f ;  /* 0x0c201f002d067f89 */ /* 0x000e2200000e0000 */
        /* <DEDUP_REMOVED lines=11> */
[-CC-:B------:R-:W-:Y:S01]  /*df10*/  FFMA.FTZ R48, R107, R0.reuse, -R4.reuse ;  /* 0x000000006b307223 */ /* 0x180fe20000010804 */
[----:B------:R3:W-:Y:S01]  /*df20*/  MUFU.EX2 R34, R49 ;  /* 0x0000003100227308 */ /* 0x0007e20000000800 */
[-CC-:B-1----:R-:W-:Y:S01]  /*df30*/  FFMA.FTZ R41, R53, R0.reuse, -R4.reuse ;  /* 0x0000000035297223 */ /* 0x182fe20000010804 */
[--C-:B------:R-:W-:Y:S01]  /*df40*/  FFMA.FTZ R53, R69, R0, -R4.reuse ;  /* 0x0000000045357223 */ /* 0x100fe20000010804 */
[----:B0-----:R-:W-:Y:S01]  /*df50*/  FMNMX.FTZ R6, R45, R6, !PT ;  /* 0x000000062d067209 */ /* 0x001fe20007810000 */
[----:B---3--:R-:W-:-:S03]  /*df60*/  FFMA.FTZ R49, R65, R0, -R4 ;  /* 0x0000000041317223 */ /* 0x008fc60000010804 */
[C---:B------:R-:W-:Y:S01]  /*df70*/  FSETP.NEU.FTZ.AND P3, PT, R6.reuse, -INF , PT ;  /* 0xff8000000600780b */ /* 0x040fe20003f7d000 */
[-C--:B------:R-:W-:Y:S01]  /*df80*/  FMUL.FTZ R54, R6, R0.reuse ;  /* 0x0000000006367220 */ /* 0x080fe20000410000 */
[-CC-:B------:R-:W-:Y:S01]  /*df90*/  FFMA.FTZ R57, R73, R0.reuse, -R4.reuse ;  /* 0x0000000049397223 */ /* 0x180fe20000010804 */
[-CC-:B------:R-:W-:Y:S01]  /*dfa0*/  FFMA.FTZ R50, R109, R0.reuse, -R4.reuse ;  /* 0x000000006d327223 */ /* 0x180fe20000010804 */
[-CC-:B------:R-:W-:Y:S01]  /*dfb0*/  FFMA.FTZ R61, R77, R0.reuse, -R4.reuse ;  /* 0x000000004d3d7223 */ /* 0x180fe20000010804 */
[-CC-:B------:R-:W-:Y:S01]  /*dfc0*/  FFMA.FTZ R10, R111, R0.reuse, -R4.reuse ;  /* 0x000000006f0a7223 */ /* 0x180fe20000010804 */
[-CC-:B------:R-:W-:Y:S01]  /*dfd0*/  FFMA.FTZ R37, R113, R0.reuse, -R4.reuse ;  /* 0x0000000071257223 */ /* 0x180fe20000010804 */
[-CC-:B------:R-:W-:Y:S01]  /*dfe0*/  FFMA.FTZ R36, R81, R0.reuse, -R4.reuse ;  /* 0x0000000051247223 */ /* 0x180fe20000010804 */
[-C--:B------:R-:W-:Y:S01]  /*dff0*/  FFMA.FTZ R45, R85, R0.reuse, -R4 ;  /* 0x00000000552d7223 */ /* 0x080fe20000010804 */
[----:B------:R-:W-:Y:S01]  /*e000*/  FSEL R4, R54, RZ, P3 ;  /* 0x000000ff36047208 */ /* 0x000fe20001800000 */
[----:B------:R-:W-:Y:S04]  /*e010*/  MUFU.EX2 R24, R24 ;  /* 0x0000001800187308 */ /* 0x000fe80000000800 */
[-CC-:B------:R-:W-:Y:S01]  /*e020*/  FFMA.FTZ R54, R26, R0.reuse, -R4.reuse ;  /* 0x000000001a367223 */ /* 0x180fe20000010804 */
[----:B------:R-:W-:-:S03]  /*e030*/  FFMA.FTZ R27, R27, R0, -R4 ;  /* 0x000000001b1b7223 */ /* 0x000fc60000010804 */
[----:B------:R-:W0:Y:S01]  /*e040*/  MUFU.EX2 R141, R141 ;  /* 0x0000008d008d7308 */ /* 0x000e220000000800 */
[-CC-:B------:R-:W-:Y:S01]  /*e050*/  FFMA.FTZ R58, R5, R0.reuse, -R4.reuse ;  /* 0x00000000053a7223 */ /* 0x180fe20000010804 */
[----:B------:R-:W-:-:S06]  /*e060*/  FFMA.FTZ R31, R31, R0, -R4 ;  /* 0x000000001f1f7223 */ /* 0x000fcc0000010804 */
[----:B------:R-:W1:Y:S01]  /*e070*/  MUFU.EX2 R25, R25 ;  /* 0x0000001900197308 */ /* 0x000e620000000800 */
[----:B------:R-:W-:-:S07]  /*e080*/  FFMA.FTZ R60, R11, R0, -R4 ;  /* 0x000000000b3c7223 */ /* 0x000fce0000010804 */
[----:B------:R-:W-:Y:S08]  /*e090*/  MUFU.EX2 R54, R54 ;  /* 0x0000003600367308 */ /* 0x000ff00000000800 */
[----:B------:R-:W3:Y:S08]  /*e0a0*/  MUFU.EX2 R27, R27 ;  /* 0x0000001b001b7308 */ /* 0x000ef00000000800 */
[----:B------:R-:W4:Y:S01]  /*e0b0*/  MUFU.EX2 R28, R28 ;  /* 0x0000001c001c7308 */ /* 0x000f220000000800 */
[----:B------:R-:W-:-:S07]  /*e0c0*/  FFMA.FTZ R35, R35, R0, -R4 ;  /* 0x0000000023237223 */ /* 0x000fce0000010804 */
[----:B------:R-:W5:Y:S01]  /*e0d0*/  MUFU.EX2 R58, R58 ;  /* 0x0000003a003a7308 */ /* 0x000f620000000800 */
[----:B0-----:R-:W-:-:S07]  /*e0e0*/  FADD.FTZ R26, R24, R141 ;  /* 0x0000008d181a7221 */ /* 0x001fce0000010000 */
[----:B------:R-:W0:Y:S01]  /*e0f0*/  MUFU.EX2 R29, R29 ;  /* 0x0000001d001d7308 */ /* 0x000e220000000800 */
[-CC-:B------:R-:W-:Y:S01]  /*e100*/  FFMA.FTZ R64, R15, R0.reuse, -R4.reuse ;  /* 0x000000000f407223 */ /* 0x180fe20000010804 */
[----:B------:R-:W-:-:S06]  /*e110*/  FFMA.FTZ R68, R55, R0, -R4 ;  /* 0x0000000037447223 */ /* 0x000fcc0000010804 */
[----:B------:R-:W2:Y:S01]  /*e120*/  MUFU.EX2 R31, R31 ;  /* 0x0000001f001f7308 */ /* 0x000ea20000000800 */
[----:B-1----:R-:W-:-:S07]  /*e130*/  FADD.FTZ R55, R25, R26 ;  /* 0x0000001a19377221 */ /* 0x002fce0000010000 */
[----:B------:R-:W1:Y:S01]  /*e140*/  MUFU.EX2 R30, R30 ;  /* 0x0000001e001e7308 */ /* 0x000e620000000800 */
[----:B---3--:R-:W-:-:S07]  /*e150*/  FADD.FTZ R65, R54, R27 ;  /* 0x0000001b36417221 */ /* 0x008fce0000010000 */
[----:B------:R-:W3:Y:S01]  /*e160*/  MUFU.EX2 R60, R60 ;  /* 0x0000003c003c7308 */ /* 0x000ee20000000800 */
[----:B----4-:R-:W-:-:S07]  /*e170*/  FADD.FTZ R26, R28, R55 ;  /* 0x000000371c1a7221 */ /* 0x010fce0000010000 */
[----:B------:R-:W4:Y:S01]  /*e180*/  MUFU.EX2 R40, R40 ;  /* 0x0000002800287308 */ /* 0x000f220000000800 */
[----:B-----5:R-:W-:-:S07]  /*e190*/  FADD.FTZ R76, R58, R65 ;  /* 0x000000413a4c7221 */ /* 0x020fce0000010000 */
[----:B------:R-:W5:Y:S01]  /*e1a0*/  MUFU.EX2 R35, R35 ;  /* 0x0000002300237308 */ /* 0x000f620000000800 */
[----:B0-----:R-:W-:Y:S01]  /*e1b0*/  FADD.FTZ R69, R29, R26 ;  /* 0x0000001a1d457221 */ /* 0x001fe20000010000 */
[----:B------:R-:W-:-:S06]  /*e1c0*/  F2FP.BF16.F32.PACK_AB R26, R28, R25 ;  /* 0x000000191c1a723e */ /* 0x000fcc00000010ff */
[----:B------:R-:W0:Y:S01]  /*e1d0*/  MUFU.EX2 R89, R89 ;  /* 0x0000005900597308 */ /* 0x000e220000000800 */
[----:B--2---:R-:W-:-:S07]  /*e1e0*/  FADD.FTZ R25, R31, R76 ;  /* 0x0000004c1f197221 */ /* 0x004fce0000010000 */
[----:B------:R-:W2:Y:S01]  /*e1f0*/  MUFU.EX2 R64, R64 ;  /* 0x0000004000407308 */ /* 0x000ea20000000800 */
[----:B-1----:R-:W-:-:S07]  /*e200*/  FADD.FTZ R69, R30, R69 ;  /* 0x000000451e457221 */ /* 0x002fce0000010000 */
[----:B------:R-:W1:Y:S01]  /*e210*/  MUFU.EX2 R7, R7 ;  /* 0x0000000700077308 */ /* 0x000e620000000800 */
[----:B---3--:R-:W-:Y:S01]  /*e220*/  FADD.FTZ R76, R60, R25 ;  /* 0x000000193c4c7221 */ /* 0x008fe20000010000 */
[----:B----4-:R-:W-:Y:S01]  /*e230*/  FADD.FTZ R78, R40, R69 ;  /* 0x00000045284e7221 */ /* 0x010fe20000010000 */
[----:B------:R-:W-:Y:S02]  /*e240*/  F2FP.BF16.F32.PACK_AB R28, R30, R29 ;  /* 0x0000001d1e1c723e */ /* 0x000fe400000010ff */
[----:B-----5:R-:W-:-:S03]  /*e250*/  FADD.FTZ R29, R35, R76 ;  /* 0x0000004c231d7221 */ /* 0x020fc60000010000 */
[----:B------:R-:W3:Y:S01]  /*e260*/  MUFU.EX2 R21, R21 ;  /* 0x0000001500157308 */ /* 0x000ee20000000800 */
[----:B0-----:R-:W-:Y:S01]  /*e270*/  FADD.FTZ R78, R89, R78 ;  /* 0x0000004e594e7221 */ /* 0x001fe20000010000 */
[----:B------:R-:W-:Y:S01]  /*e280*/  F2FP.BF16.F32.PACK_AB R25, R27, R54 ;  /* 0x000000361b19723e */ /* 0x000fe200000010ff */
[----:B--2---:R-:W-:Y:S01]  /*e290*/  FADD.FTZ R54, R64, R29 ;  /* 0x0000001d40367221 */ /* 0x004fe20000010000 */
[----:B------:R-:W-:-:S04]  /*e2a0*/  F2FP.BF16.F32.PACK_AB R29, R35, R60 ;  /* 0x0000003c231d723e */ /* 0x000fc800000010ff */
[----:B------:R-:W0:Y:S01]  /*e2b0*/  MUFU.EX2 R33, R33 ;  /* 0x0000002100217308 */ /* 0x000e220000000800 */
[----:B-1----:R-:W-:-:S04]  /*e2c0*/  FADD.FTZ R35, R7, R78 ;  /* 0x0000004e07237221 */ /* 0x002fc80000010000 */
[----:B------:R-:W-:-:S03]  /*e2d0*/  FADD.FTZ R60, R14, R35 ;  /* 0x000000230e3c7221 */ /* 0x000fc60000010000 */
[----:B------:R-:W1:Y:S01]  /*e2e0*/  MUFU.EX2 R38, R38 ;  /* 0x0000002600267308 */ /* 0x000e620000000800 */
[----:B---3--:R-:W-:-:S04]  /*e2f0*/  FADD.FTZ R65, R21, R60 ;  /* 0x0000003c15417221 */ /* 0x008fc80000010000 */
[----:B------:R-:W-:-:S03]  /*e300*/  FADD.FTZ R60, R32, R65 ;  /* 0x00000041203c7221 */ /* 0x000fc60000010000 */
[----:B------:R-:W2:Y:S01]  /*e310*/  MUFU.EX2 R41, R41 ;  /* 0x0000002900297308 */ /* 0x000ea20000000800 */
[----:B0-----:R-:W-:-:S04]  /*e320*/  FADD.FTZ R65, R33, R60 ;  /* 0x0000003c21417221 */ /* 0x001fc80000010000 */
[----:B------:R-:W-:-:S04]  /*e330*/  FADD.FTZ R65, R34, R65 ;  /* 0x0000004122417221 */ /* 0x000fc80000010000 */
[----:B-1----:R-:W-:-:S04]  /*e340*/  FADD.FTZ R60, R38, R65 ;  /* 0x00000041263c7221 */ /* 0x002fc80000010000 */
[----:B--2---:R-:W-:Y:S02]  /*e350*/  FADD.FTZ R65, R41, R60 ;  /* 0x0000003c29417221 */ /* 0x004fe40000010000 */
[----:B------:R-:W2:Y:S01]  /*e360*/  LDL R60, [R1+0x2c] ;  /* 0x00002c00013c7983 */ /* 0x000ea20000100800 */
[-CC-:B------:R-:W-:Y:S01]  /*e370*/  FFMA.FTZ R39, R39, R0.reuse, -R4.reuse ;  /* 0x0000000027277223 */ /* 0x180fe20000010804 */
[-CC-:B------:R-:W-:Y:S01]  /*e380*/  FFMA.FTZ R5, R115, R0.reuse, -R4.reuse ;  /* 0x0000000073057223 */ /* 0x180fe20000010804 */
[----:B------:R-:W-:-:S04]  /*e390*/  FFMA.FTZ R56, R43, R0, -R4 ;  /* 0x000000002b387223 */ /* 0x000fc80000010804 */
[----:B------:R-:W0:Y:S01]  /*e3a0*/  MUFU.EX2 R39, R39 ;  /* 0x0000002700277308 */ /* 0x000e220000000800 */
[-CC-:B------:R-:W-:Y:S01]  /*e3b0*/  FFMA.FTZ R11, R117, R0.reuse, -R4.reuse ;  /* 0x00000000750b7223 */ /* 0x180fe20000010804 */
[----:B------:R-:W-:-:S06]  /*e3c0*/  FFMA.FTZ R62, R47, R0, -R4 ;  /* 0x000000002f3e7223 */ /* 0x000fcc0000010804 */
[----:B------:R-:W1:Y:S01]  /*e3d0*/  MUFU.EX2 R5, R5 ;  /* 0x0000000500057308 */ /* 0x000e620000000800 */
[----:B------:R-:W-:-:S07]  /*e3e0*/  FFMA.FTZ R15, R119, R0, -R4 ;  /* 0x00000000770f7223 */ /* 0x000fce0000010804 */
[----:B------:R-:W3:Y:S01]  /*e3f0*/  MUFU.EX2 R56, R56 ;  /* 0x0000003800387308 */ /* 0x000ee20000000800 */
[----:B------:R-:W-:Y:S01]  /*e400*/  F2FP.BF16.F32.PACK_AB R27, R31, R58 ;  /* 0x0000003a1f1b723e */ /* 0x000fe200000010ff */
[----:B0-----:R-:W-:-:S06]  /*e410*/  FADD.FTZ R58, R39, R54 ;  /* 0x00000036273a7221 */ /* 0x001fcc0000010000 */
[----:B------:R-:W0:Y:S01]  /*e420*/  MUFU.EX2 R11, R11 ;  /* 0x0000000b000b7308 */ /* 0x000e220000000800 */
[----:B------:R-:W-:Y:S01]  /*e430*/  FFMA.FTZ R66, R51, R0, -R4 ;  /* 0x0000000033427223 */ /* 0x000fe20000010804 */
[----:B-1----:R-:W-:-:S06]  /*e440*/  FADD.FTZ R35, R5, R58 ;  /* 0x0000003a05237221 */ /* 0x002fcc0000010000 */
[----:B------:R-:W1:Y:S01]  /*e450*/  MUFU.EX2 R62, R62 ;  /* 0x0000003e003e7308 */ /* 0x000e620000000800 */
[----:B------:R-:W-:Y:S01]  /*e460*/  FFMA.FTZ R43, R121, R0, -R4 ;  /* 0x00000000792b7223 */ /* 0x000fe20000010804 */
[----:B---3--:R-:W-:-:S06]  /*e470*/  FADD.FTZ R58, R56, R35 ;  /* 0x00000023383a7221 */ /* 0x008fcc0000010000 */
[----:B------:R-:W3:Y:S01]  /*e480*/  MUFU.EX2 R15, R15 ;  /* 0x0000000f000f7308 */ /* 0x000ee20000000800 */
[----:B0-----:R-:W-:Y:S01]  /*e490*/  FADD.FTZ R35, R11, R58 ;  /* 0x0000003a0b237221 */ /* 0x001fe20000010000 */
[----:B------:R-:W-:-:S06]  /*e4a0*/  FFMA.FTZ R47, R123, R0, -R4 ;  /* 0x000000007b2f7223 */ /* 0x000fcc0000010804 */
[----:B------:R-:W0:Y:S01]  /*e4b0*/  MUFU.EX2 R66, R66 ;  /* 0x0000004200427308 */ /* 0x000e220000000800 */
[----:B-1----:R-:W-:Y:S01]  /*e4c0*/  FADD.FTZ R58, R62, R35 ;  /* 0x000000233e3a7221 */ /* 0x002fe20000010000 */
[----:B------:R-:W-:-:S06]  /*e4d0*/  FFMA.FTZ R70, R125, R0, -R4 ;  /* 0x000000007d467223 */ /* 0x000fcc0000010804 */
[----:B------:R-:W1:Y:S01]  /*e4e0*/  MUFU.EX2 R43, R43 ;  /* 0x0000002b002b7308 */ /* 0x000e620000000800 */
[----:B---3--:R-:W-:-:S07]  /*e4f0*/  FADD.FTZ R35, R15, R58 ;  /* 0x0000003a0f237221 */ /* 0x008fce0000010000 */
[----:B------:R-:W3:Y:S01]  /*e500*/  MUFU.EX2 R44, R44 ;  /* 0x0000002c002c7308 */ /* 0x000ee20000000800 */
[----:B------:R-:W-:-:S07]  /*e510*/  FFMA.FTZ R51, R127, R0, -R4 ;  /* 0x000000007f337223 */ /* 0x000fce0000010804 */
[----:B------:R-:W4:Y:S01]  /*e520*/  MUFU.EX2 R68, R68 ;  /* 0x0000004400447308 */ /* 0x000f220000000800 */
[----:B0-----:R-:W-:-:S07]  /*e530*/  FADD.FTZ R58, R66, R35 ;  /* 0x00000023423a7221 */ /* 0x001fce0000010000 */
[----:B------:R-:W0:Y:S01]  /*e540*/  MUFU.EX2 R83, R83 ;  /* 0x0000005300537308 */ /* 0x000e220000000800 */
[----:B------:R-:W-:Y:S01]  /*e550*/  FFMA.FTZ R72, R129, R0, -R4 ;  /* 0x0000000081487223 */ /* 0x000fe20000010804 */
[----:B------:R-:W-:-:S06]  /*e560*/  F2FP.BF16.F32.PACK_AB R24, R141, R24 ;  /* 0x000000188d18723e */ /* 0x000fcc00000010ff */
[----:B------:R-:W5:Y:S01]  /*e570*/  MUFU.EX2 R47, R47 ;  /* 0x0000002f002f7308 */ /* 0x000f620000000800 */
[----:B-1----:R-:W-:-:S07]  /*e580*/  FADD.FTZ R35, R43, R58 ;  /* 0x0000003a2b237221 */ /* 0x002fce0000010000 */
[----:B------:R-:W-:Y:S01]  /*e590*/  MUFU.EX2 R52, R52 ;  /* 0x0000003400347308 */ /* 0x000fe20000000800 */
[----:B------:R-:W-:-:S07]  /*e5a0*/  FFMA.FTZ R55, R135, R0, -R4 ;  /* 0x0000000087377223 */ /* 0x000fce0000010804 */
[----:B------:R-:W1:Y:S01]  /*e5b0*/  MUFU.EX2 R70, R70 ;  /* 0x0000004600467308 */ /* 0x000e620000000800 */
[----:B------:R4:W-:Y:S01]  /*e5c0*/  STSM.16.M88.4 [R137+0x21800], R24 ;  /* 0x0218001889007844 */ /* 0x0009e20000000200 */
[----:B---3--:R-:W-:-:S06]  /*e5d0*/  FADD.FTZ R58, R44, R65 ;  /* 0x000000412c3a7221 */ /* 0x008fcc0000010000 */
[----:B------:R-:W3:Y:S01]  /*e5e0*/  MUFU.EX2 R87, R87 ;  /* 0x0000005700577308 */ /* 0x000ee20000000800 */
[----:B------:R-:W-:Y:S01]  /*e5f0*/  F2FP.BF16.F32.PACK_AB R30, R89, R40 ;  /* 0x00000028591e723e */ /* 0x000fe200000010ff */
[----:B------:R-:W-:Y:S01]  /*e600*/  FFMA.FTZ R74, R131, R0, -R4 ;  /* 0x00000000834a7223 */ /* 0x000fe20000010804 */
[----:B------:R-:W-:-:S05]  /*e610*/  F2FP.BF16.F32.PACK_AB R31, R39, R64 ;  /* 0x00000040271f723e */ /* 0x000fca00000010ff */
[----:B------:R-:W3:Y:S01]  /*e620*/  MUFU.EX2 R51, R51 ;  /* 0x0000003300337308 */ /* 0x000ee20000000800 */
[----:B----4-:R-:W-:Y:S01]  /*e630*/  F2FP.BF16.F32.PACK_AB R24, R14, R7 ;  /* 0x000000070e18723e */ /* 0x010fe200000010ff */
[----:B------:R-:W-:Y:S01]  /*e640*/  FADD.FTZ R14, R68, R35 ;  /* 0x00000023440e7221 */ /* 0x000fe20000010000 */
[----:B------:R-:W-:-:S05]  /*e650*/  F2FP.BF16.F32.PACK_AB R26, R32, R21 ;  /* 0x00000015201a723e */ /* 0x000fca00000010ff */
[----:B------:R-:W4:Y:S01]  /*e660*/  MUFU.EX2 R42, R42 ;  /* 0x0000002a002a7308 */ /* 0x000f220000000800 */
[----:B0-----:R-:W-:Y:S01]  /*e670*/  FADD.FTZ R21, R83, R58 ;  /* 0x0000003a53157221 */ /* 0x001fe20000010000 */
[----:B-----5:R-:W-:-:S06]  /*e680*/  FADD.FTZ R7, R47, R14 ;  /* 0x0000000e2f077221 */ /* 0x020fcc0000010000 */
[----:B------:R-:W0:Y:S01]  /*e690*/  MUFU.EX2 R72, R72 ;  /* 0x0000004800487308 */ /* 0x000e220000000800 */
[----:B------:R-:W-:Y:S01]  /*e6a0*/  FFMA.FTZ R40, R67, R0, -R4 ;  /* 0x0000000043287223 */ /* 0x000fe20000010804 */
[----:B------:R5:W-:Y:S06]  /*e6b0*/  STSM.16.M88.4 [R80], R28 ;  /* 0x0000001c50007844 */ /* 0x000bec0000000200 */
[----:B------:R-:W0:Y:S01]  /*e6c0*/  MUFU.EX2 R49, R49 ;  /* 0x0000003100317308 */ /* 0x000e220000000800 */
[----:B-1----:R-:W-:-:S07]  /*e6d0*/  FADD.FTZ R14, R70, R7 ;  /* 0x00000007460e7221 */ /* 0x002fce0000010000 */
[----:B------:R-:W1:Y:S01]  /*e6e0*/  MUFU.EX2 R55, R55 ;  /* 0x0000003700377308 */ /* 0x000e620000000800 */
[----:B-----5:R-:W-:Y:S01]  /*e6f0*/  F2FP.BF16.F32.PACK_AB R28, R34, R33 ;  /* 0x00000021221c723e */ /* 0x020fe200000010ff */
[----:B------:R-:W-:-:S06]  /*e700*/  FADD.FTZ R34, R52, R21 ;  /* 0x0000001534227221 */ /* 0x000fcc0000010000 */
[----:B------:R-:W5:Y:S01]  /*e710*/  MUFU.EX2 R46, R46 ;  /* 0x0000002e002e7308 */ /* 0x000f620000000800 */
[----:B---3--:R-:W-:Y:S01]  /*e720*/  FADD.FTZ R21, R87, R34 ;  /* 0x0000002257157221 */ /* 0x008fe20000010000 */
[----:B------:R-:W-:Y:S01]  /*e730*/  FFMA.FTZ R71, R71, R0, -R4 ;  /* 0x0000000047477223 */ /* 0x000fe20000010804 */
[----:B------:R-:W-:-:S05]  /*e740*/  FADD.FTZ R7, R51, R14 ;  /* 0x0000000e33077221 */ /* 0x000fca0000010000 */
[----:B------:R-:W3:Y:S01]  /*e750*/  MUFU.EX2 R74, R74 ;  /* 0x0000004a004a7308 */ /* 0x000ee20000000800 */
[----:B------:R-:W-:Y:S01]  /*e760*/  FFMA.FTZ R54, R59, R0, -R4 ;  /* 0x000000003b367223 */ /* 0x000fe20000010804 */
[----:B------:R-:W-:Y:S01]  /*e770*/  F2FP.BF16.F32.PACK_AB R30, R41, R38 ;  /* 0x00000026291e723e */ /* 0x000fe200000010ff */
[----:B----4-:R-:W-:-:S05]  /*e780*/  FADD.FTZ R14, R42, R21 ;  /* 0x000000152a0e7221 */ /* 0x010fca0000010000 */
[----:B------:R-:W4:Y:S01]  /*e790*/  MUFU.EX2 R53, R53 ;  /* 0x0000003500357308 */ /* 0x000f220000000800 */
[----:B0-----:R-:W-:-:S07]  /*e7a0*/  FADD.FTZ R38, R72, R7 ;  /* 0x0000000748267221 */ /* 0x001fce0000010000 */
[----:B------:R-:W0:Y:S01]  /*e7b0*/  MUFU.EX2 R40, R40 ;  /* 0x0000002800287308 */ /* 0x000e220000000800 */
[----:B------:R-:W-:Y:S01]  /*e7c0*/  FFMA.FTZ R59, R75, R0, -R4 ;  /* 0x000000004b3b7223 */ /* 0x000fe20000010804 */
[----:B------:R-:W-:Y:S01]  /*e7d0*/  F2FP.BF16.F32.PACK_AB R25, R56, R5 ;  /* 0x000000053819723e */ /* 0x000fe200000010ff */
[----:B------:R-:W-:Y:S01]  /*e7e0*/  FADD.FTZ R7, R49, R14 ;  /* 0x0000000e31077221 */ /* 0x000fe20000010000 */
[----:B-1----:R-:W-:-:S04]  /*e7f0*/  FADD.FTZ R5, R55, R38 ;  /* 0x0000002637057221 */ /* 0x002fc80000010000 */
[----:B------:R-:W1:Y:S01]  /*e800*/  MUFU.EX2 R48, R48 ;  /* 0x0000003000307308 */ /* 0x000e620000000800 */
[----:B-----5:R-:W-:-:S07]  /*e810*/  FADD.FTZ R38, R46, R7 ;  /* 0x000000072e267221 */ /* 0x020fce0000010000 */
[----:B------:R-:W5:Y:S01]  /*e820*/  MUFU.EX2 R39, R71 ;  /* 0x0000004700277308 */ /* 0x000f620000000800 */
[----:B---3--:R-:W-:Y:S01]  /*e830*/  FADD.FTZ R5, R74, R5 ;  /* 0x000000054a057221 */ /* 0x008fe20000010000 */
[----:B------:R-:W-:-:S06]  /*e840*/  FFMA.FTZ R63, R63, R0, -R4 ;  /* 0x000000003f3f7223 */ /* 0x000fcc0000010804 */
[----:B------:R-:W3:Y:S01]  /*e850*/  MUFU.EX2 R57, R57 ;  /* 0x0000003900397308 */ /* 0x000ee20000000800 */
[----:B------:R-:W-:Y:S01]  /*e860*/  FFMA.FTZ R79, R79, R0, -R4 ;  /* 0x000000004f4f7223 */ /* 0x000fe20000010804 */
[----:B----4-:R-:W-:-:S06]  /*e870*/  FADD.FTZ R7, R53, R38 ;  /* 0x0000002635077221 */ /* 0x010fcc0000010000 */
[----:B------:R-:W4:Y:S01]  /*e880*/  MUFU.EX2 R54, R54 ;  /* 0x0000003600367308 */ /* 0x000f220000000800 */
[-CC-:B------:R-:W-:Y:S01]  /*e890*/  FFMA.FTZ R133, R133, R0.reuse, -R4.reuse ;  /* 0x0000000085857223 */ /* 0x180fe20000010804 */
[-CC-:B------:R-:W-:Y:S01]  /*e8a0*/  FFMA.FTZ R91, R91, R0.reuse, -R4.reuse ;  /* 0x000000005b5b7223 */ /* 0x180fe20000010804 */
[-CC-:B------:R-:W-:Y:S01]  /*e8b0*/  FFMA.FTZ R93, R93, R0.reuse, -R4.reuse ;  /* 0x000000005d5d7223 */ /* 0x180fe20000010804 */
[----:B------:R-:W-:Y:S01]  /*e8c0*/  FFMA.FTZ R95, R95, R0, -R4 ;  /* 0x000000005f5f7223 */ /* 0x000fe20000010804 */
[----:B0-----:R-:W-:-:S03]  /*e8d0*/  FADD.FTZ R38, R40, R5 ;  /* 0x0000000528267221 */ /* 0x001fc60000010000 */
[----:B------:R-:W0:Y:S01]  /*e8e0*/  MUFU.EX2 R59, R59 ;  /* 0x0000003b003b7308 */ /* 0x000e220000000800 */
[----:B------:R-:W-:Y:S01]  /*e8f0*/  F2FP.BF16.F32.PACK_AB R32, R83, R44 ;  /* 0x0000002c5320723e */ /* 0x000fe200000010ff */
[----:B-1----:R-:W-:Y:S01]  /*e900*/  FADD.FTZ R44, R48, R7 ;  /* 0x00000007302c7221 */ /* 0x002fe20000010000 */
[----:B-----5:R-:W-:-:S05]  /*e910*/  FADD.FTZ R5, R39, R38 ;  /* 0x0000002627057221 */ /* 0x020fca0000010000 */
[----:B------:R-:W1:Y:S01]  /*e920*/  MUFU.EX2 R4, R63 ;  /* 0x0000003f00047308 */ /* 0x000e620000000800 */
[----:B---3--:R-:W-:Y:S01]  /*e930*/  FADD.FTZ R7, R57, R44 ;  /* 0x0000002c39077221 */ /* 0x008fe20000010000 */
[----:B------:R-:W-:Y:S01]  /*e940*/  F2FP.BF16.F32.PACK_AB R27, R62, R11 ;  /* 0x0000000b3e1b723e */ /* 0x000fe200000010ff */
[----:B----4-:R-:W-:-:S05]  /*e950*/  FADD.FTZ R44, R54, R5 ;  /* 0x00000005362c7221 */ /* 0x010fca0000010000 */
[----:B------:R-:W-:Y:S01]  /*e960*/  MUFU.EX2 R50, R50 ;  /* 0x0000003200327308 */ /* 0x000fe20000000800 */
[----:B------:R-:W-:-:S07]  /*e970*/  F2FP.BF16.F32.PACK_AB R29, R66, R15 ;  /* 0x0000000f421d723e */ /* 0x000fce00000010ff */
[----:B------:R-:W-:Y:S01]  /*e980*/  MUFU.EX2 R61, R61 ;  /* 0x0000003d003d7308 */ /* 0x000fe20000000800 */
[----:B------:R-:W-:-:S07]  /*e990*/  F2FP.BF16.F32.PACK_AB R31, R68, R43 ;  /* 0x0000002b441f723e */ /* 0x000fce00000010ff */
[----:B------:R-:W3:Y:S01]  /*e9a0*/  MUFU.EX2 R79, R79 ;  /* 0x0000004f004f7308 */ /* 0x000ee20000000800 */
[----:B------:R-:W-:-:S07]  /*e9b0*/  F2FP.BF16.F32.PACK_AB R34, R87, R52 ;  /* 0x000000345722723e */ /* 0x000fce00000010ff */
[----:B------:R-:W-:Y:S01]  /*e9c0*/  MUFU.EX2 R10, R10 ;  /* 0x0000000a000a7308 */ /* 0x000fe20000000800 */
[----:B------:R-:W-:-:S07]  /*e9d0*/  F2FP.BF16.F32.PACK_AB R33, R70, R47 ;  /* 0x0000002f4621723e */ /* 0x000fce00000010ff */
[----:B------:R-:W4:Y:S01]  /*e9e0*/  MUFU.EX2 R37, R37 ;  /* 0x0000002500257308 */ /* 0x000f220000000800 */
[----:B------:R-:W-:-:S07]  /*e9f0*/  F2FP.BF16.F32.PACK_AB R35, R72, R51 ;  /* 0x000000334823723e */ /* 0x000fce00000010ff */
[----:B------:R-:W-:Y:S08]  /*ea00*/  MUFU.EX2 R36, R36 ;  /* 0x0000002400247308 */ /* 0x000ff00000000800 */
[----:B------:R-:W5:Y:S08]  /*ea10*/  MUFU.EX2 R45, R45 ;  /* 0x0000002d002d7308 */ /* 0x000f700000000800 */
[----:B------:R-:W-:Y:S08]  /*ea20*/  MUFU.EX2 R133, R133 ;  /* 0x0000008500857308 */ /* 0x000ff00000000800 */
[----:B------:R-:W2:Y:S08]  /*ea30*/  MUFU.EX2 R14, R91 ;  /* 0x0000005b000e7308 */ /* 0x000eb00000000800 */
[----:B------:R-:W-:Y:S08]  /*ea40*/  MUFU.EX2 R93, R93 ;  /* 0x0000005d005d7308 */ /* 0x000ff00000000800 */
[----:B------:R-:W2:Y:S01]  /*ea50*/  MUFU.EX2 R38, R95 ;  /* 0x0000005f00267308 */ /* 0x000ea20000000800 */
[----:B0-----:R-:W-:Y:S01]  /*ea60*/  FADD.FTZ R5, R59, R44 ;  /* 0x0000002c3b057221 */ /* 0x001fe20000010000 */
[----:B------:R0:W-:Y:S04]  /*ea70*/  STSM.16.M88.4 [R139], R24 ;  /* 0x000000188b007844 */ /* 0x0001e80000000200 */
[----:B------:R-:W-:Y:S04]  /*ea80*/  STSM.16.M88.4 [R138], R28 ;  /* 0x0000001c8a007844 */ /* 0x000fe80000000200 */
[----:B------:R1:W-:Y:S01]  /*ea90*/  STSM.16.M88.4 [R137+0x27800], R32 ;  /* 0x0278002089007844 */ /* 0x0003e20000000200 */
[----:B0-----:R-:W-:-:S02]  /*eaa0*/  F2FP.BF16.F32.PACK_AB R24, R49, R42 ;  /* 0x0000002a3118723e */ /* 0x001fc400000010ff */
[----:B------:R-:W-:Y:S02]  /*eab0*/  F2FP.BF16.F32.PACK_AB R26, R53, R46 ;  /* 0x0000002e351a723e */ /* 0x000fe400000010ff */
[----:B------:R-:W-:Y:S01]  /*eac0*/  F2FP.BF16.F32.PACK_AB R25, R74, R55 ;  /* 0x000000374a19723e */ /* 0x000fe200000010ff */
[----:B-1----:R-:W-:Y:S01]  /*ead0*/  FADD.FTZ R32, R4, R5 ;  /* 0x0000000504207221 */ /* 0x002fe20000010000 */
[----:B------:R-:W-:Y:S02]  /*eae0*/  F2FP.BF16.F32.PACK_AB R27, R39, R40 ;  /* 0x00000028271b723e */ /* 0x000fe400000010ff */
[----:B------:R-:W-:Y:S01]  /*eaf0*/  F2FP.BF16.F32.PACK_AB R28, R57, R48 ;  /* 0x00000030391c723e */ /* 0x000fe200000010ff */
[----:B---3--:R-:W-:Y:S01]  /*eb00*/  FADD.FTZ R40, R79, R32 ;  /* 0x000000204f287221 */ /* 0x008fe20000010000 */
[----:B------:R-:W-:Y:S02]  /*eb10*/  F2FP.BF16.F32.PACK_AB R30, R61, R50 ;  /* 0x000000323d1e723e */ /* 0x000fe400000010ff */
[----:B------:R-:W-:-:S02]  /*eb20*/  F2FP.BF16.F32.PACK_AB R29, R59, R54 ;  /* 0x000000363b1d723e */ /* 0x000fc400000010ff */
[----:B------:R-:W-:Y:S02]  /*eb30*/  F2FP.BF16.F32.PACK_AB R31, R79, R4 ;  /* 0x000000044f1f723e */ /* 0x000fe400000010ff */
[----:B----4-:R-:W-:Y:S02]  /*eb40*/  F2FP.BF16.F32.PACK_AB R32, R37, R10 ;  /* 0x0000000a2520723e */ /* 0x010fe400000010ff */
[----:B-----5:R-:W-:Y:S02]  /*eb50*/  F2FP.BF16.F32.PACK_AB R34, R45, R36 ;  /* 0x000000242d22723e */ /* 0x020fe400000010ff */
[----:B--2---:R-:W-:Y:S02]  /*eb60*/  F2FP.BF16.F32.PACK_AB R33, R14, R133 ;  /* 0x000000850e21723e */ /* 0x004fe400000010ff */
[----:B------:R-:W-:Y:S01]  /*eb70*/  F2FP.BF16.F32.PACK_AB R35, R38, R93 ;  /* 0x0000005d2623723e */ /* 0x000fe200000010ff */
[----:B------:R0:W-:Y:S04]  /*eb80*/  STSM.16.M88.4 [R60], R24 ;  /* 0x000000183c007844 */ /* 0x0001e80000000200 */
[----:B------:R0:W-:Y:S04]  /*eb90*/  STSM.16.M88.4 [R139+0x6000], R28 ;  /* 0x0060001c8b007844 */ /* 0x0001e80000000200 */
[----:B------:R0:W-:Y:S01]  /*eba0*/  STSM.16.M88.4 [R138+0x6000], R32 ;  /* 0x006000208a007844 */ /* 0x0001e20000000200 */
[----:B------:R1:W-:Y:S06]  /*ebb0*/  MEMBAR.ALL.CTA ;  /* 0x0000000000007992 */ /* 0x0003ec0000008000 */
[----:B-1----:R-:W1:Y:S01]  /*ebc0*/  FENCE.VIEW.ASYNC.S ;  /* 0x00000000000073c6 */ /* 0x002e620000000000 */
[----:B------:R-:W-:-:S04]  /*ebd0*/  FADD.FTZ R42, R50, R7 ;  /* 0x00000007322a7221 */ /* 0x000fc80000010000 */
[----:B------:R-:W-:Y:S01]  /*ebe0*/  FADD.FTZ R7, R61, R42 ;  /* 0x0000002a3d077221 */ /* 0x000fe20000010000 */
[----:B------:R-:W-:-:S03]  /*ebf0*/  FADD.FTZ R133, R133, R40 ;  /* 0x0000002885857221 */ /* 0x000fc60000010000 */
[----:B------:R-:W-:Y:S01]  /*ec00*/  FADD.FTZ R10, R10, R7 ;  /* 0x000000070a0a7221 */ /* 0x000fe20000010000 */
[----:B------:R-:W-:Y:S01]  /*ec10*/  FADD.FTZ R14, R14, R133 ;  /* 0x000000850e0e7221 */ /* 0x000fe20000010000 */
[----:B------:R-:W-:Y:S02]  /*ec20*/  IMAD.IADD R40, R92, 0x1, -R94 ;  /* 0x000000015c287824 */ /* 0x000fe400078e0a5e */
[----:B------:R-:W-:Y:S01]  /*ec30*/  FADD.FTZ R37, R37, R10 ;  /* 0x0000000a25257221 */ /* 0x000fe20000010000 */
[----:B------:R-:W-:Y:S01]  /*ec40*/  FADD.FTZ R7, R93, R14 ;  /* 0x0000000e5d077221 */ /* 0x000fe20000010000 */
[----:B------:R-:W-:Y:S02]  /*ec50*/  IMAD R11, R90, 0xc0, R40 ;  /* 0x000000c05a0b7824 */ /* 0x000fe400078e0228 */
[----:B------:R-:W-:Y:S01]  /*ec60*/  FADD.FTZ R36, R36, R37 ;  /* 0x0000002524247221 */ /* 0x000fe20000010000 */
[----:B------:R-:W-:Y:S01]  /*ec70*/  FADD.FTZ R7, R38, R7 ;  /* 0x0000000726077221 */ /* 0x000fe20000010000 */
[----:B------:R-:W-:-:S02]  /*ec80*/  VIADD R4, R88, 0xfffffffe ;  /* 0xfffffffe58047836 */ /* 0x000fc40000000000 */
[----:B------:R-:W-:Y:S01]  /*ec90*/  FADD.FTZ R5, R45, R36 ;  /* 0x000000242d057221 */ /* 0x000fe20000010000 */
[----:B------:R-:W-:Y:S01]  /*eca0*/  IMAD.IADD R8, R11, 0x1, R8 ;  /* 0x000000010b087824 */ /* 0x000fe200078e0208 */
[----:B-1----:R-:W-:Y:S01]  /*ecb0*/  NOP ;  /* 0x0000000000007918 */ /* 0x002fe20000000000 */
[----:B0-----:R-:W-:Y:S05]  /*ecc0*/  @!P2 BRA `(.L_x_1227) ;  /* 0x000000000048a947 */ /* 0x001fea0003800000 */
        /* <DEDUP_REMOVED lines=11> */
.L_x_1229:
[----:B------:R-:W-:-:S13]  /*ed80*/  ISETP.NE.AND P3, PT, R9, 0x1, PT ;  /* 0x000000010900780c */ /* 0x000fda0003f65270 */
[----:B------:R-:W0:Y:S02]  /*ed90*/  @P3 LDC.64 R14, c[0x0][0x9e8] ;  /* 0x00027a00ff0e3b82 */ /* 0x000e240000000a00 */
[----:B0-----:R-:W-:-:S05]  /*eda0*/  @P3 IMAD.HI.U32 R14, R10, R14, RZ ;  /* 0x0000000e0a0e3227 */ /* 0x001fca00078e00ff */
[----:B------:R-:W-:-:S07]  /*edb0*/  @P3 SHF.R.U32.HI R10, RZ, R15, R14 ;  /* 0x0000000fff0a3219 */ /* 0x000fce000001160e */
.L_x_1230:
[----:B------:R-:W-:Y:S05]  /*edc0*/  BSYNC B0 ;  /* 0x0000000000007941 */ /* 0x000fea0003800000 */
.L_x_1228:
[----:B------:R-:W-:-:S05]  /*edd0*/  IMAD R9, R10, R9, R9 ;  /* 0x000000090a097224 */ /* 0x000fca00078e0209 */
[----:B------:R-:W-:-:S07]  /*ede0*/  VIMNMX R8, R8, R9, PT ;  /* 0x0000000908087248 */ /* 0x000fce0003fe0100 */
.L_x_1227:
[----:B------:R-:W2:Y:S01]  /*edf0*/  LDL R10, [R1+0x38] ;  /* 0x00003800010a7983 */ /* 0x000ea20000100800 */
[----:B------:R-:W-:Y:S01]  /*ee00*/  SHF.R.S32.HI R9, RZ, 0x1f, R8 ;  /* 0x0000001fff097819 */ /* 0x000fe20000011408 */
[----:B------:R-:W-:Y:S01]  /*ee10*/  ULDC UR4, c[0x0][0x9e4] ;  /* 0x0002790000047ab9 */ /* 0x000fe20000000800 */
[----:B------:R-:W-:Y:S01]  /*ee20*/  ULDC UR5, c[0x0][0x9e4] ;  /* 0x0002790000057ab9 */ /* 0x000fe20000000800 */
[----:B------:R-:W-:Y:S01]  /*ee30*/  ULDC UR6, c[0x0][0x9dc] ;  /* 0x0002770000067ab9 */ /* 0x000fe20000000800 */
[----:B------:R-:W-:Y:S01]  /*ee40*/  LEA.HI R9, R9, R8, RZ, 0x7 ;  /* 0x0000000809097211 */ /* 0x000fe200078f38ff */
[----:B------:R-:W-:Y:S01]  /*ee50*/  ULDC UR7, c[0x0][0x9dc] ;  /* 0x0002770000077ab9 */ /* 0x000fe20000000800 */
[----:B------:R-:W-:Y:S01]  /*ee60*/  ULDC UR9, c[0x0][0x9e0] ;  /* 0x0002780000097ab9 */ /* 0x000fe20000000800 */
[----:B------:R-:W-:Y:S01]  /*ee70*/  ULDC UR8, c[0x0][0x9e0] ;  /* 0x0002780000087ab9 */ /* 0x000fe20000000800 */
[----:B------:R-:W-:Y:S02]  /*ee80*/  SHF.R.S32.HI R9, RZ, 0x7, R9 ;  /* 0x00000007ff097819 */ /* 0x000fe40000011409 */
        /* <DEDUP_REMOVED lines=24> */
[----:B--2---:R-:W-:-:S04]  /*f010*/  VIMNMX R10, R10, R9, !PT ;  /* 0x000000090a0a7248 */ /* 0x004fc80007fe0100 */
[----:B------:R-:W-:Y:S01]  /*f020*/  ISETP.GE.AND P3, PT, R4, R10, PT ;  /* 0x0000000a0400720c */ /* 0x000fe20003f66270 */
[----:B------:R0:W-:-:S12]  /*f030*/  STL [R1+0x24], R10 ;  /* 0x0000240a01007387 */ /* 0x0001d80000100800 */
[----:B0-----:R-:W-:Y:S05]  /*f040*/  @!P3 BRA `(.L_x_1231) ;  /* 0x00000034000cb947 */ /* 0x001fea0003800000 */
[----:B------:R-:W-:Y:S02]  /*f050*/  IMAD.IADD R8, R155, 0x1, R40 ;  /* 0x000000019b087824 */ /* 0x000fe400078e0228 */
[----:B------:R-:W-:Y:S02]  /*f060*/  IMAD.MOV.U32 R135, RZ, RZ, RZ ;  /* 0x000000ffff877224 */ /* 0x000fe400078e00ff */
[----:B------:R-:W-:Y:S01]  /*f070*/  VIADD R9, R8, 0x8 ;  /* 0x0000000808097836 */ /* 0x000fe20000000000 */
[----:B------:R-:W-:-:S04]  /*f080*/  LOP3.LUT R143, RZ, R8, RZ, 0x33, !PT ;  /* 0x00000008ff8f7212 */ /* 0x000fc800078e33ff */
[----:B------:R-:W-:-:S07]  /*f090*/  LOP3.LUT R140, RZ, R9, RZ, 0x33, !PT ;  /* 0x00000009ff8c7212 */ /* 0x000fce00078e33ff */
.L_x_1249:
[----:B------:R-:W2:Y:S01]  /*f0a0*/  LDL R0, [R1+0xc] ;  /* 0x00000c0001007983 */ /* 0x000ea20000100800 */
[----:B------:R-:W-:Y:S01]  /*f0b0*/  VIADD R10, R17, 0x1 ;  /* 0x00000001110a7836 */ /* 0x000fe20000000000 */
[----:B------:R-:W-:Y:S05]  /*f0c0*/  YIELD ;  /* 0x0000000000007946 */ /* 0x000fea0003800000 */
[----:B------:R-:W-:-:S04]  /*f0d0*/  ISETP.NE.AND P4, PT, R10, 0x2, PT ;  /* 0x000000020a00780c */ /* 0x000fc80003f85270 */
[----:B------:R-:W-:Y:S02]  /*f0e0*/  SEL R11, RZ, 0x1, P4 ;  /* 0x00000001ff0b7807 */ /* 0x000fe40002000000 */
[----:B------:R-:W-:Y:S02]  /*f0f0*/  SEL R10, R10, RZ, P4 ;  /* 0x000000ff0a0a7207 */ /* 0x000fe40002000000 */
[----:B------:R-:W-:Y:S02]  /*f100*/  LOP3.LUT R11, R22, R11, RZ, 0x3c, !PT ;  /* 0x0000000b160b7212 */ /* 0x000fe400078e3cff */
[----:B--2---:R-:W-:-:S13]  /*f110*/  ISETP.NE.AND P3, PT, R0, RZ, PT ;  /* 0x000000ff0000720c */ /* 0x004fda0003f65270 */
[----:B------:R-:W-:Y:S05]  /*f120*/  @P3 BRA `(.L_x_1232) ;  /* 0x0000000000303947 */ /* 0x000fea0003800000 */
[----:B------:R-:W-:Y:S05]  /*f130*/  @!P0 BRA `(.L_x_1233) ;  /* 0x0000000000048947 */ /* 0x000fea0003800000 */
[----:B------:R-:W-:Y:S01]  /*f140*/  BPT.TRAP 0x1 ;  /* 0x000000040000795c */ /* 0x000fe20000300000 */
.L_x_1233:
[----:B------:R-:W-:Y:S01]  /*f150*/  IMAD R15, R10, 0x8, R2 ;  /* 0x000000080a0f7824 */ /* 0x000fe200078e0202 */
[----:B------:R-:W-:-:S04]  /*f160*/  SHF.L.U32 R0, R11, 0x1f, RZ ;  /* 0x0000001f0b007819 */ /* 0x000fc800000006ff */
[----:B------:R0:W1:Y:S01]  /*f170*/  SYNCS.PHASECHK.TRANS64.TRYWAIT P4, [R15+URZ+0x2d830], R0 ;  /* 0x02d830000f0075a7 */ /* 0x000062000808017f */
[----:B------:R-:W-:Y:S05]  /*f180*/  @!P0 BRA `(.L_x_1234) ;  /* 0x0000000000048947 */ /* 0x000fea0003800000 */
[----:B------:R-:W-:Y:S01]  /*f190*/  BPT.TRAP 0x1 ;  /* 0x000000040000795c */ /* 0x000fe20000300000 */
.L_x_1234:
[----:B------:R-:W-:Y:S04]  /*f1a0*/  BSSY B0, `(.L_x_1232) ;  /* 0x0000004000007945 */ /* 0x000fe80003800000 */
[----:B-1----:R-:W-:Y:S05]  /*f1b0*/  @P4 BRA `(.L_x_1235) ;  /* 0x0000000000084947 */ /* 0x002fea0003800000 */
[----:B------:R-:W1:Y:S02]  /*f1c0*/  SYNCS.PHASECHK.TRANS64.TRYWAIT P4, [R15+URZ+0x2d830], R0 ;  /* 0x02d830000f0075a7 */ /* 0x000e64000808017f */
[----:B-1----:R-:W-:Y:S05]  /*f1d0*/  @!P4 BRA `(.L_x_1236) ;  /* 0x00000118006cc947 */ /* 0x002fea0003800000 */
.L_x_1235:
[----:B------:R-:W-:Y:S05]  /*f1e0*/  BSYNC B0 ;  /* 0x0000000000007941 */ /* 0x000fea0003800000 */
.L_x_1232:
[----:B------:R-:W2:Y:S01]  /*f1f0*/  LDL R14, [R1+0x10] ;  /* 0x00001000010e7983 */ /* 0x000ea20000100800 */
[----:B01----:R-:W0:Y:S01]  /*f200*/  S2R R0, SR_TID.X ;  /* 0x0000000000007919 */ /* 0x003e220000002100 */
[----:B------:R-:W-:Y:S05]  /*f210*/  WARPSYNC.ALL ;  /* 0x0000000000007948 */ /* 0x000fea0003800000 */
[----:B------:R-:W-:Y:S01]  /*f220*/  IMAD.MOV.U32 R15, RZ, RZ, -0x7fffffe0 ;  /* 0x80000020ff0f7424 */ /* 0x000fe200078e00ff */
[----:B0-----:R-:W-:-:S05]  /*f230*/  SHF.R.U32.HI R0, RZ, 0x7, R0 ;  /* 0x00000007ff007819 */ /* 0x001fca0000011600 */
[----:B------:R-:W-:Y:S01]  /*f240*/  VIADD R0, R0, 0x8 ;  /* 0x0000000800007836 */ /* 0x000fe20000000000 */
[----:B------:R-:W-:Y:S01]  /*f250*/  R2UR UR15, R15 ;  /* 0x000000000f0f72ca */ /* 0x000fe200000e0000 */
[----:B------:R-:W-:Y:S01]  /*f260*/  IMAD.MOV.U32 R25, RZ, RZ, -0x7fffffe0 ;  /* 0x80000020ff197424 */ /* 0x000fe200078e00ff */
[----:B------:R-:W-:Y:S01]  /*f270*/  R2UR UR12, R12 ;  /* 0x000000000c0c72ca */ /* 0x000fe200000e0000 */
[----:B------:R-:W-:Y:S01]  /*f280*/  IMAD.MOV.U32 R27, RZ, RZ, -0x7fffffe0 ;  /* 0x80000020ff1b7424 */ /* 0x000fe200078e00ff */
[----:B------:R-:W-:Y:S02]  /*f290*/  R2UR UR13, R13 ;  /* 0x000000000d0d72ca */ /* 0x000fe400000e0000 */
[C---:B------:R-:W-:Y:S02]  /*f2a0*/  R2UR UR19, R25.reuse ;  /* 0x00000000191372ca */ /* 0x040fe400000e0000 */
[----:B------:R-:W-:Y:S02]  /*f2b0*/  R2UR UR27, R25 ;  /* 0x00000000191b72ca */ /* 0x000fe400000e0000 */
[----:B------:R-:W-:-:S02]  /*f2c0*/  R2UR UR31, R27 ;  /* 0x000000001b1f72ca */ /* 0x000fc400000e0000 */
[----:B------:R-:W-:Y:S02]  /*f2d0*/  R2UR UR16, R152 ;  /* 0x00000000981072ca */ /* 0x000fe400000e0000 */
[----:B------:R-:W-:Y:S01]  /*f2e0*/  R2UR UR17, R153 ;  /* 0x00000000991172ca */ /* 0x000fe200000e0000 */
[----:B------:R0:W-:Y:S01]  /*f2f0*/  BAR.SYNC.DEFER_BLOCKING R0, 0x100 ;  /* 0x000400000000751d */ /* 0x0001e20000010000 */
[----:B------:R-:W-:Y:S01]  /*f300*/  IMAD.MOV.U32 R21, RZ, RZ, -0x7fffffe0 ;  /* 0x80000020ff157424 */ /* 0x000fe200078e00ff */
[----:B------:R-:W-:Y:S02]  /*f310*/  R2UR UR20, R150 ;  /* 0x00000000961472ca */ /* 0x000fe400000e0000 */
[----:B------:R-:W-:Y:S01]  /*f320*/  R2UR UR21, R151 ;  /* 0x00000000971572ca */ /* 0x000fe200000e0000 */
[----:B--2---:R-:W-:-:S04]  /*f330*/  IMAD R14, R10, 0x600, R14 ;  /* 0x000006000a0e7824 */ /* 0x004fc800078e020e */
[C---:B------:R-:W-:Y:S01]  /*f340*/  VIADD R24, R14.reuse, 0x2 ;  /* 0x000000020e187836 */ /* 0x040fe20000000000 */
[C---:B------:R-:W-:Y:S01]  /*f350*/  R2UR UR14, R14.reuse ;  /* 0x000000000e0e72ca */ /* 0x040fe200000e0000 */
[----:B------:R-:W-:-:S03]  /*f360*/  VIADD R26, R14, 0x400 ;  /* 0x000004000e1a7836 */ /* 0x000fc60000000000 */
[----:B------:R-:W-:Y:S01]  /*f370*/  R2UR UR18, R24 ;  /* 0x00000000181272ca */ /* 0x000fe200000e0000 */
[----:B------:R-:W-:Y:S01]  /*f380*/  VIADD R24, R14, 0x202 ;  /* 0x000002020e187836 */ /* 0x000fe20000000000 */
[----:B------:R-:W-:-:S04]  /*f390*/  R2UR UR30, R26 ;  /* 0x000000001a1e72ca */ /* 0x000fc800000e0000 */
[----:B------:R-:W-:Y:S02]  /*f3a0*/  R2UR UR26, R24 ;  /* 0x00000000181a72ca */ /* 0x000fe400000e0000 */
[----:B------:R-:W-:-:S06]  /*f3b0*/  WARPGROUP.ARRIVE ;  /* 0x00000000000079c5 */ /* 0x000fcc0000000000 */
[----:B------:R-:W-:Y:S01]  /*f3c0*/  HGMMA.64x128x16.F32.BF16 R24, gdesc[UR12], RZ, !UPT, gsb0 ;  /* 0x01e000000c1879f0 */ /* 0x000fe2000c0018ff */
[----:B------:R-:W-:Y:S01]  /*f3d0*/  VIADD R20, R14, 0x200 ;  /* 0x000002000e147836 */ /* 0x000fe20000000000 */
[----:B------:R-:W-:-:S04]  /*f3e0*/  R2UR UR23, R21 ;  /* 0x00000000151772ca */ /* 0x000fc800000e0000 */
[----:B------:R-:W-:Y:S01]  /*f3f0*/  R2UR UR22, R20 ;  /* 0x00000000141672ca */ /* 0x000fe200000e0000 */
[----:B------:R-:W-:Y:S02]  /*f400*/  WARPGROUP.DEPBAR.LE gsb0, 0x0 ;  /* 0x00008000000079c5 */ /* 0x000fe40000010000 */
[----:B------:R-:W-:-:S06]  /*f410*/  WARPGROUP.ARRIVE ;  /* 0x00000000000079c5 */ /* 0x000fcc0000000000 */
[----:B------:R-:W-:Y:S01]  /*f420*/  HGMMA.64x128x16.F32.BF16 R24, gdesc[UR16], R24, gsb0 ;  /* 0x01e00000101879f0 */ /* 0x000fe20008001818 */
[----:B------:R-:W-:Y:S02]  /*f430*/  R2UR UR24, R148 ;  /* 0x00000000941872ca */ /* 0x000fe400000e0000 */
        /* <DEDUP_REMOVED lines=9> */
[----:B------:R-:W-:Y:S01]  /*f4d0*/  VIADD R14, R14, 0x402 ;  /* 0x000004020e0e7836 */ /* 0x000fe20000000000 */
[----:B------:R-:W-:Y:S02]  /*f4e0*/  R2UR UR35, R15 ;  /* 0x000000000f2372ca */ /* 0x000fe400000e0000 */
[----:B------:R-:W-:Y:S02]  /*f4f0*/  R2UR UR32, R144 ;  /* 0x00000000902072ca */ /* 0x000fe400000e0000 */
[----:B------:R-:W-:Y:S02]  /*f500*/  R2UR UR34, R14 ;  /* 0x000000000e2272ca */ /* 0x000fe400000e0000 */
[----:B------:R-:W-:Y:S01]  /*f510*/  R2UR UR33, R145 ;  /* 0x00000000912172ca */ /* 0x000fe200000e0000 */
[----:B------:R-:W-:Y:S02]  /*f520*/  WARPGROUP.DEPBAR.LE gsb0, 0x0 ;  /* 0x00008000000079c5 */ /* 0x000fe40000010000 */
[----:B------:R-:W-:-:S06]  /*f530*/  WARPGROUP.ARRIVE ;  /* 0x00000000000079c5 */ /* 0x000fcc0000000000 */
        /* <DEDUP_REMOVED lines=8> */
.L_x_1238:
[----:B------:R-:W-:Y:S01]  /*f5c0*/  SHF.L.U32 R0, R22, 0x1f, RZ ;  /* 0x0000001f16007819 */ /* 0x000fe200000006ff */
[----:B------:R-:W-:-:S04]  /*f5d0*/  IMAD R14, R17, 0x8, R2 ;  /* 0x00000008110e7824 */ /* 0x000fc800078e0202 */
[----:B------:R0:W1:Y:S01]  /*f5e0*/  SYNCS.PHASECHK.TRANS64.TRYWAIT P3, [R14+URZ+0x2d850], R0 ;  /* 0x02d850000e0075a7 */ /* 0x000062000806017f */
[----:B------:R-:W-:Y:S05]  /*f5f0*/  @!P0 BRA `(.L_x_1239) ;  /* 0x0000000000048947 */ /* 0x000fea0003800000 */
[----:B------:R-:W-:Y:S01]  /*f600*/  BPT.TRAP 0x1 ;  /* 0x000000040000795c */ /* 0x000fe20000300000 */
.L_x_1239:
[----:B-1----:R-:W-:Y:S05]  /*f610*/  @P3 BRA `(.L_x_1237) ;  /* 0x0000000000083947 */ /* 0x002fea0003800000 */
[----:B------:R-:W1:Y:S02]  /*f620*/  SYNCS.PHASECHK.TRANS64.TRYWAIT P3, [R14+URZ+0x2d850], R0 ;  /* 0x02d850000e0075a7 */ /* 0x000e64000806017f */
[----:B-1----:R-:W-:Y:S05]  /*f630*/  @!P3 BRA `(.L_x_1240) ;  /* 0x000001140068b947 */ /* 0x002fea0003800000 */
.L_x_1237:
[----:B------:R-:W2:Y:S01]  /*f640*/  LDL R20, [R1+0x14] ;  /* 0x0000140001147983 */ /* 0x000ea20000100800 */
[----:B------:R-:W-:Y:S05]  /*f650*/  WARPSYNC.ALL ;  /* 0x0000000000007948 */ /* 0x000fea0003800000 */
[----:B01----:R-:W-:Y:S01]  /*f660*/  VIADD R0, R2, 0x400 ;  /* 0x0000040002007836 */ /* 0x003fe20000000000 */
[----:B------:R-:W3:Y:S04]  /*f670*/  LDL R22, [R1+0x30] ;  /* 0x0000300001167983 */ /* 0x000ee80000100800 */
[----:B------:R-:W-:Y:S01]  /*f680*/  SHF.R.U32.HI R0, RZ, 0x4, R0 ;  /* 0x00000004ff007819 */ /* 0x000fe20000011600 */
[----:B------:R-:W-:Y:S01]  /*f690*/  IMAD.MOV.U32 R15, RZ, RZ, 0x40000040 ;  /* 0x40000040ff0f7424 */ /* 0x000fe200078e00ff */
[----:B------:R-:W4:Y:S02]  /*f6a0*/  LDL R141, [R1+0x40] ;  /* 0x00004000018d7983 */ /* 0x000f240000100800 */
[----:B------:R-:W-:-:S04]  /*f6b0*/  LOP3.LUT R0, R0, 0x3fff, RZ, 0xc0, !PT ;  /* 0x00003fff00007812 */ /* 0x000fc800078ec0ff */
[----:B------:R-:W-:Y:S02]  /*f6c0*/  LOP3.LUT R0, R0, 0x2000000, RZ, 0xfc, !PT ;  /* 0x0200000000007812 */ /* 0x000fe400078efcff */
[C---:B------:R-:W-:Y:S02]  /*f6d0*/  R2UR UR13, R15.reuse ;  /* 0x000000000f0d72ca */ /* 0x040fe400000e0000 */
[----:B------:R-:W-:Y:S01]  /*f6e0*/  R2UR UR45, R15 ;  /* 0x000000000f2d72ca */ /* 0x000fe200000e0000 */
[----:B------:R-:W-:-:S05]  /*f6f0*/  IMAD.MOV.U32 R15, RZ, RZ, -0x7fffffe0 ;  /* 0x80000020ff0f7424 */ /* 0x000fca00078e00ff */
[----:B------:R-:W-:Y:S01]  /*f700*/  R2UR UR15, R15 ;  /* 0x000000000f0f72ca */ /* 0x000fe200000e0000 */
[----:B------:R-:W-:Y:S01]  /*f710*/  WARPGROUP.ARRIVE ;  /* 0x00000000000079c5 */ /* 0x000fe20000000000 */
[----:B------:R-:W-:-:S05]  /*f720*/  IMAD.MOV.U32 R21, RZ, RZ, 0x40000040 ;  /* 0x40000040ff157424 */ /* 0x000fca00078e00ff */
[C---:B------:R-:W-:Y:S02]  /*f730*/  R2UR UR17, R21.reuse ;  /* 0x00000000151172ca */ /* 0x040fe400000e0000 */
[C---:B------:R-:W-:Y:S02]  /*f740*/  R2UR UR21, R21.reuse ;  /* 0x00000000151572ca */ /* 0x040fe400000e0000 */
[C---:B------:R-:W-:Y:S02]  /*f750*/  R2UR UR25, R21.reuse ;  /* 0x00000000151972ca */ /* 0x040fe400000e0000 */
[C---:B------:R-:W-:Y:S02]  /*f760*/  R2UR UR29, R21.reuse ;  /* 0x00000000151d72ca */ /* 0x040fe400000e0000 */
[C---:B------:R-:W-:Y:S02]  /*f770*/  R2UR UR33, R21.reuse ;  /* 0x00000000152172ca */ /* 0x040fe400000e0000 */
[----:B------:R-:W-:Y:S01]  /*f780*/  R2UR UR41, R21 ;  /* 0x00000000152972ca */ /* 0x000fe200000e0000 */
[----:B------:R-:W-:-:S05]  /*f790*/  IMAD.MOV.U32 R21, RZ, RZ, -0x7fffffe0 ;  /* 0x80000020ff157424 */ /* 0x000fca00078e00ff */
[----:B------:R-:W-:Y:S01]  /*f7a0*/  R2UR UR19, R21 ;  /* 0x00000000151372ca */ /* 0x000fe200000e0000 */
[----:B------:R-:W-:Y:S01]  /*f7b0*/  IMAD.MOV.U32 R21, RZ, RZ, -0x7fffffe0 ;  /* 0x80000020ff157424 */ /* 0x000fe200078e00ff */
[----:B--2---:R-:W-:-:S05]  /*f7c0*/  LOP3.LUT R14, R20, 0x10000, RZ, 0xfc, !PT ;  /* 0x00010000140e7812 */ /* 0x004fca00078efcff */
        /* <DEDUP_REMOVED lines=9> */
[----:B------:R-:W-:-:S04]  /*f860*/  R2UR UR12, R14 ;  /* 0x000000000e0c72ca */ /* 0x000fc800000e0000 */
[----:B------:R-:W-:Y:S01]  /*f870*/  R2UR UR32, R20 ;  /* 0x00000000142072ca */ /* 0x000fe200000e0000 */
[C---:B------:R-:W-:Y:S02]  /*f880*/  VIADD R20, R14.reuse, 0x604 ;  /* 0x000006040e147836 */ /* 0x040fe40000000000 */
[----:B------:R-:W-:-:S05]  /*f890*/  VIADD R14, R14, 0x606 ;  /* 0x000006060e0e7836 */ /* 0x000fca0000000000 */
[----:B------:R-:W-:Y:S01]  /*f8a0*/  R2UR UR44, R14 ;  /* 0x000000000e2c72ca */ /* 0x000fe200000e0000 */
[----:B------:R-:W-:-:S05]  /*f8b0*/  IMAD R14, R17, 0x600, R0 ;  /* 0x00000600110e7824 */ /* 0x000fca00078e0200 */
[----:B------:R-:W-:-:S13]  /*f8c0*/  R2UR UR14, R14 ;  /* 0x000000000e0e72ca */ /* 0x000fda00000e0000 */
[----:B------:R-:W-:Y:S01]  /*f8d0*/  HGMMA.64x96x16.F32.BF16 R88, gdesc[UR12].tnspB, R88, gsb0 ;  /* 0x416000000c5879f0 */ /* 0x000fe20008001858 */
[----:B------:R-:W-:Y:S01]  /*f8e0*/  R2UR UR40, R20 ;  /* 0x00000000142872ca */ /* 0x000fe200000e0000 */
[----:B------:R-:W-:-:S05]  /*f8f0*/  VIADD R20, R14, 0x40 ;  /* 0x000000400e147836 */ /* 0x000fca0000000000 */
[----:B------:R-:W-:Y:S01]  /*f900*/  R2UR UR18, R20 ;  /* 0x00000000141272ca */ /* 0x000fe200000e0000 */
[----:B------:R-:W-:Y:S01]  /*f910*/  VIADD R20, R14, 0x80 ;  /* 0x000000800e147836 */ /* 0x000fe20000000000 */
[----:B------:R-:W-:Y:S01]  /*f920*/  R2UR UR23, R21 ;  /* 0x00000000151772ca */ /* 0x000fe200000e0000 */
[----:B------:R-:W-:Y:S02]  /*f930*/  WARPGROUP.DEPBAR.LE gsb0, 0x0 ;  /* 0x00008000000079c5 */ /* 0x000fe40000010000 */
[----:B------:R-:W-:-:S08]  /*f940*/  WARPGROUP.ARRIVE ;  /* 0x00000000000079c5 */ /* 0x000fd00000000000 */
        /* <DEDUP_REMOVED lines=36> */
[----:B------:R-:W-:Y:S03]  /*fb90*/  HGMMA.64x96x16.F32.BF16 R88, gdesc[UR40].tnspB, R88, gsb0 ;  /* 0x41600000285879f0 */ /* 0x000fe60008001858 */
[----:B------:R-:W0:Y:S01]  /*fba0*/  S2R R154, SR_TID.X ;  /* 0x00000000009a7919 */ /* 0x000e220000002100 */
[----:B------:R-:W-:Y:S02]  /*fbb0*/  @!P1 IMAD R14, R10, 0x8, R2 ;  /* 0x000000080a0e9824 */ /* 0x000fe400078e0202 */
[----:B------:R-:W-:Y:S02]  /*fbc0*/  IMAD.U32 R20, RZ, RZ, UR6 ;  /* 0x00000006ff147e24 */ /* 0x000fe4000f8e00ff */
[----:B------:R-:W-:Y:S01]  /*fbd0*/  @!P1 VIADD R14, R14, 0x2d840 ;  /* 0x0002d8400e0e9836 */ /* 0x000fe20000000000 */
[----:B------:R-:W-:Y:S02]  /*fbe0*/  WARPGROUP.DEPBAR.LE gsb0, 0x0 ;  /* 0x00008000000079c5 */ /* 0x000fe40000010000 */
[----:B------:R-:W-:-:S06]  /*fbf0*/  WARPGROUP.ARRIVE ;  /* 0x00000000000079c5 */ /* 0x000fcc0000000000 */
[----:B------:R-:W-:Y:S01]  /*fc00*/  HGMMA.64x96x16.F32.BF16 R88, gdesc[UR44].tnspB, R88, gsb0 ;  /* 0x416000002c5879f0 */ /* 0x000fe20008001858 */
[----:B0-----:R-:W-:-:S05]  /*fc10*/  SHF.R.U32.HI R142, RZ, 0x7, R154 ;  /* 0x00000007ff8e7819 */ /* 0x001fca000001169a */
[----:B------:R-:W-:Y:S02]  /*fc20*/  VIADD R0, R142, 0x9 ;  /* 0x000000098e007836 */ /* 0x000fe40000000000 */
[----:B------:R-:W-:-:S05]  /*fc30*/  IMAD.SHL.U32 R142, R4, 0x80, RZ ;  /* 0x00000080048e7824 */ /* 0x000fca00078e00ff */
[----:B---3--:R-:W-:Y:S02]  /*fc40*/  IADD3 R22, R22, 0x1, -R142 ;  /* 0x0000000116167810 */ /* 0x008fe40007ffe88e */
[----:B------:R-:W-:-:S03]  /*fc50*/  ISETP.GE.U32.AND P3, PT, R154, 0x180, PT ;  /* 0x000001809a00780c */ /* 0x000fc60003f66070 */
[----:B----4-:R-:W-:Y:S01]  /*fc60*/  IMAD.IADD R22, R22, 0x1, -R141 ;  /* 0x0000000116167824 */ /* 0x010fe200078e0a8d */
[----:B------:R-:W-:Y:S02]  /*fc70*/  LOP3.LUT R141, RZ, R20, RZ, 0x33, !PT ;  /* 0x00000014ff8d7212 */ /* 0x000fe400078e33ff */
[----:B------:R-:W-:Y:S01]  /*fc80*/  SEL R0, R0, 0x9, !P3 ;  /* 0x0000000900007807 */ /* 0x000fe20005800000 */
[----:B------:R-:W-:Y:S01]  /*fc90*/  IMAD R22, R136, -0x2, R22 ;  /* 0xfffffffe88167824 */ /* 0x000fe200078e0216 */
[----:B------:R-:W-:-:S03]  /*fca0*/  @!P1 PRMT R14, RZ, 0x654, R14 ;  /* 0x00000654ff0e9816 */ /* 0x000fc6000000000e */
[----:B------:R-:W-:Y:S02]  /*fcb0*/  IMAD.IADD R141, R141, 0x1, R22 ;  /* 0x000000018d8d7824 */ /* 0x000fe400078e0216 */
[----:B------:R-:W-:-:S04]  /*fcc0*/  VIADD R22, R22, UR9 ;  /* 0x0000000916167c36 */ /* 0x000fc80008000000 */
[C---:B------:R-:W-:Y:S01]  /*fcd0*/  IMAD.IADD R21, R155.reuse, 0x1, R22 ;  /* 0x000000019b157824 */ /* 0x040fe200078e0216 */
[----:B------:R-:W-:Y:S02]  /*fce0*/  WARPGROUP.DEPBAR.LE gsb0, 0x0 ;  /* 0x00008000000079c5 */ /* 0x000fe40000010000 */
[----:B------:R0:W-:Y:S06]  /*fcf0*/  BAR.ARV R0, 0x100 ;  /* 0x000400000000751d */ /* 0x0001ec0000002000 */
[----:B------:R1:W-:Y:S01]  /*fd00*/  @!P1 SYNCS.ARRIVE.TRANS64.RED.A1T0 RZ, [R14+URZ], RZ ;  /* 0x000000ff0eff99a7 */ /* 0x0003e2000810043f */
[----:B0-----:R-:W-:Y:S01]  /*fd10*/  IMAD.IADD R0, R155, 0x1, R141 ;  /* 0x000000019b007824 */ /* 0x001fe200078e028d */
[----:B-1----:R-:W-:Y:S06]  /*fd20*/  @!P2 BRA `(.L_x_1241) ;  /* 0x000000000058a947 */ /* 0x002fec0003800000 */
        /* <DEDUP_REMOVED lines=11> */
.L_x_1243:
[----:B------:R-:W-:-:S05]  /*fde0*/  IMAD.U32 R154, RZ, RZ, UR4 ;  /* 0x00000004ff9a7e24 */ /* 0x000fca000f8e00ff */
[----:B------:R-:W-:-:S13]  /*fdf0*/  ISETP.NE.AND P3, PT, R154, 0x1, PT ;  /* 0x000000019a00780c */ /* 0x000fda0003f65270 */
[----:B------:R-:W0:Y:S02]  /*fe00*/  @P3 LDC.64 R14, c[0x0][0x9e8] ;  /* 0x00027a00ff0e3b82 */ /* 0x000e240000000a00 */
[----:B0-----:R-:W-:-:S04]  /*fe10*/  @P3 IMAD.HI.U32 R156, R8, R14, RZ ;  /* 0x0000000e089c3227 */ /* 0x001fc800078e00ff */
[----:B------:R-:W-:Y:S01]  /*fe20*/  IMAD.MOV.U32 R14, RZ, RZ, R8 ;  /* 0x000000ffff0e7224 */ /* 0x000fe200078e0008 */
[----:B------:R-:W-:-:S07]  /*fe30*/  @P3 SHF.R.U32.HI R14, RZ, R15, R156 ;  /* 0x0000000fff0e3219 */ /* 0x000fce000001169c */
.L_x_1244:
[----:B------:R-:W-:Y:S05]  /*fe40*/  BSYNC B0 ;  /* 0x0000000000007941 */ /* 0x000fea0003800000 */
.L_x_1242:
[----:B------:R-:W-:-:S04]  /*fe50*/  IMAD R14, R14, R154, -R142 ;  /* 0x0000009a0e0e7224 */ /* 0x000fc800078e0a8e */
[----:B------:R-:W-:-:S05]  /*fe60*/  IMAD R14, R136, -0x2, R14 ;  /* 0xfffffffe880e7824 */ /* 0x000fca00078e020e */
[----:B------:R-:W-:Y:S02]  /*fe70*/  VIMNMX R0, R0, R14, !PT ;  /* 0x0000000e00007248 */ /* 0x000fe40007fe0100 */
[----:B------:R-:W-:-:S07]  /*fe80*/  VIADDMNMX R21, R14, R154, R21, PT ;  /* 0x0000009a0e157246 */ /* 0x000fce0003800115 */
.L_x_1241:
[----:B------:R-:W2:Y:S01]  /*fe90*/  LDL R14, [R1+0x4] ;  /* 0x00000400010e7983 */ /* 0x000ea20000100800 */
[----:B------:R-:W-:-:S04]  /*fea0*/  ISETP.GT.AND P3, PT, R4, -0x1, PT ;  /* 0xffffffff0400780c */ /* 0x000fc80003f64270 */
[C---:B------:R-:W-:Y:S02]  /*feb0*/  ISETP.GT.AND P5, PT, R0.reuse, RZ, P3 ;  /* 0x000000ff0000720c */ /* 0x040fe40001fa4270 */
[----:B------:R-:W-:Y:S02]  /*fec0*/  ISETP.GT.AND P4, PT, R0, 0x1, P3 ;  /* 0x000000010000780c */ /* 0x000fe40001f84270 */
[C---:B------:R-:W-:Y:S02]  /*fed0*/  ISETP.LT.OR P5, PT, R21.reuse, 0x1, P5 ;  /* 0x000000011500780c */ /* 0x040fe40002fa1670 */
[----:B------:R-:W-:Y:S02]  /*fee0*/  ISETP.LT.OR P4, PT, R21, 0x2, P4 ;  /* 0x000000021500780c */ /* 0x000fe40002781670 */
[----:B------:R-:W-:Y:S02]  /*fef0*/  FSEL R24, R24, -INF , !P5 ;  /* 0xff80000018187808 */ /* 0x000fe40006800000 */
[----:B------:R-:W-:-:S02]  /*ff00*/  FSEL R25, R25, -INF , !P4 ;  /* 0xff80000019197808 */ /* 0x000fc40006000000 */
[C---:B------:R-:W-:Y:S02]  /*ff10*/  ISETP.GT.AND P5, PT, R0.reuse, 0x8, P3 ;  /* 0x000000080000780c */ /* 0x040fe40001fa4270 */
        /* <DEDUP_REMOVED lines=88> */
[----:B------:R-:W-:Y:S01]  /*104a0*/  FSEL R85, R85, -INF , !P4 ;  /* 0xff80000055557808 */ /* 0x000fe20006000000 */
[----:B--2---:R-:W-:-:S02]  /*104b0*/  IMAD.IADD R22, R14, 0x1, R22 ;  /* 0x000000010e167824 */ /* 0x004fc400078e0216 */
[----:B------:R-:W-:Y:S01]  /*104c0*/  IMAD.IADD R141, R14, 0x1, R141 ;  /* 0x000000010e8d7824 */ /* 0x000fe200078e028d */
        /* <DEDUP_REMOVED lines=12> */
.L_x_1247:
[----:B------:R-:W-:-:S05]  /*10590*/  IMAD.U32 R0, RZ, RZ, UR4 ;  /* 0x00000004ff007e24 */ /* 0x000fca000f8e00ff */
[----:B------:R-:W-:-:S13]  /*105a0*/  ISETP.NE.AND P4, PT, R0, 0x1, PT ;  /* 0x000000010000780c */ /* 0x000fda0003f85270 */
[----:B------:R-:W0:Y:S02]  /*105b0*/  @P4 LDC.64 R14, c[0x0][0x9e8] ;  /* 0x00027a00ff0e4b82 */ /* 0x000e240000000a00 */
[----:B0-----:R-:W-:-:S04]  /*105c0*/  @P4 IMAD.HI.U32 R21, R9, R14, RZ ;  /* 0x0000000e09154227 */ /* 0x001fc800078e00ff */
[----:B------:R-:W-:Y:S01]  /*105d0*/  IMAD.MOV.U32 R14, RZ, RZ, R9 ;  /* 0x000000ffff0e7224 */ /* 0x000fe200078e0009 */
[----:B------:R-:W-:-:S07]  /*105e0*/  @P4 SHF.R.U32.HI R14, RZ, R15, R21 ;  /* 0x0000000fff0e4219 */ /* 0x000fce0000011615 */
.L_x_1248:
[----:B------:R-:W-:Y:S05]  /*105f0*/  BSYNC B0 ;  /* 0x0000000000007941 */ /* 0x000fea0003800000 */
.L_x_1246:
[----:B------:R-:W-:-:S04]  /*10600*/  IMAD R142, R14, R0, -R142 ;  /* 0x000000000e8e7224 */ /* 0x000fc800078e0a8e */
[----:B------:R-:W-:-:S05]  /*10610*/  IMAD R142, R136, -0x2, R142 ;  /* 0xfffffffe888e7824 */ /* 0x000fca00078e028e */
[----:B------:R-:W-:Y:S02]  /*10620*/  VIMNMX R141, R141, R142, !PT ;  /* 0x0000008e8d8d7248 */ /* 0x000fe40007fe0100 */
[----:B------:R-:W-:-:S07]  /*10630*/  VIADDMNMX R22, R142, R0, R22, PT ;  /* 0x000000008e167246 */ /* 0x000fce0003800116 */
.L_x_1245:
[----:B------:R-:W-:Y:S01]  /*10640*/  @!P1 IMAD R0, R17, 0x8, R2 ;  /* 0x0000000811009824 */ /* 0x000fe200078e0202 */
[----:B------:R-:W2:Y:S03]  /*10650*/  LDL R142, [R1+0x28] ;  /* 0x00002800018e7983 */ /* 0x000ea60000100800 */
[----:B------:R-:W-:-:S05]  /*10660*/  @!P1 VIADD R0, R0, 0x2d860 ;  /* 0x0002d86000009836 */ /* 0x000fca0000000000 */
[----:B------:R-:W-:-:S04]  /*10670*/  @!P1 PRMT R0, RZ, 0x654, R0 ;  /* 0x00000654ff009816 */ /* 0x000fc80000000000 */
[----:B------:R0:W-:Y:S02]  /*10680*/  @!P1 SYNCS.ARRIVE.TRANS64.RED.A1T0 RZ, [R0+URZ], RZ ;  /* 0x000000ff00ff99a7 */ /* 0x0001e4000810043f */
[----:B0-----:R-:W-:-:S04]  /*10690*/  FMNMX.FTZ R0, R24, R3, !PT ;  /* 0x0000000318007209 */ /* 0x001fc80007810000 */
        /* <DEDUP_REMOVED lines=34> */
[----:B0-----:R-:W-:Y:S02]  /*108c0*/  FMNMX.FTZ R14, R14, R0, !PT ;  /* 0x000000000e0e7209 */ /* 0x001fe40007810000 */
[----:B------:R-:W0:Y:S02]  /*108d0*/  LDC R0, c[0x0][0x988] ;  /* 0x00026200ff007b82 */ /* 0x000e240000000800 */
[----:B------:R-:W-:-:S04]  /*108e0*/  FSETP.NEU.FTZ.AND P4, PT, R14, -INF , PT ;  /* 0xff8000000e00780b */ /* 0x000fc80003f9d000 */
[----:B------:R-:W-:-:S05]  /*108f0*/  FSEL R15, R14, RZ, P4 ;  /* 0x000000ff0e0f7208 */ /* 0x000fca0002000000 */
[----:B------:R-:W-:Y:S01]  /*10900*/  FADD.FTZ R15, -R15, R3 ;  /* 0x000000030f0f7221 */ /* 0x000fe20000010100 */
[----:B0-----:R-:W-:-:S03]  /*10910*/  FMUL.FTZ R3, R14, R0 ;  /* 0x000000000e037220 */ /* 0x001fc60000410000 */
[-C--:B------:R-:W-:Y:S02]  /*10920*/  FMUL.FTZ R15, R15, R0.reuse ;  /* 0x000000000f0f7220 */ /* 0x080fe40000410000 */
[----:B------:R-:W-:Y:S02]  /*10930*/  FSEL R3, R3, RZ, P4 ;  /* 0x000000ff03037208 */ /* 0x000fe40002000000 */
[----:B------:R-:W-:Y:S02]  /*10940*/  ISETP.GT.AND P4, PT, R141, 0x1, P3 ;  /* 0x000000018d00780c */ /* 0x000fe40001f84270 */
[----:B------:R-:W-:Y:S01]  /*10950*/  MUFU.EX2 R15, R15 ;  /* 0x0000000f000f7308 */ /* 0x000fe20000000800 */
[-CC-:B------:R-:W-:Y:S01]  /*10960*/  FFMA.FTZ R24, R24, R0.reuse, -R3.reuse ;  /* 0x0000000018187223 */ /* 0x180fe20000010803 */
[----:B------:R-:W-:Y:S01]  /*10970*/  ISETP.LT.OR P5, PT, R22, 0x2, P4 ;  /* 0x000000021600780c */ /* 0x000fe200027a1670 */
[-CC-:B------:R-:W-:Y:S01]  /*10980*/  FFMA.FTZ R25, R25, R0.reuse, -R3.reuse ;  /* 0x0000000019197223 */ /* 0x180fe20000010803 */
[----:B------:R-:W-:Y:S01]  /*10990*/  ISETP.GT.AND P4, PT, R141, 0x8, P3 ;  /* 0x000000088d00780c */ /* 0x000fe20001f84270 */
[----:B------:R-:W-:Y:S01]  /*109a0*/  FFMA.FTZ R28, R28, R0, -R3 ;  /* 0x000000001c1c7223 */ /* 0x000fe20000010803 */
[----:B------:R-:W-:-:S02]  /*109b0*/  FSEL R27, R27, -INF , !P5 ;  /* 0xff8000001b1b7808 */ /* 0x000fc40006800000 */
[----:B------:R-:W0:Y:S01]  /*109c0*/  MUFU.EX2 R24, R24 ;  /* 0x0000001800187308 */ /* 0x000e220000000800 */
[----:B------:R-:W-:Y:S01]  /*109d0*/  ISETP.GT.AND P5, PT, R141, 0x9, P3 ;  /* 0x000000098d00780c */ /* 0x000fe20001fa4270 */
[-CC-:B------:R-:W-:Y:S01]  /*109e0*/  FFMA.FTZ R29, R29, R0.reuse, -R3.reuse ;  /* 0x000000001d1d7223 */ /* 0x180fe20000010803 */
[----:B------:R-:W-:Y:S01]  /*109f0*/  ISETP.LT.OR P4, PT, R22, 0x9, P4 ;  /* 0x000000091600780c */ /* 0x000fe20002781670 */
[-CC-:B------:R-:W-:Y:S01]  /*10a00*/  FFMA.FTZ R32, R32, R0.reuse, -R3.reuse ;  /* 0x0000000020207223 */ /* 0x180fe20000010803 */
[----:B------:R-:W-:Y:S01]  /*10a10*/  ISETP.LT.OR P5, PT, R22, 0xa, P5 ;  /* 0x0000000a1600780c */ /* 0x000fe20002fa1670 */
[-CC-:B------:R-:W-:Y:S01]  /*10a20*/  FFMA.FTZ R33, R33, R0.reuse, -R3.reuse ;  /* 0x0000000021217223 */ /* 0x180fe20000010803 */
[----:B------:R-:W-:Y:S01]  /*10a30*/  FSEL R30, R30, -INF , !P4 ;  /* 0xff8000001e1e7808 */ /* 0x000fe20006000000 */
[----:B------:R-:W1:Y:S01]  /*10a40*/  MUFU.EX2 R17, R25 ;  /* 0x0000001900117308 */ /* 0x000e620000000800 */
[----:B------:R-:W-:Y:S01]  /*10a50*/  FSEL R31, R31, -INF , !P5 ;  /* 0xff8000001f1f7808 */ /* 0x000fe20006800000 */
[-CC-:B------:R-:W-:Y:S01]  /*10a60*/  FFMA.FTZ R36, R36, R0.reuse, -R3.reuse ;  /* 0x0000000024247223 */ /* 0x180fe20000010803 */
[----:B------:R-:W-:Y:S01]  /*10a70*/  ISETP.GT.AND P5, PT, R141, 0x11, P3 ;  /* 0x000000118d00780c */ /* 0x000fe20001fa4270 */
[-CC-:B------:R-:W-:Y:S01]  /*10a80*/  FFMA.FTZ R37, R37, R0.reuse, -R3.reuse ;  /* 0x0000000025257223 */ /* 0x180fe20000010803 */
[----:B------:R-:W-:Y:S01]  /*10a90*/  ISETP.GT.AND P4, PT, R141, 0x10, P3 ;  /* 0x000000108d00780c */ /* 0x000fe20001f84270 */
[-CC-:B------:R-:W-:Y:S01]  /*10aa0*/  FFMA.FTZ R40, R40, R0.reuse, -R3.reuse ;  /* 0x0000000028287223 */ /* 0x180fe20000010803 */
[C---:B------:R-:W-:Y:S01]  /*10ab0*/  ISETP.LT.OR P5, PT, R22.reuse, 0x12, P5 ;  /* 0x000000121600780c */ /* 0x040fe20002fa1670 */
[----:B------:R-:W-:Y:S01]  /*10ac0*/  MUFU.EX2 R29, R29 ;  /* 0x0000001d001d7308 */ /* 0x000fe20000000800 */
[----:B------:R-:W-:Y:S01]  /*10ad0*/  ISETP.LT.OR P4, PT, R22, 0x11, P4 ;  /* 0x000000111600780c */ /* 0x000fe20002781670 */
[----:B0-----:R-:W-:Y:S01]  /*10ae0*/  FFMA.FTZ R5, R15, R5, R24 ;  /* 0x000000050f057223 */ /* 0x001fe20000010018 */
[----:B------:R-:W-:Y:S01]  /*10af0*/  FSEL R35, R35, -INF , !P5 ;  /* 0xff80000023237808 */ /* 0x000fe20006800000 */
[-CC-:B------:R-:W-:Y:S01]  /*10b00*/  FFMA.FTZ R41, R41, R0.reuse, -R3.reuse ;  /* 0x0000000029297223 */ /* 0x180fe20000010803 */
[----:B------:R-:W-:Y:S01]  /*10b10*/  ISETP.GT.AND P5, PT, R141, 0x19, P3 ;  /* 0x000000198d00780c */ /* 0x000fe20001fa4270 */
[-C--:B------:R-:W-:Y:S01]  /*10b20*/  FFMA.FTZ R44, R44, R0.reuse, -R3 ;  /* 0x000000002c2c7223 */ /* 0x080fe20000010803 */
[----:B------:R-:W-:Y:S01]  /*10b30*/  FSEL R34, R34, -INF , !P4 ;  /* 0xff80000022227808 */ /* 0x000fe20006000000 */
[----:B------:R-:W-:Y:S01]  /*10b40*/  MUFU.EX2 R33, R33 ;  /* 0x0000002100217308 */ /* 0x000fe20000000800 */
[----:B------:R-:W-:Y:S01]  /*10b50*/  ISETP.LT.OR P5, PT, R22, 0x1a, P5 ;  /* 0x0000001a1600780c */ /* 0x000fe20002fa1670 */
[----:B-1----:R-:W-:Y:S01]  /*10b60*/  FADD.FTZ R5, R17, R5 ;  /* 0x0000000511057221 */ /* 0x002fe20000010000 */
[----:B------:R-:W-:Y:S01]  /*10b70*/  ISETP.GT.AND P4, PT, R141, 0x18, P3 ;  /* 0x000000188d00780c */ /* 0x000fe20001f84270 */
[-CC-:B------:R-:W-:Y:S01]  /*10b80*/  FFMA.FTZ R45, R45, R0.reuse, -R3.reuse ;  /* 0x000000002d2d7223 */ /* 0x180fe20000010803 */
[----:B------:R-:W-:Y:S01]  /*10b90*/  FSEL R39, R39, -INF , !P5 ;  /* 0xff80000027277808 */ /* 0x000fe20006800000 */
[--C-:B------:R-:W-:Y:S01]  /*10ba0*/  FFMA.FTZ R48, R48, R0, -R3.reuse ;  /* 0x0000000030307223 */ /* 0x100fe20000010803 */
[----:B------:R-:W-:Y:S01]  /*10bb0*/  ISETP.GT.AND P5, PT, R141, 0x21, P3 ;  /* 0x000000218d00780c */ /* 0x000fe20001fa4270 */
[----:B------:R-:W-:Y:S01]  /*10bc0*/  MUFU.EX2 R37, R37 ;  /* 0x0000002500257308 */ /* 0x000fe20000000800 */
[----:B------:R-:W-:Y:S01]  /*10bd0*/  F2FP.BF16.F32.PACK_AB R24, R17, R24 ;  /* 0x000000181118723e */ /* 0x000fe200000010ff */
[-CC-:B------:R-:W-:Y:S01]  /*10be0*/  FFMA.FTZ R49, R49, R0.reuse, -R3.reuse ;  /* 0x0000000031317223 */ /* 0x180fe20000010803 */
[----:B------:R-:W-:Y:S01]  /*10bf0*/  ISETP.LT.OR P5, PT, R22, 0x22, P5 ;  /* 0x000000221600780c */ /* 0x000fe20002fa1670 */
[-CC-:B------:R-:W-:Y:S01]  /*10c00*/  FFMA.FTZ R52, R52, R0.reuse, -R3.reuse ;  /* 0x0000000034347223 */ /* 0x180fe20000010803 */
[----:B------:R-:W-:Y:S01]  /*10c10*/  ISETP.LT.OR P4, PT, R22, 0x19, P4 ;  /* 0x000000191600780c */ /* 0x000fe20002781670 */
[-CC-:B------:R-:W-:Y:S01]  /*10c20*/  FFMA.FTZ R53, R53, R0.reuse, -R3.reuse ;  /* 0x0000000035357223 */ /* 0x180fe20000010803 */
[----:B------:R-:W-:Y:S01]  /*10c30*/  FSEL R43, R43, -INF , !P5 ;  /* 0xff8000002b2b7808 */ /* 0x000fe20006800000 */
[----:B------:R-:W-:Y:S01]  /*10c40*/  MUFU.EX2 R40, R40 ;  /* 0x0000002800287308 */ /* 0x000fe20000000800 */
[----:B------:R-:W-:Y:S01]  /*10c50*/  ISETP.GT.AND P5, PT, R141, 0x29, P3 ;  /* 0x000000298d00780c */ /* 0x000fe20001fa4270 */
[-CC-:B------:R-:W-:Y:S01]  /*10c60*/  FFMA.FTZ R56, R56, R0.reuse, -R3.reuse ;  /* 0x0000000038387223 */ /* 0x180fe20000010803 */
[----:B------:R-:W-:Y:S01]  /*10c70*/  FSEL R38, R38, -INF , !P4 ;  /* 0xff80000026267808 */ /* 0x000fe20006000000 */
[-CC-:B------:R-:W-:Y:S01]  /*10c80*/  FFMA.FTZ R57, R57, R0.reuse, -R3.reuse ;  /* 0x0000000039397223 */ /* 0x180fe20000010803 */
[----:B------:R-:W-:Y:S01]  /*10c90*/  ISETP.LT.OR P5, PT, R22, 0x2a, P5 ;  /* 0x0000002a1600780c */ /* 0x000fe20002fa1670 */
[-CC-:B------:R-:W-:Y:S01]  /*10ca0*/  FFMA.FTZ R60, R60, R0.reuse, -R3.reuse ;  /* 0x000000003c3c7223 */ /* 0x180fe20000010803 */
[----:B------:R-:W-:Y:S01]  /*10cb0*/  ISETP.GT.AND P4, PT, R141, 0x20, P3 ;  /* 0x000000208d00780c */ /* 0x000fe20001f84270 */
[----:B------:R-:W-:Y:S01]  /*10cc0*/  MUFU.EX2 R41, R41 ;  /* 0x0000002900297308 */ /* 0x000fe20000000800 */
[----:B------:R-:W-:Y:S01]  /*10cd0*/  FSEL R47, R47, -INF , !P5 ;  /* 0xff8000002f2f7808 */ /* 0x000fe20006800000 */
[-CC-:B------:R-:W-:Y:S01]  /*10ce0*/  FFMA.FTZ R61, R61, R0.reuse, -R3.reuse ;  /* 0x000000003d3d7223 */ /* 0x180fe20000010803 */
[----:B------:R-:W-:Y:S01]  /*10cf0*/  ISETP.GT.AND P5, PT, R141, 0x31, P3 ;  /* 0x000000318d00780c */ /* 0x000fe20001fa4270 */
[-CC-:B------:R-:W-:Y:S01]  /*10d00*/  FFMA.FTZ R64, R64, R0.reuse, -R3.reuse ;  /* 0x0000000040407223 */ /* 0x180fe20000010803 */
[C---:B------:R-:W-:Y:S01]  /*10d10*/  ISETP.LT.OR P4, PT, R22.reuse, 0x21, P4 ;  /* 0x000000211600780c */ /* 0x040fe20002781670 */
[-CC-:B------:R-:W-:Y:S01]  /*10d20*/  FFMA.FTZ R65, R65, R0.reuse, -R3.reuse ;  /* 0x0000000041417223 */ /* 0x180fe20000010803 */
[----:B------:R-:W-:Y:S01]  /*10d30*/  ISETP.LT.OR P5, PT, R22, 0x32, P5 ;  /* 0x000000321600780c */ /* 0x000fe20002fa1670 */
[----:B------:R-:W-:Y:S01]  /*10d40*/  MUFU.EX2 R44, R44 ;  /* 0x0000002c002c7308 */ /* 0x000fe20000000800 */
[----:B------:R-:W-:Y:S01]  /*10d50*/  FSEL R42, R42, -INF , !P4 ;  /* 0xff8000002a2a7808 */ /* 0x000fe20006000000 */
[-CC-:B------:R-:W-:Y:S01]  /*10d60*/  FFMA.FTZ R68, R68, R0.reuse, -R3.reuse ;  /* 0x0000000044447223 */ /* 0x180fe20000010803 */
[----:B------:R-:W-:Y:S01]  /*10d70*/  FSEL R51, R51, -INF , !P5 ;  /* 0xff80000033337808 */ /* 0x000fe20006800000 */
[-CC-:B------:R-:W-:Y:S01]  /*10d80*/  FFMA.FTZ R69, R69, R0.reuse, -R3.reuse ;  /* 0x0000000045457223 */ /* 0x180fe20000010803 */
[C---:B------:R-:W-:Y:S01]  /*10d90*/  ISETP.GT.AND P5, PT, R141.reuse, 0x39, P3 ;  /* 0x000000398d00780c */ /* 0x040fe20001fa4270 */
[-CC-:B------:R-:W-:Y:S01]  /*10da0*/  FFMA.FTZ R72, R72, R0.reuse, -R3.reuse ;  /* 0x0000000048487223 */ /* 0x180fe20000010803 */
[----:B------:R-:W-:Y:S01]  /*10db0*/  ISETP.GT.AND P4, PT, R141, 0x28, P3 ;  /* 0x000000288d00780c */ /* 0x000fe20001f84270 */
[----:B------:R-:W-:Y:S01]  /*10dc0*/  MUFU.EX2 R45, R45 ;  /* 0x0000002d002d7308 */ /* 0x000fe20000000800 */
[C---:B------:R-:W-:Y:S01]  /*10dd0*/  ISETP.LT.OR P5, PT, R22.reuse, 0x3a, P5 ;  /* 0x0000003a1600780c */ /* 0x040fe20002fa1670 */
[-CC-:B------:R-:W-:Y:S01]  /*10de0*/  FFMA.FTZ R73, R73, R0.reuse, -R3.reuse ;  /* 0x0000000049497223 */ /* 0x180fe20000010803 */
[----:B------:R-:W-:Y:S01]  /*10df0*/  ISETP.LT.OR P4, PT, R22, 0x29, P4 ;  /* 0x000000291600780c */ /* 0x000fe20002781670 */
[-CC-:B------:R-:W-:Y:S01]  /*10e00*/  FFMA.FTZ R76, R76, R0.reuse, -R3.reuse ;  /* 0x000000004c4c7223 */ /* 0x180fe20000010803 */
[----:B------:R-:W-:Y:S01]  /*10e10*/  FSEL R55, R55, -INF , !P5 ;  /* 0xff80000037377808 */ /* 0x000fe20006800000 */
[-CC-:B------:R-:W-:Y:S01]  /*10e20*/  FFMA.FTZ R77, R77, R0.reuse, -R3.reuse ;  /* 0x000000004d4d7223 */ /* 0x180fe20000010803 */
[----:B------:R-:W-:Y:S01]  /*10e30*/  ISETP.GT.AND P5, PT, R141, 0x41, P3 ;  /* 0x000000418d00780c */ /* 0x000fe20001fa4270 */
[----:B------:R-:W-:Y:S01]  /*10e40*/  MUFU.EX2 R49, R49 ;  /* 0x0000003100317308 */ /* 0x000fe20000000800 */
[----:B------:R-:W-:Y:S01]  /*10e50*/  FSEL R46, R46, -INF , !P4 ;  /* 0xff8000002e2e7808 */ /* 0x000fe20006000000 */
[-CC-:B------:R-:W-:Y:S01]  /*10e60*/  FFMA.FTZ R80, R80, R0.reuse, -R3.reuse ;  /* 0x0000000050507223 */ /* 0x180fe20000010803 */
[----:B------:R-:W-:Y:S01]  /*10e70*/  ISETP.LT.OR P5, PT, R22, 0x42, P5 ;  /* 0x000000421600780c */ /* 0x000fe20002fa1670 */
[-CC-:B------:R-:W-:Y:S01]  /*10e80*/  FFMA.FTZ R81, R81, R0.reuse, -R3.reuse ;  /* 0x0000000051517223 */ /* 0x180fe20000010803 */
[----:B------:R-:W-:Y:S01]  /*10e90*/  ISETP.GT.AND P4, PT, R141, 0x30, P3 ;  /* 0x000000308d00780c */ /* 0x000fe20001f84270 */
[-CC-:B------:R-:W-:Y:S01]  /*10ea0*/  FFMA.FTZ R84, R84, R0.reuse, -R3.reuse ;  /* 0x0000000054547223 */ /* 0x180fe20000010803 */
[----:B------:R-:W-:Y:S01]  /*10eb0*/  FSEL R59, R59, -INF , !P5 ;  /* 0xff8000003b3b7808 */ /* 0x000fe20006800000 */
[----:B------:R-:W-:Y:S01]  /*10ec0*/  MUFU.EX2 R52, R52 ;  /* 0x0000003400347308 */ /* 0x000fe20000000800 */
[----:B------:R-:W-:Y:S01]  /*10ed0*/  ISETP.GT.AND P5, PT, R141, 0x49, P3 ;  /* 0x000000498d00780c */ /* 0x000fe20001fa4270 */
[----:B------:R-:W-:Y:S01]  /*10ee0*/  FFMA.FTZ R3, R85, R0, -R3 ;  /* 0x0000000055037223 */ /* 0x000fe20000010803 */
[----:B------:R-:W-:-:S02]  /*10ef0*/  ISETP.LT.OR P4, PT, R22, 0x31, P4 ;  /* 0x000000311600780c */ /* 0x000fc40002781670 */
[----:B------:R-:W-:Y:S02]  /*10f00*/  ISETP.LT.OR P5, PT, R22, 0x4a, P5 ;  /* 0x0000004a1600780c */ /* 0x000fe40002fa1670 */
[----:B------:R-:W-:Y:S01]  /*10f10*/  FSEL R50, R50, -INF , !P4 ;  /* 0xff80000032327808 */ /* 0x000fe20006000000 */
[----:B------:R-:W-:Y:S01]  /*10f20*/  MUFU.EX2 R53, R53 ;  /* 0x0000003500357308 */ /* 0x000fe20000000800 */
[----:B------:R-:W-:Y:S02]  /*10f30*/  FSEL R63, R63, -INF , !P5 ;  /* 0xff8000003f3f7808 */ /* 0x000fe40006800000 */
[C---:B------:R-:W-:Y:S02]  /*10f40*/  ISETP.GT.AND P5, PT, R141.reuse, 0x51, P3 ;  /* 0x000000518d00780c */ /* 0x040fe40001fa4270 */
[----:B------:R-:W-:Y:S02]  /*10f50*/  ISETP.GT.AND P4, PT, R141, 0x38, P3 ;  /* 0x000000388d00780c */ /* 0x000fe40001f84270 */
[C---:B------:R-:W-:Y:S01]  /*10f60*/  ISETP.LT.OR P5, PT, R22.reuse, 0x52, P5 ;  /* 0x000000521600780c */ /* 0x040fe20002fa1670 */
[----:B------:R-:W-:Y:S01]  /*10f70*/  MUFU.EX2 R56, R56 ;  /* 0x0000003800387308 */ /* 0x000fe20000000800 */
[----:B------:R-:W-:-:S02]  /*10f80*/  ISETP.LT.OR P4, PT, R22, 0x39, P4 ;  /* 0x000000391600780c */ /* 0x000fc40002781670 */
[----:B------:R-:W-:Y:S02]  /*10f90*/  FSEL R67, R67, -INF , !P5 ;  /* 0xff80000043437808 */ /* 0x000fe40006800000 */
[C---:B------:R-:W-:Y:S02]  /*10fa0*/  ISETP.GT.AND P5, PT, R141.reuse, 0x59, P3 ;  /* 0x000000598d00780c */ /* 0x040fe40001fa4270 */
[----:B------:R-:W-:Y:S01]  /*10fb0*/  FSEL R54, R54, -INF , !P4 ;  /* 0xff80000036367808 */ /* 0x000fe20006000000 */
[----:B------:R-:W-:Y:S01]  /*10fc0*/  MUFU.EX2 R57, R57 ;  /* 0x0000003900397308 */ /* 0x000fe20000000800 */
[----:B------:R-:W-:Y:S02]  /*10fd0*/  ISETP.LT.OR P5, PT, R22, 0x5a, P5 ;  /* 0x0000005a1600780c */ /* 0x000fe40002fa1670 */
[----:B------:R-:W-:Y:S02]  /*10fe0*/  ISETP.GT.AND P4, PT, R141, 0x40, P3 ;  /* 0x000000408d00780c */ /* 0x000fe40001f84270 */
[----:B------:R-:W-:-:S02]  /*10ff0*/  FSEL R71, R71, -INF , !P5 ;  /* 0xff80000047477808 */ /* 0x000fc40006800000 */
[----:B------:R-:W-:Y:S01]  /*11000*/  ISETP.GT.AND P5, PT, R141, 0x61, P3 ;  /* 0x000000618d00780c */ /* 0x000fe20001fa4270 */
[----:B------:R-:W-:Y:S01]  /*11010*/  MUFU.EX2 R60, R60 ;  /* 0x0000003c003c7308 */ /* 0x000fe20000000800 */
[C---:B------:R-:W-:Y:S02]  /*11020*/  ISETP.LT.OR P4, PT, R22.reuse, 0x41, P4 ;  /* 0x000000411600780c */ /* 0x040fe40002781670 */
[----:B------:R-:W-:Y:S02]  /*11030*/  ISETP.LT.OR P5, PT, R22, 0x62, P5 ;  /* 0x000000621600780c */ /* 0x000fe40002fa1670 */
[----:B------:R-:W-:Y:S02]  /*11040*/  FSEL R58, R58, -INF , !P4 ;  /* 0xff8000003a3a7808 */ /* 0x000fe40006000000 */
[----:B------:R-:W-:Y:S01]  /*11050*/  FSEL R75, R75, -INF , !P5 ;  /* 0xff8000004b4b7808 */ /* 0x000fe20006800000 */
[----:B------:R-:W-:Y:S01]  /*11060*/  MUFU.EX2 R61, R61 ;  /* 0x0000003d003d7308 */ /* 0x000fe20000000800 */
[----:B------:R-:W-:-:S02]  /*11070*/  ISETP.GT.AND P5, PT, R141, 0x69, P3 ;  /* 0x000000698d00780c */ /* 0x000fc40001fa4270 */
[----:B------:R-:W-:Y:S02]  /*11080*/  ISETP.GT.AND P4, PT, R141, 0x48, P3 ;  /* 0x000000488d00780c */ /* 0x000fe40001f84270 */
[C---:B------:R-:W-:Y:S02]  /*11090*/  ISETP.LT.OR P5, PT, R22.reuse, 0x6a, P5 ;  /* 0x0000006a1600780c */ /* 0x040fe40002fa1670 */
[----:B------:R-:W-:Y:S01]  /*110a0*/  ISETP.LT.OR P4, PT, R22, 0x49, P4 ;  /* 0x000000491600780c */ /* 0x000fe20002781670 */
[----:B------:R-:W-:Y:S01]  /*110b0*/  MUFU.EX2 R64, R64 ;  /* 0x0000004000407308 */ /* 0x000fe20000000800 */
[----:B------:R-:W-:Y:S02]  /*110c0*/  FSEL R79, R79, -INF , !P5 ;  /* 0xff8000004f4f7808 */ /* 0x000fe40006800000 */
[----:B------:R-:W-:Y:S02]  /*110d0*/  ISETP.GT.AND P5, PT, R141, RZ, P3 ;  /* 0x000000ff8d00720c */ /* 0x000fe40001fa4270 */
[----:B------:R-:W-:-:S02]  /*110e0*/  FSEL R62, R62, -INF , !P4 ;  /* 0xff8000003e3e7808 */ /* 0x000fc40006000000 */
[----:B------:R-:W-:Y:S01]  /*110f0*/  ISETP.LT.OR P5, PT, R22, 0x1, P5 ;  /* 0x000000011600780c */ /* 0x000fe20002fa1670 */
[----:B------:R-:W-:Y:S01]  /*11100*/  MUFU.EX2 R65, R65 ;  /* 0x0000004100417308 */ /* 0x000fe20000000800 */
[----:B------:R-:W-:Y:S02]  /*11110*/  ISETP.GT.AND P4, PT, R141, 0x50, P3 ;  /* 0x000000508d00780c */ /* 0x000fe40001f84270 */
[----:B------:R-:W-:Y:S02]  /*11120*/  FSEL R25, R26, -INF , !P5 ;  /* 0xff8000001a197808 */ /* 0x000fe40006800000 */
[----:B------:R-:W-:Y:S02]  /*11130*/  ISETP.LT.OR P4, PT, R22, 0x51, P4 ;  /* 0x000000511600780c */ /* 0x000fe40002781670 */
[----:B------:R-:W-:Y:S01]  /*11140*/  FMNMX.FTZ R17, R25, R6, !PT ;  /* 0x0000000619117209 */ /* 0x000fe20007810000 */
[----:B------:R-:W0:Y:S01]  /*11150*/  MUFU.EX2 R26, R28 ;  /* 0x0000001c001a7308 */ /* 0x000e220000000800 */
[----:B------:R-:W-:-:S02]  /*11160*/  FSEL R66, R66, -INF , !P4 ;  /* 0xff80000042427808 */ /* 0x000fc40006000000 */
[----:B------:R-:W-:Y:S02]  /*11170*/  FMNMX.FTZ R17, R27, R17, !PT ;  /* 0x000000111b117209 */ /* 0x000fe40007810000 */
[----:B------:R-:W-:Y:S02]  /*11180*/  ISETP.GT.AND P4, PT, R141, 0x58, P3 ;  /* 0x000000588d00780c */ /* 0x000fe40001f84270 */
[----:B------:R-:W-:Y:S01]  /*11190*/  FMNMX.FTZ R17, R30, R17, !PT ;  /* 0x000000111e117209 */ /* 0x000fe20007810000 */
[----:B------:R-:W-:Y:S01]  /*111a0*/  MUFU.EX2 R68, R68 ;  /* 0x0000004400447308 */ /* 0x000fe20000000800 */
[----:B------:R-:W-:Y:S02]  /*111b0*/  ISETP.LT.OR P4, PT, R22, 0x59, P4 ;  /* 0x000000591600780c */ /* 0x000fe40002781670 */
[----:B------:R-:W-:Y:S02]  /*111c0*/  FMNMX.FTZ R17, R31, R17, !PT ;  /* 0x000000111f117209 */ /* 0x000fe40007810000 */
[----:B------:R-:W-:-:S02]  /*111d0*/  FSEL R70, R70, -INF , !P4 ;  /* 0xff80000046467808 */ /* 0x000fc40006000000 */
[----:B------:R-:W-:Y:S01]  /*111e0*/  FMNMX.FTZ R17, R34, R17, !PT ;  /* 0x0000001122117209 */ /* 0x000fe20007810000 */
[----:B------:R-:W-:Y:S01]  /*111f0*/  MUFU.EX2 R69, R69 ;  /* 0x0000004500457308 */ /* 0x000fe20000000800 */
[----:B------:R-:W-:Y:S01]  /*11200*/  ISETP.GT.AND P4, PT, R141, 0x60, P3 ;  /* 0x000000608d00780c */ /* 0x000fe20001f84270 */
[----:B0-----:R-:W-:Y:S01]  /*11210*/  FADD.FTZ R5, R26, R5 ;  /* 0x000000051a057221 */ /* 0x001fe20000010000 */
[----:B------:R-:W-:Y:S02]  /*11220*/  FMNMX.FTZ R17, R35, R17, !PT ;  /* 0x0000001123117209 */ /* 0x000fe40007810000 */
[----:B------:R-:W-:Y:S02]  /*11230*/  ISETP.LT.OR P4, PT, R22, 0x61, P4 ;  /* 0x000000611600780c */ /* 0x000fe40002781670 */
[----:B------:R-:W-:Y:S01]  /*11240*/  FMNMX.FTZ R17, R38, R17, !PT ;  /* 0x0000001126117209 */ /* 0x000fe20007810000 */
[----:B------:R-:W-:Y:S01]  /*11250*/  MUFU.EX2 R72, R72 ;  /* 0x0000004800487308 */ /* 0x000fe20000000800 */
        /* <DEDUP_REMOVED lines=10> */
[----:B------:R-:W-:Y:S02]  /*11300*/  ISETP.GT.AND P4, PT, R141, 0x70, P3 ;  /* 0x000000708d00780c */ /* 0x000fe40001f84270 */
[----:B------:R-:W-:Y:S02]  /*11310*/  FMNMX.FTZ R17, R47, R17, !PT ;  /* 0x000000112f117209 */ /* 0x000fe40007810000 */
[----:B------:R-:W-:Y:S02]  /*11320*/  ISETP.LT.OR P4, PT, R22, 0x71, P4 ;  /* 0x000000711600780c */ /* 0x000fe40002781670 */
[----:B------:R-:W-:Y:S01]  /*11330*/  FMNMX.FTZ R17, R50, R17, !PT ;  /* 0x0000001132117209 */ /* 0x000fe20007810000 */
[----:B------:R-:W-:Y:S01]  /*11340*/  MUFU.EX2 R77, R77 ;  /* 0x0000004d004d7308 */ /* 0x000fe20000000800 */
[----:B------:R-:W-:-:S02]  /*11350*/  FSEL R82, R82, -INF , !P4 ;  /* 0xff80000052527808 */ /* 0x000fc40006000000 */
[----:B------:R-:W-:Y:S02]  /*11360*/  FMNMX.FTZ R17, R51, R17, !PT ;  /* 0x0000001133117209 */ /* 0x000fe40007810000 */
[C---:B------:R-:W-:Y:S02]  /*11370*/  ISETP.GT.AND P4, PT, R141.reuse, 0x71, P3 ;  /* 0x000000718d00780c */ /* 0x040fe40001f84270 */
[----:B------:R-:W-:Y:S01]  /*11380*/  FMNMX.FTZ R17, R54, R17, !PT ;  /* 0x0000001136117209 */ /* 0x000fe20007810000 */
[----:B------:R-:W-:Y:S01]  /*11390*/  MUFU.EX2 R80, R80 ;  /* 0x0000005000507308 */ /* 0x000fe20000000800 */
[----:B------:R-:W-:Y:S02]  /*113a0*/  ISETP.GT.AND P5, PT, R141, 0x78, P3 ;  /* 0x000000788d00780c */ /* 0x000fe40001fa4270 */
[----:B------:R-:W-:Y:S02]  /*113b0*/  FMNMX.FTZ R17, R55, R17, !PT ;  /* 0x0000001137117209 */ /* 0x000fe40007810000 */
[----:B------:R-:W-:-:S02]  /*113c0*/  ISETP.LT.OR P4, PT, R22, 0x72, P4 ;  /* 0x000000721600780c */ /* 0x000fc40002781670 */
        /* <DEDUP_REMOVED lines=9> */
[----:B------:R-:W-:Y:S02]  /*11460*/  ISETP.LT.OR P3, PT, R22, 0x7a, P3 ;  /* 0x0000007a1600780c */ /* 0x000fe40001f61670 */
[----:B------:R-:W-:Y:S01]  /*11470*/  FMNMX.FTZ R17, R66, R17, !PT ;  /* 0x0000001142117209 */ /* 0x000fe20007810000 */
[----:B------:R-:W-:Y:S01]  /*11480*/  MUFU.EX2 R3, R3 ;  /* 0x0000000300037308 */ /* 0x000fe20000000800 */
[----:B------:R-:W-:Y:S02]  /*11490*/  FSEL R86, R86, -INF , !P5 ;  /* 0xff80000056567808 */ /* 0x000fe40006800000 */
[----:B------:R-:W-:Y:S02]  /*114a0*/  FMNMX.FTZ R17, R67, R17, !PT ;  /* 0x0000001143117209 */ /* 0x000fe40007810000 */
[----:B------:R-:W-:-:S02]  /*114b0*/  FSEL R87, R87, -INF , !P3 ;  /* 0xff80000057577808 */ /* 0x000fc40005800000 */
[----:B------:R-:W-:Y:S02]  /*114c0*/  FMNMX.FTZ R17, R70, R17, !PT ;  /* 0x0000001146117209 */ /* 0x000fe40007810000 */
[----:B------:R-:W-:Y:S02]  /*114d0*/  F2FP.BF16.F32.PACK_AB R26, R29, R26 ;  /* 0x0000001a1d1a723e */ /* 0x000fe400000010ff */
        /* <DEDUP_REMOVED lines=13> */
[----:B------:R-:W-:-:S03]  /*115b0*/  FADD.FTZ R17, R29, R5 ;  /* 0x000000051d117221 */ /* 0x000fc60000010000 */
[C---:B------:R-:W-:Y:S01]  /*115c0*/  FSETP.NEU.FTZ.AND P3, PT, R21.reuse, -INF , PT ;  /* 0xff8000001500780b */ /* 0x040fe20003f7d000 */
[----:B------:R-:W-:-:S05]  /*115d0*/  FMUL.FTZ R5, R21, R0 ;  /* 0x0000000015057220 */ /* 0x000fca0000410000 */
[----:B------:R-:W-:-:S05]  /*115e0*/  FSEL R5, R5, RZ, P3 ;  /* 0x000000ff05057208 */ /* 0x000fca0001800000 */
        /* <DEDUP_REMOVED lines=19> */
[----:B------:R-:W-:-:S03]  /*11720*/  FFMA.FTZ R86, R86, R0, -R5 ;  /* 0x0000000056567223 */ /* 0x000fc60000010805 */
[----:B------:R-:W0:Y:S08]  /*11730*/  MUFU.EX2 R28, R28 ;  /* 0x0000001c001c7308 */ /* 0x000e300000000800 */
[----:B------:R-:W1:Y:S08]  /*11740*/  MUFU.EX2 R30, R30 ;  /* 0x0000001e001e7308 */ /* 0x000e700000000800 */
[----:B------:R-:W-:Y:S01]  /*11750*/  MUFU.EX2 R31, R31 ;  /* 0x0000001f001f7308 */ /* 0x000fe20000000800 */
[----:B0-----:R-:W-:-:S07]  /*11760*/  F2FP.BF16.F32.PACK_AB R25, R28, R22 ;  /* 0x000000161c19723e */ /* 0x001fce00000010ff */
[----:B------:R-:W-:Y:S01]  /*11770*/  MUFU.EX2 R38, R38 ;  /* 0x0000002600267308 */ /* 0x000fe20000000800 */
[----:B-1----:R-:W-:-:S05]  /*11780*/  F2FP.BF16.F32.PACK_AB R27, R30, R29 ;  /* 0x0000001d1e1b723e */ /* 0x002fca00000010ff */
[----:B------:R0:W-:Y:S02]  /*11790*/  STSM.16.M88.4 [R137+0x21800], R24 ;  /* 0x0218001889007844 */ /* 0x0001e40000000200 */
[----:B------:R-:W-:Y:S08]  /*117a0*/  MUFU.EX2 R70, R70 ;  /* 0x0000004600467308 */ /* 0x000ff00000000800 */
[----:B------:R-:W-:Y:S01]  /*117b0*/  MUFU.EX2 R71, R71 ;  /* 0x0000004700477308 */ /* 0x000fe20000000800 */
[----:B0-----:R-:W-:Y:S01]  /*117c0*/  FFMA.FTZ R27, R35, R0, -R5 ;  /* 0x00000000231b7223 */ /* 0x001fe20000010805 */
[----:B------:R-:W-:-:S06]  /*117d0*/  FSEL R35, R21, RZ, P3 ;  /* 0x000000ff15237208 */ /* 0x000fcc0001800000 */
[----:B------:R-:W0:Y:S01]  /*117e0*/  MUFU.EX2 R24, R32 ;  /* 0x0000002000187308 */ /* 0x000e220000000800 */
[-CC-:B------:R-:W-:Y:S01]  /*117f0*/  FFMA.FTZ R25, R34, R0.reuse, -R5.reuse ;  /* 0x0000000022197223 */ /* 0x180fe20000010805 */
[-CC-:B------:R-:W-:Y:S01]  /*11800*/  FFMA.FTZ R34, R39, R0.reuse, -R5.reuse ;  /* 0x0000000027227223 */ /* 0x180fe20000010805 */
[----:B------:R-:W-:Y:S01]  /*11810*/  FFMA.FTZ R39, R54, R0, -R5 ;  /* 0x0000000036277223 */ /* 0x000fe20000010805 */
[----:B------:R-:W-:-:S04]  /*11820*/  FADD.FTZ R35, -R35, R6 ;  /* 0x0000000623237221 */ /* 0x000fc80000010100 */
[-C--:B------:R-:W-:Y:S01]  /*11830*/  FMUL.FTZ R6, R35, R0.reuse ;  /* 0x0000000023067220 */ /* 0x080fe20000410000 */
[----:B------:R-:W-:Y:S01]  /*11840*/  MUFU.EX2 R25, R25 ;  /* 0x0000001900197308 */ /* 0x000fe20000000800 */
[-CC-:B------:R-:W-:Y:S01]  /*11850*/  FFMA.FTZ R35, R50, R0.reuse, -R5.reuse ;  /* 0x0000000032237223 */ /* 0x180fe20000010805 */
[----:B------:R-:W-:-:S06]  /*11860*/  FFMA.FTZ R50, R63, R0, -R5 ;  /* 0x000000003f327223 */ /* 0x000fcc0000010805 */
[----:B------:R-:W1:Y:S01]  /*11870*/  MUFU.EX2 R6, R6 ;  /* 0x0000000600067308 */ /* 0x000e620000000800 */
[----:B0-----:R-:W-:Y:S01]  /*11880*/  FADD.FTZ R17, R24, R17 ;  /* 0x0000001118117221 */ /* 0x001fe20000010000 */
[----:B------:R-:W-:-:S03]  /*11890*/  F2FP.BF16.F32.PACK_AB R24, R33, R24 ;  /* 0x000000182118723e */ /* 0x000fc600000010ff */
[----:B------:R-:W-:-:S03]  /*118a0*/  FADD.FTZ R17, R33, R17 ;  /* 0x0000001121117221 */ /* 0x000fc60000010000 */
[----:B------:R0:W3:Y:S08]  /*118b0*/  MUFU.EX2 R26, R36 ;  /* 0x00000024001a7308 */ /* 0x0000f00000000800 */
[----:B------:R-:W4:Y:S01]  /*118c0*/  MUFU.EX2 R27, R27 ;  /* 0x0000001b001b7308 */ /* 0x000f220000000800 */
[----:B-1----:R-:W-:Y:S01]  /*118d0*/  FFMA.FTZ R22, R6, R7, R22 ;  /* 0x0000000706167223 */ /* 0x002fe20000010016 */
[-CC-:B0-----:R-:W-:Y:S01]  /*118e0*/  FFMA.FTZ R36, R42, R0.reuse, -R5.reuse ;  /* 0x000000002a247223 */ /* 0x181fe20000010805 */
[-CC-:B------:R-:W-:Y:S01]  /*118f0*/  FFMA.FTZ R42, R43, R0.reuse, -R5.reuse ;  /* 0x000000002b2a7223 */ /* 0x180fe20000010805 */
[-CC-:B------:R-:W-:Y:S01]  /*11900*/  FFMA.FTZ R43, R46, R0.reuse, -R5.reuse ;  /* 0x000000002e2b7223 */ /* 0x180fe20000010805 */
[----:B------:R-:W-:Y:S01]  /*11910*/  FADD.FTZ R22, R28, R22 ;  /* 0x000000161c167221 */ /* 0x000fe20000010000 */
[-CC-:B------:R-:W-:Y:S01]  /*11920*/  FFMA.FTZ R46, R47, R0.reuse, -R5.reuse ;  /* 0x000000002f2e7223 */ /* 0x180fe20000010805 */
[-C--:B------:R-:W-:Y:S01]  /*11930*/  FFMA.FTZ R7, R55, R0.reuse, -R5 ;  /* 0x0000000037077223 */ /* 0x080fe20000010805 */
[----:B------:R-:W0:Y:S01]  /*11940*/  MUFU.EX2 R34, R34 ;  /* 0x0000002200227308 */ /* 0x000e220000000800 */
[----:B------:R-:W-:Y:S01]  /*11950*/  FADD.FTZ R29, R29, R22 ;  /* 0x000000161d1d7221 */ /* 0x000fe20000010000 */
[----:B---3--:R-:W-:Y:S01]  /*11960*/  FADD.FTZ R28, R26, R17 ;  /* 0x000000111a1c7221 */ /* 0x008fe20000010000 */
[----:B------:R-:W-:Y:S01]  /*11970*/  FFMA.FTZ R47, R59, R0, -R5 ;  /* 0x000000003b2f7223 */ /* 0x000fe20000010805 */
[C---:B------:R-:W-:Y:S01]  /*11980*/  F2FP.BF16.F32.PACK_AB R26, R37.reuse, R26 ;  /* 0x0000001a251a723e */ /* 0x040fe200000010ff */
[----:B------:R-:W-:Y:S01]  /*11990*/  FADD.FTZ R29, R30, R29 ;  /* 0x0000001d1e1d7221 */ /* 0x000fe20000010000 */
[----:B------:R-:W-:-:S02]  /*119a0*/  FADD.FTZ R28, R37, R28 ;  /* 0x0000001c251c7221 */ /* 0x000fc40000010000 */
[----:B------:R-:W1:Y:S01]  /*119b0*/  MUFU.EX2 R36, R36 ;  /* 0x0000002400247308 */ /* 0x000e620000000800 */
[----:B------:R-:W-:Y:S01]  /*119c0*/  FADD.FTZ R29, R25, R29 ;  /* 0x0000001d191d7221 */ /* 0x000fe20000010000 */
[----:B------:R-:W-:Y:S01]  /*119d0*/  FADD.FTZ R28, R40, R28 ;  /* 0x0000001c281c7221 */ /* 0x000fe20000010000 */
[C---:B----4-:R-:W-:Y:S02]  /*119e0*/  F2FP.BF16.F32.PACK_AB R25, R27.reuse, R25 ;  /* 0x000000191b19723e */ /* 0x050fe400000010ff */
[----:B------:R-:W-:Y:S01]  /*119f0*/  FADD.FTZ R29, R27, R29 ;  /* 0x0000001d1b1d7221 */ /* 0x000fe20000010000 */
[C---:B------:R-:W-:Y:S01]  /*11a00*/  FADD.FTZ R30, R41.reuse, R28 ;  /* 0x0000001c291e7221 */ /* 0x040fe20000010000 */
[----:B------:R-:W-:Y:S01]  /*11a10*/  F2FP.BF16.F32.PACK_AB R28, R41, R40 ;  /* 0x00000028291c723e */ /* 0x000fe200000010ff */
[----:B------:R-:W3:Y:S01]  /*11a20*/  MUFU.EX2 R42, R42 ;  /* 0x0000002a002a7308 */ /* 0x000ee20000000800 */
[----:B------:R-:W-:Y:S01]  /*11a30*/  FADD.FTZ R29, R31, R29 ;  /* 0x0000001d1f1d7221 */ /* 0x000fe20000010000 */
[----:B------:R-:W-:Y:S01]  /*11a40*/  FADD.FTZ R30, R44, R30 ;  /* 0x0000001e2c1e7221 */ /* 0x000fe20000010000 */
[C---:B0-----:R-:W-:Y:S01]  /*11a50*/  F2FP.BF16.F32.PACK_AB R27, R34.reuse, R31 ;  /* 0x0000001f221b723e */ /* 0x041fe200000010ff */
[----:B------:R-:W4:Y:S01]  /*11a60*/  LDL R41, [R1+0x2c] ;  /* 0x00002c0001297983 */ /* 0x000f220000100800 */
[----:B------:R-:W-:Y:S01]  /*11a70*/  FADD.FTZ R29, R34, R29 ;  /* 0x0000001d221d7221 */ /* 0x000fe20000010000 */
[C---:B------:R-:W-:Y:S01]  /*11a80*/  FADD.FTZ R33, R45.reuse, R30 ;  /* 0x0000001e2d217221 */ /* 0x040fe20000010000 */
[----:B------:R-:W-:Y:S01]  /*11a90*/  F2FP.BF16.F32.PACK_AB R30, R45, R44 ;  /* 0x0000002c2d1e723e */ /* 0x000fe200000010ff */
[----:B------:R-:W0:Y:S01]  /*11aa0*/  MUFU.EX2 R43, R43 ;  /* 0x0000002b002b7308 */ /* 0x000e220000000800 */
[----:B-1----:R-:W-:Y:S01]  /*11ab0*/  FADD.FTZ R29, R36, R29 ;  /* 0x0000001d241d7221 */ /* 0x002fe20000010000 */
[----:B--2---:R1:W-:Y:S06]  /*11ac0*/  STSM.16.M88.4 [R142], R24 ;  /* 0x000000188e007844 */ /* 0x0043ec0000000200 */
[----:B------:R2:W5:Y:S01]  /*11ad0*/  MUFU.EX2 R32, R48 ;  /* 0x0000003000207308 */ /* 0x0005620000000800 */
[----:B---3--:R-:W-:-:S07]  /*11ae0*/  FADD.FTZ R29, R42, R29 ;  /* 0x0000001d2a1d7221 */ /* 0x008fce0000010000 */
[----:B------:R-:W3:Y:S01]  /*11af0*/  MUFU.EX2 R46, R46 ;  /* 0x0000002e002e7308 */ /* 0x000ee20000000800 */
[----:B0-----:R-:W-:Y:S01]  /*11b00*/  FADD.FTZ R29, R43, R29 ;  /* 0x0000001d2b1d7221 */ /* 0x001fe20000010000 */
[----:B--2---:R-:W-:-:S06]  /*11b10*/  FFMA.FTZ R48, R62, R0, -R5 ;  /* 0x000000003e307223 */ /* 0x004fcc0000010805 */
[----:B------:R-:W0:Y:S01]  /*11b20*/  MUFU.EX2 R35, R35 ;  /* 0x0000002300237308 */ /* 0x000e220000000800 */
[----:B-----5:R-:W-:-:S07]  /*11b30*/  FADD.FTZ R40, R32, R33 ;  /* 0x0000002120287221 */ /* 0x020fce0000010000 */
[----:B------:R-:W2:Y:S01]  /*11b40*/  MUFU.EX2 R39, R39 ;  /* 0x0000002700277308 */ /* 0x000ea20000000800 */
[----:B---3--:R-:W-:Y:S01]  /*11b50*/  FADD.FTZ R33, R46, R29 ;  /* 0x0000001d2e217221 */ /* 0x008fe20000010000 */
[----:B------:R-:W-:-:S06]  /*11b60*/  FADD.FTZ R29, R49, R40 ;  /* 0x00000028311d7221 */ /* 0x000fcc0000010000 */
[----:B------:R-:W3:Y:S01]  /*11b70*/  MUFU.EX2 R7, R7 ;  /* 0x0000000700077308 */ /* 0x000ee20000000800 */
[----:B0-----:R-:W-:Y:S01]  /*11b80*/  FADD.FTZ R33, R35, R33 ;  /* 0x0000002123217221 */ /* 0x001fe20000010000 */
[----:B------:R-:W-:-:S06]  /*11b90*/  FADD.FTZ R29, R52, R29 ;  /* 0x0000001d341d7221 */ /* 0x000fcc0000010000 */
[----:B------:R-:W0:Y:S01]  /*11ba0*/  MUFU.EX2 R22, R58 ;  /* 0x0000003a00167308 */ /* 0x000e220000000800 */
[----:B------:R-:W-:Y:S01]  /*11bb0*/  FADD.FTZ R33, R38, R33 ;  /* 0x0000002126217221 */ /* 0x000fe20000010000 */
[----:B------:R-:W-:-:S06]  /*11bc0*/  FADD.FTZ R29, R53, R29 ;  /* 0x0000001d351d7221 */ /* 0x000fcc0000010000 */
[----:B------:R-:W5:Y:S01]  /*11bd0*/  MUFU.EX2 R47, R47 ;  /* 0x0000002f002f7308 */ /* 0x000f620000000800 */
[----:B--2---:R-:W-:Y:S01]  /*11be0*/  FADD.FTZ R33, R39, R33 ;  /* 0x0000002127217221 */ /* 0x004fe20000010000 */
[----:B------:R-:W-:-:S06]  /*11bf0*/  FADD.FTZ R29, R56, R29 ;  /* 0x0000001d381d7221 */ /* 0x000fcc0000010000 */
[----:B------:R-:W-:Y:S01]  /*11c00*/  MUFU.EX2 R50, R50 ;  /* 0x0000003200327308 */ /* 0x000fe20000000800 */
[----:B---3--:R-:W-:Y:S01]  /*11c10*/  FADD.FTZ R33, R7, R33 ;  /* 0x0000002107217221 */ /* 0x008fe20000010000 */
[----:B------:R-:W-:Y:S01]  /*11c20*/  FADD.FTZ R31, R57, R29 ;  /* 0x0000001d391f7221 */ /* 0x000fe20000010000 */
[----:B------:R-:W-:Y:S01]  /*11c30*/  F2FP.BF16.F32.PACK_AB R29, R42, R36 ;  /* 0x000000242a1d723e */ /* 0x000fe200000010ff */
[----:B------:R-:W-:Y:S01]  /*11c40*/  FFMA.FTZ R5, R87, R0, -R5 ;  /* 0x0000000057057223 */ /* 0x000fe20000010805 */
[----:B0-----:R-:W-:Y:S01]  /*11c50*/  FADD.FTZ R33, R22, R33 ;  /* 0x0000002116217221 */ /* 0x001fe20000010000 */
[----:B------:R-:W-:Y:S01]  /*11c60*/  FADD.FTZ R34, R60, R31 ;  /* 0x0000001f3c227221 */ /* 0x000fe20000010000 */
[----:B------:R-:W-:Y:S01]  /*11c70*/  F2FP.BF16.F32.PACK_AB R31, R46, R43 ;  /* 0x0000002b2e1f723e */ /* 0x000fe200000010ff */
[----:B------:R-:W0:Y:S01]  /*11c80*/  MUFU.EX2 R48, R48 ;  /* 0x0000003000307308 */ /* 0x000e220000000800 */
[----:B-----5:R-:W-:Y:S01]  /*11c90*/  FADD.FTZ R33, R47, R33 ;  /* 0x000000212f217221 */ /* 0x020fe20000010000 */
[----:B------:R-:W-:-:S06]  /*11ca0*/  FADD.FTZ R34, R61, R34 ;  /* 0x000000223d227221 */ /* 0x000fcc0000010000 */
[----:B------:R-:W2:Y:S01]  /*11cb0*/  MUFU.EX2 R17, R66 ;  /* 0x0000004200117308 */ /* 0x000ea20000000800 */
[----:B------:R-:W-:-:S07]  /*11cc0*/  FADD.FTZ R40, R64, R34 ;  /* 0x0000002240287221 */ /* 0x000fce0000010000 */
[----:B------:R-:W3:Y:S01]  /*11cd0*/  MUFU.EX2 R37, R67 ;  /* 0x0000004300257308 */ /* 0x000ee20000000800 */
[----:B0-----:R-:W-:-:S04]  /*11ce0*/  FADD.FTZ R33, R48, R33 ;  /* 0x0000002130217221 */ /* 0x001fc80000010000 */
[----:B------:R-:W-:Y:S01]  /*11cf0*/  FADD.FTZ R36, R50, R33 ;  /* 0x0000002132247221 */ /* 0x000fe20000010000 */
[----:B------:R-:W-:Y:S02]  /*11d00*/  FADD.FTZ R33, R65, R40 ;  /* 0x0000002841217221 */ /* 0x000fe40000010000 */
[----:B------:R-:W-:Y:S01]  /*11d10*/  MUFU.EX2 R74, R74 ;  /* 0x0000004a004a7308 */ /* 0x000fe20000000800 */
[----:B--2---:R-:W-:Y:S01]  /*11d20*/  FADD.FTZ R36, R17, R36 ;  /* 0x0000002411247221 */ /* 0x004fe20000010000 */
[----:B------:R-:W-:Y:S01]  /*11d30*/  FADD.FTZ R40, R68, R33 ;  /* 0x0000002144287221 */ /* 0x000fe20000010000 */
[----:B------:R0:W-:Y:S03]  /*11d40*/  STSM.16.M88.4 [R139], R28 ;  /* 0x0000001c8b007844 */ /* 0x0001e60000000200 */
[----:B-1----:R-:W-:Y:S02]  /*11d50*/  FADD.FTZ R27, R69, R40 ;  /* 0x00000028451b7221 */ /* 0x002fe40000010000 */
[----:B------:R-:W1:Y:S01]  /*11d60*/  MUFU.EX2 R75, R75 ;  /* 0x0000004b004b7308 */ /* 0x000e620000000800 */
[----:B---3--:R-:W-:Y:S01]  /*11d70*/  FADD.FTZ R25, R37, R36 ;  /* 0x0000002425197221 */ /* 0x008fe20000010000 */
[----:B------:R-:W-:-:S02]  /*11d80*/  F2FP.BF16.F32.PACK_AB R33, R38, R35 ;  /* 0x000000232621723e */ /* 0x000fc400000010ff */
[----:B------:R-:W-:Y:S02]  /*11d90*/  F2FP.BF16.F32.PACK_AB R32, R49, R32 ;  /* 0x000000203120723e */ /* 0x000fe400000010ff */
[----:B------:R-:W-:Y:S02]  /*11da0*/  F2FP.BF16.F32.PACK_AB R34, R53, R52 ;  /* 0x000000343522723e */ /* 0x000fe400000010ff */
[----:B------:R-:W-:Y:S01]  /*11db0*/  F2FP.BF16.F32.PACK_AB R35, R7, R39 ;  /* 0x000000270723723e */ /* 0x000fe200000010ff */
[----:B------:R-:W-:Y:S01]  /*11dc0*/  MUFU.EX2 R78, R78 ;  /* 0x0000004e004e7308 */ /* 0x000fe20000000800 */
[----:B------:R-:W-:Y:S01]  /*11dd0*/  F2FP.BF16.F32.PACK_AB R24, R57, R56 ;  /* 0x000000383918723e */ /* 0x000fe200000010ff */
[----:B0-----:R-:W-:Y:S01]  /*11de0*/  FADD.FTZ R28, R70, R25 ;  /* 0x00000019461c7221 */ /* 0x001fe20000010000 */
[----:B------:R-:W-:Y:S01]  /*11df0*/  FADD.FTZ R30, R72, R27 ;  /* 0x0000001b481e7221 */ /* 0x000fe20000010000 */
[----:B------:R-:W-:Y:S02]  /*11e00*/  F2FP.BF16.F32.PACK_AB R26, R61, R60 ;  /* 0x0000003c3d1a723e */ /* 0x000fe400000010ff */
[----:B------:R-:W-:-:S02]  /*11e10*/  F2FP.BF16.F32.PACK_AB R25, R47, R22 ;  /* 0x000000162f19723e */ /* 0x000fc400000010ff */
[----:B------:R-:W-:Y:S01]  /*11e20*/  F2FP.BF16.F32.PACK_AB R27, R50, R48 ;  /* 0x00000030321b723e */ /* 0x000fe200000010ff */
[----:B------:R-:W-:Y:S04]  /*11e30*/  STSM.16.M88.4 [R138], R32 ;  /* 0x000000208a007844 */ /* 0x000fe80000000200 */
[----:B------:R0:W-:Y:S02]  /*11e40*/  STSM.16.M88.4 [R137+0x27800], R24 ;  /* 0x0278001889007844 */ /* 0x0001e40000000200 */
[----:B0-----:R-:W-:Y:S02]  /*11e50*/  F2FP.BF16.F32.PACK_AB R25, R37, R17 ;  /* 0x000000112519723e */ /* 0x001fe400000010ff */
[----:B------:R-:W2:Y:S01]  /*11e60*/  LDL R17, [R1+0x24] ;  /* 0x0000240001117983 */ /* 0x000ea20000100800 */
[----:B------:R-:W0:Y:S01]  /*11e70*/  MUFU.EX2 R79, R79 ;  /* 0x0000004f004f7308 */ /* 0x000e220000000800 */
[----:B------:R-:W-:Y:S01]  /*11e80*/  FADD.FTZ R29, R73, R30 ;  /* 0x0000001e491d7221 */ /* 0x000fe20000010000 */
[----:B------:R-:W-:-:S06]  /*11e90*/  FADD.FTZ R7, R71, R28 ;  /* 0x0000001c47077221 */ /* 0x000fcc0000010000 */
[----:B------:R-:W-:Y:S01]  /*11ea0*/  MUFU.EX2 R82, R82 ;  /* 0x0000005200527308 */ /* 0x000fe20000000800 */
[----:B------:R-:W-:-:S07]  /*11eb0*/  FADD.FTZ R28, R76, R29 ;  /* 0x0000001d4c1c7221 */ /* 0x000fce0000010000 */
[----:B------:R-:W3:Y:S08]  /*11ec0*/  MUFU.EX2 R83, R83 ;  /* 0x0000005300537308 */ /* 0x000ef00000000800 */
[----:B------:R-:W-:Y:S08]  /*11ed0*/  MUFU.EX2 R86, R86 ;  /* 0x0000005600567308 */ /* 0x000ff00000000800 */
[----:B------:R-:W5:Y:S01]  /*11ee0*/  MUFU.EX2 R38, R5 ;  /* 0x0000000500267308 */ /* 0x000f620000000800 */
[----:B------:R-:W-:Y:S01]  /*11ef0*/  FADD.FTZ R29, R77, R28 ;  /* 0x0000001c4d1d7221 */ /* 0x000fe20000010000 */
[----:B------:R-:W-:-:S02]  /*11f00*/  F2FP.BF16.F32.PACK_AB R24, R65, R64 ;  /* 0x000000404118723e */ /* 0x000fc400000010ff */
[----:B------:R-:W-:Y:S01]  /*11f10*/  F2FP.BF16.F32.PACK_AB R26, R69, R68 ;  /* 0x00000044451a723e */ /* 0x000fe200000010ff */
[----:B------:R-:W-:Y:S01]  /*11f20*/  FADD.FTZ R36, R80, R29 ;  /* 0x0000001d50247221 */ /* 0x000fe20000010000 */
[----:B------:R-:W-:Y:S02]  /*11f30*/  F2FP.BF16.F32.PACK_AB R27, R71, R70 ;  /* 0x00000046471b723e */ /* 0x000fe400000010ff */
[----:B------:R-:W-:Y:S02]  /*11f40*/  F2FP.BF16.F32.PACK_AB R28, R73, R72 ;  /* 0x00000048491c723e */ /* 0x000fe400000010ff */
[----:B------:R-:W-:Y:S02]  /*11f50*/  F2FP.BF16.F32.PACK_AB R30, R77, R76 ;  /* 0x0000004c4d1e723e */ /* 0x000fe400000010ff */
[----:B-1----:R-:W-:Y:S02]  /*11f60*/  F2FP.BF16.F32.PACK_AB R29, R75, R74 ;  /* 0x0000004a4b1d723e */ /* 0x002fe400000010ff */
[----:B0-----:R-:W-:-:S02]  /*11f70*/  F2FP.BF16.F32.PACK_AB R31, R79, R78 ;  /* 0x0000004e4f1f723e */ /* 0x001fc400000010ff */
[----:B------:R-:W-:Y:S02]  /*11f80*/  F2FP.BF16.F32.PACK_AB R32, R81, R80 ;  /* 0x000000505120723e */ /* 0x000fe400000010ff */
[----:B---3--:R-:W-:Y:S02]  /*11f90*/  F2FP.BF16.F32.PACK_AB R33, R83, R82 ;  /* 0x000000525321723e */ /* 0x008fe400000010ff */
[----:B------:R-:W-:Y:S02]  /*11fa0*/  F2FP.BF16.F32.PACK_AB R34, R3, R84 ;  /* 0x000000540322723e */ /* 0x000fe400000010ff */
[----:B-----5:R-:W-:Y:S01]  /*11fb0*/  F2FP.BF16.F32.PACK_AB R35, R38, R86 ;  /* 0x000000562623723e */ /* 0x020fe200000010ff */
[----:B------:R-:W-:-:S04]  /*11fc0*/  FADD.FTZ R22, R74, R7 ;  /* 0x000000074a167221 */ /* 0x000fc80000010000 */
[----:B------:R-:W-:-:S04]  /*11fd0*/  FADD.FTZ R7, R75, R22 ;  /* 0x000000164b077221 */ /* 0x000fc80000010000 */
[----:B------:R-:W-:-:S04]  /*11fe0*/  FADD.FTZ R22, R78, R7 ;  /* 0x000000074e167221 */ /* 0x000fc80000010000 */
[----:B------:R-:W-:Y:S01]  /*11ff0*/  FADD.FTZ R7, R79, R22 ;  /* 0x000000164f077221 */ /* 0x000fe20000010000 */
[----:B------:R-:W-:-:S03]  /*12000*/  FADD.FTZ R39, R81, R36 ;  /* 0x0000002451277221 */ /* 0x000fc60000010000 */
[----:B------:R-:W-:Y:S01]  /*12010*/  FADD.FTZ R22, R82, R7 ;  /* 0x0000000752167221 */ /* 0x000fe20000010000 */
[----:B------:R-:W-:-:S03]  /*12020*/  FADD.FTZ R84, R84, R39 ;  /* 0x0000002754547221 */ /* 0x000fc60000010000 */
[----:B------:R-:W-:Y:S01]  /*12030*/  FADD.FTZ R5, R83, R22 ;  /* 0x0000001653057221 */ /* 0x000fe20000010000 */
[----:B------:R-:W-:-:S03]  /*12040*/  FMUL.FTZ R90, R90, R6 ;  /* 0x000000065a5a7220 */ /* 0x000fc60000410000 */
[----:B------:R-:W-:Y:S01]  /*12050*/  FADD.FTZ R7, R86, R5 ;  /* 0x0000000556077221 */ /* 0x000fe20000010000 */
[----:B------:R-:W-:Y:S01]  /*12060*/  FADD.FTZ R5, R3, R84 ;  /* 0x0000005403057221 */ /* 0x000fe20000010000 */
        /* <DEDUP_REMOVED lines=41> */
[----:B----4-:R0:W-:Y:S04]  /*12300*/  STSM.16.M88.4 [R41], R24 ;  /* 0x0000001829007844 */ /* 0x0101e80000000200 */
[----:B------:R0:W-:Y:S04]  /*12310*/  STSM.16.M88.4 [R139+0x6000], R28 ;  /* 0x0060001c8b007844 */ /* 0x0001e80000000200 */
[----:B------:R0:W-:Y:S01]  /*12320*/  STSM.16.M88.4 [R138+0x6000], R32 ;  /* 0x006000208a007844 */ /* 0x0001e20000000200 */
[----:B------:R1:W-:Y:S06]  /*12330*/  MEMBAR.ALL.CTA ;  /* 0x0000000000007992 */ /* 0x0003ec0000008000 */
[----:B-1----:R-:W1:Y:S01]  /*12340*/  FENCE.VIEW.ASYNC.S ;  /* 0x00000000000073c6 */ /* 0x002e620000000000 */
        /* <DEDUP_REMOVED lines=8> */
[----:B------:R-:W-:Y:S02]  /*123d0*/  IMAD.MOV.U32 R3, RZ, RZ, R14 ;  /* 0x000000ffff037224 */ /* 0x000fe400078e000e */
[----:B------:R-:W-:Y:S01]  /*123e0*/  IMAD.MOV.U32 R6, RZ, RZ, R21 ;  /* 0x000000ffff067224 */ /* 0x000fe200078e0015 */
[C---:B--2---:R-:W-:Y:S01]  /*123f0*/  ISETP.GT.AND P3, PT, R4.reuse, R17, PT ;  /* 0x000000110400720c */ /* 0x044fe20003f64270 */
[----:B------:R-:W-:Y:S02]  /*12400*/  VIADD R4, R4, 0xffffffff ;  /* 0xffffffff04047836 */ /* 0x000fe40000000000 */
[----:B------:R-:W-:Y:S01]  /*12410*/  IMAD.MOV.U32 R17, RZ, RZ, R10 ;  /* 0x000000ffff117224 */ /* 0x000fe200078e000a */
[----:B-1----:R-:W-:-:S09]  /*12420*/  NOP ;  /* 0x0000000000007918 */ /* 0x002fd20000000000 */
[----:B0-----:R-:W-:Y:S05]  /*12430*/  @P3 BRA `(.L_x_1249) ;  /* 0xffffffcc00183947 */ /* 0x001fea000383ffff */
[----:B------:R-:W-:Y:S02]  /*12440*/  IMAD.MOV.U32 R6, RZ, RZ, R21 ;  /* 0x000000ffff067224 */ /* 0x000fe400078e0015 */
[----:B------:R-:W-:Y:S02]  /*12450*/  IMAD.MOV.U32 R3, RZ, RZ, R14 ;  /* 0x000000ffff037224 */ /* 0x000fe400078e000e */
[----:B------:R-:W-:Y:S02]  /*12460*/  IMAD.MOV.U32 R17, RZ, RZ, R10 ;  /* 0x000000ffff117224 */ /* 0x000fe400078e000a */
[----:B------:R-:W-:-:S07]  /*12470*/  IMAD.MOV.U32 R22, RZ, RZ, R11 ;  /* 0x000000ffff167224 */ /* 0x000fce00078e000b */
.L_x_1231:
[----:B------:R-:W2:Y:S01]  /*12480*/  LDL R11, [R1+0x40] ;  /* 0x00004000010b7983 */ /* 0x000ea20000100800 */
[----:B------:R-:W0:Y:S03]  /*12490*/  LDC R10, c[0x0][0x9e4] ;  /* 0x00027900ff0a7b82 */ /* 0x000e260000000800 */
[----:B------:R-:W2:Y:S04]  /*124a0*/  LDL R8, [R1+0x30] ;  /* 0x0000300001087983 */ /* 0x000ea80000100800 */
[----:B------:R-:W3:Y:S01]  /*124b0*/  LDL.LU R9, [R1+0x34] ;  /* 0x0000340001097983 */ /* 0x000ee20000300800 */
[----:B0-----:R-:W-:Y:S02]  /*124c0*/  ISETP.GE.AND P5, PT, R10, 0x1, PT ;  /* 0x000000010a00780c */ /* 0x001fe40003fa6270 */
[----:B--2---:R-:W-:-:S05]  /*124d0*/  IADD3 R8, R8, 0xc0, -R11 ;  /* 0x000000c008087810 */ /* 0x004fca0007ffe80b */
[----:B---3--:R-:W-:-:S04]  /*124e0*/  IMAD R9, R9, 0xc0, R8 ;  /* 0x000000c009097824 */ /* 0x008fc800078e0208 */
[----:B------:R-:W-:Y:S02]  /*124f0*/  IMAD.IADD R20, R9, 0x1, -R20 ;  /* 0x0000000109147824 */ /* 0x000fe400078e0a14 */
[----:B------:R-:W-:Y:S05]  /*12500*/  @!P5 BRA `(.L_x_1250) ;  /* 0x000000000048d947 */ /* 0x000fea0003800000 */
[----:B------:R-:W-:Y:S01]  /*12510*/  IMAD.MOV.U32 R11, RZ, RZ, R9 ;  /* 0x000000ffff0b7224 */ /* 0x000fe200078e0009 */
[----:B------:R-:W-:Y:S04]  /*12520*/  BSSY B0, `(.L_x_1251) ;  /* 0x000000e000007945 */ /* 0x000fe80003800000 */
        /* <DEDUP_REMOVED lines=9> */
.L_x_1252:
[----:B------:R-:W-:-:S13]  /*125c0*/  ISETP.NE.AND P2, PT, R10, 0x1, PT ;  /* 0x000000010a00780c */ /* 0x000fda0003f45270 */
[----:B------:R-:W0:Y:S02]  /*125d0*/  @P2 LDC.64 R8, c[0x0][0x9e8] ;  /* 0x00027a00ff082b82 */ /* 0x000e240000000a00 */
[----:B0-----:R-:W-:-:S05]  /*125e0*/  @P2 IMAD.HI.U32 R8, R11, R8, RZ ;  /* 0x000000080b082227 */ /* 0x001fca00078e00ff */
[----:B------:R-:W-:-:S07]  /*125f0*/  @P2 SHF.R.U32.HI R11, RZ, R9, R8 ;  /* 0x00000009ff0b2219 */ /* 0x000fce0000011608 */
.L_x_1253:
[----:B------:R-:W-:Y:S05]  /*12600*/  BSYNC B0 ;  /* 0x0000000000007941 */ /* 0x000fea0003800000 */
.L_x_1251:
[----:B------:R-:W-:-:S05]  /*12610*/  IMAD R11, R11, R10, RZ ;  /* 0x0000000a0b0b7224 */ /* 0x000fca00078e02ff */
[----:B------:R-:W-:-:S07]  /*12620*/  VIMNMX R20, R20, R11, !PT ;  /* 0x0000000b14147248 */ /* 0x000fce0007fe0100 */
.L_x_1250:
[----:B------:R-:W2:Y:S01]  /*12630*/  LDL R8, [R1+0x38] ;  /* 0x0000380001087983 */ /* 0x000ea20000100800 */
[----:B------:R-:W-:-:S05]  /*12640*/  VIADD R20, R20, 0x7f ;  /* 0x0000007f14147836 */ /* 0x000fca0000000000 */
[----:B------:R-:W-:-:S04]  /*12650*/  SHF.R.S32.HI R9, RZ, 0x1f, R20 ;  /* 0x0000001fff097819 */ /* 0x000fc80000011414 */
[----:B------:R-:W-:-:S04]  /*12660*/  LEA.HI R9, R9, R20, RZ, 0x7 ;  /* 0x0000001409097211 */ /* 0x000fc800078f38ff */
[----:B------:R-:W-:-:S04]  /*12670*/  SHF.R.S32.HI R9, RZ, 0x7, R9 ;  /* 0x00000007ff097819 */ /* 0x000fc80000011409 */
[----:B--2---:R-:W-:-:S04]  /*12680*/  VIMNMX R142, R8, R9, !PT ;  /* 0x00000009088e7248 */ /* 0x004fc80007fe0100 */
[----:B------:R-:W-:-:S13]  /*12690*/  ISETP.GE.AND P2, PT, R4, R142, PT ;  /* 0x0000008e0400720c */ /* 0x000fda0003f46270 */
[----:B------:R-:W-:Y:S05]  /*126a0*/  @!P2 BRA `(.L_x_1254) ;  /* 0x0000002000e0a947 */ /* 0x000fea0003800000 */
[----:B------:R-:W-:Y:S02]  /*126b0*/  IMAD.MOV.U32 R9, RZ, RZ, R6 ;  /* 0x000000ffff097224 */ /* 0x000fe400078e0006 */
[----:B------:R-:W-:Y:S02]  /*126c0*/  IMAD.MOV.U32 R8, RZ, RZ, R3 ;  /* 0x000000ffff087224 */ /* 0x000fe400078e0003 */
[----:B------:R-:W-:Y:S02]  /*126d0*/  IMAD.MOV.U32 R10, RZ, RZ, R22 ;  /* 0x000000ffff0a7224 */ /* 0x000fe400078e0016 */
[----:B------:R-:W-:-:S07]  /*126e0*/  IMAD.MOV.U32 R11, RZ, RZ, R17 ;  /* 0x000000ffff0b7224 */ /* 0x000fce00078e0011 */
.L_x_1264:
        /* <DEDUP_REMOVED lines=11> */
.L_x_1256:
[----:B------:R-:W-:Y:S01]  /*127a0*/  IMAD R0, R17, 0x8, R2 ;  /* 0x0000000811007824 */ /* 0x000fe200078e0202 */
[----:B------:R-:W-:-:S04]  /*127b0*/  SHF.L.U32 R3, R22, 0x1f, RZ ;  /* 0x0000001f16037819 */ /* 0x000fc800000006ff */
[----:B------:R0:W1:Y:S01]  /*127c0*/  SYNCS.PHASECHK.TRANS64.TRYWAIT P3, [R0+URZ+0x2d830], R3 ;  /* 0x02d83003000075a7 */ /* 0x000062000806017f */
[----:B------:R-:W-:Y:S05]  /*127d0*/  @!P0 BRA `(.L_x_1257) ;  /* 0x0000000000048947 */ /* 0x000fea0003800000 */
[----:B------:R-:W-:Y:S01]  /*127e0*/  BPT.TRAP 0x1 ;  /* 0x000000040000795c */ /* 0x000fe20000300000 */
.L_x_1257:
[----:B------:R-:W-:Y:S04]  /*127f0*/  BSSY B0, `(.L_x_1255) ;  /* 0x0000004000007945 */ /* 0x000fe80003800000 */
[----:B-1----:R-:W-:Y:S05]  /*12800*/  @P3 BRA `(.L_x_1258) ;  /* 0x0000000000083947 */ /* 0x002fea0003800000 */
[----:B------:R-:W1:Y:S02]  /*12810*/  SYNCS.PHASECHK.TRANS64.TRYWAIT P3, [R0+URZ+0x2d830], R3 ;  /* 0x02d83003000075a7 */ /* 0x000e64000806017f */
[----:B-1----:R-:W-:Y:S05]  /*12820*/  @!P3 BRA `(.L_x_1259) ;  /* 0x000000e40000b947 */ /* 0x002fea0003800000 */
.L_x_1258:
[----:B------:R-:W-:Y:S05]  /*12830*/  BSYNC B0 ;  /* 0x0000000000007941 */ /* 0x000fea0003800000 */
.L_x_1255:
[----:B01----:R-:W2:Y:S01]  /*12840*/  LDL R3, [R1+0x10] ;  /* 0x0000100001037983 */ /* 0x003ea20000100800 */
[----:B------:R-:W0:Y:S01]  /*12850*/  S2R R0, SR_TID.X ;  /* 0x0000000000007919 */ /* 0x000e220000002100 */
        /* <DEDUP_REMOVED lines=59> */
.L_x_1261:
[----:B------:R-:W-:Y:S01]  /*12c10*/  SHF.L.U32 R0, R10, 0x1f, RZ ;  /* 0x0000001f0a007819 */ /* 0x000fe200000006ff */
[----:B------:R-:W-:-:S04]  /*12c20*/  IMAD R3, R11, 0x8, R2 ;  /* 0x000000080b037824 */ /* 0x000fc800078e0202 */
[----:B------:R0:W1:Y:S01]  /*12c30*/  SYNCS.PHASECHK.TRANS64.TRYWAIT P2, [R3+URZ+0x2d850], R0 ;  /* 0x02d85000030075a7 */ /* 0x000062000804017f */
[----:B------:R-:W-:Y:S05]  /*12c40*/  @!P0 BRA `(.L_x_1262) ;  /* 0x0000000000048947 */ /* 0x000fea0003800000 */
[----:B------:R-:W-:Y:S01]  /*12c50*/  BPT.TRAP 0x1 ;  /* 0x000000040000795c */ /* 0x000fe20000300000 */
.L_x_1262:
[----:B-1----:R-:W-:Y:S05]  /*12c60*/  @P2 BRA `(.L_x_1260) ;  /* 0x0000000000082947 */ /* 0x002fea0003800000 */
[----:B------:R-:W1:Y:S02]  /*12c70*/  SYNCS.PHASECHK.TRANS64.TRYWAIT P2, [R3+URZ+0x2d850], R0 ;  /* 0x02d85000030075a7 */ /* 0x000e64000804017f */
[----:B-1----:R-:W-:Y:S05]  /*12c80*/  @!P2 BRA `(.L_x_1263) ;  /* 0x000000dc00fca947 */ /* 0x002fea0003800000 */
.L_x_1260:
[----:B------:R-:W2:Y:S01]  /*12c90*/  S2R R10, SR_TID.X ;  /* 0x00000000000a7919 */ /* 0x000ea20000002100 */
[----:B01----:R-:W-:Y:S01]  /*12ca0*/  VIADD R0, R2, 0x400 ;  /* 0x0000040002007836 */ /* 0x003fe20000000000 */
[----:B------:R-:W-:Y:S05]  /*12cb0*/  WARPSYNC.ALL ;  /* 0x0000000000007948 */ /* 0x000fea0003800000 */
[----:B------:R-:W-:-:S04]  /*12cc0*/  SHF.R.U32.HI R0, RZ, 0x4, R0 ;  /* 0x00000004ff007819 */ /* 0x000fc80000011600 */
[----:B------:R-:W-:-:S04]  /*12cd0*/  LOP3.LUT R20, R0, 0x3fff, RZ, 0xc0, !PT ;  /* 0x00003fff00147812 */ /* 0x000fc800078ec0ff */
[----:B------:R-:W-:Y:S02]  /*12ce0*/  LOP3.LUT R20, R20, 0x2000000, RZ, 0xfc, !PT ;  /* 0x0200000014147812 */ /* 0x000fe400078efcff */
[----:B--2---:R-:W-:Y:S02]  /*12cf0*/  SHF.R.U32.HI R6, RZ, 0x7, R10 ;  /* 0x00000007ff067819 */ /* 0x004fe4000001160a */
[----:B------:R-:W-:-:S03]  /*12d00*/  ISETP.GE.U32.AND P2, PT, R10, 0x180, PT ;  /* 0x000001800a00780c */ /* 0x000fc60003f46070 */
[----:B------:R-:W-:-:S05]  /*12d10*/  VIADD R14, R6, 0x9 ;  /* 0x00000009060e7836 */ /* 0x000fca0000000000 */
[----:B------:R-:W-:Y:S02]  /*12d20*/  SEL R14, R14, 0x9, !P2 ;  /* 0x000000090e0e7807 */ /* 0x000fe40005000000 */
[----:B------:R-:W-:Y:S01]  /*12d30*/  FMNMX.FTZ R0, R24, R8, !PT ;  /* 0x0000000818007209 */ /* 0x000fe20007810000 */
[----:B------:R-:W2:Y:S01]  /*12d40*/  LDL R143, [R1+0x14] ;  /* 0x00001400018f7983 */ /* 0x000ea20000100800 */
[----:B------:R-:W-:Y:S02]  /*12d50*/  IMAD R20, R11, 0x600, R20 ;  /* 0x000006000b147824 */ /* 0x000fe400078e0214 */
[----:B------:R-:W-:Y:S01]  /*12d60*/  FMNMX.FTZ R0, R25, R0, !PT ;  /* 0x0000000019007209 */ /* 0x000fe20007810000 */
[----:B------:R-:W-:Y:S02]  /*12d70*/  IMAD.MOV.U32 R21, RZ, RZ, -0x7fffffe0 ;  /* 0x80000020ff157424 */ /* 0x000fe400078e00ff */
[----:B------:R-:W-:Y:S01]  /*12d80*/  VIADD R140, R20, 0x40 ;  /* 0x00000040148c7836 */ /* 0x000fe20000000000 */
[----:B------:R-:W-:Y:S01]  /*12d90*/  FMNMX.FTZ R0, R28, R0, !PT ;  /* 0x000000001c007209 */ /* 0x000fe20007810000 */
[----:B------:R-:W-:Y:S01]  /*12da0*/  IMAD.MOV.U32 R141, RZ, RZ, -0x7fffffe0 ;  /* 0x80000020ff8d7424 */ /* 0x000fe200078e00ff */
[----:B------:R-:W-:-:S02]  /*12db0*/  R2UR UR14, R20 ;  /* 0x00000000140e72ca */ /* 0x000fc400000e0000 */
[----:B------:R-:W-:Y:S02]  /*12dc0*/  FMNMX.FTZ R0, R29, R0, !PT ;  /* 0x000000001d007209 */ /* 0x000fe40007810000 */
[----:B------:R-:W-:Y:S01]  /*12dd0*/  R2UR UR18, R140 ;  /* 0x000000008c1272ca */ /* 0x000fe200000e0000 */
[----:B------:R-:W-:Y:S01]  /*12de0*/  VIADD R140, R20, 0x80 ;  /* 0x00000080148c7836 */ /* 0x000fe20000000000 */
[----:B------:R-:W-:Y:S02]  /*12df0*/  FMNMX.FTZ R0, R32, R0, !PT ;  /* 0x0000000020007209 */ /* 0x000fe40007810000 */
[----:B------:R-:W-:Y:S02]  /*12e00*/  R2UR UR15, R21 ;  /* 0x00000000150f72ca */ /* 0x000fe400000e0000 */
[----:B------:R-:W-:Y:S02]  /*12e10*/  FMNMX.FTZ R0, R33, R0, !PT ;  /* 0x0000000021007209 */ /* 0x000fe40007810000 */
[----:B------:R-:W-:Y:S01]  /*12e20*/  R2UR UR22, R140 ;  /* 0x000000008c1672ca */ /* 0x000fe200000e0000 */
[----:B------:R-:W-:Y:S01]  /*12e30*/  VIADD R140, R20, 0xc0 ;  /* 0x000000c0148c7836 */ /* 0x000fe20000000000 */
[----:B------:R-:W-:-:S02]  /*12e40*/  FMNMX.FTZ R0, R36, R0, !PT ;  /* 0x0000000024007209 */ /* 0x000fc40007810000 */
[----:B------:R-:W-:Y:S02]  /*12e50*/  R2UR UR47, R21 ;  /* 0x00000000152f72ca */ /* 0x000fe400000e0000 */
[----:B------:R-:W-:Y:S02]  /*12e60*/  FMNMX.FTZ R0, R37, R0, !PT ;  /* 0x0000000025007209 */ /* 0x000fe40007810000 */
[----:B------:R-:W-:Y:S01]  /*12e70*/  R2UR UR26, R140 ;  /* 0x000000008c1a72ca */ /* 0x000fe200000e0000 */
[----:B------:R-:W-:Y:S01]  /*12e80*/  VIADD R140, R20, 0x100 ;  /* 0x00000100148c7836 */ /* 0x000fe20000000000 */
[----:B------:R-:W-:Y:S01]  /*12e90*/  FMNMX.FTZ R0, R40, R0, !PT ;  /* 0x0000000028007209 */ /* 0x000fe20007810000 */
[----:B------:R-:W-:Y:S01]  /*12ea0*/  WARPGROUP.ARRIVE ;  /* 0x00000000000079c5 */ /* 0x000fe20000000000 */
[----:B------:R-:W-:Y:S02]  /*12eb0*/  R2UR UR19, R141 ;  /* 0x000000008d1372ca */ /* 0x000fe400000e0000 */
[----:B------:R-:W-:-:S02]  /*12ec0*/  FMNMX.FTZ R0, R41, R0, !PT ;  /* 0x0000000029007209 */ /* 0x000fc40007810000 */
[----:B------:R-:W-:Y:S01]  /*12ed0*/  R2UR UR30, R140 ;  /* 0x000000008c1e72ca */ /* 0x000fe200000e0000 */
[----:B------:R-:W-:Y:S01]  /*12ee0*/  VIADD R140, R20, 0x140 ;  /* 0x00000140148c7836 */ /* 0x000fe20000000000 */
[----:B------:R-:W-:Y:S02]  /*12ef0*/  FMNMX.FTZ R0, R44, R0, !PT ;  /* 0x000000002c007209 */ /* 0x000fe40007810000 */
[----:B------:R-:W-:Y:S02]  /*12f00*/  R2UR UR23, R141 ;  /* 0x000000008d1772ca */ /* 0x000fe400000e0000 */
[----:B------:R-:W-:Y:S02]  /*12f10*/  FMNMX.FTZ R0, R45, R0, !PT ;  /* 0x000000002d007209 */ /* 0x000fe40007810000 */
[----:B------:R-:W-:Y:S01]  /*12f20*/  R2UR UR34, R140 ;  /* 0x000000008c2272ca */ /* 0x000fe200000e0000 */
[----:B------:R-:W-:Y:S01]  /*12f30*/  VIADD R140, R20, 0x180 ;  /* 0x00000180148c7836 */ /* 0x000fe20000000000 */
[----:B------:R-:W-:Y:S01]  /*12f40*/  FMNMX.FTZ R0, R48, R0, !PT ;  /* 0x0000000030007209 */ /* 0x000fe20007810000 */
[----:B------:R-:W-:Y:S01]  /*12f50*/  VIADD R20, R20, 0x1c0 ;  /* 0x000001c014147836 */ /* 0x000fe20000000000 */
[----:B------:R-:W-:-:S02]  /*12f60*/  R2UR UR27, R141 ;  /* 0x000000008d1b72ca */ /* 0x000fc400000e0000 */
[----:B------:R-:W-:Y:S02]  /*12f70*/  FMNMX.FTZ R0, R49, R0, !PT ;  /* 0x0000000031007209 */ /* 0x000fe40007810000 */
[----:B------:R-:W-:Y:S02]  /*12f80*/  R2UR UR46, R20 ;  /* 0x00000000142e72ca */ /* 0x000fe400000e0000 */
[----:B------:R-:W-:Y:S02]  /*12f90*/  FMNMX.FTZ R0, R52, R0, !PT ;  /* 0x0000000034007209 */ /* 0x000fe40007810000 */
[----:B------:R-:W-:Y:S02]  /*12fa0*/  R2UR UR31, R141 ;  /* 0x000000008d1f72ca */ /* 0x000fe400000e0000 */
[----:B------:R-:W-:Y:S02]  /*12fb0*/  FMNMX.FTZ R0, R53, R0, !PT ;  /* 0x0000000035007209 */ /* 0x000fe40007810000 */
[----:B------:R-:W-:-:S02]  /*12fc0*/  R2UR UR35, R141 ;  /* 0x000000008d2372ca */ /* 0x000fc400000e0000 */
[----:B------:R-:W-:Y:S02]  /*12fd0*/  FMNMX.FTZ R0, R56, R0, !PT ;  /* 0x0000000038007209 */ /* 0x000fe40007810000 */
[----:B------:R-:W-:Y:S02]  /*12fe0*/  R2UR UR42, R140 ;  /* 0x000000008c2a72ca */ /* 0x000fe400000e0000 */
[----:B------:R-:W-:Y:S02]  /*12ff0*/  FMNMX.FTZ R0, R57, R0, !PT ;  /* 0x0000000039007209 */ /* 0x000fe40007810000 */
[----:B------:R-:W-:Y:S02]  /*13000*/  R2UR UR43, R141 ;  /* 0x000000008d2b72ca */ /* 0x000fe400000e0000 */
        /* <DEDUP_REMOVED lines=18> */
[----:B------:R-:W0:Y:S03]  /*13130*/  LDC R0, c[0x0][0x988] ;  /* 0x00026200ff007b82 */ /* 0x000e260000000800 */
[----:B------:R-:W-:-:S04]  /*13140*/  FADD.FTZ R6, -R3, R8 ;  /* 0x0000000803067221 */ /* 0x000fc80000010100 */
[-C--:B0-----:R-:W-:Y:S01]  /*13150*/  FMUL.FTZ R6, R6, R0.reuse ;  /* 0x0000000006067220 */ /* 0x081fe20000410000 */
[----:B------:R-:W-:-:S03]  /*13160*/  FMUL.FTZ R15, R3, R0 ;  /* 0x00000000030f7220 */ /* 0x000fc60000410000 */
        /* <DEDUP_REMOVED lines=9> */
[----:B0-----:R-:W-:Y:S01]  /*13200*/  FMNMX.FTZ R6, R26, R9, !PT ;  /* 0x000000091a067209 */ /* 0x001fe20007810000 */
[-CC-:B------:R-:W-:Y:S01]  /*13210*/  FFMA.FTZ R37, R37, R0.reuse, -R15.reuse ;  /* 0x0000000025257223 */ /* 0x180fe2000001080f */
[-CC-:B------:R-:W-:Y:S01]  /*13220*/  FFMA.FTZ R40, R40, R0.reuse, -R15.reuse ;  /* 0x0000000028287223 */ /* 0x180fe2000001080f */
[--C-:B------:R-:W-:Y:S01]  /*13230*/  FFMA.FTZ R41, R41, R0, -R15.reuse ;  /* 0x0000000029297223 */ /* 0x100fe2000001080f */
[----:B------:R-:W-:Y:S01]  /*13240*/  FMNMX.FTZ R6, R27, R6, !PT ;  /* 0x000000061b067209 */ /* 0x000fe20007810000 */
[-CC-:B------:R-:W-:Y:S01]  /*13250*/  FFMA.FTZ R44, R44, R0.reuse, -R15.reuse ;  /* 0x000000002c2c7223 */ /* 0x180fe2000001080f */
[--C-:B------:R-:W-:Y:S01]  /*13260*/  FFMA.FTZ R45, R45, R0, -R15.reuse ;  /* 0x000000002d2d7223 */ /* 0x100fe2000001080f */
[----:B------:R-:W0:Y:S01]  /*13270*/  MUFU.EX2 R25, R25 ;  /* 0x0000001900197308 */ /* 0x000e220000000800 */
[----:B------:R-:W-:Y:S01]  /*13280*/  FMNMX.FTZ R6, R30, R6, !PT ;  /* 0x000000061e067209 */ /* 0x000fe20007810000 */
[-CC-:B------:R-:W-:Y:S01]  /*13290*/  FFMA.FTZ R48, R48, R0.reuse, -R15.reuse ;  /* 0x0000000030307223 */ /* 0x180fe2000001080f */
[-CC-:B------:R-:W-:Y:S01]  /*132a0*/  FFMA.FTZ R49, R49, R0.reuse, -R15.reuse ;  /* 0x0000000031317223 */ /* 0x180fe2000001080f */
[--C-:B------:R-:W-:Y:S01]  /*132b0*/  FFMA.FTZ R52, R52, R0, -R15.reuse ;  /* 0x0000000034347223 */ /* 0x100fe2000001080f */
[----:B------:R-:W-:Y:S01]  /*132c0*/  FMNMX.FTZ R6, R31, R6, !PT ;  /* 0x000000061f067209 */ /* 0x000fe20007810000 */
[-CC-:B------:R-:W-:Y:S01]  /*132d0*/  FFMA.FTZ R53, R53, R0.reuse, -R15.reuse ;  /* 0x0000000035357223 */ /* 0x180fe2000001080f */
[--C-:B------:R-:W-:Y:S01]  /*132e0*/  FFMA.FTZ R56, R56, R0, -R15.reuse ;  /* 0x0000000038387223 */ /* 0x100fe2000001080f */
[----:B------:R-:W3:Y:S01]  /*132f0*/  MUFU.EX2 R10, R28 ;  /* 0x0000001c000a7308 */ /* 0x000ee20000000800 */
[----:B------:R-:W-:Y:S01]  /*13300*/  FMNMX.FTZ R6, R34, R6, !PT ;  /* 0x0000000622067209 */ /* 0x000fe20007810000 */
[----:B-1----:R-:W-:Y:S01]  /*13310*/  FFMA.FTZ R5, R20, R5, R8 ;  /* 0x0000000514057223 */ /* 0x002fe20000010008 */
[-CC-:B------:R-:W-:Y:S01]  /*13320*/  FFMA.FTZ R57, R57, R0.reuse, -R15.reuse ;  /* 0x0000000039397223 */ /* 0x180fe2000001080f */
[--C-:B------:R-:W-:Y:S01]  /*13330*/  FFMA.FTZ R60, R60, R0, -R15.reuse ;  /* 0x000000003c3c7223 */ /* 0x100fe2000001080f */
[----:B------:R-:W-:Y:S01]  /*13340*/  FMNMX.FTZ R6, R35, R6, !PT ;  /* 0x0000000623067209 */ /* 0x000fe20007810000 */
[-CC-:B------:R-:W-:Y:S01]  /*13350*/  FFMA.FTZ R61, R61, R0.reuse, -R15.reuse ;  /* 0x000000003d3d7223 */ /* 0x180fe2000001080f */
[----:B------:R-:W-:Y:S01]  /*13360*/  FFMA.FTZ R64, R64, R0, -R15 ;  /* 0x0000000040407223 */ /* 0x000fe2000001080f */
[----:B------:R-:W1:Y:S01]  /*13370*/  MUFU.EX2 R29, R29 ;  /* 0x0000001d001d7308 */ /* 0x000e620000000800 */
[----:B------:R-:W-:Y:S01]  /*13380*/  FMNMX.FTZ R6, R38, R6, !PT ;  /* 0x0000000626067209 */ /* 0x000fe20007810000 */
[C---:B0-----:R-:W-:Y:S01]  /*13390*/  FADD.FTZ R5, R25.reuse, R5 ;  /* 0x0000000519057221 */ /* 0x041fe20000010000 */
[----:B------:R-:W-:Y:S01]  /*133a0*/  F2FP.BF16.F32.PACK_AB R8, R25, R8 ;  /* 0x000000081908723e */ /* 0x000fe200000010ff */
[--C-:B------:R-:W-:Y:S01]  /*133b0*/  FFMA.FTZ R65, R65, R0, -R15.reuse ;  /* 0x0000000041417223 */ /* 0x100fe2000001080f */
[----:B------:R-:W-:Y:S01]  /*133c0*/  FMNMX.FTZ R6, R39, R6, !PT ;  /* 0x0000000627067209 */ /* 0x000fe20007810000 */
[-CC-:B------:R-:W-:Y:S01]  /*133d0*/  FFMA.FTZ R68, R68, R0.reuse, -R15.reuse ;  /* 0x0000000044447223 */ /* 0x180fe2000001080f */
[-CC-:B------:R-:W-:Y:S01]  /*133e0*/  FFMA.FTZ R69, R69, R0.reuse, -R15.reuse ;  /* 0x0000000045457223 */ /* 0x180fe2000001080f */
[----:B------:R-:W-:Y:S01]  /*133f0*/  FFMA.FTZ R72, R72, R0, -R15 ;  /* 0x0000000048487223 */ /* 0x000fe2000001080f */
[----:B------:R-:W-:Y:S01]  /*13400*/  FMNMX.FTZ R6, R42, R6, !PT ;  /* 0x000000062a067209 */ /* 0x000fe20007810000 */
[----:B---3--:R-:W-:Y:S01]  /*13410*/  FADD.FTZ R5, R10, R5 ;  /* 0x000000050a057221 */ /* 0x008fe20000010000 */
[-CC-:B------:R-:W-:Y:S01]  /*13420*/  FFMA.FTZ R73, R73, R0.reuse, -R15.reuse ;  /* 0x0000000049497223 */ /* 0x180fe2000001080f */
[--C-:B------:R-:W-:Y:S01]  /*13430*/  FFMA.FTZ R76, R76, R0, -R15.reuse ;  /* 0x000000004c4c7223 */ /* 0x100fe2000001080f */
[----:B------:R-:W-:Y:S01]  /*13440*/  FMNMX.FTZ R6, R43, R6, !PT ;  /* 0x000000062b067209 */ /* 0x000fe20007810000 */
[-CC-:B------:R-:W-:Y:S01]  /*13450*/  FFMA.FTZ R77, R77, R0.reuse, -R15.reuse ;  /* 0x000000004d4d7223 */ /* 0x180fe2000001080f */
[-CC-:B------:R-:W-:Y:S01]  /*13460*/  FFMA.FTZ R80, R80, R0.reuse, -R15.reuse ;  /* 0x0000000050507223 */ /* 0x180fe2000001080f */
[----:B------:R-:W-:Y:S01]  /*13470*/  FFMA.FTZ R81, R81, R0, -R15 ;  /* 0x0000000051517223 */ /* 0x000fe2000001080f */
[----:B------:R-:W-:Y:S01]  /*13480*/  FMNMX.FTZ R6, R46, R6, !PT ;  /* 0x000000062e067209 */ /* 0x000fe20007810000 */
[C---:B-1----:R-:W-:Y:S01]  /*13490*/  FADD.FTZ R5, R29.reuse, R5 ;  /* 0x000000051d057221 */ /* 0x042fe20000010000 */
[----:B------:R-:W-:Y:S01]  /*134a0*/  F2FP.BF16.F32.PACK_AB R10, R29, R10 ;  /* 0x0000000a1d0a723e */ /* 0x000fe200000010ff */
[--C-:B------:R-:W-:Y:S01]  /*134b0*/  FFMA.FTZ R84, R84, R0, -R15.reuse ;  /* 0x0000000054547223 */ /* 0x100fe2000001080f */
[----:B------:R-:W-:Y:S01]  /*134c0*/  FMNMX.FTZ R6, R47, R6, !PT ;  /* 0x000000062f067209 */ /* 0x000fe20007810000 */
[----:B------:R-:W-:-:S02]  /*134d0*/  FFMA.FTZ R15, R85, R0, -R15 ;  /* 0x00000000550f7223 */ /* 0x000fc4000001080f */
[----:B------:R-:W3:Y:S01]  /*134e0*/  LDL R85, [R1+0x28] ;  /* 0x0000280001557983 */ /* 0x000ee20000100800 */
        /* <DEDUP_REMOVED lines=9> */
[----:B--2---:R-:W-:Y:S02]  /*13580*/  LOP3.LUT R24, R143, 0x10000, RZ, 0xfc, !PT ;  /* 0x000100008f187812 */ /* 0x004fe400078efcff */
        /* <DEDUP_REMOVED lines=14> */
[----:B------:R-:W-:Y:S02]  /*13670*/  R2UR UR12, R24 ;  /* 0x00000000180c72ca */ /* 0x000fe400000e0000 */
[----:B0-----:R-:W-:-:S05]  /*13680*/  FMNMX.FTZ R6, R6, R21, !PT ;  /* 0x0000001506067209 */ /* 0x001fca0007810000 */
[----:B------:R-:W-:-:S04]  /*13690*/  FMUL.FTZ R25, R6, R0 ;  /* 0x0000000006197220 */ /* 0x000fc80000410000 */
        /* <DEDUP_REMOVED lines=32> */
[----:B------:R-:W-:-:S05]  /*138a0*/  IMAD.MOV.U32 R25, RZ, RZ, 0x40000040 ;  /* 0x40000040ff197424 */ /* 0x000fca00078e00ff */
[----:B------:R-:W-:-:S13]  /*138b0*/  R2UR UR13, R25 ;  /* 0x00000000190d72ca */ /* 0x000fda00000e0000 */
[----:B------:R-:W-:Y:S01]  /*138c0*/  HGMMA.64x96x16.F32.BF16 R88, gdesc[UR12].tnspB, R88, gsb0 ;  /* 0x416000000c5879f0 */ /* 0x000fe20008001858 */
[----:B------:R-:W-:Y:S02]  /*138d0*/  VIADD R26, R24, 0x2 ;  /* 0x00000002181a7836 */ /* 0x000fe40000000000 */
[----:B------:R-:W-:-:S03]  /*138e0*/  IMAD.MOV.U32 R27, RZ, RZ, 0x40000040 ;  /* 0x40000040ff1b7424 */ /* 0x000fc600078e00ff */
[----:B------:R-:W-:Y:S02]  /*138f0*/  R2UR UR16, R26 ;  /* 0x000000001a1072ca */ /* 0x000fe400000e0000 */
[----:B------:R-:W-:Y:S01]  /*13900*/  R2UR UR17, R27 ;  /* 0x000000001b1172ca */ /* 0x000fe200000e0000 */
[----:B------:R-:W-:Y:S01]  /*13910*/  VIADD R26, R24, 0x4 ;  /* 0x00000004181a7836 */ /* 0x000fe20000000000 */
[----:B------:R-:W-:Y:S02]  /*13920*/  WARPGROUP.DEPBAR.LE gsb0, 0x0 ;  /* 0x00008000000079c5 */ /* 0x000fe40000010000 */
[----:B------:R-:W-:-:S09]  /*13930*/  WARPGROUP.ARRIVE ;  /* 0x00000000000079c5 */ /* 0x000fd20000000000 */
[----:B------:R-:W-:Y:S01]  /*13940*/  HGMMA.64x96x16.F32.BF16 R88, gdesc[UR16].tnspB, R88, gsb0 ;  /* 0x41600000105879f0 */ /* 0x000fe20008001858 */
[----:B------:R-:W-:Y:S02]  /*13950*/  R2UR UR20, R26 ;  /* 0x000000001a1472ca */ /* 0x000fe400000e0000 */
[C---:B------:R-:W-:Y:S01]  /*13960*/  R2UR UR21, R27.reuse ;  /* 0x000000001b1572ca */ /* 0x040fe200000e0000 */
[----:B------:R-:W-:Y:S01]  /*13970*/  VIADD R26, R24, 0x6 ;  /* 0x00000006181a7836 */ /* 0x000fe20000000000 */
[----:B------:R-:W-:-:S04]  /*13980*/  R2UR UR25, R27 ;  /* 0x000000001b1972ca */ /* 0x000fc800000e0000 */
[----:B------:R-:W-:Y:S01]  /*13990*/  R2UR UR24, R26 ;  /* 0x000000001a1872ca */ /* 0x000fe200000e0000 */
[----:B------:R-:W-:Y:S02]  /*139a0*/  WARPGROUP.DEPBAR.LE gsb0, 0x0 ;  /* 0x00008000000079c5 */ /* 0x000fe40000010000 */
[----:B------:R-:W-:-:S06]  /*139b0*/  WARPGROUP.ARRIVE ;  /* 0x00000000000079c5 */ /* 0x000fcc0000000000 */
[----:B------:R-:W-:Y:S01]  /*139c0*/  HGMMA.64x96x16.F32.BF16 R88, gdesc[UR20].tnspB, R88, gsb0 ;  /* 0x41600000145879f0 */ /* 0x000fe20008001858 */
        /* <DEDUP_REMOVED lines=18> */
[----:B------:R-:W-:Y:S02]  /*13af0*/  VIADD R24, R24, 0x606 ;  /* 0x0000060618187836 */ /* 0x000fe40000000000 */
[----:B------:R-:W-:-:S03]  /*13b00*/  IMAD.MOV.U32 R25, RZ, RZ, 0x40000040 ;  /* 0x40000040ff197424 */ /* 0x000fc600078e00ff */
[----:B------:R-:W-:Y:S02]  /*13b10*/  R2UR UR44, R24 ;  /* 0x00000000182c72ca */ /* 0x000fe400000e0000 */
[----:B------:R-:W-:Y:S01]  /*13b20*/  R2UR UR45, R25 ;  /* 0x00000000192d72ca */ /* 0x000fe200000e0000 */
[----:B------:R-:W-:Y:S02]  /*13b30*/  WARPGROUP.DEPBAR.LE gsb0, 0x0 ;  /* 0x00008000000079c5 */ /* 0x000fe40000010000 */
[----:B------:R-:W-:-:S06]  /*13b40*/  WARPGROUP.ARRIVE ;  /* 0x00000000000079c5 */ /* 0x000fcc0000000000 */
[----:B------:R-:W-:Y:S01]  /*13b50*/  HGMMA.64x96x16.F32.BF16 R88, gdesc[UR40].tnspB, R88, gsb0 ;  /* 0x41600000285879f0 */ /* 0x000fe20008001858 */
[----:B------:R-:W-:-:S04]  /*13b60*/  FADD.FTZ R9, -R6, R9 ;  /* 0x0000000906097221 */ /* 0x000fc80000010100 */
[----:B------:R-:W-:Y:S01]  /*13b70*/  FMUL.FTZ R9, R9, R0 ;  /* 0x0000000009097220 */ /* 0x000fe20000410000 */
[----:B------:R-:W-:Y:S01]  /*13b80*/  MUFU.EX2 R28, R28 ;  /* 0x0000001c001c7308 */ /* 0x000fe20000000800 */
[----:B------:R-:W-:Y:S02]  /*13b90*/  WARPGROUP.DEPBAR.LE gsb0, 0x0 ;  /* 0x00008000000079c5 */ /* 0x000fe40000010000 */
[----:B------:R-:W-:-:S06]  /*13ba0*/  WARPGROUP.ARRIVE ;  /* 0x00000000000079c5 */ /* 0x000fcc0000000000 */
[----:B------:R-:W-:Y:S01]  /*13bb0*/  HGMMA.64x96x16.F32.BF16 R88, gdesc[UR44].tnspB, R88, gsb0 ;  /* 0x416000002c5879f0 */ /* 0x000fe20008001858 */
[----:B------:R-:W-:Y:S08]  /*13bc0*/  MUFU.EX2 R29, R9 ;  /* 0x00000009001d7308 */ /* 0x000ff00000000800 */
[----:B------:R0:W1:Y:S08]  /*13bd0*/  MUFU.EX2 R9, R21 ;  /* 0x0000001500097308 */ /* 0x0000700000000800 */
[----:B------:R-:W2:Y:S01]  /*13be0*/  MUFU.EX2 R30, R30 ;  /* 0x0000001e001e7308 */ /* 0x000ea20000000800 */
[----:B0-----:R-:W-:-:S07]  /*13bf0*/  @!P1 IMAD R21, R17, 0x8, R2 ;  /* 0x0000000811159824 */ /* 0x001fce00078e0202 */
[----:B------:R-:W0:Y:S01]  /*13c00*/  MUFU.EX2 R31, R31 ;  /* 0x0000001f001f7308 */ /* 0x000e220000000800 */
[----:B------:R-:W-:Y:S02]  /*13c10*/  @!P1 VIADD R21, R21, 0x2d840 ;  /* 0x0002d84015159836 */ /* 0x000fe40000000000 */
[----:B-1----:R-:W-:Y:S01]  /*13c20*/  FFMA.FTZ R7, R29, R7, R9 ;  /* 0x000000071d077223 */ /* 0x002fe20000010009 */
[C---:B------:R-:W-:Y:S02]  /*13c30*/  F2FP.BF16.F32.PACK_AB R9, R28.reuse, R9 ;  /* 0x000000091c09723e */ /* 0x040fe400000010ff */
[----:B------:R-:W-:Y:S02]  /*13c40*/  @!P1 PRMT R21, RZ, 0x654, R21 ;  /* 0x00000654ff159816 */ /* 0x000fe40000000015 */
[----:B------:R-:W-:Y:S01]  /*13c50*/  MUFU.EX2 R33, R33 ;  /* 0x0000002100217308 */ /* 0x000fe20000000800 */
[----:B------:R-:W-:-:S04]  /*13c60*/  FADD.FTZ R7, R28, R7 ;  /* 0x000000071c077221 */ /* 0x000fc80000010000 */
[----:B--2---:R-:W-:-:S04]  /*13c70*/  FADD.FTZ R7, R30, R7 ;  /* 0x000000071e077221 */ /* 0x004fc80000010000 */
[----:B0-----:R-:W-:Y:S01]  /*13c80*/  FADD.FTZ R7, R31, R7 ;  /* 0x000000071f077221 */ /* 0x001fe20000010000 */
[----:B------:R-:W-:Y:S02]  /*13c90*/  WARPGROUP.DEPBAR.LE gsb0, 0x0 ;  /* 0x00008000000079c5 */ /* 0x000fe40000010000 */
[----:B------:R0:W-:Y:S06]  /*13ca0*/  BAR.ARV R14, 0x100 ;  /* 0x0004000e0000751d */ /* 0x0001ec0000002000 */
[----:B------:R-:W-:Y:S01]  /*13cb0*/  @!P1 SYNCS.ARRIVE.TRANS64.RED.A1T0 RZ, [R21+URZ], RZ ;  /* 0x000000ff15ff99a7 */ /* 0x000fe2000810043f */
[----:B0-----:R-:W-:-:S04]  /*13cc0*/  @!P1 IMAD R14, R11, 0x8, R2 ;  /* 0x000000080b0e9824 */ /* 0x001fc800078e0202 */
[----:B------:R-:W-:Y:S01]  /*13cd0*/  @!P1 VIADD R14, R14, 0x2d860 ;  /* 0x0002d8600e0e9836 */ /* 0x000fe20000000000 */
[----:B------:R-:W-:-:S04]  /*13ce0*/  F2FP.BF16.F32.PACK_AB R11, R31, R30 ;  /* 0x0000001e1f0b723e */ /* 0x000fc800000010ff */
[----:B------:R-:W-:-:S04]  /*13cf0*/  @!P1 PRMT R14, RZ, 0x654, R14 ;  /* 0x00000654ff0e9816 */ /* 0x000fc8000000000e */
[----:B------:R0:W-:Y:S01]  /*13d00*/  @!P1 SYNCS.ARRIVE.TRANS64.RED.A1T0 RZ, [R14+URZ], RZ ;  /* 0x000000ff0eff99a7 */ /* 0x0001e2000810043f */
[----:B------:R1:W-:Y:S01]  /*13d10*/  STSM.16.M88.4 [R137+0x21800], R8 ;  /* 0x0218000889007844 */ /* 0x0003e20000000200 */
[----:B0-----:R-:W-:Y:S08]  /*13d20*/  MUFU.EX2 R14, R35 ;  /* 0x00000023000e7308 */ /* 0x001ff00000000800 */
[----:B-1----:R-:W0:Y:S08]  /*13d30*/  MUFU.EX2 R8, R32 ;  /* 0x0000002000087308 */ /* 0x002e300000000800 */
[----:B------:R-:W1:Y:S08]  /*13d40*/  MUFU.EX2 R9, R34 ;  /* 0x0000002200097308 */ /* 0x000e700000000800 */
[----:B------:R-:W2:Y:S01]  /*13d50*/  MUFU.EX2 R10, R36 ;  /* 0x00000024000a7308 */ /* 0x000ea20000000800 */
[----:B0-----:R-:W-:-:S04]  /*13d60*/  FADD.FTZ R5, R8, R5 ;  /* 0x0000000508057221 */ /* 0x001fc80000010000 */
[----:B------:R-:W-:Y:S01]  /*13d70*/  FADD.FTZ R5, R33, R5 ;  /* 0x0000000521057221 */ /* 0x000fe20000010000 */
[----:B-1----:R-:W-:-:S03]  /*13d80*/  FADD.FTZ R21, R9, R7 ;  /* 0x0000000709157221 */ /* 0x002fc60000010000 */
[----:B--2---:R-:W-:Y:S01]  /*13d90*/  FADD.FTZ R7, R10, R5 ;  /* 0x000000050a077221 */ /* 0x004fe20000010000 */
[----:B------:R-:W-:Y:S02]  /*13da0*/  FADD.FTZ R5, R14, R21 ;  /* 0x000000150e057221 */ /* 0x000fe40000010000 */
[----:B------:R-:W2:Y:S01]  /*13db0*/  LDL R21, [R1+0x2c] ;  /* 0x00002c0001157983 */ /* 0x000ea20000100800 */
[----:B------:R-:W0:Y:S08]  /*13dc0*/  MUFU.EX2 R37, R37 ;  /* 0x0000002500257308 */ /* 0x000e300000000800 */
[----:B------:R-:W1:Y:S08]  /*13dd0*/  MUFU.EX2 R11, R38 ;  /* 0x00000026000b7308 */ /* 0x000e700000000800 */
[----:B------:R-:W4:Y:S08]  /*13de0*/  MUFU.EX2 R24, R40 ;  /* 0x0000002800187308 */ /* 0x000f300000000800 */
[----:B------:R-:W5:Y:S08]  /*13df0*/  MUFU.EX2 R39, R39 ;  /* 0x0000002700277308 */ /* 0x000f700000000800 */
[----:B------:R-:W3:Y:S08]  /*13e00*/  MUFU.EX2 R41, R41 ;  /* 0x0000002900297308 */ /* 0x000ef00000000800 */
[----:B------:R-:W3:Y:S01]  /*13e10*/  MUFU.EX2 R25, R42 ;  /* 0x0000002a00197308 */ /* 0x000ee20000000800 */
[----:B0-----:R-:W-:Y:S01]  /*13e20*/  FADD.FTZ R7, R37, R7 ;  /* 0x0000000725077221 */ /* 0x001fe20000010000 */
[----:B-1----:R-:W-:-:S06]  /*13e30*/  FADD.FTZ R5, R11, R5 ;  /* 0x000000050b057221 */ /* 0x002fcc0000010000 */
[----:B------:R-:W0:Y:S08]  /*13e40*/  MUFU.EX2 R26, R44 ;  /* 0x0000002c001a7308 */ /* 0x000e300000000800 */
[----:B------:R-:W1:Y:S01]  /*13e50*/  MUFU.EX2 R43, R43 ;  /* 0x0000002b002b7308 */ /* 0x000e620000000800 */
[----:B----4-:R-:W-:Y:S01]  /*13e60*/  FADD.FTZ R7, R24, R7 ;  /* 0x0000000718077221 */ /* 0x010fe20000010000 */
[----:B-----5:R-:W-:-:S06]  /*13e70*/  FADD.FTZ R5, R39, R5 ;  /* 0x0000000527057221 */ /* 0x020fcc0000010000 */
[----:B------:R-:W4:Y:S08]  /*13e80*/  MUFU.EX2 R45, R45 ;  /* 0x0000002d002d7308 */ /* 0x000f300000000800 */
[----:B------:R-:W5:Y:S01]  /*13e90*/  MUFU.EX2 R27, R46 ;  /* 0x0000002e001b7308 */ /* 0x000f620000000800 */
[----:B---3--:R-:W-:Y:S01]  /*13ea0*/  FADD.FTZ R7, R41, R7 ;  /* 0x0000000729077221 */ /* 0x008fe20000010000 */
[----:B------:R-:W-:-:S06]  /*13eb0*/  FADD.FTZ R5, R25, R5 ;  /* 0x0000000519057221 */ /* 0x000fcc0000010000 */
        /* <DEDUP_REMOVED lines=30> */
[----:B------:R-:W-:Y:S01]  /*140a0*/  F2FP.BF16.F32.PACK_AB R9, R14, R9 ;  /* 0x000000090e09723e */ /* 0x000fe200000010ff */
[----:B----4-:R-:W-:-:S06]  /*140b0*/  FADD.FTZ R7, R57, R7 ;  /* 0x0000000739077221 */ /* 0x010fcc0000010000 */
[----:B------:R-:W4:Y:S01]  /*140c0*/  MUFU.EX2 R64, R64 ;  /* 0x0000004000407308 */ /* 0x000f220000000800 */
[----:B-----5:R-:W-:-:S07]  /*140d0*/  FADD.FTZ R14, R58, R5 ;  /* 0x000000053a0e7221 */ /* 0x020fce0000010000 */
        /* <DEDUP_REMOVED lines=15> */
[----:B------:R-:W3:Y:S01]  /*141d0*/  MUFU.EX2 R71, R71 ;  /* 0x0000004700477308 */ /* 0x000ee20000000800 */
[----:B0-----:R-:W-:Y:S01]  /*141e0*/  FADD.FTZ R28, R68, R7 ;  /* 0x00000007441c7221 */ /* 0x001fe20000010000 */
[----:B------:R-:W-:Y:S01]  /*141f0*/  F2FP.BF16.F32.PACK_AB R8, R33, R8 ;  /* 0x000000082108723e */ /* 0x000fe200000010ff */
[----:B-1----:R-:W-:-:S05]  /*14200*/  FADD.FTZ R5, R67, R14 ;  /* 0x0000000e43057221 */ /* 0x002fca0000010000 */
[----:B------:R-:W0:Y:S01]  /*14210*/  MUFU.EX2 R72, R72 ;  /* 0x0000004800487308 */ /* 0x000e220000000800 */
[----:B------:R-:W-:Y:S02]  /*14220*/  F2FP.BF16.F32.PACK_AB R10, R37, R10 ;  /* 0x0000000a250a723e */ /* 0x000fe400000010ff */
[----:B------:R-:W-:-:S05]  /*14230*/  F2FP.BF16.F32.PACK_AB R11, R39, R11 ;  /* 0x0000000b270b723e */ /* 0x000fca00000010ff */
[----:B------:R-:W-:Y:S01]  /*14240*/  MUFU.EX2 R74, R74 ;  /* 0x0000004a004a7308 */ /* 0x000fe20000000800 */
[----:B----4-:R-:W-:Y:S01]  /*14250*/  FADD.FTZ R7, R69, R28 ;  /* 0x0000001c45077221 */ /* 0x010fe20000010000 */
[----:B-----5:R-:W-:-:S06]  /*14260*/  FADD.FTZ R28, R70, R5 ;  /* 0x00000005461c7221 */ /* 0x020fcc0000010000 */
[----:B------:R-:W1:Y:S01]  /*14270*/  MUFU.EX2 R73, R73 ;  /* 0x0000004900497308 */ /* 0x000e620000000800 */
[----:B------:R4:W-:Y:S01]  /*14280*/  STSM.16.M88.4 [R85], R8 ;  /* 0x0000000855007844 */ /* 0x0009e20000000200 */
[----:B------:R-:W-:-:S06]  /*14290*/  F2FP.BF16.F32.PACK_AB R24, R41, R24 ;  /* 0x000000182918723e */ /* 0x000fcc00000010ff */
[----:B------:R-:W5:Y:S01]  /*142a0*/  MUFU.EX2 R75, R75 ;  /* 0x0000004b004b7308 */ /* 0x000f620000000800 */
[----:B------:R-:W-:Y:S02]  /*142b0*/  F2FP.BF16.F32.PACK_AB R25, R43, R25 ;  /* 0x000000192b19723e */ /* 0x000fe400000010ff */
[----:B------:R-:W-:Y:S02]  /*142c0*/  F2FP.BF16.F32.PACK_AB R26, R45, R26 ;  /* 0x0000001a2d1a723e */ /* 0x000fe400000010ff */
[----:B------:R-:W-:-:S03]  /*142d0*/  F2FP.BF16.F32.PACK_AB R27, R47, R27 ;  /* 0x0000001b2f1b723e */ /* 0x000fc600000010ff */
[----:B------:R-:W2:Y:S01]  /*142e0*/  MUFU.EX2 R76, R76 ;  /* 0x0000004c004c7308 */ /* 0x000ea20000000800 */
[----:B----4-:R-:W-:Y:S02]  /*142f0*/  F2FP.BF16.F32.PACK_AB R8, R49, R48 ;  /* 0x000000303108723e */ /* 0x010fe400000010ff */
[----:B------:R-:W-:Y:S02]  /*14300*/  F2FP.BF16.F32.PACK_AB R9, R51, R50 ;  /* 0x000000323309723e */ /* 0x000fe400000010ff */
[----:B------:R-:W-:-:S03]  /*14310*/  F2FP.BF16.F32.PACK_AB R10, R53, R52 ;  /* 0x00000034350a723e */ /* 0x000fc600000010ff */
[----:B------:R-:W4:Y:S01]  /*14320*/  MUFU.EX2 R78, R78 ;  /* 0x0000004e004e7308 */ /* 0x000f220000000800 */
[----:B------:R-:W-:Y:S01]  /*14330*/  F2FP.BF16.F32.PACK_AB R11, R55, R54 ;  /* 0x00000036370b723e */ /* 0x000fe200000010ff */
[----:B---3--:R-:W-:Y:S01]  /*14340*/  FADD.FTZ R5, R71, R28 ;  /* 0x0000001c47057221 */ /* 0x008fe20000010000 */
[----:B------:R-:W-:Y:S05]  /*14350*/  STSM.16.M88.4 [R139], R24 ;  /* 0x000000188b007844 */ /* 0x000fea0000000200 */
[----:B------:R-:W3:Y:S01]  /*14360*/  MUFU.EX2 R77, R77 ;  /* 0x0000004d004d7308 */ /* 0x000ee20000000800 */
[----:B------:R5:W-:Y:S01]  /*14370*/  STSM.16.M88.4 [R138], R8 ;  /* 0x000000088a007844 */ /* 0x000be20000000200 */
[----:B0-----:R-:W-:-:S06]  /*14380*/  FADD.FTZ R30, R72, R7 ;  /* 0x00000007481e7221 */ /* 0x001fcc0000010000 */
[----:B------:R-:W0:Y:S01]  /*14390*/  MUFU.EX2 R79, R79 ;  /* 0x0000004f004f7308 */ /* 0x000e220000000800 */
[----:B-1----:R-:W-:-:S07]  /*143a0*/  FADD.FTZ R7, R73, R30 ;  /* 0x0000001e49077221 */ /* 0x002fce0000010000 */
[----:B------:R-:W1:Y:S01]  /*143b0*/  MUFU.EX2 R36, R80 ;  /* 0x0000005000247308 */ /* 0x000e620000000800 */
[----:B-----5:R-:W-:-:S07]  /*143c0*/  FADD.FTZ R10, R74, R5 ;  /* 0x000000054a0a7221 */ /* 0x020fce0000010000 */
[----:B------:R-:W5:Y:S01]  /*143d0*/  MUFU.EX2 R37, R82 ;  /* 0x0000005200257308 */ /* 0x000f620000000800 */
[----:B------:R-:W-:-:S07]  /*143e0*/  FADD.FTZ R5, R75, R10 ;  /* 0x0000000a4b057221 */ /* 0x000fce0000010000 */
[----:B------:R-:W5:Y:S08]  /*143f0*/  MUFU.EX2 R81, R81 ;  /* 0x0000005100517308 */ /* 0x000f700000000800 */
[----:B------:R-:W-:Y:S08]  /*14400*/  MUFU.EX2 R84, R84 ;  /* 0x0000005400547308 */ /* 0x000ff00000000800 */
[----:B------:R-:W-:Y:S08]  /*14410*/  MUFU.EX2 R15, R15 ;  /* 0x0000000f000f7308 */ /* 0x000ff00000000800 */
[----:B------:R-:W5:Y:S08]  /*14420*/  MUFU.EX2 R14, R83 ;  /* 0x00000053000e7308 */ /* 0x000f700000000800 */
[----:B------:R-:W-:Y:S08]  /*14430*/  MUFU.EX2 R86, R86 ;  /* 0x0000005600567308 */ /* 0x000ff00000000800 */
[----:B------:R-:W5:Y:S01]  /*14440*/  MUFU.EX2 R87, R87 ;  /* 0x0000005700577308 */ /* 0x000f620000000800 */
[----:B--2---:R-:W-:Y:S01]  /*14450*/  FADD.FTZ R24, R76, R7 ;  /* 0x000000074c187221 */ /* 0x004fe20000010000 */
[----:B----4-:R-:W-:Y:S01]  /*14460*/  FADD.FTZ R26, R78, R5 ;  /* 0x000000054e1a7221 */ /* 0x010fe20000010000 */
[----:B------:R-:W-:-:S02]  /*14470*/  F2FP.BF16.F32.PACK_AB R32, R57, R32 ;  /* 0x000000203920723e */ /* 0x000fc400000010ff */
[----:B---3--:R-:W-:Y:S01]  /*14480*/  FADD.FTZ R7, R77, R24 ;  /* 0x000000184d077221 */ /* 0x008fe20000010000 */
[----:B0-----:R-:W-:Y:S01]  /*14490*/  FADD.FTZ R28, R79, R26 ;  /* 0x0000001a4f1c7221 */ /* 0x001fe20000010000 */
[----:B------:R-:W-:Y:S02]  /*144a0*/  F2FP.BF16.F32.PACK_AB R33, R59, R58 ;  /* 0x0000003a3b21723e */ /* 0x000fe400000010ff */
[----:B------:R-:W-:Y:S02]  /*144b0*/  F2FP.BF16.F32.PACK_AB R34, R61, R60 ;  /* 0x0000003c3d22723e */ /* 0x000fe400000010ff */
[----:B------:R-:W-:Y:S01]  /*144c0*/  F2FP.BF16.F32.PACK_AB R35, R63, R35 ;  /* 0x000000233f23723e */ /* 0x000fe200000010ff */
[----:B-1----:R-:W-:Y:S01]  /*144d0*/  FADD.FTZ R30, R36, R7 ;  /* 0x00000007241e7221 */ /* 0x002fe20000010000 */
[----:B------:R-:W-:Y:S01]  /*144e0*/  F2FP.BF16.F32.PACK_AB R8, R65, R64 ;  /* 0x000000404108723e */ /* 0x000fe200000010ff */
[----:B-----5:R-:W-:Y:S01]  /*144f0*/  FADD.FTZ R5, R37, R28 ;  /* 0x0000001c25057221 */ /* 0x020fe20000010000 */
[----:B------:R-:W-:-:S02]  /*14500*/  F2FP.BF16.F32.PACK_AB R9, R67, R66 ;  /* 0x000000424309723e */ /* 0x000fc400000010ff */
[----:B------:R-:W-:Y:S02]  /*14510*/  F2FP.BF16.F32.PACK_AB R10, R69, R68 ;  /* 0x00000044450a723e */ /* 0x000fe400000010ff */
        /* <DEDUP_REMOVED lines=8> */
[----:B------:R-:W-:Y:S01]  /*145a0*/  F2FP.BF16.F32.PACK_AB R39, R87, R86 ;  /* 0x000000565727723e */ /* 0x000fe200000010ff */
[----:B------:R-:W-:Y:S04]  /*145b0*/  STSM.16.M88.4 [R137+0x27800], R32 ;  /* 0x0278002089007844 */ /* 0x000fe80000000200 */
[----:B------:R0:W-:Y:S04]  /*145c0*/  STSM.16.M88.4 [R21], R8 ;  /* 0x0000000815007844 */ /* 0x0001e80000000200 */
[----:B------:R1:W-:Y:S04]  /*145d0*/  STSM.16.M88.4 [R139+0x6000], R24 ;  /* 0x006000188b007844 */ /* 0x0003e80000000200 */
[----:B------:R1:W-:Y:S01]  /*145e0*/  STSM.16.M88.4 [R138+0x6000], R36 ;  /* 0x006000248a007844 */ /* 0x0003e20000000200 */
[----:B------:R-:W-:Y:S01]  /*145f0*/  @!PT LDS RZ, [RZ] ;  /* 0x00000000fffff984 */ /* 0x000fe20000000800 */
[----:B------:R-:W-:Y:S01]  /*14600*/  @!PT LDS RZ, [RZ] ;  /* 0x00000000fffff984 */ /* 0x000fe20000000800 */
[----:B------:R-:W-:Y:S01]  /*14610*/  @!PT LDS RZ, [RZ] ;  /* 0x00000000fffff984 */ /* 0x000fe20000000800 */
[----:B------:R-:W-:Y:S01]  /*14620*/  @!PT LDS RZ, [RZ] ;  /* 0x00000000fffff984 */ /* 0x000fe20000000800 */
[----:B------:R2:W-:Y:S06]  /*14630*/  MEMBAR.ALL.CTA ;  /* 0x0000000000007992 */ /* 0x0005ec0000008000 */
[----:B--2---:R-:W2:Y:S01]  /*14640*/  FENCE.VIEW.ASYNC.S ;  /* 0x00000000000073c6 */ /* 0x004ea20000000000 */
[----:B------:R-:W-:Y:S01]  /*14650*/  ISETP.GT.AND P2, PT, R4, R142, PT ;  /* 0x0000008e0400720c */ /* 0x000fe20003f44270 */
[----:B------:R-:W-:-:S04]  /*14660*/  FADD.FTZ R7, R81, R30 ;  /* 0x0000001e51077221 */ /* 0x000fc80000010000 */
[----:B------:R-:W-:Y:S01]  /*14670*/  FADD.FTZ R28, R84, R7 ;  /* 0x00000007541c7221 */ /* 0x000fe20000010000 */
[----:B------:R-:W-:-:S04]  /*14680*/  FADD.FTZ R7, R14, R5 ;  /* 0x000000050e077221 */ /* 0x000fc80000010000 */
        /* <DEDUP_REMOVED lines=27> */
[----:B------:R-:W-:-:S02]  /*14840*/  VIADD R4, R4, 0xffffffff ;  /* 0xffffffff04047836 */ /* 0x000fc40000000000 */
        /* <DEDUP_REMOVED lines=26> */
[----:B------:R-:W-:Y:S02]  /*149f0*/  IMAD.MOV.U32 R9, RZ, RZ, R6 ;  /* 0x000000ffff097224 */ /* 0x000fe400078e0006 */
[----:B------:R-:W-:Y:S01]  /*14a00*/  IMAD.MOV.U32 R8, RZ, RZ, R3 ;  /* 0x000000ffff087224 */ /* 0x000fe200078e0003 */
[----:B--2---:R-:W-:Y:S01]  /*14a10*/  NOP ;  /* 0x0000000000007918 */ /* 0x004fe20000000000 */
[----:B-1----:R-:W-:Y:S05]  /*14a20*/  @P2 BRA `(.L_x_1264) ;  /* 0xffffffdc00302947 */ /* 0x002fea000383ffff */
.L_x_1254:
[----:B------:R-:W2:Y:S02]  /*14a30*/  LDL R8, [R1+0x38] ;  /* 0x0000380001087983 */ /* 0x000ea40000100800 */
[----:B--2---:R-:W-:-:S13]  /*14a40*/  ISETP.GE.AND P2, PT, R4, R8, PT ;  /* 0x000000080400720c */ /* 0x004fda0003f46270 */
[----:B------:R-:W-:Y:S05]  /*14a50*/  @!P2 BRA `(.L_x_1265) ;  /* 0x000000340014a947 */ /* 0x000fea0003800000 */
[----:B------:R-:W2:Y:S04]  /*14a60*/  LDL R9, [R1+0x40] ;  /* 0x0000400001097983 */ /* 0x000ea80000100800 */
[----:B------:R-:W2:Y:S04]  /*14a70*/  LDL R8, [R1+0x30] ;  /* 0x0000300001087983 */ /* 0x000ea80000100800 */
[----:B------:R-:W3:Y:S01]  /*14a80*/  LDL R11, [R1+0x4] ;  /* 0x00000400010b7983 */ /* 0x000ee20000100800 */
[----:B------:R-:W-:Y:S02]  /*14a90*/  IMAD.MOV.U32 R20, RZ, RZ, R22 ;  /* 0x000000ffff147224 */ /* 0x000fe400078e0016 */
[----:B------:R-:W-:-:S02]  /*14aa0*/  IMAD.MOV.U32 R14, RZ, RZ, R17 ;  /* 0x000000ffff0e7224 */ /* 0x000fc400078e0011 */
[----:B--2---:R-:W-:Y:S02]  /*14ab0*/  IMAD.IADD R0, R8, 0x1, -R9 ;  /* 0x0000000108007824 */ /* 0x004fe400078e0a09 */
[----:B------:R-:W-:Y:S02]  /*14ac0*/  IMAD.MOV.U32 R8, RZ, RZ, R6 ;  /* 0x000000ffff087224 */ /* 0x000fe400078e0006 */
[--C-:B------:R-:W-:Y:S02]  /*14ad0*/  IMAD.IADD R10, R155, 0x1, R0.reuse ;  /* 0x000000019b0a7824 */ /* 0x100fe400078e0200 */
[----:B---3--:R-:W-:Y:S02]  /*14ae0*/  IMAD.IADD R11, R11, 0x1, R0 ;  /* 0x000000010b0b7824 */ /* 0x008fe400078e0200 */
[----:B------:R-:W-:Y:S01]  /*14af0*/  IMAD.MOV.U32 R9, RZ, RZ, R3 ;  /* 0x000000ffff097224 */ /* 0x000fe200078e0003 */
[----:B------:R-:W-:Y:S02]  /*14b00*/  LOP3.LUT R142, RZ, R10, RZ, 0x33, !PT ;  /* 0x0000000aff8e7212 */ /* 0x000fe400078e33ff */
[----:B------:R-:W-:-:S07]  /*14b10*/  LOP3.LUT R15, RZ, R11, RZ, 0x33, !PT ;  /* 0x0000000bff0f7212 */ /* 0x000fce00078e33ff */
.L_x_1283:
        /* <DEDUP_REMOVED lines=11> */
.L_x_1267:
[----:B------:R-:W-:Y:S01]  /*14bd0*/  IMAD R0, R17, 0x8, R2 ;  /* 0x0000000811007824 */ /* 0x000fe200078e0202 */
[----:B------:R-:W-:-:S04]  /*14be0*/  SHF.L.U32 R3, R22, 0x1f, RZ ;  /* 0x0000001f16037819 */ /* 0x000fc800000006ff */
[----:B------:R0:W1:Y:S01]  /*14bf0*/  SYNCS.PHASECHK.TRANS64.TRYWAIT P3, [R0+URZ+0x2d830], R3 ;  /* 0x02d83003000075a7 */ /* 0x000062000806017f */
[----:B------:R-:W-:Y:S05]  /*14c00*/  @!P0 BRA `(.L_x_1268) ;  /* 0x0000000000048947 */ /* 0x000fea0003800000 */
[----:B------:R-:W-:Y:S01]  /*14c10*/  BPT.TRAP 0x1 ;  /* 0x000000040000795c */ /* 0x000fe20000300000 */
.L_x_1268:
[----:B------:R-:W-:Y:S04]  /*14c20*/  BSSY B0, `(.L_x_1266) ;  /* 0x0000004000007945 */ /* 0x000fe80003800000 */
[----:B-1----:R-:W-:Y:S05]  /*14c30*/  @P3 BRA `(.L_x_1269) ;  /* 0x0000000000083947 */ /* 0x002fea0003800000 */
[----:B------:R-:W1:Y:S02]  /*14c40*/  SYNCS.PHASECHK.TRANS64.TRYWAIT P3, [R0+URZ+0x2d830], R3 ;  /* 0x02d83003000075a7 */ /* 0x000e64000806017f */
[----:B-1----:R-:W-:Y:S05]  /*14c50*/  @!P3 BRA `(.L_x_1270) ;  /* 0x000000c0001cb947 */ /* 0x002fea0003800000 */
.L_x_1269:
[----:B------:R-:W-:Y:S05]  /*14c60*/  BSYNC B0 ;  /* 0x0000000000007941 */ /* 0x000fea0003800000 */
.L_x_1266:
        /* <DEDUP_REMOVED lines=10> */
[----:B------:R-:W-:Y:S01]  /*14d10*/  R2UR UR13, R13 ;  /* 0x000000000d0d72ca */ /* 0x000fe200000e0000 */
[----:B------:R-:W-:Y:S01]  /*14d20*/  IMAD.MOV.U32 R31, RZ, RZ, -0x7fffffe0 ;  /* 0x80000020ff1f7424 */ /* 0x000fe200078e00ff */
[----:B------:R-:W-:Y:S02]  /*14d30*/  R2UR UR19, R29 ;  /* 0x000000001d1372ca */ /* 0x000fe400000e0000 */
[----:B------:R-:W-:Y:S02]  /*14d40*/  R2UR UR23, R27 ;  /* 0x000000001b1772ca */ /* 0x000fe400000e0000 */
[----:B------:R-:W-:-:S02]  /*14d50*/  R2UR UR27, R29 ;  /* 0x000000001d1b72ca */ /* 0x000fc400000e0000 */
[----:B------:R-:W-:Y:S02]  /*14d60*/  R2UR UR31, R31 ;  /* 0x000000001f1f72ca */ /* 0x000fe400000e0000 */
[----:B------:R-:W-:Y:S02]  /*14d70*/  R2UR UR35, R25 ;  /* 0x00000000192372ca */ /* 0x000fe400000e0000 */
[----:B------:R-:W-:Y:S02]  /*14d80*/  R2UR UR16, R152 ;  /* 0x00000000981072ca */ /* 0x000fe400000e0000 */
[----:B------:R-:W-:Y:S01]  /*14d90*/  R2UR UR17, R153 ;  /* 0x00000000991172ca */ /* 0x000fe200000e0000 */
[----:B------:R0:W-:Y:S01]  /*14da0*/  BAR.SYNC.DEFER_BLOCKING R0, 0x100 ;  /* 0x000400000000751d */ /* 0x0001e20000010000 */
[----:B--2---:R-:W-:-:S04]  /*14db0*/  IMAD R24, R17, 0x600, R3 ;  /* 0x0000060011187824 */ /* 0x004fc800078e0203 */
[C---:B------:R-:W-:Y:S01]  /*14dc0*/  VIADD R28, R24.reuse, 0x2 ;  /* 0x00000002181c7836 */ /* 0x040fe20000000000 */
[C---:B------:R-:W-:Y:S01]  /*14dd0*/  R2UR UR14, R24.reuse ;  /* 0x00000000180e72ca */ /* 0x040fe200000e0000 */
[C---:B------:R-:W-:Y:S02]  /*14de0*/  VIADD R26, R24.reuse, 0x200 ;  /* 0x00000200181a7836 */ /* 0x040fe40000000000 */
[----:B------:R-:W-:Y:S01]  /*14df0*/  VIADD R30, R24, 0x400 ;  /* 0x00000400181e7836 */ /* 0x000fe20000000000 */
[----:B------:R-:W-:Y:S01]  /*14e00*/  R2UR UR18, R28 ;  /* 0x000000001c1272ca */ /* 0x000fe200000e0000 */
[C---:B------:R-:W-:Y:S02]  /*14e10*/  VIADD R28, R24.reuse, 0x202 ;  /* 0x00000202181c7836 */ /* 0x040fe40000000000 */
[----:B------:R-:W-:Y:S01]  /*14e20*/  VIADD R24, R24, 0x402 ;  /* 0x0000040218187836 */ /* 0x000fe20000000000 */
[----:B------:R-:W-:Y:S02]  /*14e30*/  R2UR UR22, R26 ;  /* 0x000000001a1672ca */ /* 0x000fe400000e0000 */
[----:B------:R-:W-:-:S02]  /*14e40*/  R2UR UR26, R28 ;  /* 0x000000001c1a72ca */ /* 0x000fc400000e0000 */
[----:B------:R-:W-:Y:S02]  /*14e50*/  R2UR UR30, R30 ;  /* 0x000000001e1e72ca */ /* 0x000fe400000e0000 */
[----:B------:R-:W-:Y:S02]  /*14e60*/  R2UR UR34, R24 ;  /* 0x00000000182272ca */ /* 0x000fe400000e0000 */
[----:B------:R-:W-:-:S06]  /*14e70*/  WARPGROUP.ARRIVE ;  /* 0x00000000000079c5 */ /* 0x000fcc0000000000 */
[----:B------:R-:W-:Y:S01]  /*14e80*/  HGMMA.64x128x16.F32.BF16 R24, gdesc[UR12], RZ, !UPT, gsb0 ;  /* 0x01e000000c1879f0 */ /* 0x000fe2000c0018ff */
        /* <DEDUP_REMOVED lines=27> */
.L_x_1272:
[----:B------:R-:W-:Y:S01]  /*15040*/  SHF.L.U32 R0, R20, 0x1f, RZ ;  /* 0x0000001f14007819 */ /* 0x000fe200000006ff */
[----:B------:R-:W-:-:S04]  /*15050*/  IMAD R3, R14, 0x8, R2 ;  /* 0x000000080e037824 */ /* 0x000fc800078e0202 */
[----:B------:R0:W1:Y:S01]  /*15060*/  SYNCS.PHASECHK.TRANS64.TRYWAIT P2, [R3+URZ+0x2d850], R0 ;  /* 0x02d85000030075a7 */ /* 0x000062000804017f */
[----:B------:R-:W-:Y:S05]  /*15070*/  @!P0 BRA `(.L_x_1273) ;  /* 0x0000000000048947 */ /* 0x000fea0003800000 */
[----:B------:R-:W-:Y:S01]  /*15080*/  BPT.TRAP 0x1 ;  /* 0x000000040000795c */ /* 0x000fe20000300000 */
.L_x_1273:
[----:B-1----:R-:W-:Y:S05]  /*15090*/  @P2 BRA `(.L_x_1271) ;  /* 0x0000000000082947 */ /* 0x002fea0003800000 */
[----:B------:R-:W1:Y:S02]  /*150a0*/  SYNCS.PHASECHK.TRANS64.TRYWAIT P2, [R3+URZ+0x2d850], R0 ;  /* 0x02d85000030075a7 */ /* 0x000e64000804017f */
[----:B-1----:R-:W-:Y:S05]  /*150b0*/  @!P2 BRA `(.L_x_1274) ;  /* 0x000000bc0018a947 */ /* 0x002fea0003800000 */
.L_x_1271:
[----:B------:R-:W2:Y:S01]  /*150c0*/  LDL R6, [R1+0x14] ;  /* 0x0000140001067983 */ /* 0x000ea20000100800 */
[----:B01----:R-:W-:Y:S01]  /*150d0*/  VIADD R0, R2, 0x400 ;  /* 0x0000040002007836 */ /* 0x003fe20000000000 */
[----:B------:R-:W-:Y:S05]  /*150e0*/  WARPSYNC.ALL ;  /* 0x0000000000007948 */ /* 0x000fea0003800000 */
[----:B------:R-:W-:Y:S01]  /*150f0*/  SHF.R.U32.HI R0, RZ, 0x4, R0 ;  /* 0x00000004ff007819 */ /* 0x000fe20000011600 */
[----:B------:R-:W-:Y:S01]  /*15100*/  IMAD.MOV.U32 R21, RZ, RZ, -0x7fffffe0 ;  /* 0x80000020ff157424 */ /* 0x000fe200078e00ff */
[----:B------:R-:W3:Y:S01]  /*15110*/  LDL R143, [R1+0x30] ;  /* 0x00003000018f7983 */ /* 0x000ee20000100800 */
[----:B------:R-:W-:Y:S01]  /*15120*/  IMAD.MOV.U32 R141, RZ, RZ, -0x7fffffe0 ;  /* 0x80000020ff8d7424 */ /* 0x000fe200078e00ff */
[----:B------:R-:W-:-:S02]  /*15130*/  LOP3.LUT R0, R0, 0x3fff, RZ, 0xc0, !PT ;  /* 0x00003fff00007812 */ /* 0x000fc400078ec0ff */
[C---:B------:R-:W-:Y:S02]  /*15140*/  R2UR UR15, R21.reuse ;  /* 0x00000000150f72ca */ /* 0x040fe400000e0000 */
[----:B------:R-:W-:Y:S02]  /*15150*/  LOP3.LUT R0, R0, 0x2000000, RZ, 0xfc, !PT ;  /* 0x0200000000007812 */ /* 0x000fe400078efcff */
[----:B------:R-:W-:Y:S01]  /*15160*/  R2UR UR47, R21 ;  /* 0x00000000152f72ca */ /* 0x000fe200000e0000 */
[----:B------:R-:W-:Y:S01]  /*15170*/  WARPGROUP.ARRIVE ;  /* 0x00000000000079c5 */ /* 0x000fe20000000000 */
[C---:B------:R-:W-:Y:S01]  /*15180*/  R2UR UR19, R141.reuse ;  /* 0x000000008d1372ca */ /* 0x040fe200000e0000 */
[----:B------:R-:W-:Y:S01]  /*15190*/  IMAD R20, R14, 0x600, R0 ;  /* 0x000006000e147824 */ /* 0x000fe200078e0200 */
[C---:B------:R-:W-:Y:S02]  /*151a0*/  R2UR UR23, R141.reuse ;  /* 0x000000008d1772ca */ /* 0x040fe400000e0000 */
[----:B------:R-:W-:Y:S01]  /*151b0*/  R2UR UR27, R141 ;  /* 0x000000008d1b72ca */ /* 0x000fe200000e0000 */
[C---:B------:R-:W-:Y:S01]  /*151c0*/  VIADD R140, R20.reuse, 0x40 ;  /* 0x00000040148c7836 */ /* 0x040fe20000000000 */
[----:B------:R-:W-:-:S02]  /*151d0*/  R2UR UR14, R20 ;  /* 0x00000000140e72ca */ /* 0x000fc400000e0000 */
[C---:B------:R-:W-:Y:S02]  /*151e0*/  R2UR UR31, R141.reuse ;  /* 0x000000008d1f72ca */ /* 0x040fe400000e0000 */
[----:B------:R-:W-:Y:S01]  /*151f0*/  R2UR UR18, R140 ;  /* 0x000000008c1272ca */ /* 0x000fe200000e0000 */
[----:B------:R-:W-:Y:S01]  /*15200*/  VIADD R140, R20, 0x80 ;  /* 0x00000080148c7836 */ /* 0x000fe20000000000 */
[C---:B------:R-:W-:Y:S02]  /*15210*/  R2UR UR35, R141.reuse ;  /* 0x000000008d2372ca */ /* 0x040fe400000e0000 */
[----:B------:R-:W-:Y:S02]  /*15220*/  R2UR UR43, R141 ;  /* 0x000000008d2b72ca */ /* 0x000fe400000e0000 */
[----:B------:R-:W-:Y:S01]  /*15230*/  R2UR UR22, R140 ;  /* 0x000000008c1672ca */ /* 0x000fe200000e0000 */
[----:B------:R-:W-:-:S05]  /*15240*/  VIADD R140, R20, 0xc0 ;  /* 0x000000c0148c7836 */ /* 0x000fca0000000000 */
[----:B------:R-:W-:Y:S01]  /*15250*/  R2UR UR26, R140 ;  /* 0x000000008c1a72ca */ /* 0x000fe200000e0000 */
[----:B------:R-:W-:-:S05]  /*15260*/  VIADD R140, R20, 0x100 ;  /* 0x00000100148c7836 */ /* 0x000fca0000000000 */
[----:B------:R-:W-:Y:S01]  /*15270*/  R2UR UR30, R140 ;  /* 0x000000008c1e72ca */ /* 0x000fe200000e0000 */
[----:B------:R-:W-:-:S05]  /*15280*/  VIADD R140, R20, 0x140 ;  /* 0x00000140148c7836 */ /* 0x000fca0000000000 */
[----:B------:R-:W-:Y:S01]  /*15290*/  R2UR UR34, R140 ;  /* 0x000000008c2272ca */ /* 0x000fe200000e0000 */
[C---:B------:R-:W-:Y:S02]  /*152a0*/  VIADD R140, R20.reuse, 0x180 ;  /* 0x00000180148c7836 */ /* 0x040fe40000000000 */
[----:B------:R-:W-:Y:S02]  /*152b0*/  VIADD R20, R20, 0x1c0 ;  /* 0x000001c014147836 */ /* 0x000fe40000000000 */
[----:B------:R-:W-:Y:S01]  /*152c0*/  IMAD.MOV.U32 R21, RZ, RZ, 0x40000040 ;  /* 0x40000040ff157424 */ /* 0x000fe200078e00ff */
[----:B------:R-:W-:Y:S02]  /*152d0*/  R2UR UR42, R140 ;  /* 0x000000008c2a72ca */ /* 0x000fe400000e0000 */
[----:B------:R-:W-:Y:S02]  /*152e0*/  R2UR UR46, R20 ;  /* 0x00000000142e72ca */ /* 0x000fe400000e0000 */
[----:B------:R-:W-:Y:S01]  /*152f0*/  R2UR UR13, R21 ;  /* 0x00000000150d72ca */ /* 0x000fe200000e0000 */
[----:B------:R-:W-:-:S05]  /*15300*/  IMAD.MOV.U32 R141, RZ, RZ, 0x40000040 ;  /* 0x40000040ff8d7424 */ /* 0x000fca00078e00ff */
[----:B------:R-:W-:Y:S01]  /*15310*/  R2UR UR17, R141 ;  /* 0x000000008d1172ca */ /* 0x000fe200000e0000 */
[----:B------:R-:W-:-:S05]  /*15320*/  IMAD.MOV.U32 R141, RZ, RZ, 0x40000040 ;  /* 0x40000040ff8d7424 */ /* 0x000fca00078e00ff */
[----:B------:R-:W-:Y:S02]  /*15330*/  R2UR UR21, R141 ;  /* 0x000000008d1572ca */ /* 0x000fe400000e0000 */
[----:B--2---:R-:W-:Y:S01]  /*15340*/  LOP3.LUT R20, R6, 0x10000, RZ, 0xfc, !PT ;  /* 0x0001000006147812 */ /* 0x004fe200078efcff */
[----:B------:R-:W-:Y:S01]  /*15350*/  IMAD.MOV.U32 R141, RZ, RZ, 0x40000040 ;  /* 0x40000040ff8d7424 */ /* 0x000fe200078e00ff */
[----:B------:R-:W2:Y:S02]  /*15360*/  LDL R6, [R1+0x40] ;  /* 0x0000400001067983 */ /* 0x000ea40000100800 */
[----:B------:R-:W-:-:S13]  /*15370*/  R2UR UR12, R20 ;  /* 0x00000000140c72ca */ /* 0x000fda00000e0000 */
[----:B------:R-:W-:Y:S01]  /*15380*/  HGMMA.64x96x16.F32.BF16 R88, gdesc[UR12].tnspB, R88, gsb0 ;  /* 0x416000000c5879f0 */ /* 0x000fe20008001858 */
[----:B------:R-:W-:-:S05]  /*15390*/  VIADD R140, R20, 0x2 ;  /* 0x00000002148c7836 */ /* 0x000fca0000000000 */
[----:B------:R-:W-:Y:S01]  /*153a0*/  R2UR UR16, R140 ;  /* 0x000000008c1072ca */ /* 0x000fe200000e0000 */
[----:B------:R-:W-:Y:S01]  /*153b0*/  VIADD R140, R20, 0x4 ;  /* 0x00000004148c7836 */ /* 0x000fe20000000000 */
[----:B------:R-:W-:Y:S02]  /*153c0*/  WARPGROUP.DEPBAR.LE gsb0, 0x0 ;  /* 0x00008000000079c5 */ /* 0x000fe40000010000 */
[----:B------:R-:W-:-:S09]  /*153d0*/  WARPGROUP.ARRIVE ;  /* 0x00000000000079c5 */ /* 0x000fd20000000000 */
[----:B------:R-:W-:Y:S01]  /*153e0*/  HGMMA.64x96x16.F32.BF16 R88, gdesc[UR16].tnspB, R88, gsb0 ;  /* 0x41600000105879f0 */ /* 0x000fe20008001858 */
[----:B------:R-:W-:Y:S01]  /*153f0*/  R2UR UR20, R140 ;  /* 0x000000008c1472ca */ /* 0x000fe200000e0000 */
        /* <DEDUP_REMOVED lines=33> */
[----:B------:R-:W-:Y:S03]  /*15610*/  HGMMA.64x96x16.F32.BF16 R88, gdesc[UR40].tnspB, R88, gsb0 ;  /* 0x41600000285879f0 */ /* 0x000fe60008001858 */
[----:B------:R-:W0:Y:S01]  /*15620*/  S2R R154, SR_TID.X ;  /* 0x00000000009a7919 */ /* 0x000e220000002100 */
[----:B------:R-:W-:Y:S01]  /*15630*/  IMAD.SHL.U32 R141, R4, 0x80, RZ ;  /* 0x00000080048d7824 */ /* 0x000fe200078e00ff */
[----:B------:R-:W-:Y:S02]  /*15640*/  WARPGROUP.DEPBAR.LE gsb0, 0x0 ;  /* 0x00008000000079c5 */ /* 0x000fe40000010000 */
[----:B------:R-:W-:-:S06]  /*15650*/  WARPGROUP.ARRIVE ;  /* 0x00000000000079c5 */ /* 0x000fcc0000000000 */
[----:B------:R-:W-:Y:S01]  /*15660*/  HGMMA.64x96x16.F32.BF16 R88, gdesc[UR44].tnspB, R88, gsb0 ;  /* 0x416000002c5879f0 */ /* 0x000fe20008001858 */
[----:B0-----:R-:W-:Y:S02]  /*15670*/  SHF.R.U32.HI R0, RZ, 0x7, R154 ;  /* 0x00000007ff007819 */ /* 0x001fe4000001169a */
[----:B------:R-:W-:-:S03]  /*15680*/  ISETP.GE.U32.AND P2, PT, R154, 0x180, PT ;  /* 0x000001809a00780c */ /* 0x000fc60003f46070 */
[----:B------:R-:W-:-:S05]  /*15690*/  VIADD R0, R0, 0x9 ;  /* 0x0000000900007836 */ /* 0x000fca0000000000 */
[----:B------:R-:W-:Y:S01]  /*156a0*/  SEL R0, R0, 0x9, !P2 ;  /* 0x0000000900007807 */ /* 0x000fe20005000000 */
[----:B------:R-:W-:Y:S01]  /*156b0*/  @!P1 IMAD R3, R17, 0x8, R2 ;  /* 0x0000000811039824 */ /* 0x000fe200078e0202 */
[----:B------:R-:W-:-:S03]  /*156c0*/  ULOP3.LUT UR10, URZ, UR7, URZ, 0x33, !UPT ;  /* 0x000000073f0a7292 */ /* 0x000fc6000f8e333f */
[----:B------:R-:W-:-:S05]  /*156d0*/  @!P1 VIADD R3, R3, 0x2d840 ;  /* 0x0002d84003039836 */ /* 0x000fca0000000000 */
[----:B------:R-:W-:Y:S01]  /*156e0*/  @!P1 PRMT R3, RZ, 0x654, R3 ;  /* 0x00000654ff039816 */ /* 0x000fe20000000003 */
[----:B------:R-:W-:Y:S02]  /*156f0*/  WARPGROUP.DEPBAR.LE gsb0, 0x0 ;  /* 0x00008000000079c5 */ /* 0x000fe40000010000 */
[----:B------:R3:W-:Y:S06]  /*15700*/  BAR.ARV R0, 0x100 ;  /* 0x000400000000751d */ /* 0x0007ec0000002000 */
[----:B------:R0:W-:Y:S01]  /*15710*/  @!P1 SYNCS.ARRIVE.TRANS64.RED.A1T0 RZ, [R3+URZ], RZ ;  /* 0x000000ff03ff99a7 */ /* 0x0001e2000810043f */
[----:B---3--:R-:W-:-:S05]  /*15720*/  IADD3 R0, R143, 0x1, -R141 ;  /* 0x000000018f007810 */ /* 0x008fca0007ffe88d */
[----:B--2---:R-:W-:-:S04]  /*15730*/  IMAD.IADD R0, R0, 0x1, -R6 ;  /* 0x0000000100007824 */ /* 0x004fc800078e0a06 */
[----:B------:R-:W-:-:S04]  /*15740*/  IMAD R6, R136, -0x2, R0 ;  /* 0xfffffffe88067824 */ /* 0x000fc800078e0200 */
[C---:B------:R-:W-:Y:S02]  /*15750*/  VIADD R140, R6.reuse, UR8 ;  /* 0x00000008068c7c36 */ /* 0x040fe40008000000 */
[----:B------:R-:W-:Y:S02]  /*15760*/  VIADD R6, R6, UR10 ;  /* 0x0000000a06067c36 */ /* 0x000fe40008000000 */
[C---:B0-----:R-:W-:Y:S02]  /*15770*/  IMAD.IADD R3, R155.reuse, 0x1, R140 ;  /* 0x000000019b037824 */ /* 0x041fe400078e028c */
        /* <DEDUP_REMOVED lines=13> */
.L_x_1277:
[----:B------:R-:W-:-:S05]  /*15850*/  IMAD.U32 R143, RZ, RZ, UR5 ;  /* 0x00000005ff8f7e24 */ /* 0x000fca000f8e00ff */
[----:B------:R-:W-:-:S13]  /*15860*/  ISETP.NE.AND P2, PT, R143, 0x1, PT ;  /* 0x000000018f00780c */ /* 0x000fda0003f45270 */
[----:B------:R-:W0:Y:S02]  /*15870*/  @P2 LDC.64 R20, c[0x0][0x9e8] ;  /* 0x00027a00ff142b82 */ /* 0x000e240000000a00 */
[----:B0-----:R-:W-:-:S04]  /*15880*/  @P2 IMAD.HI.U32 R154, R10, R20, RZ ;  /* 0x000000140a9a2227 */ /* 0x001fc800078e00ff */
[----:B------:R-:W-:Y:S01]  /*15890*/  IMAD.MOV.U32 R20, RZ, RZ, R10 ;  /* 0x000000ffff147224 */ /* 0x000fe200078e000a */
[----:B------:R-:W-:-:S07]  /*158a0*/  @P2 SHF.R.U32.HI R20, RZ, R21, R154 ;  /* 0x00000015ff142219 */ /* 0x000fce000001169a */
.L_x_1278:
[----:B------:R-:W-:Y:S05]  /*158b0*/  BSYNC B0 ;  /* 0x0000000000007941 */ /* 0x000fea0003800000 */
.L_x_1276:
[----:B------:R-:W-:-:S04]  /*158c0*/  IMAD R20, R20, R143, -R141 ;  /* 0x0000008f14147224 */ /* 0x000fc800078e0a8d */
[----:B------:R-:W-:-:S05]  /*158d0*/  IMAD R20, R136, -0x2, R20 ;  /* 0xfffffffe88147824 */ /* 0x000fca00078e0214 */
[----:B------:R-:W-:Y:S02]  /*158e0*/  VIMNMX R0, R0, R20, !PT ;  /* 0x0000001400007248 */ /* 0x000fe40007fe0100 */
[----:B------:R-:W-:-:S07]  /*158f0*/  VIADDMNMX R3, R20, R143, R3, PT ;  /* 0x0000008f14037246 */ /* 0x000fce0003800103 */
.L_x_1275:
        /* <DEDUP_REMOVED lines=112> */
.L_x_1281:
[----:B------:R-:W-:Y:S02]  /*16000*/  IMAD.U32 R0, RZ, RZ, UR5 ;  /* 0x00000005ff007e24 */ /* 0x000fe4000f8e00ff */
[----:B------:R-:W-:-:S03]  /*16010*/  IMAD.MOV.U32 R3, RZ, RZ, R11 ;  /* 0x000000ffff037224 */ /* 0x000fc600078e000b */
[----:B------:R-:W-:-:S13]  /*16020*/  ISETP.NE.AND P3, PT, R0, 0x1, PT ;  /* 0x000000010000780c */ /* 0x000fda0003f65270 */
[----:B------:R-:W0:Y:S02]  /*16030*/  @P3 LDC.64 R20, c[0x0][0x9e8] ;  /* 0x00027a00ff143b82 */ /* 0x000e240000000a00 */
[----:B0-----:R-:W-:-:S05]  /*16040*/  @P3 IMAD.HI.U32 R20, R11, R20, RZ ;  /* 0x000000140b143227 */ /* 0x001fca00078e00ff */
[----:B------:R-:W-:-:S07]  /*16050*/  @P3 SHF.R.U32.HI R3, RZ, R21, R20 ;  /* 0x00000015ff033219 */ /* 0x000fce0000011614 */
.L_x_1282:
[----:B------:R-:W-:Y:S05]  /*16060*/  BSYNC B0 ;  /* 0x0000000000007941 */ /* 0x000fea0003800000 */
.L_x_1280:
[----:B------:R-:W-:-:S04]  /*16070*/  IMAD R141, R3, R0, -R141 ;  /* 0x00000000038d7224 */ /* 0x000fc800078e0a8d */
[----:B------:R-:W-:-:S05]  /*16080*/  IMAD R141, R136, -0x2, R141 ;  /* 0xfffffffe888d7824 */ /* 0x000fca00078e028d */
[----:B------:R-:W-:Y:S02]  /*16090*/  VIMNMX R6, R6, R141, !PT ;  /* 0x0000008d06067248 */ /* 0x000fe40007fe0100 */
[----:B------:R-:W-:-:S07]  /*160a0*/  VIADDMNMX R140, R141, R0, R140, PT ;  /* 0x000000008d8c7246 */ /* 0x000fce000380018c */
.L_x_1279:
        /* <DEDUP_REMOVED lines=67> */
[C---:B------:R-:W-:Y:S01]  /*164e0*/  ISETP.GT.AND P4, PT, R6.reuse, 0x11, P2 ;  /* 0x000000110600780c */ /* 0x040fe20001784270 */
        /* <DEDUP_REMOVED lines=9> */
[----:B------:R-:W-:Y:S01]  /*16580*/  FSEL R34, R34, -INF , !P3 ;  /* 0xff80000022227808 */ /* 0x000fe20005800000 */
[-C--:B------:R-:W-:Y:S01]  /*16590*/  FFMA.FTZ R44, R44, R0.reuse, -R9 ;  /* 0x000000002c2c7223 */ /* 0x080fe20000010809 */
[C---:B------:R-:W-:Y:S01]  /*165a0*/  ISETP.GT.AND P4, PT, R6.reuse, 0x19, P2 ;  /* 0x000000190600780c */ /* 0x040fe20001784270 */
[----:B------:R-:W-:Y:S01]  /*165b0*/  MUFU.EX2 R33, R33 ;  /* 0x0000002100217308 */ /* 0x000fe20000000800 */
[----:B------:R-:W-:Y:S01]  /*165c0*/  ISETP.GT.AND P3, PT, R6, 0x18, P2 ;  /* 0x000000180600780c */ /* 0x000fe20001764270 */
[----:B-1----:R-:W-:Y:S01]  /*165d0*/  FADD.FTZ R5, R25, R5 ;  /* 0x0000000519057221 */ /* 0x002fe20000010000 */
[C---:B------:R-:W-:Y:S01]  /*165e0*/  ISETP.LT.OR P4, PT, R140.reuse, 0x1a, P4 ;  /* 0x0000001a8c00780c */ /* 0x040fe20002781670 */
[-CC-:B------:R-:W-:Y:S01]  /*165f0*/  FFMA.FTZ R45, R45, R0.reuse, -R9.reuse ;  /* 0x000000002d2d7223 */ /* 0x180fe20000010809 */
[----:B------:R-:W-:Y:S01]  /*16600*/  ISETP.LT.OR P3, PT, R140, 0x19, P3 ;  /* 0x000000198c00780c */ /* 0x000fe20001f61670 */
[-CC-:B------:R-:W-:Y:S01]  /*16610*/  FFMA.FTZ R48, R48, R0.reuse, -R9.reuse ;  /* 0x0000000030307223 */ /* 0x180fe20000010809 */
[----:B------:R-:W-:Y:S01]  /*16620*/  FSEL R39, R39, -INF , !P4 ;  /* 0xff80000027277808 */ /* 0x000fe20006000000 */
[----:B------:R-:W-:Y:S01]  /*16630*/  MUFU.EX2 R37, R37 ;  /* 0x0000002500257308 */ /* 0x000fe20000000800 */
        /* <DEDUP_REMOVED lines=9> */
[-CC-:B------:R-:W-:Y:S01]  /*166d0*/  FFMA.FTZ R56, R56, R0.reuse, -R9.reuse ;  /* 0x0000000038387223 */ /* 0x180fe20000010809 */
[----:B------:R-:W-:Y:S01]  /*166e0*/  FSEL R43, R43, -INF , !P4 ;  /* 0xff8000002b2b7808 */ /* 0x000fe20006000000 */
[-CC-:B------:R-:W-:Y:S01]  /*166f0*/  FFMA.FTZ R57, R57, R0.reuse, -R9.reuse ;  /* 0x0000000039397223 */ /* 0x180fe20000010809 */
[----:B------:R-:W-:Y:S01]  /*16700*/  FSEL R42, R42, -INF , !P3 ;  /* 0xff8000002a2a7808 */ /* 0x000fe20005800000 */
[-CC-:B------:R-:W-:Y:S01]  /*16710*/  FFMA.FTZ R60, R60, R0.reuse, -R9.reuse ;  /* 0x000000003c3c7223 */ /* 0x180fe20000010809 */
[C---:B------:R-:W-:Y:S01]  /*16720*/  ISETP.GT.AND P4, PT, R6.reuse, 0x29, P2 ;  /* 0x000000290600780c */ /* 0x040fe20001784270 */
[----:B------:R-:W-:Y:S01]  /*16730*/  MUFU.EX2 R41, R41 ;  /* 0x0000002900297308 */ /* 0x000fe20000000800 */
[----:B------:R-:W-:Y:S01]  /*16740*/  ISETP.GT.AND P3, PT, R6, 0x28, P2 ;  /* 0x000000280600780c */ /* 0x000fe20001764270 */
[-CC-:B------:R-:W-:Y:S01]  /*16750*/  FFMA.FTZ R61, R61, R0.reuse, -R9.reuse ;  /* 0x000000003d3d7223 */ /* 0x180fe20000010809 */
[----:B------:R-:W-:Y:S01]  /*16760*/  ISETP.LT.OR P4, PT, R140, 0x2a, P4 ;  /* 0x0000002a8c00780c */ /* 0x000fe20002781670 */
[-CC-:B------:R-:W-:Y:S01]  /*16770*/  FFMA.FTZ R64, R64, R0.reuse, -R9.reuse ;  /* 0x0000000040407223 */ /* 0x180fe20000010809 */
[----:B------:R-:W-:Y:S01]  /*16780*/  ISETP.LT.OR P3, PT, R140, 0x29, P3 ;  /* 0x000000298c00780c */ /* 0x000fe20001f61670 */
[-CC-:B------:R-:W-:Y:S01]  /*16790*/  FFMA.FTZ R65, R65, R0.reuse, -R9.reuse ;  /* 0x0000000041417223 */ /* 0x180fe20000010809 */
[----:B------:R-:W-:Y:S01]  /*167a0*/  FSEL R47, R47, -INF , !P4 ;  /* 0xff8000002f2f7808 */ /* 0x000fe20006000000 */
[----:B------:R-:W-:Y:S01]  /*167b0*/  MUFU.EX2 R44, R44 ;  /* 0x0000002c002c7308 */ /* 0x000fe20000000800 */
        /* <DEDUP_REMOVED lines=18> */
[C---:B------:R-:W-:Y:S01]  /*168e0*/  ISETP.LT.OR P4, PT, R140.reuse, 0x3a, P4 ;  /* 0x0000003a8c00780c */ /* 0x040fe20002781670 */
[-CC-:B------:R-:W-:Y:S01]  /*168f0*/  FFMA.FTZ R81, R81, R0.reuse, -R9.reuse ;  /* 0x0000000051517223 */ /* 0x180fe20000010809 */
[----:B------:R-:W-:Y:S01]  /*16900*/  ISETP.LT.OR P3, PT, R140, 0x39, P3 ;  /* 0x000000398c00780c */ /* 0x000fe20001f61670 */
[-CC-:B------:R-:W-:Y:S01]  /*16910*/  FFMA.FTZ R84, R84, R0.reuse, -R9.reuse ;  /* 0x0000000054547223 */ /* 0x180fe20000010809 */
[----:B------:R-:W-:Y:S01]  /*16920*/  FSEL R55, R55, -INF , !P4 ;  /* 0xff80000037377808 */ /* 0x000fe20006000000 */
[----:B------:R-:W-:Y:S01]  /*16930*/  MUFU.EX2 R52, R52 ;  /* 0x0000003400347308 */ /* 0x000fe20000000800 */
[----:B------:R-:W-:Y:S01]  /*16940*/  FSEL R54, R54, -INF , !P3 ;  /* 0xff80000036367808 */ /* 0x000fe20005800000 */
[----:B------:R-:W-:Y:S01]  /*16950*/  FFMA.FTZ R9, R85, R0, -R9 ;  /* 0x0000000055097223 */ /* 0x000fe20000010809 */
[----:B------:R-:W-:-:S02]  /*16960*/  ISETP.GT.AND P4, PT, R6, 0x41, P2 ;  /* 0x000000410600780c */ /* 0x000fc40001784270 */
[----:B------:R-:W-:Y:S02]  /*16970*/  ISETP.GT.AND P3, PT, R6, 0x40, P2 ;  /* 0x000000400600780c */ /* 0x000fe40001764270 */
[C---:B------:R-:W-:Y:S01]  /*16980*/  ISETP.LT.OR P4, PT, R140.reuse, 0x42, P4 ;  /* 0x000000428c00780c */ /* 0x040fe20002781670 */
[----:B------:R-:W-:Y:S01]  /*16990*/  MUFU.EX2 R53, R53 ;  /* 0x0000003500357308 */ /* 0x000fe20000000800 */
[----:B------:R-:W-:Y:S02]  /*169a0*/  ISETP.LT.OR P3, PT, R140, 0x41, P3 ;  /* 0x000000418c00780c */ /* 0x000fe40001f61670 */
[----:B------:R-:W-:Y:S02]  /*169b0*/  FSEL R59, R59, -INF , !P4 ;  /* 0xff8000003b3b7808 */ /* 0x000fe40006000000 */
[----:B------:R-:W-:Y:S02]  /*169c0*/  FSEL R58, R58, -INF , !P3 ;  /* 0xff8000003a3a7808 */ /* 0x000fe40005800000 */
[C---:B------:R-:W-:Y:S01]  /*169d0*/  ISETP.GT.AND P4, PT, R6.reuse, 0x49, P2 ;  /* 0x000000490600780c */ /* 0x040fe20001784270 */
[----:B------:R-:W-:Y:S01]  /*169e0*/  MUFU.EX2 R56, R56 ;  /* 0x0000003800387308 */ /* 0x000fe20000000800 */
[----:B------:R-:W-:-:S02]  /*169f0*/  ISETP.GT.AND P3, PT, R6, 0x48, P2 ;  /* 0x000000480600780c */ /* 0x000fc40001764270 */
[C---:B------:R-:W-:Y:S02]  /*16a00*/  ISETP.LT.OR P4, PT, R140.reuse, 0x4a, P4 ;  /* 0x0000004a8c00780c */ /* 0x040fe40002781670 */
[----:B------:R-:W-:Y:S02]  /*16a10*/  ISETP.LT.OR P3, PT, R140, 0x49, P3 ;  /* 0x000000498c00780c */ /* 0x000fe40001f61670 */
[----:B------:R-:W-:Y:S01]  /*16a20*/  FSEL R63, R63, -INF , !P4 ;  /* 0xff8000003f3f7808 */ /* 0x000fe20006000000 */
[----:B------:R-:W-:Y:S01]  /*16a30*/  MUFU.EX2 R57, R57 ;  /* 0x0000003900397308 */ /* 0x000fe20000000800 */
[----:B------:R-:W-:Y:S02]  /*16a40*/  FSEL R62, R62, -INF , !P3 ;  /* 0xff8000003e3e7808 */ /* 0x000fe40005800000 */
[C---:B------:R-:W-:Y:S02]  /*16a50*/  ISETP.GT.AND P4, PT, R6.reuse, 0x51, P2 ;  /* 0x000000510600780c */ /* 0x040fe40001784270 */
[----:B------:R-:W-:-:S02]  /*16a60*/  ISETP.GT.AND P3, PT, R6, 0x50, P2 ;  /* 0x000000500600780c */ /* 0x000fc40001764270 */
        /* <DEDUP_REMOVED lines=28> */
[C---:B------:R-:W-:Y:S02]  /*16c30*/  ISETP.GT.AND P4, PT, R6.reuse, RZ, P2 ;  /* 0x000000ff0600720c */ /* 0x040fe40001784270 */
[----:B------:R-:W-:-:S02]  /*16c40*/  ISETP.GT.AND P3, PT, R6, 0x70, P2 ;  /* 0x000000700600780c */ /* 0x000fc40001764270 */
[C---:B------:R-:W-:Y:S01]  /*16c50*/  ISETP.LT.OR P4, PT, R140.reuse, 0x1, P4 ;  /* 0x000000018c00780c */ /* 0x040fe20002781670 */
[----:B------:R-:W-:Y:S01]  /*16c60*/  MUFU.EX2 R72, R72 ;  /* 0x0000004800487308 */ /* 0x000fe20000000800 */
[----:B------:R-:W-:Y:S02]  /*16c70*/  ISETP.LT.OR P3, PT, R140, 0x71, P3 ;  /* 0x000000718c00780c */ /* 0x000fe40001f61670 */
[----:B------:R-:W-:Y:S02]  /*16c80*/  FSEL R21, R26, -INF , !P4 ;  /* 0xff8000001a157808 */ /* 0x000fe40006000000 */
[----:B------:R-:W-:Y:S02]  /*16c90*/  FSEL R82, R82, -INF , !P3 ;  /* 0xff80000052527808 */ /* 0x000fe40005800000 */
[C---:B------:R-:W-:Y:S01]  /*16ca0*/  ISETP.GT.AND P3, PT, R6.reuse, 0x71, P2 ;  /* 0x000000710600780c */ /* 0x040fe20001764270 */
[----:B------:R-:W0:Y:S01]  /*16cb0*/  MUFU.EX2 R26, R28 ;  /* 0x0000001c001a7308 */ /* 0x000e220000000800 */
[----:B------:R-:W-:-:S02]  /*16cc0*/  ISETP.GT.AND P4, PT, R6, 0x78, P2 ;  /* 0x000000780600780c */ /* 0x000fc40001784270 */
[----:B------:R-:W-:Y:S02]  /*16cd0*/  ISETP.GT.AND P2, PT, R6, 0x79, P2 ;  /* 0x000000790600780c */ /* 0x000fe40001744270 */
[----:B------:R-:W-:Y:S02]  /*16ce0*/  FMNMX.FTZ R6, R21, R8, !PT ;  /* 0x0000000815067209 */ /* 0x000fe40007810000 */
[C---:B------:R-:W-:Y:S01]  /*16cf0*/  ISETP.LT.OR P3, PT, R140.reuse, 0x72, P3 ;  /* 0x000000728c00780c */ /* 0x040fe20001f61670 */
[----:B------:R-:W-:Y:S01]  /*16d00*/  MUFU.EX2 R73, R73 ;  /* 0x0000004900497308 */ /* 0x000fe20000000800 */
[----:B------:R-:W-:Y:S02]  /*16d10*/  FMNMX.FTZ R6, R27, R6, !PT ;  /* 0x000000061b067209 */ /* 0x000fe40007810000 */
[----:B------:R-:W-:Y:S02]  /*16d20*/  ISETP.LT.OR P4, PT, R140, 0x79, P4 ;  /* 0x000000798c00780c */ /* 0x000fe40002781670 */
[----:B------:R-:W-:-:S02]  /*16d30*/  FMNMX.FTZ R6, R30, R6, !PT ;  /* 0x000000061e067209 */ /* 0x000fc40007810000 */
[----:B------:R-:W-:Y:S01]  /*16d40*/  FSEL R83, R83, -INF , !P3 ;  /* 0xff80000053537808 */ /* 0x000fe20005800000 */
[----:B------:R-:W-:Y:S01]  /*16d50*/  MUFU.EX2 R76, R76 ;  /* 0x0000004c004c7308 */ /* 0x000fe20000000800 */
[----:B------:R-:W-:Y:S01]  /*16d60*/  FMNMX.FTZ R6, R31, R6, !PT ;  /* 0x000000061f067209 */ /* 0x000fe20007810000 */
[----:B0-----:R-:W-:Y:S01]  /*16d70*/  FADD.FTZ R5, R26, R5 ;  /* 0x000000051a057221 */ /* 0x001fe20000010000 */
[----:B------:R-:W-:Y:S02]  /*16d80*/  ISETP.LT.OR P2, PT, R140, 0x7a, P2 ;  /* 0x0000007a8c00780c */ /* 0x000fe40001741670 */
[----:B------:R-:W-:Y:S02]  /*16d90*/  FMNMX.FTZ R6, R34, R6, !PT ;  /* 0x0000000622067209 */ /* 0x000fe40007810000 */
[----:B------:R-:W-:Y:S01]  /*16da0*/  FSEL R86, R86, -INF , !P4 ;  /* 0xff80000056567808 */ /* 0x000fe20006000000 */
[----:B------:R-:W-:Y:S01]  /*16db0*/  MUFU.EX2 R77, R77 ;  /* 0x0000004d004d7308 */ /* 0x000fe20000000800 */
[----:B------:R-:W-:-:S02]  /*16dc0*/  FMNMX.FTZ R6, R35, R6, !PT ;  /* 0x0000000623067209 */ /* 0x000fc40007810000 */
[----:B------:R-:W-:Y:S02]  /*16dd0*/  FSEL R87, R87, -INF , !P2 ;  /* 0xff80000057577808 */ /* 0x000fe40005000000 */
[----:B------:R-:W-:Y:S02]  /*16de0*/  FMNMX.FTZ R6, R38, R6, !PT ;  /* 0x0000000626067209 */ /* 0x000fe40007810000 */
[----:B------:R-:W-:Y:S01]  /*16df0*/  F2FP.BF16.F32.PACK_AB R26, R29, R26 ;  /* 0x0000001a1d1a723e */ /* 0x000fe200000010ff */
[----:B------:R-:W-:Y:S01]  /*16e00*/  MUFU.EX2 R80, R80 ;  /* 0x0000005000507308 */ /* 0x000fe20000000800 */
[----:B------:R-:W-:Y:S02]  /*16e10*/  FMNMX.FTZ R6, R39, R6, !PT ;  /* 0x0000000627067209 */ /* 0x000fe40007810000 */
[----:B------:R-:W-:Y:S02]  /*16e20*/  F2FP.BF16.F32.PACK_AB R24, R25, R24 ;  /* 0x000000181918723e */ /* 0x000fe400000010ff */
        /* <DEDUP_REMOVED lines=64> */
[-CC-:B0-----:R-:W-:Y:S01]  /*17230*/  FFMA.FTZ R27, R35, R0.reuse, -R5.reuse ;  /* 0x00000000231b7223 */ /* 0x181fe20000010805 */
[----:B------:R-:W-:Y:S01]  /*17240*/  FSEL R35, R6, RZ, P2 ;  /* 0x000000ff06237208 */ /* 0x000fe20001000000 */
[----:B------:R-:W-:-:S05]  /*17250*/  FFMA.FTZ R25, R34, R0, -R5 ;  /* 0x0000000022197223 */ /* 0x000fca0000010805 */
[----:B------:R-:W0:Y:S01]  /*17260*/  MUFU.EX2 R24, R32 ;  /* 0x0000002000187308 */ /* 0x000e220000000800 */
        /* <DEDUP_REMOVED lines=16> */
[-C--:B------:R-:W-:Y:S01]  /*17370*/  FFMA.FTZ R43, R46, R0.reuse, -R5 ;  /* 0x000000002e2b7223 */ /* 0x080fe20000010805 */
        /* <DEDUP_REMOVED lines=20> */
[----:B0-----:R-:W-:-:S02]  /*174c0*/  F2FP.BF16.F32.PACK_AB R27, R34, R31 ;  /* 0x0000001f221b723e */ /* 0x001fc400000010ff */
[----:B------:R-:W-:Y:S01]  /*174d0*/  FADD.FTZ R29, R34, R29 ;  /* 0x0000001d221d7221 */ /* 0x000fe20000010000 */
[C---:B------:R-:W-:Y:S01]  /*174e0*/  FADD.FTZ R33, R45.reuse, R30 ;  /* 0x0000001e2d217221 */ /* 0x040fe20000010000 */
[----:B------:R-:W-:Y:S01]  /*174f0*/  F2FP.BF16.F32.PACK_AB R30, R45, R44 ;  /* 0x0000002c2d1e723e */ /* 0x000fe200000010ff */
[----:B------:R-:W0:Y:S01]  /*17500*/  MUFU.EX2 R43, R43 ;  /* 0x0000002b002b7308 */ /* 0x000e220000000800 */
[----:B-1----:R-:W-:Y:S01]  /*17510*/  FADD.FTZ R29, R36, R29 ;  /* 0x0000001d241d7221 */ /* 0x002fe20000010000 */
[----:B--2---:R1:W-:Y:S06]  /*17520*/  STSM.16.M88.4 [R141], R24 ;  /* 0x000000188d007844 */ /* 0x0043ec0000000200 */
[----:B------:R2:W4:Y:S01]  /*17530*/  MUFU.EX2 R32, R48 ;  /* 0x0000003000207308 */ /* 0x0005220000000800 */
[----:B---3--:R-:W-:-:S07]  /*17540*/  FADD.FTZ R29, R42, R29 ;  /* 0x0000001d2a1d7221 */ /* 0x008fce0000010000 */
[----:B------:R-:W3:Y:S01]  /*17550*/  MUFU.EX2 R46, R46 ;  /* 0x0000002e002e7308 */ /* 0x000ee20000000800 */
[----:B0-----:R-:W-:Y:S01]  /*17560*/  FADD.FTZ R29, R43, R29 ;  /* 0x0000001d2b1d7221 */ /* 0x001fe20000010000 */
[----:B--2---:R-:W-:-:S06]  /*17570*/  FFMA.FTZ R48, R62, R0, -R5 ;  /* 0x000000003e307223 */ /* 0x004fcc0000010805 */
[----:B------:R-:W0:Y:S01]  /*17580*/  MUFU.EX2 R35, R35 ;  /* 0x0000002300237308 */ /* 0x000e220000000800 */
[----:B----4-:R-:W-:-:S07]  /*17590*/  FADD.FTZ R40, R32, R33 ;  /* 0x0000002120287221 */ /* 0x010fce0000010000 */
        /* <DEDUP_REMOVED lines=9> */
[----:B------:R-:W4:Y:S01]  /*17630*/  MUFU.EX2 R47, R47 ;  /* 0x0000002f002f7308 */ /* 0x000f220000000800 */
        /* <DEDUP_REMOVED lines=11> */
[----:B----4-:R-:W-:-:S07]  /*176f0*/  FADD.FTZ R33, R47, R33 ;  /* 0x000000212f217221 */ /* 0x010fce0000010000 */
[----:B------:R-:W2:Y:S01]  /*17700*/  MUFU.EX2 R20, R66 ;  /* 0x0000004200147308 */ /* 0x000ea20000000800 */
[----:B------:R-:W-:Y:S01]  /*17710*/  FADD.FTZ R41, R61, R34 ;  /* 0x000000223d297221 */ /* 0x000fe20000010000 */
[----:B------:R-:W3:Y:S06]  /*17720*/  LDL R42, [R1+0x2c] ;  /* 0x00002c00012a7983 */ /* 0x000eec0000100800 */
[----:B------:R-:W1:Y:S01]  /*17730*/  MUFU.EX2 R37, R67 ;  /* 0x0000004300257308 */ /* 0x000e620000000800 */
[----:B0-----:R-:W-:Y:S01]  /*17740*/  FADD.FTZ R33, R48, R33 ;  /* 0x0000002130217221 */ /* 0x001fe20000010000 */
[----:B------:R-:W-:-:S03]  /*17750*/  FADD.FTZ R36, R64, R41 ;  /* 0x0000002940247221 */ /* 0x000fc60000010000 */
[----:B------:R-:W-:Y:S01]  /*17760*/  FADD.FTZ R33, R50, R33 ;  /* 0x0000002132217221 */ /* 0x000fe20000010000 */
[----:B------:R-:W-:Y:S02]  /*17770*/  FADD.FTZ R41, R65, R36 ;  /* 0x0000002441297221 */ /* 0x000fe40000010000 */
[----:B------:R-:W0:Y:S01]  /*17780*/  MUFU.EX2 R74, R74 ;  /* 0x0000004a004a7308 */ /* 0x000e220000000800 */
[----:B--2---:R-:W-:Y:S01]  /*17790*/  FADD.FTZ R36, R20, R33 ;  /* 0x0000002114247221 */ /* 0x004fe20000010000 */
[----:B------:R2:W-:Y:S06]  /*177a0*/  STSM.16.M88.4 [R139], R28 ;  /* 0x0000001c8b007844 */ /* 0x0005ec0000000200 */
[----:B------:R-:W4:Y:S01]  /*177b0*/  MUFU.EX2 R75, R75 ;  /* 0x0000004b004b7308 */ /* 0x000f220000000800 */
[----:B-1----:R-:W-:Y:S01]  /*177c0*/  FADD.FTZ R25, R37, R36 ;  /* 0x0000002425197221 */ /* 0x002fe20000010000 */
[----:B------:R-:W-:-:S02]  /*177d0*/  F2FP.BF16.F32.PACK_AB R33, R38, R35 ;  /* 0x000000232621723e */ /* 0x000fc400000010ff */
[----:B------:R-:W-:-:S04]  /*177e0*/  F2FP.BF16.F32.PACK_AB R35, R7, R39 ;  /* 0x000000270723723e */ /* 0x000fc800000010ff */
[----:B------:R-:W1:Y:S01]  /*177f0*/  MUFU.EX2 R78, R78 ;  /* 0x0000004e004e7308 */ /* 0x000e620000000800 */
[----:B--2---:R-:W-:-:S04]  /*17800*/  FADD.FTZ R28, R70, R25 ;  /* 0x00000019461c7221 */ /* 0x004fc80000010000 */
[----:B------:R-:W-:-:S03]  /*17810*/  FADD.FTZ R7, R71, R28 ;  /* 0x0000001c47077221 */ /* 0x000fc60000010000 */
[----:B------:R-:W2:Y:S01]  /*17820*/  MUFU.EX2 R79, R79 ;  /* 0x0000004f004f7308 */ /* 0x000ea20000000800 */
[----:B------:R-:W-:Y:S01]  /*17830*/  FADD.FTZ R40, R68, R41 ;  /* 0x0000002944287221 */ /* 0x000fe20000010000 */
[----:B0-----:R-:W-:-:S06]  /*17840*/  FADD.FTZ R28, R74, R7 ;  /* 0x000000074a1c7221 */ /* 0x001fcc0000010000 */
[----:B------:R-:W0:Y:S01]  /*17850*/  MUFU.EX2 R82, R82 ;  /* 0x0000005200527308 */ /* 0x000e220000000800 */
[----:B------:R-:W-:Y:S01]  /*17860*/  FADD.FTZ R27, R69, R40 ;  /* 0x00000028451b7221 */ /* 0x000fe20000010000 */
[----:B----4-:R-:W-:Y:S01]  /*17870*/  FADD.FTZ R7, R75, R28 ;  /* 0x0000001c4b077221 */ /* 0x010fe20000010000 */
[----:B------:R-:W-:-:S05]  /*17880*/  F2FP.BF16.F32.PACK_AB R32, R49, R32 ;  /* 0x000000203120723e */ /* 0x000fca00000010ff */
[----:B------:R-:W4:Y:S01]  /*17890*/  MUFU.EX2 R83, R83 ;  /* 0x0000005300537308 */ /* 0x000f220000000800 */
[----:B------:R-:W-:Y:S01]  /*178a0*/  F2FP.BF16.F32.PACK_AB R34, R53, R52 ;  /* 0x000000343522723e */ /* 0x000fe200000010ff */
[----:B------:R-:W-:Y:S01]  /*178b0*/  FADD.FTZ R30, R72, R27 ;  /* 0x0000001b481e7221 */ /* 0x000fe20000010000 */
[----:B-1----:R-:W-:Y:S01]  /*178c0*/  FADD.FTZ R36, R78, R7 ;  /* 0x000000074e247221 */ /* 0x002fe20000010000 */
[----:B------:R-:W-:Y:S02]  /*178d0*/  F2FP.BF16.F32.PACK_AB R24, R57, R56 ;  /* 0x000000383918723e */ /* 0x000fe400000010ff */
[----:B------:R-:W-:Y:S02]  /*178e0*/  F2FP.BF16.F32.PACK_AB R26, R61, R60 ;  /* 0x0000003c3d1a723e */ /* 0x000fe400000010ff */
[----:B------:R-:W-:Y:S02]  /*178f0*/  F2FP.BF16.F32.PACK_AB R25, R47, R21 ;  /* 0x000000152f19723e */ /* 0x000fe400000010ff */
[----:B------:R-:W-:Y:S01]  /*17900*/  F2FP.BF16.F32.PACK_AB R27, R50, R48 ;  /* 0x00000030321b723e */ /* 0x000fe200000010ff */
[----:B--2---:R-:W-:Y:S01]  /*17910*/  FADD.FTZ R7, R79, R36 ;  /* 0x000000244f077221 */ /* 0x004fe20000010000 */
[----:B------:R-:W-:Y:S04]  /*17920*/  STSM.16.M88.4 [R138], R32 ;  /* 0x000000208a007844 */ /* 0x000fe80000000200 */
[----:B------:R1:W-:Y:S01]  /*17930*/  STSM.16.M88.4 [R137+0x27800], R24 ;  /* 0x0278001889007844 */ /* 0x0003e20000000200 */
[----:B------:R4:W-:Y:S01]  /*17940*/  MUFU.EX2 R39, R5 ;  /* 0x0000000500277308 */ /* 0x0009e20000000800 */
[----:B-1----:R-:W-:Y:S01]  /*17950*/  F2FP.BF16.F32.PACK_AB R25, R37, R20 ;  /* 0x000000142519723e */ /* 0x002fe200000010ff */
[----:B0-----:R-:W-:-:S04]  /*17960*/  FADD.FTZ R20, R82, R7 ;  /* 0x0000000752147221 */ /* 0x001fc80000010000 */
[----:B----4-:R-:W-:Y:S02]  /*17970*/  FADD.FTZ R5, R83, R20 ;  /* 0x0000001453057221 */ /* 0x010fe40000010000 */
[----:B------:R-:W2:Y:S01]  /*17980*/  LDL R20, [R1+0x38] ;  /* 0x0000380001147983 */ /* 0x000ea20000100800 */
[----:B------:R-:W0:Y:S01]  /*17990*/  MUFU.EX2 R86, R86 ;  /* 0x0000005600567308 */ /* 0x000e220000000800 */
[----:B------:R-:W-:-:S04]  /*179a0*/  FADD.FTZ R21, R73, R30 ;  /* 0x0000001e49157221 */ /* 0x000fc80000010000 */
[----:B------:R-:W-:Y:S01]  /*179b0*/  FADD.FTZ R30, R76, R21 ;  /* 0x000000154c1e7221 */ /* 0x000fe20000010000 */
[----:B------:R-:W-:Y:S02]  /*179c0*/  F2FP.BF16.F32.PACK_AB R24, R65, R64 ;  /* 0x000000404118723e */ /* 0x000fe400000010ff */
[----:B------:R-:W-:Y:S01]  /*179d0*/  F2FP.BF16.F32.PACK_AB R26, R69, R68 ;  /* 0x00000044451a723e */ /* 0x000fe200000010ff */
[----:B------:R-:W-:Y:S01]  /*179e0*/  FADD.FTZ R21, R77, R30 ;  /* 0x0000001e4d157221 */ /* 0x000fe20000010000 */
[----:B------:R-:W-:Y:S02]  /*179f0*/  F2FP.BF16.F32.PACK_AB R27, R71, R70 ;  /* 0x00000046471b723e */ /* 0x000fe400000010ff */
[----:B------:R-:W-:Y:S02]  /*17a00*/  F2FP.BF16.F32.PACK_AB R28, R73, R72 ;  /* 0x00000048491c723e */ /* 0x000fe400000010ff */
[----:B------:R-:W-:Y:S02]  /*17a10*/  F2FP.BF16.F32.PACK_AB R30, R77, R76 ;  /* 0x0000004c4d1e723e */ /* 0x000fe400000010ff */
[----:B------:R-:W-:-:S02]  /*17a20*/  F2FP.BF16.F32.PACK_AB R29, R75, R74 ;  /* 0x0000004a4b1d723e */ /* 0x000fc400000010ff */
[----:B------:R-:W-:Y:S02]  /*17a30*/  F2FP.BF16.F32.PACK_AB R31, R79, R78 ;  /* 0x0000004e4f1f723e */ /* 0x000fe400000010ff */
[----:B------:R-:W-:Y:S02]  /*17a40*/  F2FP.BF16.F32.PACK_AB R32, R81, R80 ;  /* 0x000000505120723e */ /* 0x000fe400000010ff */
[----:B------:R-:W-:Y:S02]  /*17a50*/  F2FP.BF16.F32.PACK_AB R33, R83, R82 ;  /* 0x000000525321723e */ /* 0x000fe400000010ff */
[----:B------:R-:W-:Y:S02]  /*17a60*/  F2FP.BF16.F32.PACK_AB R34, R9, R84 ;  /* 0x000000540922723e */ /* 0x000fe400000010ff */
[----:B0-----:R-:W-:Y:S01]  /*17a70*/  F2FP.BF16.F32.PACK_AB R35, R39, R86 ;  /* 0x000000562723723e */ /* 0x001fe200000010ff */
[----:B------:R-:W-:-:S04]  /*17a80*/  FADD.FTZ R38, R80, R21 ;  /* 0x0000001550267221 */ /* 0x000fc80000010000 */
[----:B------:R-:W-:Y:S01]  /*17a90*/  FADD.FTZ R21, R81, R38 ;  /* 0x0000002651157221 */ /* 0x000fe20000010000 */
[----:B------:R-:W-:-:S03]  /*17aa0*/  FADD.FTZ R7, R86, R5 ;  /* 0x0000000556077221 */ /* 0x000fc60000010000 */
[----:B------:R-:W-:Y:S01]  /*17ab0*/  FADD.FTZ R84, R84, R21 ;  /* 0x0000001554547221 */ /* 0x000fe20000010000 */
[-C--:B------:R-:W-:Y:S01]  /*17ac0*/  FMUL.FTZ R88, R88, R14.reuse ;  /* 0x0000000e58587220 */ /* 0x080fe20000410000 */
        /* <DEDUP_REMOVED lines=49> */
[----:B------:R-:W-:-:S02]  /*17de0*/  IMAD.MOV.U32 R14, RZ, RZ, R17 ;  /* 0x000000ffff0e7224 */ /* 0x000fc400078e0011 */
[----:B------:R-:W-:Y:S02]  /*17df0*/  IMAD.MOV.U32 R9, RZ, RZ, R3 ;  /* 0x000000ffff097224 */ /* 0x000fe400078e0003 */
[----:B------:R-:W-:Y:S01]  /*17e00*/  IMAD.MOV.U32 R8, RZ, RZ, R6 ;  /* 0x000000ffff087224 */ /* 0x000fe200078e0006 */
[----:B---3--:R0:W-:Y:S04]  /*17e10*/  STSM.16.M88.4 [R42], R24 ;  /* 0x000000182a007844 */ /* 0x0081e80000000200 */
[----:B------:R0:W-:Y:S04]  /*17e20*/  STSM.16.M88.4 [R139+0x6000], R28 ;  /* 0x0060001c8b007844 */ /* 0x0001e80000000200 */
[----:B------:R0:W-:Y:S01]  /*17e30*/  STSM.16.M88.4 [R138+0x6000], R32 ;  /* 0x006000208a007844 */ /* 0x0001e20000000200 */
[----:B------:R1:W-:Y:S06]  /*17e40*/  MEMBAR.ALL.CTA ;  /* 0x0000000000007992 */ /* 0x0003ec0000008000 */
[----:B-1----:R-:W1:Y:S01]  /*17e50*/  FENCE.VIEW.ASYNC.S ;  /* 0x00000000000073c6 */ /* 0x002e620000000000 */
[C---:B--2---:R-:W-:Y:S01]  /*17e60*/  ISETP.GT.AND P2, PT, R4.reuse, R20, PT ;  /* 0x000000140400720c */ /* 0x044fe20003f44270 */
[----:B------:R-:W-:-:S02]  /*17e70*/  VIADD R4, R4, 0xffffffff ;  /* 0xffffffff04047836 */ /* 0x000fc40000000000 */
[----:B------:R-:W-:Y:S01]  /*17e80*/  IMAD.MOV.U32 R20, RZ, RZ, R22 ;  /* 0x000000ffff147224 */ /* 0x000fe200078e0016 */
[----:B-1----:R-:W-:-:S09]  /*17e90*/  NOP ;  /* 0x0000000000007918 */ /* 0x002fd20000000000 */
[----:B0-----:R-:W-:Y:S05]  /*17ea0*/  @P2 BRA `(.L_x_1283) ;  /* 0xffffffcc001c2947 */ /* 0x001fea000383ffff */
.L_x_1265:
[----:B------:R-:W-:Y:S05]  /*17eb0*/  WARPSYNC.ALL ;  /* 0x0000000000007948 */ /* 0x000fea0003800000 */
[----:B------:R-:W-:Y:S06]  /*17ec0*/  BAR.ARV 0x8, 0x1a0 ;  /* 0x0206800000007b1d */ /* 0x000fec0000002000 */
[----:B------:R-:W-:Y:S05]  /*17ed0*/  @!P0 BRA `(.L_x_1284) ;  /* 0x0000000000048947 */ /* 0x000fea0003800000 */
[----:B------:R-:W-:Y:S01]  /*17ee0*/  BPT.TRAP 0x1 ;  /* 0x000000040000795c */ /* 0x000fe20000300000 */
.L_x_1284:
[----:B------:R-:W-:Y:S01]  /*17ef0*/  IMAD R13, R17, 0x8, R2 ;  /* 0x00000008110d7824 */ /* 0x000fe200078e0202 */
[----:B------:R-:W-:-:S04]  /*17f00*/  SHF.L.U32 R4, R22, 0x1f, RZ ;  /* 0x0000001f16047819 */ /* 0x000fc800000006ff */
[----:B------:R0:W1:Y:S01]  /*17f10*/  SYNCS.PHASECHK.TRANS64.TRYWAIT P2, [R13+URZ+0x2d850], R4 ;  /* 0x02d850040d0075a7 */ /* 0x000062000804017f */
[----:B------:R-:W-:Y:S05]  /*17f20*/  @!P0 BRA `(.L_x_1285) ;  /* 0x0000000000048947 */ /* 0x000fea0003800000 */
[----:B------:R-:W-:Y:S01]  /*17f30*/  BPT.TRAP 0x1 ;  /* 0x000000040000795c */ /* 0x000fe20000300000 */
.L_x_1285:
[----:B------:R-:W2:Y:S01]  /*17f40*/  LDL.LU R8, [R1+0x14] ;  /* 0x0000140001087983 */ /* 0x000ea20000300800 */
[----:B------:R-:W-:Y:S02]  /*17f50*/  VIADD R2, R2, 0x400 ;  /* 0x0000040002027836 */ /* 0x000fe40000000000 */
[----:B------:R-:W-:-:S03]  /*17f60*/  IMAD.MOV.U32 R11, RZ, RZ, 0x40000040 ;  /* 0x40000040ff0b7424 */ /* 0x000fc600078e00ff */
[----:B------:R-:W-:-:S04]  /*17f70*/  SHF.R.U32.HI R2, RZ, 0x4, R2 ;  /* 0x00000004ff027819 */ /* 0x000fc80000011602 */
[----:B------:R-:W-:-:S04]  /*17f80*/  LOP3.LUT R2, R2, 0x3fff, RZ, 0xc0, !PT ;  /* 0x00003fff02027812 */ /* 0x000fc800078ec0ff */
[----:B------:R-:W-:Y:S02]  /*17f90*/  LOP3.LUT R2, R2, 0x2000000, RZ, 0xfc, !PT ;  /* 0x0200000002027812 */ /* 0x000fe400078efcff */
[----:B--2---:R-:W-:Y:S01]  /*17fa0*/  LOP3.LUT R10, R8, 0x10000, RZ, 0xfc, !PT ;  /* 0x00010000080a7812 */ /* 0x004fe200078efcff */
[----:B-1----:R-:W-:Y:S06]  /*17fb0*/  @P2 BRA `(.L_x_1286) ;  /* 0x0000000000082947 */ /* 0x002fec0003800000 */
[----:B------:R-:W1:Y:S02]  /*17fc0*/  SYNCS.PHASECHK.TRANS64.TRYWAIT P0, [R13+URZ+0x2d850], R4 ;  /* 0x02d850040d0075a7 */ /* 0x000e64000800017f */
[----:B-1----:R-:W-:Y:S05]  /*17fd0*/  @!P0 BRA `(.L_x_1287) ;  /* 0x0000008c00648947 */ /* 0x002fea0003800000 */
.L_x_1286:
[----:B------:R-:W-:Y:S01]  /*17fe0*/  IMAD R8, R17, 0x600, R2 ;  /* 0x0000060011087824 */ /* 0x000fe200078e0202 */
[----:B------:R-:W2:Y:S01]  /*17ff0*/  LDL.LU R24, [R1+0x50] ;  /* 0x0000500001187983 */ /* 0x000ea20000300800 */
[----:B------:R-:W-:Y:S01]  /*18000*/  IMAD.MOV.U32 R9, RZ, RZ, -0x7fffffe0 ;  /* 0x80000020ff097424 */ /* 0x000fe200078e00ff */
[----:B------:R-:W-:Y:S05]  /*18010*/  WARPSYNC.ALL ;  /* 0x0000000000007948 */ /* 0x000fea0003800000 */
[C---:B------:R-:W-:Y:S01]  /*18020*/  R2UR UR4, R10.reuse ;  /* 0x000000000a0472ca */ /* 0x040fe200000e0000 */
[----:B------:R-:W-:Y:S01]  /*18030*/  WARPGROUP.ARRIVE ;  /* 0x00000000000079c5 */ /* 0x000fe20000000000 */
[----:B------:R-:W-:Y:S01]  /*18040*/  R2UR UR5, R11 ;  /* 0x000000000b0572ca */ /* 0x000fe200000e0000 */
[----:B------:R-:W-:Y:S01]  /*18050*/  VIADD R20, R10, 0x2 ;  /* 0x000000020a147836 */ /* 0x000fe20000000000 */
[C---:B------:R-:W-:Y:S01]  /*18060*/  R2UR UR6, R8.reuse ;  /* 0x00000000080672ca */ /* 0x040fe200000e0000 */
[----:B------:R-:W-:Y:S01]  /*18070*/  VIADD R14, R8, 0x40 ;  /* 0x00000040080e7836 */ /* 0x000fe20000000000 */
[----:B------:R-:W-:Y:S01]  /*18080*/  R2UR UR7, R9 ;  /* 0x00000000090772ca */ /* 0x000fe200000e0000 */
[----:B------:R-:W-:Y:S01]  /*18090*/  IMAD.MOV.U32 R21, RZ, RZ, 0x40000040 ;  /* 0x40000040ff157424 */ /* 0x000fe200078e00ff */
[----:B------:R-:W3:Y:S01]  /*180a0*/  SHFL.BFLY PT, R2, R5, 0x2, 0x1f ;  /* 0x0c401f0005027f89 */ /* 0x000ee200000e0000 */
[----:B------:R-:W-:-:S02]  /*180b0*/  IMAD.MOV.U32 R15, RZ, RZ, -0x7fffffe0 ;  /* 0x80000020ff0f7424 */ /* 0x000fc400078e00ff */
[----:B------:R-:W-:Y:S01]  /*180c0*/  IMAD.MOV.U32 R11, RZ, RZ, 0x40000040 ;  /* 0x40000040ff0b7424 */ /* 0x000fe200078e00ff */
[----:B01----:R-:W0:Y:S01]  /*180d0*/  SHFL.BFLY PT, R4, R7, 0x2, 0x1f ;  /* 0x0c401f0007047f89 */ /* 0x003e2200000e0000 */
[----:B------:R-:W-:Y:S02]  /*180e0*/  IMAD.MOV.U32 R9, RZ, RZ, -0x7fffffe0 ;  /* 0x80000020ff097424 */ /* 0x000fe400078e00ff */
[----:B------:R-:W-:Y:S02]  /*180f0*/  VIADD R17, R17, 0x1 ;  /* 0x0000000111117836 */ /* 0x000fe40000000000 */
[----:B------:R-:W-:Y:S02]  /*18100*/  IMAD.MOV.U32 R36, RZ, RZ, -0x800000 ;  /* 0xff800000ff247424 */ /* 0x000fe400078e00ff */
[----:B------:R-:W-:Y:S01]  /*18110*/  HGMMA.64x96x16.F32.BF16 R88, gdesc[UR4].tnspB, R88, gsb0 ;  /* 0x41600000045879f0 */ /* 0x000fe20008001858 */
[----:B------:R-:W-:Y:S01]  /*18120*/  R2UR UR4, R20 ;  /* 0x00000000140472ca */ /* 0x000fe200000e0000 */
[----:B------:R-:W-:Y:S01]  /*18130*/  VIADD R20, R10, 0x4 ;  /* 0x000000040a147836 */ /* 0x000fe20000000000 */
[----:B------:R-:W-:Y:S01]  /*18140*/  R2UR UR5, R21 ;  /* 0x00000000150572ca */ /* 0x000fe200000e0000 */
[----:B------:R-:W-:Y:S01]  /*18150*/  IMAD.MOV.U32 R21, RZ, RZ, 0x40000040 ;  /* 0x40000040ff157424 */ /* 0x000fe200078e00ff */
[----:B------:R-:W-:Y:S01]  /*18160*/  R2UR UR6, R14 ;  /* 0x000000000e0672ca */ /* 0x000fe200000e0000 */
[----:B------:R-:W-:Y:S01]  /*18170*/  VIADD R14, R8, 0x80 ;  /* 0x00000080080e7836 */ /* 0x000fe20000000000 */
[----:B------:R-:W-:Y:S01]  /*18180*/  R2UR UR7, R15 ;  /* 0x000000000f0772ca */ /* 0x000fe200000e0000 */
[----:B------:R-:W-:Y:S01]  /*18190*/  IMAD.MOV.U32 R15, RZ, RZ, -0x7fffffe0 ;  /* 0x80000020ff0f7424 */ /* 0x000fe200078e00ff */
[----:B------:R-:W-:Y:S01]  /*181a0*/  ISETP.NE.AND P2, PT, R17, 0x2, PT ;  /* 0x000000021100780c */ /* 0x000fe20003f45270 */
[----:B---3--:R-:W-:-:S03]  /*181b0*/  FADD.FTZ R2, R2, R5 ;  /* 0x0000000502027221 */ /* 0x008fc60000010000 */
[----:B------:R-:W-:Y:S01]  /*181c0*/  SEL R17, R17, RZ, P2 ;  /* 0x000000ff11117207 */ /* 0x000fe20001000000 */
[----:B0-----:R-:W-:Y:S01]  /*181d0*/  FADD.FTZ R4, R4, R7 ;  /* 0x0000000704047221 */ /* 0x001fe20000010000 */
[----:B------:R-:W-:-:S04]  /*181e0*/  SEL R7, RZ, 0x1, P2 ;  /* 0x00000001ff077807 */ /* 0x000fc80001000000 */
[----:B------:R-:W-:Y:S01]  /*181f0*/  LOP3.LUT R22, R22, R7, RZ, 0x3c, !PT ;  /* 0x0000000716167212 */ /* 0x000fe200078e3cff */
[----:B------:R-:W-:Y:S02]  /*18200*/  WARPGROUP.DEPBAR.LE gsb0, 0x0 ;  /* 0x00008000000079c5 */ /* 0x000fe40000010000 */
[----:B------:R-:W-:-:S06]  /*18210*/  WARPGROUP.ARRIVE ;  /* 0x00000000000079c5 */ /* 0x000fcc0000000000 */
        /* <DEDUP_REMOVED lines=19> */
[----:B------:R-:W-:Y:S02]  /*18350*/  IMAD.MOV.U32 R15, RZ, RZ, -0x7fffffe0 ;  /* 0x80000020ff0f7424 */ /* 0x000fe400078e00ff */
[----:B--2---:R-:W-:-:S05]  /*18360*/  VIADD R24, R24, 0x1 ;  /* 0x0000000118187836 */ /* 0x004fca0000000000 */
[----:B------:R-:W-:Y:S01]  /*18370*/  STL [R1+0x50], R24 ;  /* 0x0000501801007387 */ /* 0x000fe20000100800 */
        /* <DEDUP_REMOVED lines=28> */
[----:B------:R-:W-:Y:S01]  /*18540*/  R2UR UR5, R21 ;  /* 0x00000000150572ca */ /* 0x000fe200000e0000 */
[----:B------:R-:W-:Y:S01]  /*18550*/  IMAD.MOV.U32 R21, RZ, RZ, -0x800000 ;  /* 0xff800000ff157424 */ /* 0x000fe200078e00ff */
[----:B------:R-:W-:Y:S02]  /*18560*/  R2UR UR6, R14 ;  /* 0x000000000e0672ca */ /* 0x000fe400000e0000 */
[----:B------:R-:W-:Y:S01]  /*18570*/  R2UR UR7, R15 ;  /* 0x000000000f0772ca */ /* 0x000fe200000e0000 */
[----:B------:R-:W-:Y:S02]  /*18580*/  WARPGROUP.DEPBAR.LE gsb0, 0x0 ;  /* 0x00008000000079c5 */ /* 0x000fe40000010000 */
[----:B------:R-:W-:-:S10]  /*18590*/  WARPGROUP.ARRIVE ;  /* 0x00000000000079c5 */ /* 0x000fd40000000000 */
[----:B------:R-:W-:Y:S01]  /*185a0*/  HGMMA.64x96x16.F32.BF16 R88, gdesc[UR4].tnspB, R88, gsb0 ;  /* 0x41600000045879f0 */ /* 0x000fe20008001858 */
[----:B------:R-:W-:Y:S01]  /*185b0*/  R2UR UR4, R10 ;  /* 0x000000000a0472ca */ /* 0x000fe200000e0000 */
[----:B------:R-:W-:Y:S01]  /*185c0*/  @!P1 VIADD R10, R13, 0x2d860 ;  /* 0x0002d8600d0a9836 */ /* 0x000fe20000000000 */
[----:B------:R-:W-:Y:S02]  /*185d0*/  R2UR UR5, R11 ;  /* 0x000000000b0572ca */ /* 0x000fe400000e0000 */
[----:B------:R-:W-:Y:S01]  /*185e0*/  R2UR UR6, R8 ;  /* 0x00000000080672ca */ /* 0x000fe200000e0000 */
[----:B------:R-:W0:Y:S01]  /*185f0*/  SHFL.BFLY PT, R11, R4, 0x1, 0x1f ;  /* 0x0c201f00040b7f89 */ /* 0x000e2200000e0000 */
[----:B------:R-:W-:Y:S02]  /*18600*/  R2UR UR7, R9 ;  /* 0x00000000090772ca */ /* 0x000fe400000e0000 */
[----:B------:R-:W-:Y:S01]  /*18610*/  @!P1 PRMT R10, RZ, 0x654, R10 ;  /* 0x00000654ff0a9816 */ /* 0x000fe2000000000a */
[----:B------:R-:W1:Y:S01]  /*18620*/  SHFL.BFLY PT, R9, R2, 0x1, 0x1f ;  /* 0x0c201f0002097f89 */ /* 0x000e6200000e0000 */
[----:B0-----:R-:W-:Y:S01]  /*18630*/  FADD.FTZ R11, R4, R11 ;  /* 0x0000000b040b7221 */ /* 0x001fe20000010000 */
[----:B------:R-:W-:Y:S01]  /*18640*/  CS2R R4, SRZ ;  /* 0x0000000000047805 */ /* 0x000fe2000001ff00 */
[----:B-1----:R-:W-:-:S03]  /*18650*/  FADD.FTZ R12, R2, R9 ;  /* 0x00000009020c7221 */ /* 0x002fc60000010000 */
[----:B------:R-:W-:Y:S02]  /*18660*/  FSETP.NE.FTZ.AND P3, PT, R11, RZ, PT ;  /* 0x000000ff0b00720b */ /* 0x000fe40003f75000 */
[----:B------:R-:W-:-:S11]  /*18670*/  FSETP.NE.FTZ.AND P0, PT, R12, RZ, PT ;  /* 0x000000ff0c00720b */ /* 0x000fd60003f15000 */
[----:B------:R-:W0:Y:S02]  /*18680*/  @P3 MUFU.LG2 R9, R11 ;  /* 0x0000000b00093308 */ /* 0x000e240000000c00 */
[C---:B------:R-:W-:Y:S01]  /*18690*/  @P0 FMUL.FTZ R2, R0.reuse, 0.69314718246459960938 ;  /* 0x3f31721800020820 */ /* 0x040fe20000410000 */
[----:B------:R-:W-:-:S05]  /*186a0*/  @P3 FMUL.FTZ R0, R0, 0.69314718246459960938 ;  /* 0x3f31721800003820 */ /* 0x000fca0000410000 */
[----:B------:R-:W1:Y:S08]  /*186b0*/  @P0 MUFU.LG2 R8, R12 ;  /* 0x0000000c00080308 */ /* 0x000e700000000c00 */
[----:B------:R-:W2:Y:S01]  /*186c0*/  @P0 MUFU.RCP R5, R12 ;  /* 0x0000000c00050308 */ /* 0x000ea20000001000 */
[----:B0-----:R-:W-:-:S04]  /*186d0*/  @P3 FMUL.FTZ R9, R9, 0.69314718246459960938 ;  /* 0x3f31721809093820 */ /* 0x001fc80000410000 */
[----:B------:R-:W-:-:S03]  /*186e0*/  @P3 FFMA.FTZ R36, R0, R6, R9 ;  /* 0x0000000600243223 */ /* 0x000fc60000010009 */
[----:B------:R-:W0:Y:S01]  /*186f0*/  @P3 MUFU.RCP R4, R11 ;  /* 0x0000000b00043308 */ /* 0x000e220000001000 */
[----:B-1----:R-:W-:-:S04]  /*18700*/  @P0 FMUL.FTZ R7, R8, 0.69314718246459960938 ;  /* 0x3f31721808070820 */ /* 0x002fc80000410000 */
[----:B------:R-:W-:Y:S01]  /*18710*/  @P0 FFMA.FTZ R21, R2, R3, R7 ;  /* 0x0000000302150223 */ /* 0x000fe20000010007 */
[----:B------:R-:W-:Y:S01]  /*18720*/  PLOP3.LUT P0, PT, PT, PT, PT, 0x8, 0x0 ;  /* 0x000000000000781c */ /* 0x000fe20003f0e170 */
[----:B------:R-:W-:Y:S02]  /*18730*/  WARPGROUP.DEPBAR.LE gsb0, 0x0 ;  /* 0x00008000000079c5 */ /* 0x000fe40000010000 */
[----:B------:R-:W-:-:S06]  /*18740*/  WARPGROUP.ARRIVE ;  /* 0x00000000000079c5 */ /* 0x000fcc0000000000 */
[----:B------:R-:W-:Y:S03]  /*18750*/  HGMMA.64x96x16.F32.BF16 R88, gdesc[UR4].tnspB, R88, gsb0 ;  /* 0x41600000045879f0 */ /* 0x000fe60008001858 */
        /* <DEDUP_REMOVED lines=50> */
.L_x_1172:
[----:B------:R-:W-:Y:S05]  /*18a80*/  WARPSYNC.ALL ;  /* 0x0000000000007948 */ /* 0x000fea0003800000 */
[----:B------:R-:W1:Y:S08]  /*18a90*/  S2UR UR5, SR_CgaCtaId ;  /* 0x00000000000579c3 */ /* 0x000e700000008800 */
[----:B------:R-:W-:Y:S06]  /*18aa0*/  BAR.SYNC.DEFER_BLOCKING 0x5, 0x1a0 ;  /* 0x0146800000007b1d */ /* 0x000fec0000010000 */
[----:B------:R-:W-:Y:S01]  /*18ab0*/  UMOV UR4, 0x400 ;  /* 0x0000040000047882 */ /* 0x000fe20000000000 */
[----:B------:R-:W-:Y:S01]  /*18ac0*/  BSSY B0, `(.L_x_1288) ;  /* 0x0000193000007945 */ /* 0x000fe20003800000 */
[----:B------:R-:W2:Y:S01]  /*18ad0*/  S2R R47, SR_TID.X ;  /* 0x00000000002f7919 */ /* 0x000ea20000002100 */
[----:B-1----:R-:W-:-:S06]  /*18ae0*/  ULEA UR4, UR5, UR4, 0x18 ;  /* 0x0000000405047291 */ /* 0x002fcc000f8ec03f */
[----:B------:R-:W-:-:S05]  /*18af0*/  IMAD.U32 R2, RZ, RZ, UR4 ;  /* 0x00000004ff027e24 */ /* 0x000fca000f8e00ff */
[----:B------:R-:W1:Y:S01]  /*18b00*/  LDS.128 R8, [R2+0x2d8d0] ;  /* 0x02d8d00002087984 */ /* 0x000e620000000c00 */
[----:B--2---:R-:W-:-:S05]  /*18b10*/  VIADD R32, R47, 0xffffff80 ;  /* 0xffffff802f207836 */ /* 0x004fca0000000000 */
[----:B------:R-:W-:-:S04]  /*18b20*/  SHF.R.S32.HI R33, RZ, 0x1f, R32 ;  /* 0x0000001fff217819 */ /* 0x000fc80000011420 */
[----:B------:R-:W-:-:S04]  /*18b30*/  LEA.HI R20, R33, R32, RZ, 0x2 ;  /* 0x0000002021147211 */ /* 0x000fc800078f10ff */
[----:B------:R-:W-:Y:S02]  /*18b40*/  LOP3.LUT R5, R20, 0x1ffffffc, RZ, 0xc0, !PT ;  /* 0x1ffffffc14057812 */ /* 0x000fe400078ec0ff */
[----:B------:R-:W-:-:S03]  /*18b50*/  SHF.R.S32.HI R20, RZ, 0x2, R20 ;  /* 0x00000002ff147819 */ /* 0x000fc60000011414 */
[----:B------:R-:W-:-:S04]  /*18b60*/  IMAD.IADD R0, R32, 0x1, -R5 ;  /* 0x0000000120007824 */ /* 0x000fc800078e0a05 */
[----:B------:R-:W-:Y:S01]  /*18b70*/  IMAD.SHL.U32 R0, R0, 0x8, RZ ;  /* 0x0000000800007824 */ /* 0x000fe200078e00ff */
[----:B-1----:R1:W-:Y:S04]  /*18b80*/  STL.64 [R1+0x30], R8 ;  /* 0x0000300801007387 */ /* 0x0023e80000100a00 */
[----:B------:R1:W-:Y:S01]  /*18b90*/  STL.64 [R1+0x38], R10 ;  /* 0x0000380a01007387 */ /* 0x0003e20000100a00 */
[----:B------:R-:W-:Y:S06]  /*18ba0*/  BAR.ARV 0x4, 0x1a0 ;  /* 0x0106800000007b1d */ /* 0x000fec0000002000 */
[----:B------:R-:W-:Y:S05]  /*18bb0*/  @P0 BRA `(.L_x_1289) ;  /* 0x0000001000280947 */ /* 0x000fea0003800000 */
[----:B------:R-:W2:Y:S01]  /*18bc0*/  LDL R41, [R1+0x4c] ;  /* 0x00004c0001297983 */ /* 0x000ea20000100800 */
[CC--:B------:R-:W-:Y:S01]  /*18bd0*/  LEA.HI R4, R33.reuse, R32.reuse, RZ, 0x4 ;  /* 0x0000002021047211 */ /* 0x0c0fe200078f20ff */
[----:B------:R-:W-:Y:S05]  /*18be0*/  WARPSYNC.ALL ;  /* 0x0000000000007948 */ /* 0x000fea0003800000 */
[----:B------:R-:W3:Y:S01]  /*18bf0*/  S2R R5, SR_SWINHI ;  /* 0x0000000000057919 */ /* 0x000ee20000002f00 */
[----:B-1----:R-:W-:Y:S01]  /*18c00*/  SHF.R.S32.HI R11, RZ, 0x4, R4 ;  /* 0x00000004ff0b7819 */ /* 0x002fe20000011404 */
[----:B------:R-:W-:Y:S01]  /*18c10*/  ULDC.64 UR4, c[0x0][0xbd8] ;  /* 0x0002f60000047ab9 */ /* 0x000fe20000000a00 */
[----:B------:R-:W-:-:S02]  /*18c20*/  LEA.HI R10, R33, R32, RZ, 0x5 ;  /* 0x00000020210a7211 */ /* 0x000fc400078f28ff */
[C---:B------:R-:W-:Y:S02]  /*18c30*/  LEA.HI R8, R4.reuse, R11, RZ, 0x1 ;  /* 0x0000000b04087211 */ /* 0x040fe400078f08ff */
[----:B------:R-:W-:Y:S02]  /*18c40*/  LOP3.LUT R9, R4, 0xfffffff0, RZ, 0xc0, !PT ;  /* 0xfffffff004097812 */ /* 0x000fe400078ec0ff */
[----:B------:R-:W-:Y:S02]  /*18c50*/  LOP3.LUT R8, R8, 0x1ffffffe, RZ, 0xc0, !PT ;  /* 0x1ffffffe08087812 */ /* 0x000fe400078ec0ff */
[----:B------:R-:W-:Y:S01]  /*18c60*/  SHF.R.S32.HI R10, RZ, 0x5, R10 ;  /* 0x00000005ff0a7819 */ /* 0x000fe2000001140a */
[----:B------:R-:W-:Y:S01]  /*18c70*/  IMAD.IADD R9, R32, 0x1, -R9 ;  /* 0x0000000120097824 */ /* 0x000fe200078e0a09 */
[----:B------:R-:W-:Y:S01]  /*18c80*/  F2FP.BF16.F32.PACK_AB R7, R34, R7 ;  /* 0x000000072207723e */ /* 0x000fe200000010ff */
[----:B------:R-:W-:Y:S01]  /*18c90*/  IMAD.IADD R8, R11, 0x1, -R8 ;  /* 0x000000010b087824 */ /* 0x000fe200078e0a08 */
[----:B------:R-:W-:Y:S01]  /*18ca0*/  F2FP.BF16.F32.PACK_AB R6, R93, R6 ;  /* 0x000000065d06723e */ /* 0x000fe200000010ff */
[----:B------:R-:W-:Y:S01]  /*18cb0*/  IMAD R9, R10, 0x10, R9 ;  /* 0x000000100a097824 */ /* 0x000fe200078e0209 */
[----:B------:R-:W-:Y:S01]  /*18cc0*/  F2FP.BF16.F32.PACK_AB R26, R109, R26 ;  /* 0x0000001a6d1a723e */ /* 0x000fe200000010ff */
[----:B------:R-:W-:Y:S01]  /*18cd0*/  IMAD.SHL.U32 R8, R8, 0x8, RZ ;  /* 0x0000000808087824 */ /* 0x000fe200078e00ff */
[----:B------:R-:W-:-:S02]  /*18ce0*/  MOV R28, R2 ;  /* 0x00000002001c7202 */ /* 0x000fc40000000f00 */
[----:B---3--:R-:W-:Y:S01]  /*18cf0*/  MOV R29, R5 ;  /* 0x00000005001d7202 */ /* 0x008fe20000000f00 */
[----:B------:R-:W-:-:S04]  /*18d00*/  IMAD.U32 R5, R9, 0x20, R8 ;  /* 0x0000002009057824 */ /* 0x000fc800078e0008 */
[----:B------:R-:W-:Y:S01]  /*18d10*/  IMAD.WIDE R4, R5, 0x2, R28 ;  /* 0x0000000205047825 */ /* 0x000fe200078e021c */
[----:B------:R-:W-:Y:S02]  /*18d20*/  BAR.SYNC.DEFER_BLOCKING 0x1, 0x180 ;  /* 0x0046000000007b1d */ /* 0x000fe40000010000 */
[C---:B------:R-:W-:Y:S02]  /*18d30*/  IADD3 R31, P4, R4.reuse, 0x20, RZ ;  /* 0x00000020041f7810 */ /* 0x040fe40007f9e0ff */
[C---:B------:R-:W-:Y:S02]  /*18d40*/  IADD3 R39, P1, R4.reuse, 0x6000, RZ ;  /* 0x0000600004277810 */ /* 0x040fe40007f3e0ff */
[----:B------:R-:W-:Y:S01]  /*18d50*/  LOP3.LUT R8, R31, 0x180, RZ, 0xc0, !PT ;  /* 0x000001801f087812 */ /* 0x000fe200078ec0ff */
[--C-:B------:R-:W-:Y:S01]  /*18d60*/  IMAD.X R11, RZ, RZ, R5.reuse, P4 ;  /* 0x000000ffff0b7224 */ /* 0x100fe200020e0605 */
[----:B------:R-:W-:Y:S01]  /*18d70*/  IADD3 R35, P3, R4, 0x3000, RZ ;  /* 0x0000300004237810 */ /* 0x000fe20007f7e0ff */
[----:B------:R-:W-:Y:S01]  /*18d80*/  IMAD.X R25, RZ, RZ, R5, P1 ;  /* 0x000000ffff197224 */ /* 0x000fe200008e0605 */
[----:B------:R-:W-:-:S02]  /*18d90*/  SHF.R.U64 R8, R8, 0x3, RZ ;  /* 0x0000000308087819 */ /* 0x000fc400000012ff */
[C---:B------:R-:W-:Y:S01]  /*18da0*/  IADD3 R37, P2, R4.reuse, 0x3020, RZ ;  /* 0x0000302004257810 */ /* 0x040fe20007f5e0ff */
[--C-:B------:R-:W-:Y:S01]  /*18db0*/  IMAD.X R13, RZ, RZ, R5.reuse, P3 ;  /* 0x000000ffff0d7224 */ /* 0x100fe200018e0605 */
[----:B------:R-:W-:Y:S02]  /*18dc0*/  LOP3.LUT R9, R4, 0x180, RZ, 0xc0, !PT ;  /* 0x0000018004097812 */ /* 0x000fe400078ec0ff */
[----:B------:R-:W-:Y:S01]  /*18dd0*/  LOP3.LUT R10, R8, R31, RZ, 0x3c, !PT ;  /* 0x0000001f080a7212 */ /* 0x000fe200078e3cff */
[----:B------:R-:W-:Y:S01]  /*18de0*/  IMAD.X R15, RZ, RZ, R5, P2 ;  /* 0x000000ffff0f7224 */ /* 0x000fe200010e0605 */
[----:B------:R-:W-:Y:S02]  /*18df0*/  IADD3 R38, P0, R4, 0x6020, RZ ;  /* 0x0000602004267810 */ /* 0x000fe40007f1e0ff */
[----:B------:R-:W-:Y:S02]  /*18e00*/  LOP3.LUT R8, R35, 0x180, RZ, 0xc0, !PT ;  /* 0x0000018023087812 */ /* 0x000fe400078ec0ff */
[----:B0-----:R-:W-:-:S02]  /*18e10*/  LOP3.LUT R14, R37, 0x180, RZ, 0xc0, !PT ;  /* 0x00000180250e7812 */ /* 0x001fc400078ec0ff */
[----:B------:R-:W-:Y:S02]  /*18e20*/  LOP3.LUT R24, R39, 0x180, RZ, 0xc0, !PT ;  /* 0x0000018027187812 */ /* 0x000fe400078ec0ff */
[----:B------:R-:W-:Y:S02]  /*18e30*/  ISETP.NE.U32.AND P1, PT, RZ, UR4, PT ;  /* 0x00000004ff007c0c */ /* 0x000fe4000bf25070 */
[----:B------:R-:W-:Y:S02]  /*18e40*/  SHF.R.U64 R9, R9, 0x3, RZ ;  /* 0x0000000309097819 */ /* 0x000fe400000012ff */
[----:B------:R-:W-:Y:S02]  /*18e50*/  LOP3.LUT R31, R38, 0x180, RZ, 0xc0, !PT ;  /* 0x00000180261f7812 */ /* 0x000fe400078ec0ff */
[----:B------:R-:W-:Y:S02]  /*18e60*/  SHF.R.U64 R8, R8, 0x3, RZ ;  /* 0x0000000308087819 */ /* 0x000fe400000012ff */
[----:B------:R-:W-:-:S02]  /*18e70*/  SHF.R.U64 R14, R14, 0x3, RZ ;  /* 0x000000030e0e7819 */ /* 0x000fc400000012ff */
[----:B------:R-:W-:Y:S02]  /*18e80*/  SHF.R.U64 R24, R24, 0x3, RZ ;  /* 0x0000000318187819 */ /* 0x000fe400000012ff */
[----:B------:R-:W-:Y:S01]  /*18e90*/  ISETP.NE.AND.EX P1, PT, RZ, UR5, PT, P1 ;  /* 0x00000005ff007c0c */ /* 0x000fe2000bf25310 */
[----:B------:R-:W-:Y:S01]  /*18ea0*/  ULDC.64 UR4, c[0x0][0xbe0] ;  /* 0x0002f80000047ab9 */ /* 0x000fe20000000a00 */
[----:B------:R-:W-:Y:S01]  /*18eb0*/  LOP3.LUT R4, R9, R4, RZ, 0x3c, !PT ;  /* 0x0000000409047212 */ /* 0x000fe200078e3cff */
[----:B------:R-:W-:Y:S01]  /*18ec0*/  IMAD.X R9, RZ, RZ, R5, P0 ;  /* 0x000000ffff097224 */ /* 0x000fe200000e0605 */
[----:B------:R-:W-:Y:S02]  /*18ed0*/  SHF.R.U64 R31, R31, 0x3, RZ ;  /* 0x000000031f1f7819 */ /* 0x000fe400000012ff */
[----:B------:R-:W-:Y:S02]  /*18ee0*/  LOP3.LUT R12, R8, R35, RZ, 0x3c, !PT ;  /* 0x00000023080c7212 */ /* 0x000fe400078e3cff */
[----:B------:R-:W-:-:S02]  /*18ef0*/  LOP3.LUT R14, R14, R37, RZ, 0x3c, !PT ;  /* 0x000000250e0e7212 */ /* 0x000fc400078e3cff */
[----:B------:R-:W-:Y:S02]  /*18f00*/  LOP3.LUT R24, R24, R39, RZ, 0x3c, !PT ;  /* 0x0000002718187212 */ /* 0x000fe400078e3cff */
[----:B------:R-:W-:Y:S02]  /*18f10*/  ISETP.NE.U32.AND P0, PT, RZ, UR4, PT ;  /* 0x00000004ff007c0c */ /* 0x000fe4000bf05070 */
[----:B------:R-:W-:Y:S02]  /*18f20*/  MOV R39, R4 ;  /* 0x0000000400277202 */ /* 0x000fe40000000f00 */
[----:B------:R-:W-:Y:S02]  /*18f30*/  LOP3.LUT R8, R31, R38, RZ, 0x3c, !PT ;  /* 0x000000261f087212 */ /* 0x000fe400078e3cff */
[----:B------:R-:W-:Y:S02]  /*18f40*/  F2FP.BF16.F32.PACK_AB R4, R30, R3 ;  /* 0x000000031e04723e */ /* 0x000fe400000010ff */
[----:B------:R-:W-:Y:S01]  /*18f50*/  F2FP.BF16.F32.PACK_AB R5, R91, R90 ;  /* 0x0000005a5b05723e */ /* 0x000fe200000010ff */
[----:B------:R-:W2:Y:S01]  /*18f60*/  LDC.64 R30, c[0x0][0xbd8] ;  /* 0x0002f600ff1e7b82 */ /* 0x000ea20000000a00 */
[----:B------:R-:W-:-:S02]  /*18f70*/  MOV R37, R12 ;  /* 0x0000000c00257202 */ /* 0x000fc40000000f00 */
[----:B------:R-:W-:Y:S01]  /*18f80*/  MOV R35, R14 ;  /* 0x0000000e00237202 */ /* 0x000fe20000000f00 */
[----:B------:R0:W-:Y:S01]  /*18f90*/  STSM.16.M88.4 [R39], R4 ;  /* 0x0000000427007844 */ /* 0x0001e20000000200 */
[----:B------:R-:W-:Y:S02]  /*18fa0*/  MOV R34, R24 ;  /* 0x0000001800227202 */ /* 0x000fe40000000f00 */
[----:B------:R-:W-:Y:S02]  /*18fb0*/  ISETP.NE.AND.EX P0, PT, RZ, UR5, PT, P0 ;  /* 0x00000005ff007c0c */ /* 0x000fe4000bf05300 */
[----:B------:R-:W-:Y:S02]  /*18fc0*/  MOV R38, R10 ;  /* 0x0000000a00267202 */ /* 0x000fe40000000f00 */
[----:B------:R-:W-:Y:S02]  /*18fd0*/  F2FP.BF16.F32.PACK_AB R12, R97, R96 ;  /* 0x00000060610c723e */ /* 0x000fe400000010ff */
[----:B------:R-:W-:-:S02]  /*18fe0*/  F2FP.BF16.F32.PACK_AB R13, R99, R98 ;  /* 0x00000062630d723e */ /* 0x000fc400000010ff */
[----:B------:R-:W-:Y:S02]  /*18ff0*/  F2FP.BF16.F32.PACK_AB R14, R101, R100 ;  /* 0x00000064650e723e */ /* 0x000fe400000010ff */
[----:B------:R-:W-:Y:S02]  /*19000*/  F2FP.BF16.F32.PACK_AB R15, R103, R102 ;  /* 0x00000066670f723e */ /* 0x000fe400000010ff */
[----:B------:R-:W-:Y:S02]  /*19010*/  F2FP.BF16.F32.PACK_AB R24, R27, R104 ;  /* 0x000000681b18723e */ /* 0x000fe400000010ff */
[----:B------:R-:W-:Y:S01]  /*19020*/  F2FP.BF16.F32.PACK_AB R25, R107, R106 ;  /* 0x0000006a6b19723e */ /* 0x000fe200000010ff */
[----:B------:R1:W-:Y:S01]  /*19030*/  STSM.16.M88.4 [R38], R12 ;  /* 0x0000000c26007844 */ /* 0x0003e20000000200 */
[----:B------:R-:W-:Y:S02]  /*19040*/  F2FP.BF16.F32.PACK_AB R27, R111, R110 ;  /* 0x0000006e6f1b723e */ /* 0x000fe400000010ff */
[----:B------:R-:W-:-:S02]  /*19050*/  LEA.HI R33, R33, R32, RZ, 0x7 ;  /* 0x0000002021217211 */ /* 0x000fc400078f38ff */
[----:B------:R-:W-:Y:S01]  /*19060*/  MOV R3, R8 ;  /* 0x0000000800037202 */ /* 0x000fe20000000f00 */
[----:B------:R3:W-:Y:S01]  /*19070*/  STSM.16.M88.4 [R37], R24 ;  /* 0x0000001825007844 */ /* 0x0007e20000000200 */
[----:B0-----:R-:W-:Y:S02]  /*19080*/  F2FP.BF16.F32.PACK_AB R4, R113, R112 ;  /* 0x000000707104723e */ /* 0x001fe400000010ff */
[----:B------:R-:W-:Y:S02]  /*19090*/  F2FP.BF16.F32.PACK_AB R5, R115, R114 ;  /* 0x000000727305723e */ /* 0x000fe400000010ff */
[----:B------:R-:W-:Y:S02]  /*190a0*/  F2FP.BF16.F32.PACK_AB R6, R117, R116 ;  /* 0x000000747506723e */ /* 0x000fe400000010ff */
[----:B------:R-:W-:Y:S02]  /*190b0*/  F2FP.BF16.F32.PACK_AB R7, R119, R118 ;  /* 0x000000767707723e */ /* 0x000fe400000010ff */
[----:B------:R-:W-:Y:S01]  /*190c0*/  F2FP.BF16.F32.PACK_AB R8, R121, R120 ;  /* 0x000000787908723e */ /* 0x000fe200000010ff */
[----:B------:R-:W-:Y:S01]  /*190d0*/  ULDC UR4, c[0x0][0xa88] ;  /* 0x0002a20000047ab9 */ /* 0x000fe20000000800 */
[----:B------:R-:W-:Y:S01]  /*190e0*/  F2FP.BF16.F32.PACK_AB R9, R123, R122 ;  /* 0x0000007a7b09723e */ /* 0x000fe200000010ff */
[----:B------:R-:W-:Y:S01]  /*190f0*/  STSM.16.M88.4 [R35], R4 ;  /* 0x0000000423007844 */ /* 0x000fe20000000200 */
[----:B------:R-:W-:Y:S01]  /*19100*/  F2FP.BF16.F32.PACK_AB R10, R125, R124 ;  /* 0x0000007c7d0a723e */ /* 0x000fe200000010ff */
[----:B-1----:R-:W-:Y:S01]  /*19110*/  IMAD.MOV.U32 R38, RZ, RZ, RZ ;  /* 0x000000ffff267224 */ /* 0x002fe200078e00ff */
[----:B------:R-:W-:Y:S01]  /*19120*/  F2FP.BF16.F32.PACK_AB R11, R127, R126 ;  /* 0x0000007e7f0b723e */ /* 0x000fe200000010ff */
[----:B---3--:R-:W0:Y:S01]  /*19130*/  @P0 LDC.64 R24, c[0x0][0xbe0] ;  /* 0x0002f800ff180b82 */ /* 0x008e220000000a00 */
[----:B------:R-:W-:-:S02]  /*19140*/  LOP3.LUT R27, R33, 0xffffff80, RZ, 0xc0, !PT ;  /* 0xffffff80211b7812 */ /* 0x000fc400078ec0ff */
[----:B------:R-:W-:Y:S01]  /*19150*/  F2FP.BF16.F32.PACK_AB R12, R129, R128 ;  /* 0x00000080810c723e */ /* 0x000fe200000010ff */
[----:B------:R1:W-:Y:S01]  /*19160*/  STSM.16.M88.4 [R34], R8 ;  /* 0x0000000822007844 */ /* 0x0003e20000000200 */
[----:B------:R-:W-:Y:S01]  /*19170*/  F2FP.BF16.F32.PACK_AB R13, R131, R130 ;  /* 0x00000082830d723e */ /* 0x000fe200000010ff */
[----:B------:R-:W-:Y:S01]  /*19180*/  IMAD.IADD R27, R32, 0x1, -R27 ;  /* 0x00000001201b7824 */ /* 0x000fe200078e0a1b */
[----:B------:R-:W-:Y:S02]  /*19190*/  F2FP.BF16.F32.PACK_AB R14, R133, R132 ;  /* 0x00000084850e723e */ /* 0x000fe400000010ff */
[----:B------:R-:W-:-:S05]  /*191a0*/  F2FP.BF16.F32.PACK_AB R15, R135, R134 ;  /* 0x00000086870f723e */ /* 0x000fca00000010ff */
[----:B------:R3:W-:Y:S01]  /*191b0*/  STSM.16.M88.4 [R3], R12 ;  /* 0x0000000c03007844 */ /* 0x0007e20000000200 */
[----:B-1----:R-:W-:-:S04]  /*191c0*/  SHF.R.S32.HI R8, RZ, 0x1f, R27 ;  /* 0x0000001fff087819 */ /* 0x002fc8000001141b */
[----:B---3--:R-:W-:-:S04]  /*191d0*/  LEA.HI R3, R8, R27, RZ, 0x2 ;  /* 0x0000001b08037211 */ /* 0x008fc800078f10ff */
[--C-:B------:R-:W-:Y:S02]  /*191e0*/  SHF.R.S32.HI R6, RZ, 0x2, R3.reuse ;  /* 0x00000002ff067819 */ /* 0x100fe40000011403 */
[----:B------:R-:W-:-:S04]  /*191f0*/  SHF.R.S32.HI R3, RZ, 0x1f, R3 ;  /* 0x0000001fff037819 */ /* 0x000fc80000011403 */
[----:B------:R-:W-:-:S04]  /*19200*/  LEA.HI R3, R3, R6, RZ, 0x3 ;  /* 0x0000000603037211 */ /* 0x000fc800078f18ff */
[----:B------:R-:W-:Y:S01]  /*19210*/  LOP3.LUT R7, R3, 0xfffffff8, RZ, 0xc0, !PT ;  /* 0xfffffff803077812 */ /* 0x000fe200078ec0ff */
[----:B------:R-:W-:Y:S02]  /*19220*/  IMAD.U32 R3, RZ, RZ, UR4 ;  /* 0x00000004ff037e24 */ /* 0x000fe4000f8e00ff */
[C---:B--2---:R-:W-:Y:S01]  /*19230*/  IMAD.WIDE R30, R41.reuse, 0x4, R30 ;  /* 0x00000004291e7825 */ /* 0x044fe200078e021e */
[----:B------:R-:W-:Y:S03]  /*19240*/  BAR.SYNC.DEFER_BLOCKING 0x1, 0x180 ;  /* 0x0046000000007b1d */ /* 0x000fe60000010000 */
[----:B0-----:R-:W-:-:S03]  /*19250*/  @P0 IMAD.WIDE R4, R41, 0x4, R24 ;  /* 0x0000000429040825 */ /* 0x001fc600078e0218 */
[----:B------:R0:W5:Y:S01]  /*19260*/  @P1 LDG.E R38, desc[UR38][R30.64] ;  /* 0x000000261e261981 */ /* 0x000162000c1e1900 */
[----:B------:R-:W-:Y:S01]  /*19270*/  SHF.R.S32.HI R33, RZ, 0x7, R33 ;  /* 0x00000007ff217819 */ /* 0x000fe20000011421 */
[----:B------:R-:W-:Y:S01]  /*19280*/  IMAD.IADD R7, R6, 0x1, -R7 ;  /* 0x0000000106077824 */ /* 0x000fe200078e0a07 */
[----:B------:R-:W-:Y:S01]  /*19290*/  LEA.HI R8, R8, R27, RZ, 0x5 ;  /* 0x0000001b08087211 */ /* 0x000fe200078f28ff */
[----:B------:R0:W5:Y:S02]  /*192a0*/  @P0 LDG.E R3, desc[UR38][R4.64] ;  /* 0x0000002604030981 */ /* 0x000164000c1e1900 */
[----:B------:R-:W-:Y:S01]  /*192b0*/  IMAD.HI R6, R33, 0x55555556, RZ ;  /* 0x5555555621067827 */ /* 0x000fe200078e02ff */
[----:B------:R-:W-:Y:S06]  /*192c0*/  @P0 BRA `(.L_x_1290) ;  /* 0x0000000000100947 */ /* 0x000fec0003800000 */
[----:B------:R-:W-:Y:S05]  /*192d0*/  @!P1 BRA `(.L_x_1290) ;  /* 0x00000000000c9947 */ /* 0x000fea0003800000 */
[----:B0-----:R-:W2:Y:S04]  /*192e0*/  LDG.E R4, desc[UR38][R30.64] ;  /* 0x000000261e047981 */ /* 0x001ea8000c1e1900 */
[----:B-----5:R-:W2:Y:S02]  /*192f0*/  LDG.E R3, desc[UR38][R30.64+0x4] ;  /* 0x000004261e037981 */ /* 0x020ea4000c1e1900 */
[----:B--2---:R-:W-:-:S07]  /*19300*/  IMAD.IADD R3, R3, 0x1, -R4 ;  /* 0x0000000103037824 */ /* 0x004fce00078e0a04 */
.L_x_1290:
[----:B------:R-:W2:Y:S01]  /*19310*/  LDL.LU R48, [R1+0x48] ;  /* 0x0000480001307983 */ /* 0x000ea20000300800 */
[----:B------:R-:W-:Y:S01]  /*19320*/  LEA.HI R6, R6, R6, RZ, 0x1 ;  /* 0x0000000606067211 */ /* 0x000fe200078f08ff */
[----:B------:R-:W-:Y:S02]  /*19330*/  ULDC.64 UR4, c[0x0][0xb70] ;  /* 0x0002dc0000047ab9 */ /* 0x000fe40000000a00 */
[----:B------:R-:W3:Y:S01]  /*19340*/  LDL.LU R47, [R1+0x54] ;  /* 0x00005400012f7983 */ /* 0x000ee20000300800 */
[----:B------:R-:W-:Y:S01]  /*19350*/  SHF.R.S32.HI R8, RZ, 0x5, R8 ;  /* 0x00000005ff087819 */ /* 0x000fe20000011408 */
[----:B------:R-:W-:Y:S01]  /*19360*/  IMAD R33, R6, -0x3, R33 ;  /* 0xfffffffd06217824 */ /* 0x000fe200078e0221 */
[----:B-----5:R-:W-:Y:S02]  /*19370*/  SHF.R.S32.HI R39, RZ, 0x1f, R38 ;  /* 0x0000001fff277819 */ /* 0x020fe40000011426 */
[----:B------:R-:W-:Y:S01]  /*19380*/  SHF.R.S32.HI R6, RZ, 0x1f, R41 ;  /* 0x0000001fff067819 */ /* 0x000fe20000011429 */
[----:B------:R-:W-:Y:S01]  /*19390*/  IMAD R8, R8, 0x10, R7 ;  /* 0x0000001008087824 */ /* 0x000fe200078e0207 */
[----:B------:R-:W-:Y:S01]  /*193a0*/  SEL R45, R41, RZ, !P1 ;  /* 0x000000ff292d7207 */ /* 0x000fe20004800000 */
[----:B------:R-:W-:Y:S01]  /*193b0*/  IMAD R7, R20, 0x20, R0 ;  /* 0x0000002014077824 */ /* 0x000fe200078e0200 */
[----:B------:R-:W-:Y:S01]  /*193c0*/  SEL R46, R6, RZ, !P1 ;  /* 0x000000ff062e7207 */ /* 0x000fe20004800000 */
[----:B------:R-:W-:Y:S01]  /*193d0*/  IMAD R10, R33, 0x40, R8 ;  /* 0x00000040210a7824 */ /* 0x000fe200078e0208 */
[----:B------:R-:W-:Y:S01]  /*193e0*/  LOP3.LUT P0, RZ, R27, 0x3, RZ, 0xc0, !PT ;  /* 0x000000031bff7812 */ /* 0x000fe2000780c0ff */
[----:B------:R-:W-:-:S03]  /*193f0*/  IMAD.WIDE R28, R7, 0x2, R28 ;  /* 0x00000002071c7825 */ /* 0x000fc600078e021c */
[C---:B------:R-:W-:Y:S02]  /*19400*/  IADD3 R13, P5, R28.reuse, 0x3000, RZ ;  /* 0x000030001c0d7810 */ /* 0x040fe40007fbe0ff */
[C---:B------:R-:W-:Y:S02]  /*19410*/  IADD3 R25, P4, R28.reuse, 0x4800, RZ ;  /* 0x000048001c197810 */ /* 0x040fe40007f9e0ff */
[----:B0-----:R-:W-:Y:S02]  /*19420*/  IADD3 R31, P3, R28, 0x6000, RZ ;  /* 0x000060001c1f7810 */ /* 0x001fe40007f7e0ff */
[----:B------:R-:W-:Y:S02]  /*19430*/  LOP3.LUT R12, R13, 0x180, RZ, 0xc0, !PT ;  /* 0x000001800d0c7812 */ /* 0x000fe400078ec0ff */
[----:B------:R-:W-:Y:S02]  /*19440*/  LOP3.LUT R24, R25, 0x180, RZ, 0xc0, !PT ;  /* 0x0000018019187812 */ /* 0x000fe400078ec0ff */
[----:B------:R-:W-:-:S02]  /*19450*/  LOP3.LUT R30, R31, 0x180, RZ, 0xc0, !PT ;  /* 0x000001801f1e7812 */ /* 0x000fc400078ec0ff */
[----:B------:R-:W-:Y:S02]  /*19460*/  SHF.R.U64 R12, R12, 0x3, RZ ;  /* 0x000000030c0c7819 */ /* 0x000fe400000012ff */
[----:B------:R-:W-:Y:S02]  /*19470*/  SHF.R.U64 R24, R24, 0x3, RZ ;  /* 0x0000000318187819 */ /* 0x000fe400000012ff */
[----:B------:R-:W-:Y:S02]  /*19480*/  SHF.R.U64 R30, R30, 0x3, RZ ;  /* 0x000000031e1e7819 */ /* 0x000fe400000012ff */
[----:B------:R-:W-:Y:S01]  /*19490*/  LOP3.LUT R12, R12, R13, RZ, 0x3c, !PT ;  /* 0x0000000d0c0c7212 */ /* 0x000fe200078e3cff */
[--C-:B------:R-:W-:Y:S01]  /*194a0*/  IMAD.X R13, RZ, RZ, R29.reuse, P5 ;  /* 0x000000ffff0d7224 */ /* 0x100fe200028e061d */
[----:B------:R-:W-:Y:S01]  /*194b0*/  LOP3.LUT R24, R24, R25, RZ, 0x3c, !PT ;  /* 0x0000001918187212 */ /* 0x000fe200078e3cff */
[--C-:B------:R-:W-:Y:S01]  /*194c0*/  IMAD.X R25, RZ, RZ, R29.reuse, P4 ;  /* 0x000000ffff197224 */ /* 0x100fe200020e061d */
[----:B------:R-:W-:Y:S01]  /*194d0*/  LOP3.LUT R30, R30, R31, RZ, 0x3c, !PT ;  /* 0x0000001f1e1e7212 */ /* 0x000fe200078e3cff */
[----:B------:R-:W-:Y:S01]  /*194e0*/  IMAD.X R31, RZ, RZ, R29, P3 ;  /* 0x000000ffff1f7224 */ /* 0x000fe200018e061d */
[--C-:B------:R-:W-:Y:S01]  /*194f0*/  SHF.R.S32.HI R41, RZ, 0x1f, R0.reuse ;  /* 0x0000001fff297819 */ /* 0x100fe20000011400 */
[----:B------:R-:W-:Y:S01]  /*19500*/  IMAD.MOV.U32 R40, RZ, RZ, R0 ;  /* 0x000000ffff287224 */ /* 0x000fe200078e0000 */
[----:B------:R-:W-:Y:S01]  /*19510*/  BSSY B1, `(.L_x_1291) ;  /* 0x000005c000017945 */ /* 0x000fe20003800000 */
[----:B--2---:R-:W-:Y:S01]  /*19520*/  SHF.R.S32.HI R44, RZ, 0x1f, R48 ;  /* 0x0000001fff2c7819 */ /* 0x004fe20000011430 */
[----:B---3--:R-:W-:-:S04]  /*19530*/  IMAD R10, R47, 0xc0, R10 ;  /* 0x000000c02f0a7824 */ /* 0x008fc800078e020a */
[----:B------:R-:W-:Y:S01]  /*19540*/  IMAD R4, R44, UR4, RZ ;  /* 0x000000042c047c24 */ /* 0x000fe2000f8e02ff */
[----:B------:R-:W-:-:S03]  /*19550*/  SHF.R.S32.HI R7, RZ, 0x1f, R10 ;  /* 0x0000001fff077819 */ /* 0x000fc6000001140a */
[C---:B------:R-:W-:Y:S02]  /*19560*/  IMAD R9, R48.reuse, UR5, R4 ;  /* 0x0000000530097c24 */ /* 0x040fe4000f8e0204 */
[----:B------:R-:W-:Y:S01]  /*19570*/  IMAD.WIDE.U32 R4, R48, UR4, R38 ;  /* 0x0000000430047c25 */ /* 0x000fe2000f8e0026 */
[----:B------:R-:W-:-:S03]  /*19580*/  ULDC.64 UR4, c[0x0][0xb78] ;  /* 0x0002de0000047ab9 */ /* 0x000fc60000000a00 */
[----:B------:R-:W-:Y:S01]  /*19590*/  IMAD.IADD R5, R5, 0x1, R9 ;  /* 0x0000000105057824 */ /* 0x000fe200078e0209 */
[----:B------:R-:W-:Y:S01]  /*195a0*/  IADD3 R9, P2, R28, 0x1800, RZ ;  /* 0x000018001c097810 */ /* 0x000fe20007f5e0ff */
[----:B------:R-:W-:Y:S02]  /*195b0*/  IMAD R6, R46, UR4, RZ ;  /* 0x000000042e067c24 */ /* 0x000fe4000f8e02ff */
[----:B------:R-:W-:Y:S01]  /*195c0*/  IMAD.WIDE.U32 R4, R45, UR4, R4 ;  /* 0x000000042d047c25 */ /* 0x000fe2000f8e0004 */
[----:B------:R-:W-:-:S03]  /*195d0*/  LOP3.LUT R8, R9, 0x180, RZ, 0xc0, !PT ;  /* 0x0000018009087812 */ /* 0x000fc600078ec0ff */
[----:B------:R-:W-:Y:S01]  /*195e0*/  IMAD R6, R45, UR5, R6 ;  /* 0x000000052d067c24 */ /* 0x000fe2000f8e0206 */
[----:B------:R-:W-:Y:S01]  /*195f0*/  IADD3 R4, P1, R10, R4, RZ ;  /* 0x000000040a047210 */ /* 0x000fe20007f3e0ff */
[----:B------:R-:W-:Y:S01]  /*19600*/  ULDC.64 UR4, c[0x0][0xb40] ;  /* 0x0002d00000047ab9 */ /* 0x000fe20000000a00 */
[----:B------:R-:W-:Y:S02]  /*19610*/  SHF.R.U64 R8, R8, 0x3, RZ ;  /* 0x0000000308087819 */ /* 0x000fe400000012ff */
[----:B------:R-:W-:Y:S02]  /*19620*/  IADD3.X R7, R7, R5, R6, P1, !PT ;  /* 0x0000000507077210 */ /* 0x000fe40000ffe406 */
[----:B------:R-:W-:Y:S02]  /*19630*/  LEA R42, P1, R4, UR4, 0x2 ;  /* 0x00000004042a7c11 */ /* 0x000fe4000f8210ff */
[----:B------:R-:W-:Y:S01]  /*19640*/  LOP3.LUT R8, R8, R9, RZ, 0x3c, !PT ;  /* 0x0000000908087212 */ /* 0x000fe200078e3cff */
[----:B------:R-:W-:Y:S01]  /*19650*/  IMAD.X R9, RZ, RZ, R29, P2 ;  /* 0x000000ffff097224 */ /* 0x000fe200010e061d */
[----:B------:R-:W-:Y:S01]  /*19660*/  LEA.HI.X R43, R4, UR5, R7, 0x2, P1 ;  /* 0x00000005042b7c11 */ /* 0x000fe200088f1407 */
[----:B------:R-:W-:Y:S01]  /*19670*/  VIADD R4, R10, 0x8 ;  /* 0x000000080a047836 */ /* 0x000fe20000000000 */
[C---:B------:R-:W-:Y:S01]  /*19680*/  IADD3 R7, P2, R28.reuse, 0x7800, RZ ;  /* 0x000078001c077810 */ /* 0x040fe20007f5e0ff */
[----:B------:R-:W-:Y:S01]  /*19690*/  ULDC.64 UR4, c[0x0][0xaa0] ;  /* 0x0002a80000047ab9 */ /* 0x000fe20000000a00 */
[----:B------:R-:W-:-:S02]  /*196a0*/  LOP3.LUT R5, R28, 0x180, RZ, 0xc0, !PT ;  /* 0x000001801c057812 */ /* 0x000fc400078ec0ff */
[-C--:B------:R-:W-:Y:S01]  /*196b0*/  ISETP.GE.OR P1, PT, R10, R3.reuse, P0 ;  /* 0x000000030a00720c */ /* 0x080fe20000726670 */
[--C-:B------:R-:W-:Y:S01]  /*196c0*/  IMAD.X R33, RZ, RZ, R29.reuse, P2 ;  /* 0x000000ffff217224 */ /* 0x100fe200010e061d */
[----:B------:R-:W-:Y:S02]  /*196d0*/  ISETP.GE.OR P0, PT, R4, R3, P0 ;  /* 0x000000030400720c */ /* 0x000fe40000706670 */
[----:B------:R-:W-:Y:S02]  /*196e0*/  LOP3.LUT R6, R7, 0x180, RZ, 0xc0, !PT ;  /* 0x0000018007067812 */ /* 0x000fe400078ec0ff */
[----:B------:R-:W-:Y:S02]  /*196f0*/  SHF.R.U64 R5, R5, 0x3, RZ ;  /* 0x0000000305057819 */ /* 0x000fe400000012ff */
[----:B------:R-:W-:Y:S02]  /*19700*/  SHF.R.U64 R6, R6, 0x3, RZ ;  /* 0x0000000306067819 */ /* 0x000fe400000012ff */
[----:B------:R-:W-:Y:S01]  /*19710*/  LOP3.LUT R4, R5, R28, RZ, 0x3c, !PT ;  /* 0x0000001c05047212 */ /* 0x000fe200078e3cff */
[----:B------:R-:W-:Y:S01]  /*19720*/  IMAD.MOV.U32 R5, RZ, RZ, R29 ;  /* 0x000000ffff057224 */ /* 0x000fe200078e001d */
[----:B------:R-:W-:Y:S01]  /*19730*/  LOP3.LUT R32, R6, R7, RZ, 0x3c, !PT ;  /* 0x0000000706207212 */ /* 0x000fe200078e3cff */
[----:B------:R-:W-:Y:S04]  /*19740*/  @!P1 STG.E desc[UR38][R42.64], R21 ;  /* 0x000000152a009986 */ /* 0x000fe8000c101926 */
[----:B------:R0:W-:Y:S04]  /*19750*/  @!P0 STG.E desc[UR38][R42.64+0x20], R36 ;  /* 0x000020242a008986 */ /* 0x0001e8000c101926 */
[----:B------:R-:W5:Y:S04]  /*19760*/  LD.E.128 R4, desc[UR38][R4.64] ;  /* 0x0000002604047980 */ /* 0x000f68000c101d00 */
[----:B------:R-:W5:Y:S04]  /*19770*/  LD.E.128 R8, desc[UR38][R8.64] ;  /* 0x0000002608087980 */ /* 0x000f68000c101d00 */
[----:B------:R-:W5:Y:S04]  /*19780*/  LD.E.128 R12, desc[UR38][R12.64] ;  /* 0x000000260c0c7980 */ /* 0x000f68000c101d00 */
[----:B------:R-:W5:Y:S04]  /*19790*/  LD.E.128 R24, desc[UR38][R24.64] ;  /* 0x0000002618187980 */ /* 0x000f68000c101d00 */
[----:B------:R-:W5:Y:S04]  /*197a0*/  LD.E.128 R28, desc[UR38][R30.64] ;  /* 0x000000261e1c7980 */ /* 0x000f68000c101d00 */
[----:B------:R-:W5:Y:S01]  /*197b0*/  LD.E.128 R32, desc[UR38][R32.64] ;  /* 0x0000002620207980 */ /* 0x000f62000c101d00 */
[----:B------:R-:W-:-:S02]  /*197c0*/  IMAD R39, R39, UR4, RZ ;  /* 0x0000000427277c24 */ /* 0x000fc4000f8e02ff */
[C---:B0-----:R-:W-:Y:S01]  /*197d0*/  IMAD.WIDE.U32 R36, R38.reuse, UR4, R40 ;  /* 0x0000000426247c25 */ /* 0x041fe2000f8e0028 */
[----:B------:R-:W-:Y:S01]  /*197e0*/  @!PT LDS RZ, [RZ] ;  /* 0x00000000fffff984 */ /* 0x000fe20000000800 */
[----:B------:R-:W-:Y:S01]  /*197f0*/  @!PT LDS RZ, [RZ] ;  /* 0x00000000fffff984 */ /* 0x000fe20000000800 */
[----:B------:R-:W-:Y:S01]  /*19800*/  @!PT LDS RZ, [RZ] ;  /* 0x00000000fffff984 */ /* 0x000fe20000000800 */
[----:B------:R-:W-:Y:S01]  /*19810*/  @!PT LDS RZ, [RZ] ;  /* 0x00000000fffff984 */ /* 0x000fe20000000800 */
[----:B------:R0:W-:Y:S06]  /*19820*/  MEMBAR.ALL.CTA ;  /* 0x0000000000007992 */ /* 0x0001ec0000008000 */
[----:B0-----:R-:W0:Y:S01]  /*19830*/  FENCE.VIEW.ASYNC.S ;  /* 0x00000000000073c6 */ /* 0x001e220000000000 */
[----:B------:R-:W-:Y:S01]  /*19840*/  IMAD R39, R38, UR5, R39 ;  /* 0x0000000526277c24 */ /* 0x000fe2000f8e0227 */
[----:B------:R-:W-:Y:S01]  /*19850*/  ULDC.64 UR4, c[0x0][0xae0] ;  /* 0x0002b80000047ab9 */ /* 0x000fe20000000a00 */
[----:B------:R-:W-:-:S02]  /*19860*/  IMAD R40, R47, -0xc0, R3 ;  /* 0xffffff402f287824 */ /* 0x000fc400078e0203 */
[----:B------:R-:W-:Y:S02]  /*19870*/  IMAD.IADD R37, R37, 0x1, R39 ;  /* 0x0000000125257824 */ /* 0x000fe400078e0227 */
[----:B------:R-:W-:Y:S01]  /*19880*/  IMAD R38, R44, UR4, RZ ;  /* 0x000000042c267c24 */ /* 0x000fe2000f8e02ff */
[-C--:B------:R-:W-:Y:S01]  /*19890*/  ISETP.GE.AND P0, PT, R20, R40.reuse, PT ;  /* 0x000000281400720c */ /* 0x080fe20003f06270 */
[----:B------:R-:W-:Y:S02]  /*198a0*/  VIADD R21, R2, 0x2d820 ;  /* 0x0002d82002157836 */ /* 0x000fe40000000000 */
[----:B------:R-:W-:Y:S02]  /*198b0*/  VIADD R3, R20, 0x60 ;  /* 0x0000006014037836 */ /* 0x000fe40000000000 */
[C---:B------:R-:W-:Y:S01]  /*198c0*/  IMAD R39, R48.reuse, UR5, R38 ;  /* 0x0000000530277c24 */ /* 0x040fe2000f8e0226 */
[----:B------:R-:W-:Y:S01]  /*198d0*/  PRMT R21, RZ, 0x654, R21 ;  /* 0x00000654ff157816 */ /* 0x000fe20000000015 */
[----:B------:R-:W-:Y:S01]  /*198e0*/  IMAD.WIDE.U32 R36, R48, UR4, R36 ;  /* 0x0000000430247c25 */ /* 0x000fe2000f8e0024 */
[----:B------:R-:W-:Y:S01]  /*198f0*/  ULDC.64 UR4, c[0x0][0xae8] ;  /* 0x0002ba0000047ab9 */ /* 0x000fe20000000a00 */
[----:B------:R-:W-:-:S02]  /*19900*/  ISETP.GE.AND P3, PT, R3, R40, PT ;  /* 0x000000280300720c */ /* 0x000fc40003f66270 */
[----:B------:R-:W-:Y:S02]  /*19910*/  IMAD.IADD R37, R37, 0x1, R39 ;  /* 0x0000000125257824 */ /* 0x000fe400078e0227 */
[----:B------:R-:W-:Y:S01]  /*19920*/  IMAD R3, R46, UR4, RZ ;  /* 0x000000042e037c24 */ /* 0x000fe2000f8e02ff */
[----:B0-----:R0:W-:Y:S01]  /*19930*/  SYNCS.ARRIVE.TRANS64.RED.A1T0 RZ, [R21+URZ], RZ ;  /* 0x000000ff15ff79a7 */ /* 0x0011e2000810043f */
[----:B------:R-:W-:-:S04]  /*19940*/  IMAD.WIDE.U32 R38, R45, UR4, R36 ;  /* 0x000000042d267c25 */ /* 0x000fc8000f8e0024 */
[----:B------:R-:W-:Y:S01]  /*19950*/  IMAD R3, R45, UR5, R3 ;  /* 0x000000052d037c24 */ /* 0x000fe2000f8e0203 */
[----:B0-----:R-:W-:-:S03]  /*19960*/  SHF.R.S32.HI R21, RZ, 0x1f, R20 ;  /* 0x0000001fff157819 */ /* 0x001fc60000011414 */
[----:B------:R-:W-:Y:S02]  /*19970*/  IMAD.IADD R43, R39, 0x1, R3 ;  /* 0x00000001272b7824 */ /* 0x000fe400078e0203 */
[----:B------:R-:W-:Y:S01]  /*19980*/  IMAD.WIDE R36, R47, 0xc0, R20 ;  /* 0x000000c02f247825 */ /* 0x000fe200078e0214 */
[----:B------:R-:W-:Y:S06]  /*19990*/  @P0 BRA `(.L_x_1292) ;  /* 0x00000000004c0947 */ /* 0x000fec0003800000 */
[C---:B------:R-:W-:Y:S01]  /*199a0*/  VIADD R20, R0.reuse, 0x20 ;  /* 0x0000002000147836 */ /* 0x040fe20000000000 */
[----:B------:R-:W-:Y:S01]  /*199b0*/  ULDC UR4, c[0x0][0xa8c] ;  /* 0x0002a30000047ab9 */ /* 0x000fe20000000800 */
[----:B------:R-:W-:Y:S01]  /*199c0*/  ULDC.64 UR6, c[0x0][0xad8] ;  /* 0x0002b60000067ab9 */ /* 0x000fe20000000a00 */
        /* <DEDUP_REMOVED lines=16> */
.L_x_1292:
[----:B------:R-:W-:Y:S05]  /*19ad0*/  BSYNC B1 ;  /* 0x0000000000017941 */ /* 0x000fea0003800000 */
.L_x_1291:
        /* <DEDUP_REMOVED lines=9> */
[C---:B------:R-:W-:Y:S01]  /*19b70*/  IMAD.WIDE.U32 R4, R3.reuse, UR4, R4 ;  /* 0x0000000403047c25 */ /* 0x040fe2000f8e0004 */
        /* <DEDUP_REMOVED lines=14> */
.L_x_1289:
[----:B-1----:R-:W2:Y:S01]  /*19c60*/  LDL R8, [R1+0x4c] ;  /* 0x00004c0001087983 */ /* 0x002ea20000100800 */
[----:B------:R-:W-:Y:S01]  /*19c70*/  ULDC.64 UR4, c[0x0][0xbd8] ;  /* 0x0002f60000047ab9 */ /* 0x000fe20000000a00 */
[----:B------:R-:W2:Y:S01]  /*19c80*/  LDC.64 R4, c[0x0][0xbd8] ;  /* 0x0002f600ff047b82 */ /* 0x000ea20000000a00 */
[----:B------:R-:W-:Y:S01]  /*19c90*/  ISETP.NE.U32.AND P0, PT, RZ, UR4, PT ;  /* 0x00000004ff007c0c */ /* 0x000fe2000bf05070 */
[----:B------:R-:W-:-:S03]  /*19ca0*/  IMAD.MOV.U32 R9, RZ, RZ, RZ ;  /* 0x000000ffff097224 */ /* 0x000fc600078e00ff */
[----:B------:R-:W-:Y:S01]  /*19cb0*/  ISETP.NE.AND.EX P0, PT, RZ, UR5, PT, P0 ;  /* 0x00000005ff007c0c */ /* 0x000fe2000bf05300 */
[----:B------:R-:W-:Y:S02]  /*19cc0*/  ULDC.64 UR4, c[0x0][0xbe0] ;  /* 0x0002f80000047ab9 */ /* 0x000fe40000000a00 */
[----:B------:R-:W-:-:S04]  /*19cd0*/  ISETP.NE.U32.AND P1, PT, RZ, UR4, PT ;  /* 0x00000004ff007c0c */ /* 0x000fc8000bf25070 */
[----:B------:R-:W-:-:S13]  /*19ce0*/  ISETP.NE.AND.EX P1, PT, RZ, UR5, PT, P1 ;  /* 0x00000005ff007c0c */ /* 0x000fda000bf25310 */
[----:B------:R-:W1:Y:S01]  /*19cf0*/  @P1 LDC.64 R6, c[0x0][0xbe0] ;  /* 0x0002f800ff061b82 */ /* 0x000e620000000a00 */
[----:B------:R-:W-:Y:S02]  /*19d00*/  ULDC UR4, c[0x0][0xa88] ;  /* 0x0002a20000047ab9 */ /* 0x000fe40000000800 */
[----:B------:R-:W-:Y:S02]  /*19d10*/  IMAD.U32 R3, RZ, RZ, UR4 ;  /* 0x00000004ff037e24 */ /* 0x000fe4000f8e00ff */
[----:B--2---:R-:W-:-:S04]  /*19d20*/  IMAD.WIDE R4, R8, 0x4, R4 ;  /* 0x0000000408047825 */ /* 0x004fc800078e0204 */
[----:B-1----:R-:W-:Y:S01]  /*19d30*/  @P1 IMAD.WIDE R6, R8, 0x4, R6 ;  /* 0x0000000408061825 */ /* 0x002fe200078e0206 */
[----:B------:R1:W5:Y:S04]  /*19d40*/  @P0 LDG.E R9, desc[UR38][R4.64] ;  /* 0x0000002604090981 */ /* 0x000368000c1e1900 */
[----:B------:R1:W5:Y:S01]  /*19d50*/  @P1 LDG.E R3, desc[UR38][R6.64] ;  /* 0x0000002606031981 */ /* 0x000362000c1e1900 */
[----:B------:R-:W-:Y:S01]  /*19d60*/  ISETP.GT.AND P2, PT, R32, 0xbf, PT ;  /* 0x000000bf2000780c */ /* 0x000fe20003f44270 */
[----:B------:R-:W-:-:S12]  /*19d70*/  @P1 BRA `(.L_x_1294) ;  /* 0x0000000000101947 */ /* 0x000fd80003800000 */
[----:B------:R-:W-:Y:S05]  /*19d80*/  @!P0 BRA `(.L_x_1294) ;  /* 0x00000000000c8947 */ /* 0x000fea0003800000 */
[----:B-1----:R-:W2:Y:S04]  /*19d90*/  LDG.E R6, desc[UR38][R4.64] ;  /* 0x0000002604067981 */ /* 0x002ea8000c1e1900 */
[----:B-----5:R-:W2:Y:S02]  /*19da0*/  LDG.E R3, desc[UR38][R4.64+0x4] ;  /* 0x0000042604037981 */ /* 0x020ea4000c1e1900 */
[----:B--2---:R-:W-:-:S07]  /*19db0*/  IMAD.IADD R3, R3, 0x1, -R6 ;  /* 0x0000000103037824 */ /* 0x004fce00078e0a06 */
.L_x_1294:
[----:B------:R-:W2:Y:S04]  /*19dc0*/  LDL R15, [R1+0x48] ;  /* 0x00004800010f7983 */ /* 0x000ea80000100800 */
[----:B0-----:R0:W5:Y:S01]  /*19dd0*/  LDL R14, [R1+0x54] ;  /* 0x00005400010e7983 */ /* 0x0011620000100800 */
[----:B-1----:R-:W-:Y:S01]  /*19de0*/  SHF.R.S32.HI R4, RZ, 0x1f, R8 ;  /* 0x0000001fff047819 */ /* 0x002fe20000011408 */
[----:B------:R-:W-:Y:S01]  /*19df0*/  BSSY B1, `(.L_x_1295) ;  /* 0x000001c000017945 */ /* 0x000fe20003800000 */
[----:B------:R-:W-:Y:S02]  /*19e00*/  SEL R11, R8, RZ, !P0 ;  /* 0x000000ff080b7207 */ /* 0x000fe40004000000 */
[----:B------:R-:W-:Y:S02]  /*19e10*/  SHF.R.S32.HI R13, RZ, 0x1f, R0 ;  /* 0x0000001fff0d7819 */ /* 0x000fe40000011400 */
[----:B------:R-:W-:-:S02]  /*19e20*/  SEL R12, R4, RZ, !P0 ;  /* 0x000000ff040c7207 */ /* 0x000fc40004000000 */
[----:B-----5:R-:W-:Y:S02]  /*19e30*/  SHF.R.S32.HI R8, RZ, 0x1f, R9 ;  /* 0x0000001fff087819 */ /* 0x020fe40000011409 */
[----:B--2---:R-:W-:Y:S01]  /*19e40*/  SHF.R.S32.HI R10, RZ, 0x1f, R15 ;  /* 0x0000001fff0a7819 */ /* 0x004fe2000001140f */
[----:B0-----:R-:W-:Y:S06]  /*19e50*/  @P2 BRA `(.L_x_1296) ;  /* 0x0000000000542947 */ /* 0x001fec0003800000 */
[----:B------:R-:W-:-:S04]  /*19e60*/  IMAD R4, R14, 0xc0, R47 ;  /* 0x000000c00e047824 */ /* 0x000fc800078e022f */
[----:B------:R-:W-:-:S05]  /*19e70*/  VIADD R6, R4, 0xffffff80 ;  /* 0xffffff8004067836 */ /* 0x000fca0000000000 */
[----:B------:R-:W-:-:S13]  /*19e80*/  ISETP.GE.AND P0, PT, R6, R3, PT ;  /* 0x000000030600720c */ /* 0x000fda0003f06270 */
[----:B------:R-:W-:Y:S05]  /*19e90*/  @P0 BRA `(.L_x_1296) ;  /* 0x0000000000440947 */ /* 0x000fea0003800000 */
[----:B------:R-:W-:Y:S01]  /*19ea0*/  IADD3 R4, P0, R6, R9, RZ ;  /* 0x0000000906047210 */ /* 0x000fe20007f1e0ff */
[----:B------:R-:W-:-:S03]  /*19eb0*/  ULDC.64 UR4, c[0x0][0xb70] ;  /* 0x0002dc0000047ab9 */ /* 0x000fc60000000a00 */
[----:B------:R-:W-:Y:S01]  /*19ec0*/  LEA.HI.X.SX32 R5, R6, R8, 0x1, P0 ;  /* 0x0000000806057211 */ /* 0x000fe200000f0eff */
[----:B------:R-:W-:-:S04]  /*19ed0*/  IMAD R6, R10, UR4, RZ ;  /* 0x000000040a067c24 */ /* 0x000fc8000f8e02ff */
        /* <DEDUP_REMOVED lines=13> */
.L_x_1296:
[----:B------:R-:W-:Y:S05]  /*19fb0*/  BSYNC B1 ;  /* 0x0000000000017941 */ /* 0x000fea0003800000 */
.L_x_1295:
[----:B------:R-:W-:Y:S01]  /*19fc0*/  ULDC.64 UR4, c[0x0][0xaa0] ;  /* 0x0002a80000047ab9 */ /* 0x000fe20000000a00 */
[----:B------:R-:W-:Y:S01]  /*19fd0*/  IMAD.MOV.U32 R4, RZ, RZ, R0 ;  /* 0x000000ffff047224 */ /* 0x000fe200078e0000 */
[----:B------:R-:W-:Y:S01]  /*19fe0*/  SHF.R.S32.HI R21, RZ, 0x1f, R20 ;  /* 0x0000001fff157819 */ /* 0x000fe20000011414 */
[----:B0-----:R-:W-:Y:S01]  /*19ff0*/  IMAD.MOV.U32 R5, RZ, RZ, R13 ;  /* 0x000000ffff057224 */ /* 0x001fe200078e000d */
[----:B------:R-:W-:Y:S01]  /*1a000*/  BSSY B1, `(.L_x_1297) ;  /* 0x0000028000017945 */ /* 0x000fe20003800000 */
[----:B------:R-:W-:Y:S02]  /*1a010*/  IMAD R6, R8, UR4, RZ ;  /* 0x0000000408067c24 */ /* 0x000fe4000f8e02ff */
[----:B------:R-:W-:-:S04]  /*1a020*/  IMAD.WIDE.U32 R4, R9, UR4, R4 ;  /* 0x0000000409047c25 */ /* 0x000fc8000f8e0004 */
[----:B------:R-:W-:Y:S01]  /*1a030*/  IMAD R9, R9, UR5, R6 ;  /* 0x0000000509097c24 */ /* 0x000fe2000f8e0206 */
[----:B------:R-:W-:Y:S02]  /*1a040*/  ULDC.64 UR4, c[0x0][0xae0] ;  /* 0x0002b80000047ab9 */ /* 0x000fe40000000a00 */
[----:B------:R-:W-:Y:S02]  /*1a050*/  IMAD R6, R10, UR4, RZ ;  /* 0x000000040a067c24 */ /* 0x000fe4000f8e02ff */
[----:B------:R-:W-:Y:S02]  /*1a060*/  IMAD.IADD R5, R5, 0x1, R9 ;  /* 0x0000000105057824 */ /* 0x000fe400078e0209 */
[----:B------:R-:W-:Y:S02]  /*1a070*/  IMAD R9, R14, -0xc0, R3 ;  /* 0xffffff400e097824 */ /* 0x000fe400078e0203 */
[C---:B------:R-:W-:Y:S02]  /*1a080*/  IMAD R7, R15.reuse, UR5, R6 ;  /* 0x000000050f077c24 */ /* 0x040fe4000f8e0206 */
[----:B------:R-:W-:Y:S01]  /*1a090*/  IMAD.WIDE.U32 R4, R15, UR4, R4 ;  /* 0x000000040f047c25 */ /* 0x000fe2000f8e0004 */
[----:B------:R-:W-:Y:S01]  /*1a0a0*/  ISETP.GE.AND P0, PT, R20, R9, PT ;  /* 0x000000091400720c */ /* 0x000fe20003f06270 */
[----:B------:R-:W-:-:S02]  /*1a0b0*/  ULDC.64 UR4, c[0x0][0xae8] ;  /* 0x0002ba0000047ab9 */ /* 0x000fc40000000a00 */
[----:B------:R-:W-:Y:S02]  /*1a0c0*/  VIADD R6, R20, 0x60 ;  /* 0x0000006014067836 */ /* 0x000fe40000000000 */
[----:B------:R-:W-:Y:S02]  /*1a0d0*/  IMAD.IADD R5, R5, 0x1, R7 ;  /* 0x0000000105057824 */ /* 0x000fe400078e0207 */
[----:B------:R-:W-:Y:S01]  /*1a0e0*/  IMAD R3, R12, UR4, RZ ;  /* 0x000000040c037c24 */ /* 0x000fe2000f8e02ff */
[----:B------:R-:W-:Y:S01]  /*1a0f0*/  ISETP.GE.AND P1, PT, R6, R9, PT ;  /* 0x000000090600720c */ /* 0x000fe20003f26270 */
[----:B------:R-:W-:-:S04]  /*1a100*/  IMAD.WIDE.U32 R6, R11, UR4, R4 ;  /* 0x000000040b067c25 */ /* 0x000fc8000f8e0004 */
[----:B------:R-:W-:Y:S02]  /*1a110*/  IMAD R3, R11, UR5, R3 ;  /* 0x000000050b037c24 */ /* 0x000fe4000f8e0203 */
[----:B------:R-:W-:-:S04]  /*1a120*/  IMAD.WIDE R20, R14, 0xc0, R20 ;  /* 0x000000c00e147825 */ /* 0x000fc800078e0214 */
[----:B------:R-:W-:Y:S01]  /*1a130*/  IMAD.IADD R9, R7, 0x1, R3 ;  /* 0x0000000107097824 */ /* 0x000fe200078e0203 */
        /* <DEDUP_REMOVED lines=20> */
.L_x_1298:
[----:B------:R-:W-:Y:S05]  /*1a280*/  BSYNC B1 ;  /* 0x0000000000017941 */ /* 0x000fea0003800000 */
.L_x_1297:
[----:B------:R-:W-:Y:S05]  /*1a290*/  @P1 BRA `(.L_x_1293) ;  /* 0x0000000000541947 */ /* 0x000fea0003800000 */
[----:B------:R-:W-:Y:S01]  /*1a2a0*/  IADD3 R3, P0, R20, 0x60, RZ ;  /* 0x0000006014037810 */ /* 0x000fe20007f1e0ff */
[----:B------:R-:W-:Y:S01]  /*1a2b0*/  ULDC UR4, c[0x0][0xa8c] ;  /* 0x0002a30000047ab9 */ /* 0x000fe20000000800 */
[----:B------:R-:W-:Y:S01]  /*1a2c0*/  IMAD.MOV.U32 R4, RZ, RZ, R6 ;  /* 0x000000ffff047224 */ /* 0x000fe200078e0006 */
[----:B------:R-:W-:Y:S01]  /*1a2d0*/  ULDC.64 UR6, c[0x0][0xad8] ;  /* 0x0002b60000067ab9 */ /* 0x000fe20000000a00 */
[----:B------:R-:W-:Y:S01]  /*1a2e0*/  IMAD.MOV.U32 R5, RZ, RZ, R9 ;  /* 0x000000ffff057224 */ /* 0x000fe200078e0009 */
[C---:B------:R-:W-:Y:S01]  /*1a2f0*/  ISETP.GE.AND P1, PT, R0.reuse, UR4, PT ;  /* 0x0000000400007c0c */ /* 0x040fe2000bf26270 */
[----:B------:R-:W-:Y:S02]  /*1a300*/  IMAD.X R20, RZ, RZ, R21, P0 ;  /* 0x000000ffff147224 */ /* 0x000fe400000e0615 */
        /* <DEDUP_REMOVED lines=14> */
.L_x_1293:
[----:B------:R-:W-:Y:S05]  /*1a3f0*/  BSYNC B0 ;  /* 0x0000000000007941 */ /* 0x000fea0003800000 */
.L_x_1288:
[----:B------:R-:W4:Y:S01]  /*1a400*/  LDL R0, [R1+0x3c] ;  /* 0x00003c0001007983 */ /* 0x000f220000100800 */
[----:B------:R-:W-:Y:S02]  /*1a410*/  ULDC UR4, c[0x0][0xc14] ;  /* 0x0003050000047ab9 */ /* 0x000fe40000000800 */
[----:B----4-:R-:W-:-:S13]  /*1a420*/  ISETP.GE.AND P0, PT, R0, UR4, PT ;  /* 0x0000000400007c0c */ /* 0x010fda000bf06270 */
[----:B------:R-:W-:Y:S05]  /*1a430*/  @!P0 BRA `(.L_x_1299) ;  /* 0xfffffe6c00288947 */ /* 0x000fea000383ffff */
[----:B------:R-:W-:Y:S05]  /*1a440*/  BRA `(.L_x_1090) ;  /* 0x0000005c00d87947 */ /* 0x000fea0003800000 */
.L_x_1088:
[----:B------:R-:W-:-:S08]  /*1a450*/  NOP ;  /* 0x0000000000007918 */ /* 0x000fd00000000000 */
[----:B--2---:R-:W0:-:S00]  /*1a460*/  USETMAXREG.DEALLOC.CTAPOOL 0x20 ;  /* 0x00000020000079c8 */ /* 0x004e0000080e0500 */
[----:B0-----:R-:W-:-:S06]  /*1a470*/  LOP3.LUT R0, R0, 0x3, RZ, 0xc0, !PT ;  /* 0x0000000300007812 */ /* 0x001fcc00078ec0ff */
[----:B------:R-:W0:Y:S02]  /*1a480*/  SHFL.IDX PT, R0, R0, RZ, 0x1f ;  /* 0x00001fff00007589 */ /* 0x000e2400000e0000 */
[----:B0-----:R-:W-:-:S13]  /*1a490*/  ISETP.NE.AND P0, PT, R0, RZ, PT ;  /* 0x000000ff0000720c */ /* 0x001fda0003f05270 */
[----:B------:R-:W-:Y:S05]  /*1a4a0*/  @P0 BRA `(.L_x_1090) ;  /* 0x0000005c00c00947 */ /* 0x000fea0003800000 */
[----:B------:R-:W2:Y:S01]  /*1a4b0*/  LDL.LU R7, [R1] ;  /* 0x0000000001077983 */ /* 0x000ea20000300800 */
        /* <DEDUP_REMOVED lines=20> */
[----:B------:R-:W-:Y:S02]  /*1a600*/  IMAD.MOV.U32 R16, RZ, RZ, RZ ;  /* 0x000000ffff107224 */ /* 0x000fe400078e00ff */
        /* <DEDUP_REMOVED lines=25> */
[----:B------:R2:W-:Y:S01]  /*1a7a0*/  STL [R1], R7 ;  /* 0x0000000701007387 */ /* 0x0005e20000100800 */
[----:B0-----:R-:W-:-:S05]  /*1a7b0*/  IMAD R4, R4, UR4, RZ ;  /* 0x0000000404047c24 */ /* 0x001fca000f8e02ff */
[----:B-1----:R-:W-:Y:S01]  /*1a7c0*/  ISETP.GT.AND P0, PT, R4, UR6, PT ;  /* 0x0000000604007c0c */ /* 0x002fe2000bf04270 */
[----:B------:R-:W-:-:S12]  /*1a7d0*/  IMAD.MOV.U32 R3, RZ, RZ, R4 ;  /* 0x000000ffff037224 */ /* 0x000fd800078e0004 */
[----:B--2---:R-:W-:Y:S05]  /*1a7e0*/  @P0 BRA `(.L_x_1300) ;  /* 0x0000000000b80947 */ /* 0x004fea0003800000 */
[----:B------:R-:W-:Y:S01]  /*1a7f0*/  IMAD.MOV.U32 R4, RZ, RZ, R3 ;  /* 0x000000ffff047224 */ /* 0x000fe200078e0003 */
[----:B------:R-:W-:Y:S01]  /*1a800*/  ULDC UR5, c[0x0][0xc14] ;  /* 0x0003050000057ab9 */ /* 0x000fe20000000800 */
[----:B------:R-:W-:Y:S01]  /*1a810*/  IMAD.MOV.U32 R19, RZ, RZ, RZ ;  /* 0x000000ffff137224 */ /* 0x000fe200078e00ff */
[----:B------:R-:W-:Y:S01]  /*1a820*/  ULDC UR7, c[0x0][0xc14] ;  /* 0x0003050000077ab9 */ /* 0x000fe20000000800 */
[----:B------:R-:W-:-:S05]  /*1a830*/  ULDC UR4, c[0x0][0xc10] ;  /* 0x0003040000047ab9 */ /* 0x000fca0000000800 */
.L_x_1304:
[----:B------:R-:W-:Y:S02]  /*1a840*/  VIADD R0, R19, 0x1f ;  /* 0x0000001f13007836 */ /* 0x000fe40000000000 */
[----:B------:R-:W-:-:S03]  /*1a850*/  IMAD.U32 R19, RZ, RZ, UR7 ;  /* 0x00000007ff137e24 */ /* 0x000fc6000f8e00ff */
[----:B------:R-:W-:-:S13]  /*1a860*/  ISETP.GE.AND P0, PT, R0, UR5, PT ;  /* 0x0000000500007c0c */ /* 0x000fda000bf06270 */
[----:B------:R-:W-:Y:S05]  /*1a870*/  @P0 BRA `(.L_x_1301) ;  /* 0x0000000400d00947 */ /* 0x000fea0003800000 */
[----:B------:R-:W-:Y:S01]  /*1a880*/  IMAD.MOV.U32 R19, RZ, RZ, R0 ;  /* 0x000000ffff137224 */ /* 0x000fe200078e0000 */
[C---:B------:R-:W-:Y:S01]  /*1a890*/  ISETP.NE.AND P1, PT, R28.reuse, 0x1f, PT ;  /* 0x0000001f1c00780c */ /* 0x040fe20003f25270 */
[----:B------:R-:W-:Y:S01]  /*1a8a0*/  BSSY B0, `(.L_x_1302) ;  /* 0x0000008000007945 */ /* 0x000fe20003800000 */
[----:B------:R-:W-:Y:S02]  /*1a8b0*/  IMAD.MOV.U32 R0, RZ, RZ, RZ ;  /* 0x000000ffff007224 */ /* 0x000fe400078e00ff */
[----:B------:R-:W-:-:S05]  /*1a8c0*/  IMAD.IADD R5, R28, 0x1, R19 ;  /* 0x000000011c057824 */ /* 0x000fca00078e0213 */
[----:B------:R-:W-:-:S13]  /*1a8d0*/  ISETP.GE.OR P0, PT, R5, UR5, !P1 ;  /* 0x0000000505007c0c */ /* 0x000fda000cf06670 */
[----:B------:R-:W-:Y:S05]  /*1a8e0*/  @P0 BRA `(.L_x_1303) ;  /* 0x00000000000c0947 */ /* 0x000fea0003800000 */
[----:B------:R-:W0:Y:S02]  /*1a8f0*/  LDC.64 R2, c[0x0][0xc58] ;  /* 0x00031600ff027b82 */ /* 0x000e240000000a00 */
[----:B0-----:R-:W-:-:S05]  /*1a900*/  IMAD.WIDE R2, R5, 0x4, R2 ;  /* 0x0000000405027825 */ /* 0x001fca00078e0202 */
[----:B------:R0:W5:Y:S02]  /*1a910*/  LDG.E R0, desc[UR38][R2.64] ;  /* 0x0000002602007981 */ /* 0x000164000c1e1900 */
.L_x_1303:
[----:B------:R-:W-:Y:S05]  /*1a920*/  BSYNC B0 ;  /* 0x0000000000007941 */ /* 0x000fea0003800000 */
.L_x_1302:
[----:B0----5:R-:W0:Y:S01]  /*1a930*/  SHFL.UP PT, R2, R0, 0x1, RZ ;  /* 0x0420000000027989 */ /* 0x021e2200000e00ff */
[C---:B------:R-:W-:Y:S02]  /*1a940*/  ISETP.NE.AND P0, PT, R28.reuse, RZ, PT ;  /* 0x000000ff1c00720c */ /* 0x040fe40003f05270 */
[----:B------:R-:W-:Y:S02]  /*1a950*/  ISETP.GE.U32.AND P1, PT, R28, 0x2, PT ;  /* 0x000000021c00780c */ /* 0x000fe40003f26070 */
        /* <DEDUP_REMOVED lines=23> */
.L_x_1300:
        /* <DEDUP_REMOVED lines=16> */
[----:B------:R-:W0:Y:S02]  /*1abd0*/  F2I.FTZ.U32.TRUNC.NTZ R3, R11 ;  /* 0x0000000b00037305 */ /* 0x000e24000021f000 */
[----:B0-----:R-:W-:Y:S01]  /*1abe0*/  IMAD.MOV R9, RZ, RZ, -R3 ;  /* 0x000000ffff097224 */ /* 0x001fe200078e0a03 */
[----:B------:R-:W-:Y:S06]  /*1abf0*/  @!P0 BRA `(.L_x_1305) ;  /* 0x0000000000088947 */ /* 0x000fec0003800000 */
[----:B------:R-:W-:-:S06]  /*1ac00*/  VIADD R16, R12, 0xffffffff ;  /* 0xffffffff0c107836 */ /* 0x000fcc0000000000 */
[----:B------:R0:W1:Y:S02]  /*1ac10*/  SHFL.IDX PT, R16, R5, R16, 0x1f ;  /* 0x00001f1005107589 */ /* 0x00006400000e0000 */
.L_x_1305:
[----:B-1----:R-:W-:Y:S01]  /*1ac20*/  IMAD R16, R16, UR4, R8 ;  /* 0x0000000410107c24 */ /* 0x002fe2000f8e0208 */
[----:B------:R-:W-:Y:S01]  /*1ac30*/  IABS R10, R4 ;  /* 0x00000004000a7213 */ /* 0x000fe20000000000 */
[----:B------:R-:W-:Y:S02]  /*1ac40*/  IMAD R9, R9, R6, RZ ;  /* 0x0000000609097224 */ /* 0x000fe400078e02ff */
[----:B------:R-:W-:Y:S01]  /*1ac50*/  IMAD.MOV.U32 R2, RZ, RZ, RZ ;  /* 0x000000ffff027224 */ /* 0x000fe200078e00ff */
[----:B0-----:R-:W-:Y:S01]  /*1ac60*/  IADD3 R5, -R16, UR6, RZ ;  /* 0x0000000610057c10 */ /* 0x001fe2000fffe1ff */
[----:B------:R-:W-:Y:S02]  /*1ac70*/  IMAD.MOV R10, RZ, RZ, -R10 ;  /* 0x000000ffff0a7224 */ /* 0x000fe400078e0a0a */
[----:B------:R-:W-:Y:S01]  /*1ac80*/  IMAD.HI.U32 R2, R3, R9, R2 ;  /* 0x0000000903027227 */ /* 0x000fe200078e0002 */
[----:B------:R-:W-:-:S05]  /*1ac90*/  IABS R8, R5 ;  /* 0x0000000500087213 */ /* 0x000fca0000000000 */
        /* <DEDUP_REMOVED lines=27> */
[----:B------:R-:W-:Y:S01]  /*1ae50*/  IMAD R5, R11, R8, RZ ;  /* 0x000000080b057224 */ /* 0x000fe200078e02ff */
[----:B------:R-:W-:-:S03]  /*1ae60*/  IABS R11, R7 ;  /* 0x00000007000b7213 */ /* 0x000fc60000000000 */
[----:B------:R-:W-:-:S04]  /*1ae70*/  IMAD.HI.U32 R2, R3, R5, R2 ;  /* 0x0000000503027227 */ /* 0x000fc800078e0002 */
[----:B------:R-:W-:Y:S02]  /*1ae80*/  IMAD.MOV.U32 R5, RZ, RZ, R10 ;  /* 0x000000ffff057224 */ /* 0x000fe400078e000a */
        /* <DEDUP_REMOVED lines=19> */
.L_x_1301:
[----:B------:R-:W-:Y:S02]  /*1afc0*/  IMAD.MOV.U32 R17, RZ, RZ, RZ ;  /* 0x000000ffff117224 */ /* 0x000fe400078e00ff */
[----:B------:R-:W-:Y:S02]  /*1afd0*/  IMAD.U32 R16, RZ, RZ, UR6 ;  /* 0x00000006ff107e24 */ /* 0x000fe4000f8e00ff */
[----:B------:R-:W-:-:S07]  /*1afe0*/  IMAD.MOV.U32 R18, RZ, RZ, RZ ;  /* 0x000000ffff127224 */ /* 0x000fce00078e00ff */
.L_x_1306:
        /* <DEDUP_REMOVED lines=16> */
[----:B------:R-:W-:Y:S02]  /*1b0f0*/  IMAD.MOV.U32 R22, RZ, RZ, RZ ;  /* 0x000000ffff167224 */ /* 0x000fe400078e00ff */
[----:B------:R-:W-:-:S07]  /*1b100*/  IMAD.MOV.U32 R24, RZ, RZ, 0x1 ;  /* 0x00000001ff187424 */ /* 0x000fce00078e00ff */
.L_x_1409:
[----:B------:R-:W-:Y:S05]  /*1b110*/  YIELD ;  /* 0x0000000000007946 */ /* 0x000fea0003800000 */
[----:B------:R-:W-:Y:S01]  /*1b120*/  ULDC.64 UR4, c[0x0][0xa28] ;  /* 0x00028a0000047ab9 */ /* 0x000fe20000000a00 */
[----:B------:R-:W-:Y:S01]  /*1b130*/  IMAD.MOV.U32 R8, RZ, RZ, RZ ;  /* 0x000000ffff087224 */ /* 0x000fe200078e00ff */
[----:B------:R-:W-:Y:S01]  /*1b140*/  ISETP.NE.U32.AND P0, PT, RZ, UR4, PT ;  /* 0x00000004ff007c0c */ /* 0x000fe2000bf05070 */
[----:B0-----:R-:W-:Y:S01]  /*1b150*/  IMAD.MOV.U32 R0, RZ, RZ, RZ ;  /* 0x000000ffff007224 */ /* 0x001fe200078e00ff */
[----:B------:R-:W-:Y:S01]  /*1b160*/  ULDC.64 UR8, c[0x0][0xa08] ;  /* 0x0002820000087ab9 */ /* 0x000fe20000000a00 */
[----:B------:R-:W-:Y:S01]  /*1b170*/  ULDC.64 UR10, c[0x0][0xa10] ;  /* 0x00028400000a7ab9 */ /* 0x000fe20000000a00 */
[----:B------:R-:W-:Y:S01]  /*1b180*/  ISETP.NE.AND.EX P0, PT, RZ, UR5, PT, P0 ;  /* 0x00000005ff007c0c */ /* 0x000fe2000bf05300 */
[----:B------:R-:W-:-:S12]  /*1b190*/  ULDC.64 UR4, c[0x0][0xa00] ;  /* 0x0002800000047ab9 */ /* 0x000fd80000000a00 */
[----:B--2---:R-:W0:Y:S01]  /*1b1a0*/  @P0 LDC.64 R2, c[0x0][0xa28] ;  /* 0x00028a00ff020b82 */ /* 0x004e220000000a00 */
[----:B------:R-:W-:-:S04]  /*1b1b0*/  ISETP.NE.U32.AND P2, PT, RZ, UR4, PT ;  /* 0x00000004ff007c0c */ /* 0x000fc8000bf45070 */
[----:B------:R-:W-:Y:S01]  /*1b1c0*/  ISETP.NE.AND.EX P2, PT, RZ, UR5, PT, P2 ;  /* 0x00000005ff007c0c */ /* 0x000fe2000bf45320 */
[----:B------:R-:W-:Y:S01]  /*1b1d0*/  ULDC.64 UR4, c[0x0][0xa18] ;  /* 0x0002860000047ab9 */ /* 0x000fe20000000a00 */
[----:B0-----:R-:W-:-:S05]  /*1b1e0*/  @P0 IMAD.WIDE R2, R19, 0x4, R2 ;  /* 0x0000000413020825 */ /* 0x001fca00078e0202 */
[----:B------:R0:W5:Y:S01]  /*1b1f0*/  @P0 LDG.E R8, desc[UR38][R2.64] ;  /* 0x0000002602080981 */ /* 0x000162000c1e1900 */
[----:B------:R-:W-:Y:S01]  /*1b200*/  ISETP.NE.U32.AND P0, PT, RZ, UR4, PT ;  /* 0x00000004ff007c0c */ /* 0x000fe2000bf05070 */
[----:B0-----:R-:W0:Y:S03]  /*1b210*/  LDC.64 R2, c[0x0][0xa00] ;  /* 0x00028000ff027b82 */ /* 0x001e260000000a00 */
[----:B------:R-:W-:-:S13]  /*1b220*/  ISETP.NE.AND.EX P0, PT, RZ, UR5, PT, P0 ;  /* 0x00000005ff007c0c */ /* 0x000fda000bf05300 */
[----:B------:R-:W2:Y:S01]  /*1b230*/  @P0 LDC.64 R4, c[0x0][0xa18] ;  /* 0x00028600ff040b82 */ /* 0x000ea20000000a00 */
[----:B0-----:R-:W-:-:S05]  /*1b240*/  IMAD.WIDE R2, R19, 0x4, R2 ;  /* 0x0000000413027825 */ /* 0x001fca00078e0202 */
[----:B------:R-:W3:Y:S01]  /*1b250*/  @P2 LDG.E R0, desc[UR38][R2.64] ;  /* 0x0000002602002981 */ /* 0x000ee2000c1e1900 */
[----:B------:R-:W-:Y:S02]  /*1b260*/  ULDC UR4, c[0x0][0x288] ;  /* 0x0000a20000047ab9 */ /* 0x000fe40000000800 */
[----:B------:R-:W-:Y:S01]  /*1b270*/  IMAD.U32 R7, RZ, RZ, UR4 ;  /* 0x00000004ff077e24 */ /* 0x000fe2000f8e00ff */
[----:B------:R-:W-:Y:S01]  /*1b280*/  ULDC.64 UR4, c[0x0][0x3f8] ;  /* 0x0000fe0000047ab9 */ /* 0x000fe20000000a00 */
[----:B--2---:R-:W-:-:S05]  /*1b290*/  @P0 IMAD.WIDE R4, R19, 0x4, R4 ;  /* 0x0000000413040825 */ /* 0x004fca00078e0204 */
[----:B------:R0:W5:Y:S01]  /*1b2a0*/  @P0 LDG.E R7, desc[UR38][R4.64] ;  /* 0x0000002604070981 */ /* 0x000162000c1e1900 */
[----:B------:R-:W-:Y:S01]  /*1b2b0*/  UISETP.NE.U32.AND UP0, UPT, UR4, URZ, UPT ;  /* 0x0000003f0400728c */ /* 0x000fe2000bf05070 */
[----:B------:R-:W-:Y:S01]  /*1b2c0*/  ISETP.NE.U32.AND P1, PT, RZ, UR8, PT ;  /* 0x00000008ff007c0c */ /* 0x000fe2000bf25070 */
[----:B------:R-:W-:Y:S01]  /*1b2d0*/  ULDC UR6, c[0x0][0x338] ;  /* 0x0000ce0000067ab9 */ /* 0x000fe20000000800 */
[----:B------:R-:W-:Y:S01]  /*1b2e0*/  ULDC UR4, c[0x0][0x404] ;  /* 0x0001010000047ab9 */ /* 0x000fe20000000800 */
[----:B------:R-:W-:Y:S01]  /*1b2f0*/  UISETP.NE.AND.EX UP0, UPT, UR5, URZ, UPT, UP0 ;  /* 0x0000003f0500728c */ /* 0x000fe2000bf05300 */
[----:B------:R-:W-:Y:S01]  /*1b300*/  ISETP.NE.AND.EX P3, PT, RZ, UR9, PT, P1 ;  /* 0x00000009ff007c0c */ /* 0x000fe2000bf65310 */
[----:B------:R-:W-:Y:S01]  /*1b310*/  IMAD.U32 R6, RZ, RZ, UR6 ;  /* 0x00000006ff067e24 */ /* 0x000fe2000f8e00ff */
[----:B------:R-:W-:Y:S01]  /*1b320*/  ULDC UR5, c[0x0][0x2e0] ;  /* 0x0000b80000057ab9 */ /* 0x000fe20000000800 */
[----:B------:R-:W-:Y:S01]  /*1b330*/  USEL UR4, UR4, 0x1, UP0 ;  /* 0x0000000104047887 */ /* 0x000fe20008000000 */
[----:B------:R-:W-:-:S03]  /*1b340*/  ISETP.NE.U32.AND P1, PT, RZ, UR10, PT ;  /* 0x0000000aff007c0c */ /* 0x000fc6000bf25070 */
[----:B------:R-:W-:Y:S01]  /*1b350*/  UIMAD UR4, UR4, UR5, URZ ;  /* 0x00000005040472a4 */ /* 0x000fe2000f8e023f */
[----:B------:R-:W-:-:S05]  /*1b360*/  ISETP.NE.AND.EX P1, PT, RZ, UR11, PT, P1 ;  /* 0x0000000bff007c0c */ /* 0x000fca000bf25310 */
[----:B------:R-:W-:Y:S01]  /*1b370*/  IMAD.U32 R10, RZ, RZ, UR4 ;  /* 0x00000004ff0a7e24 */ /* 0x000fe2000f8e00ff */
[----:B---3--:R0:W-:Y:S01]  /*1b380*/  STL [R1+0x8], R0 ;  /* 0x0000080001007387 */ /* 0x0081e20000100800 */
[----:B------:R-:W-:Y:S06]  /*1b390*/  @P0 BRA `(.L_x_1308) ;  /* 0x0000000000100947 */ /* 0x000fec0003800000 */
[----:B------:R-:W-:Y:S05]  /*1b3a0*/  @!P2 BRA `(.L_x_1308) ;  /* 0x00000000000ca947 */ /* 0x000fea0003800000 */
[----:B0-----:R-:W2:Y:S04]  /*1b3b0*/  LDG.E R0, desc[UR38][R2.64] ;  /* 0x0000002602007981 */ /* 0x001ea8000c1e1900 */
[----:B-----5:R-:W2:Y:S02]  /*1b3c0*/  LDG.E R7, desc[UR38][R2.64+0x4] ;  /* 0x0000042602077981 */ /* 0x020ea4000c1e1900 */
[----:B--2---:R-:W-:-:S07]  /*1b3d0*/  IMAD.IADD R7, R7, 0x1, -R0 ;  /* 0x0000000107077824 */ /* 0x004fce00078e0a00 */
.L_x_1308:
[----:B0-----:R-:W0:Y:S01]  /*1b3e0*/  LDC.64 R4, c[0x0][0xa08] ;  /* 0x00028200ff047b82 */ /* 0x001e220000000a00 */
[----:B------:R-:W-:Y:S01]  /*1b3f0*/  IMAD.MOV.U32 R23, RZ, RZ, RZ ;  /* 0x000000ffff177224 */ /* 0x000fe200078e00ff */
[----:B------:R-:W-:-:S06]  /*1b400*/  ULDC.64 UR4, c[0x0][0xa20] ;  /* 0x0002880000047ab9 */ /* 0x000fcc0000000a00 */
[----:B------:R-:W2:Y:S01]  /*1b410*/  LDC.64 R2, c[0x0][0xa10] ;  /* 0x00028400ff027b82 */ /* 0x000ea20000000a00 */
[----:B------:R-:W-:Y:S02]  /*1b420*/  IMAD.MOV.U32 R0, RZ, RZ, RZ ;  /* 0x000000ffff007224 */ /* 0x000fe400078e00ff */
[----:B0-----:R-:W-:-:S05]  /*1b430*/  IMAD.WIDE R4, R19, 0x4, R4 ;  /* 0x0000000413047825 */ /* 0x001fca00078e0204 */
[----:B------:R-:W3:Y:S01]  /*1b440*/  @P3 LDG.E R23, desc[UR38][R4.64] ;  /* 0x0000002604173981 */ /* 0x000ee2000c1e1900 */
[----:B--2---:R-:W-:-:S05]  /*1b450*/  IMAD.WIDE R2, R19, 0x4, R2 ;  /* 0x0000000413027825 */ /* 0x004fca00078e0202 */
[----:B------:R0:W5:Y:S01]  /*1b460*/  @P1 LDG.E R0, desc[UR38][R2.64] ;  /* 0x0000002602001981 */ /* 0x000162000c1e1900 */
[----:B------:R-:W-:-:S04]  /*1b470*/  ISETP.NE.U32.AND P0, PT, RZ, UR4, PT ;  /* 0x00000004ff007c0c */ /* 0x000fc8000bf05070 */
[----:B------:R-:W-:Y:S01]  /*1b480*/  ISETP.NE.AND.EX P0, PT, RZ, UR5, PT, P0 ;  /* 0x00000005ff007c0c */ /* 0x000fe2000bf05300 */
[----:B---3-5:R-:W-:-:S12]  /*1b490*/  IMAD.IADD R23, R23, 0x1, R8 ;  /* 0x0000000117177824 */ /* 0x028fd800078e0208 */
[----:B0-----:R-:W-:Y:S05]  /*1b4a0*/  @!P0 BRA `(.L_x_1309) ;  /* 0x0000000000108947 */ /* 0x001fea0003800000 */
[----:B------:R-:W0:Y:S02]  /*1b4b0*/  LDC.64 R4, c[0x0][0xa20] ;  /* 0x00028800ff047b82 */ /* 0x000e240000000a00 */
[----:B0-----:R-:W-:-:S05]  /*1b4c0*/  IMAD.WIDE R4, R19, 0x4, R4 ;  /* 0x0000000413047825 */ /* 0x001fca00078e0204 */
[----:B------:R0:W5:Y:S01]  /*1b4d0*/  LDG.E R10, desc[UR38][R4.64] ;  /* 0x00000026040a7981 */ /* 0x000162000c1e1900 */
[----:B------:R-:W-:Y:S05]  /*1b4e0*/  BRA `(.L_x_1310) ;  /* 0x0000000000107947 */ /* 0x000fea0003800000 */
.L_x_1309:
[----:B------:R-:W-:Y:S05]  /*1b4f0*/  @!P3 BRA `(.L_x_1310) ;  /* 0x00000000000cb947 */ /* 0x000fea0003800000 */
[----:B------:R-:W2:Y:S04]  /*1b500*/  LDG.E R9, desc[UR38][R4.64] ;  /* 0x0000002604097981 */ /* 0x000ea8000c1e1900 */
[----:B------:R-:W2:Y:S02]  /*1b510*/  LDG.E R10, desc[UR38][R4.64+0x4] ;  /* 0x00000426040a7981 */ /* 0x000ea4000c1e1900 */
[----:B--2---:R-:W-:-:S07]  /*1b520*/  IMAD.IADD R10, R10, 0x1, -R9 ;  /* 0x000000010a0a7824 */ /* 0x004fce00078e0a09 */
.L_x_1310:
[----:B0-----:R-:W2:Y:S04]  /*1b530*/  @P1 LDG.E R5, desc[UR38][R2.64] ;  /* 0x0000002602051981 */ /* 0x001ea8000c1e1900 */
[----:B------:R-:W2:Y:S01]  /*1b540*/  @P1 LDG.E R4, desc[UR38][R2.64+0x4] ;  /* 0x0000042602041981 */ /* 0x000ea2000c1e1900 */
[----:B-----5:R-:W-:Y:S02]  /*1b550*/  IMAD.IADD R10, R10, 0x1, -R8 ;  /* 0x000000010a0a7824 */ /* 0x020fe400078e0a08 */
[----:B------:R-:W-:-:S05]  /*1b560*/  IMAD R14, R17, 0xc0, RZ ;  /* 0x000000c0110e7824 */ /* 0x000fca00078e02ff */
[----:B------:R-:W-:Y:S01]  /*1b570*/  IADD3 R11, -R7, 0xc0, R14 ;  /* 0x000000c0070b7810 */ /* 0x000fe20007ffe10e */
[----:B--2---:R-:W-:Y:S02]  /*1b580*/  @P1 IMAD.IADD R6, R4, 0x1, -R5 ;  /* 0x0000000104061824 */ /* 0x004fe400078e0a05 */
[----:B------:R-:W0:Y:S02]  /*1b590*/  LDC.64 R4, c[0x0][0x9e0] ;  /* 0x00027800ff047b82 */ /* 0x000e240000000a00 */
[----:B------:R-:W-:-:S04]  /*1b5a0*/  IMAD.IADD R12, R10, 0x1, R6 ;  /* 0x000000010a0c7824 */ /* 0x000fc800078e0206 */
[C---:B------:R-:W-:Y:S02]  /*1b5b0*/  VIADD R8, R12.reuse, 0x7f ;  /* 0x0000007f0c087836 */ /* 0x040fe40000000000 */
[----:B------:R-:W-:-:S03]  /*1b5c0*/  IMAD.IADD R2, R12, 0x1, R11 ;  /* 0x000000010c027824 */ /* 0x000fc600078e020b */
[----:B------:R-:W-:-:S04]  /*1b5d0*/  SHF.R.S32.HI R9, RZ, 0x1f, R8 ;  /* 0x0000001fff097819 */ /* 0x000fc80000011408 */
[----:B------:R-:W-:-:S04]  /*1b5e0*/  LEA.HI R9, R9, R8, RZ, 0x7 ;  /* 0x0000000809097211 */ /* 0x000fc800078f38ff */
[----:B------:R-:W-:Y:S02]  /*1b5f0*/  SHF.R.S32.HI R3, RZ, 0x7, R9 ;  /* 0x00000007ff037819 */ /* 0x000fe40000011409 */
[----:B0-----:R-:W-:Y:S01]  /*1b600*/  ISETP.GE.AND P2, PT, R5, 0x1, PT ;  /* 0x000000010500780c */ /* 0x001fe20003f46270 */
[----:B------:R-:W-:-:S12]  /*1b610*/  IMAD.IADD R11, R2, 0x1, R4 ;  /* 0x00000001020b7824 */ /* 0x000fd800078e0204 */
        /* <DEDUP_REMOVED lines=12> */
.L_x_1313:
[----:B------:R-:W-:-:S13]  /*1b6e0*/  ISETP.NE.AND P0, PT, R5, 0x1, PT ;  /* 0x000000010500780c */ /* 0x000fda0003f05270 */
[----:B------:R-:W0:Y:S02]  /*1b6f0*/  @P0 LDC.64 R8, c[0x0][0x9e8] ;  /* 0x00027a00ff080b82 */ /* 0x000e240000000a00 */
[----:B0-----:R-:W-:-:S05]  /*1b700*/  @P0 IMAD.HI.U32 R8, R4, R8, RZ ;  /* 0x0000000804080227 */ /* 0x001fca00078e00ff */
[----:B------:R-:W-:-:S07]  /*1b710*/  @P0 SHF.R.U32.HI R4, RZ, R9, R8 ;  /* 0x00000009ff040219 */ /* 0x000fce0000011608 */
.L_x_1314:
[----:B------:R-:W-:Y:S05]  /*1b720*/  BSYNC B0 ;  /* 0x0000000000007941 */ /* 0x000fea0003800000 */
.L_x_1312:
[----:B------:R-:W-:-:S05]  /*1b730*/  IMAD R4, R4, R5, R5 ;  /* 0x0000000504047224 */ /* 0x000fca00078e0205 */
[----:B------:R-:W-:-:S07]  /*1b740*/  VIMNMX R11, R11, R4, PT ;  /* 0x000000040b0b7248 */ /* 0x000fce0003fe0100 */
.L_x_1311:
        /* <DEDUP_REMOVED lines=15> */
.L_x_1317:
[----:B------:R-:W-:-:S13]  /*1b840*/  ISETP.NE.AND P0, PT, R5, 0x1, PT ;  /* 0x000000010500780c */ /* 0x000fda0003f05270 */
[----:B------:R-:W0:Y:S02]  /*1b850*/  @P0 LDC.64 R8, c[0x0][0x9e8] ;  /* 0x00027a00ff080b82 */ /* 0x000e240000000a00 */
[----:B0-----:R-:W-:-:S04]  /*1b860*/  @P0 IMAD.HI.U32 R12, R4, R8, RZ ;  /* 0x00000008040c0227 */ /* 0x001fc800078e00ff */
[----:B------:R-:W-:Y:S01]  /*1b870*/  IMAD.MOV.U32 R8, RZ, RZ, R4 ;  /* 0x000000ffff087224 */ /* 0x000fe200078e0004 */
[----:B------:R-:W-:-:S07]  /*1b880*/  @P0 SHF.R.U32.HI R8, RZ, R9, R12 ;  /* 0x00000009ff080219 */ /* 0x000fce000001160c */
.L_x_1318:
[----:B------:R-:W-:Y:S05]  /*1b890*/  BSYNC B0 ;  /* 0x0000000000007941 */ /* 0x000fea0003800000 */
.L_x_1316:
[----:B------:R-:W-:-:S05]  /*1b8a0*/  IMAD R8, R8, R5, RZ ;  /* 0x0000000508087224 */ /* 0x000fca00078e02ff */
[----:B------:R-:W-:-:S07]  /*1b8b0*/  VIMNMX R7, R7, R8, !PT ;  /* 0x0000000807077248 */ /* 0x000fce0007fe0100 */
.L_x_1315:
[----:B------:R-:W-:Y:S01]  /*1b8c0*/  VIADD R11, R11, 0x7f ;  /* 0x0000007f0b0b7836 */ /* 0x000fe20000000000 */
[----:B------:R-:W-:Y:S01]  /*1b8d0*/  SHF.R.S32.HI R12, RZ, 0x1f, R7 ;  /* 0x0000001fff0c7819 */ /* 0x000fe20000011407 */
[----:B------:R-:W-:Y:S01]  /*1b8e0*/  BSSY B0, `(.L_x_1319) ;  /* 0x00000d6000007945 */ /* 0x000fe20003800000 */
[----:B------:R-:W-:Y:S02]  /*1b8f0*/  PLOP3.LUT P2, PT, PT, PT, PT, 0x80, 0x0 ;  /* 0x000000000000781c */ /* 0x000fe40003f4f070 */
[----:B------:R-:W-:Y:S02]  /*1b900*/  SHF.R.S32.HI R8, RZ, 0x1f, R11 ;  /* 0x0000001fff087819 */ /* 0x000fe4000001140b */
[----:B------:R-:W-:Y:S02]  /*1b910*/  LEA.HI R12, R12, R7, RZ, 0x7 ;  /* 0x000000070c0c7211 */ /* 0x000fe400078f38ff */
[----:B------:R-:W-:Y:S02]  /*1b920*/  LEA.HI R8, R8, R11, RZ, 0x7 ;  /* 0x0000000b08087211 */ /* 0x000fe400078f38ff */
[----:B------:R-:W-:-:S02]  /*1b930*/  SHF.R.S32.HI R12, RZ, 0x7, R12 ;  /* 0x00000007ff0c7819 */ /* 0x000fc4000001140c */
[----:B------:R-:W-:Y:S02]  /*1b940*/  SHF.R.S32.HI R8, RZ, 0x7, R8 ;  /* 0x00000007ff087819 */ /* 0x000fe40000011408 */
[----:B------:R-:W-:Y:S02]  /*1b950*/  VIMNMX R5, RZ, R12, !PT ;  /* 0x0000000cff057248 */ /* 0x000fe40007fe0100 */
[----:B------:R-:W-:-:S03]  /*1b960*/  VIMNMX R7, R3, R8, PT ;  /* 0x0000000803077248 */ /* 0x000fc60003fe0100 */
[--C-:B------:R-:W-:Y:S02]  /*1b970*/  IMAD R5, R5, 0x80, -R10.reuse ;  /* 0x0000008005057824 */ /* 0x100fe400078e0a0a */
[----:B------:R-:W-:-:S03]  /*1b980*/  IMAD R7, R7, 0x80, -R10 ;  /* 0x0000008007077824 */ /* 0x000fc600078e0a0a */
[----:B------:R-:W-:Y:S02]  /*1b990*/  VIMNMX R5, RZ, R5, !PT ;  /* 0x00000005ff057248 */ /* 0x000fe40007fe0100 */
[----:B------:R-:W-:-:S04]  /*1b9a0*/  VIMNMX R6, R7, R6, PT ;  /* 0x0000000607067248 */ /* 0x000fc80003fe0100 */
[----:B------:R-:W-:-:S13]  /*1b9b0*/  ISETP.GT.AND P0, PT, R6, R5, PT ;  /* 0x000000050600720c */ /* 0x000fda0003f04270 */
[----:B------:R-:W-:Y:S01]  /*1b9c0*/  @P0 VIADD R7, R6, 0x7f ;  /* 0x0000007f06070836 */ /* 0x000fe20000000000 */
[----:B------:R-:W-:-:S04]  /*1b9d0*/  SHF.R.U32.HI R6, RZ, 0x7, R5 ;  /* 0x00000007ff067819 */ /* 0x000fc80000011605 */
[----:B------:R-:W-:-:S04]  /*1b9e0*/  @P0 SHF.R.S32.HI R8, RZ, 0x1f, R7 ;  /* 0x0000001fff080819 */ /* 0x000fc80000011407 */
[----:B------:R-:W-:Y:S01]  /*1b9f0*/  @P0 LEA.HI R8, R8, R7, RZ, 0x7 ;  /* 0x0000000708080211 */ /* 0x000fe200078f38ff */
[----:B------:R-:W-:-:S03]  /*1ba00*/  IMAD.MOV.U32 R7, RZ, RZ, R6 ;  /* 0x000000ffff077224 */ /* 0x000fc600078e0006 */
[----:B------:R-:W-:-:S04]  /*1ba10*/  @P0 SHF.R.S32.HI R7, RZ, 0x7, R8 ;  /* 0x00000007ff070819 */ /* 0x000fc80000011408 */
[----:B------:R-:W-:-:S13]  /*1ba20*/  ISETP.GT.AND P0, PT, R7, R6, PT ;  /* 0x000000060700720c */ /* 0x000fda0003f04270 */
[----:B------:R-:W-:Y:S05]  /*1ba30*/  @!P0 BRA `(.L_x_1320) ;  /* 0x0000000c00008947 */ /* 0x000fea0003800000 */
        /* <DEDUP_REMOVED lines=10> */
.L_x_1455:
[----:B------:R-:W-:-:S03]  /*1bae0*/  UMOV UR4, 0xffffffff ;  /* 0xffffffff00047882 */ /* 0x000fc60000000000 */
[----:B------:R-:W-:Y:S05]  /*1baf0*/  BRA.DIV UR4, `(.L_x_1322) ;  /* 0x0000005204e07947 */ /* 0x000fea000b800000 */
[----:B------:R-:W-:-:S13]  /*1bb00*/  ELECT P6, URZ, PT ;  /* 0x00000000003f782f */ /* 0x000fda00038c0000 */
.L_x_1458:
        /* <DEDUP_REMOVED lines=12> */
.L_x_1459:
[----:B------:R-:W-:Y:S05]  /*1bbd0*/  BSYNC B1 ;  /* 0x0000000000017941 */ /* 0x000fea0003800000 */
.L_x_1323:
[----:B------:R-:W-:Y:S04]  /*1bbe0*/  BSSY B1, `(.L_x_1325) ;  /* 0x0000049000017945 */ /* 0x000fe80003800000 */
[----:B------:R-:W-:Y:S05]  /*1bbf0*/  @!P6 BRA `(.L_x_1326) ;  /* 0x00000004001ce947 */ /* 0x000fea0003800000 */
[----:B0-----:R-:W-:Y:S01]  /*1bc00*/  IMAD R11, R25, 0x8, R8 ;  /* 0x00000008190b7824 */ /* 0x001fe200078e0208 */
[----:B------:R-:W-:-:S04]  /*1bc10*/  SHF.L.U32 R10, R26, 0x1f, RZ ;  /* 0x0000001f1a0a7819 */ /* 0x000fc800000006ff */
[----:B------:R-:W0:Y:S02]  /*1bc20*/  SYNCS.PHASECHK.TRANS64.TRYWAIT P0, [R11+URZ+0x2d8a0], R10 ;  /* 0x02d8a00a0b0075a7 */ /* 0x000e24000800017f */
[----:B0-----:R-:W-:Y:S05]  /*1bc30*/  @!P0 BRA `(.L_x_1327) ;  /* 0x0000005000c48947 */ /* 0x001fea0003800000 */
.L_x_1460:
        /* <DEDUP_REMOVED lines=9> */
.L_x_1328:
[----:B------:R-:W-:Y:S01]  /*1bcd0*/  IMAD R13, R25, 0x6000, R8 ;  /* 0x00006000190d7824 */ /* 0x000fe200078e0208 */
[----:B------:R-:W-:Y:S01]  /*1bce0*/  R2UR UR9, R11 ;  /* 0x000000000b0972ca */ /* 0x000fe200000e0000 */
[----:B--2---:R-:W-:Y:S01]  /*1bcf0*/  IMAD R12, R7, 0x80, R0 ;  /* 0x00000080070c7824 */ /* 0x004fe200078e0200 */
        /* <DEDUP_REMOVED lines=25> */
.L_x_1461:
[----:B------:R-:W-:Y:S05]  /*1be90*/  @P1 BRA `(.L_x_1330) ;  /* 0x0000000000141947 */ /* 0x000fea0003800000 */
[----:B------:R-:W-:Y:S01]  /*1bea0*/  ISETP.NE.AND P0, PT, R28, RZ, PT ;  /* 0x000000ff1c00720c */ /* 0x000fe20003f05270 */
[----:B0-2---:R-:W-:-:S04]  /*1beb0*/  IMAD.MOV.U32 R10, RZ, RZ, 0x6000 ;  /* 0x00006000ff0a7424 */ /* 0x005fc800078e00ff */
[----:B------:R3:W-:Y:S08]  /*1bec0*/  SYNCS.ARRIVE.TRANS64 RZ, [R11+URZ+0x2d8b0], R10 ;  /* 0x02d8b00a0bff79a7 */ /* 0x0007f0000800003f */
[----:B------:R-:W-:Y:S05]  /*1bed0*/  @!P0 BRA `(.L_x_1330) ;  /* 0x0000000000048947 */ /* 0x000fea0003800000 */
[----:B------:R-:W-:Y:S01]  /*1bee0*/  BPT.TRAP 0x1 ;  /* 0x000000040000795c */ /* 0x000fe20000300000 */
.L_x_1330:
        /* <DEDUP_REMOVED lines=24> */
.L_x_1326:
[----:B------:R-:W-:Y:S05]  /*1c070*/  BSYNC B1 ;  /* 0x0000000000017941 */ /* 0x000fea0003800000 */
.L_x_1325:
        /* <DEDUP_REMOVED lines=9> */
.L_x_1337:
[----:B------:R-:W-:Y:S05]  /*1c110*/  YIELD ;  /* 0x0000000000007946 */ /* 0x000fea0003800000 */
[----:B------:R-:W-:Y:S04]  /*1c120*/  BSSY B1, `(.L_x_1331) ;  /* 0x0000048000017945 */ /* 0x000fe80003800000 */
[----:B------:R-:W-:Y:S05]  /*1c130*/  @!P6 BRA `(.L_x_1332) ;  /* 0x000000040018e947 */ /* 0x000fea0003800000 */
[----:B------:R-:W-:Y:S01]  /*1c140*/  IMAD R10, R25, 0x8, R8 ;  /* 0x00000008190a7824 */ /* 0x000fe200078e0208 */
[----:B------:R-:W-:-:S04]  /*1c150*/  SHF.L.U32 R11, R26, 0x1f, RZ ;  /* 0x0000001f1a0b7819 */ /* 0x000fc800000006ff */
[----:B------:R-:W0:Y:S02]  /*1c160*/  SYNCS.PHASECHK.TRANS64.TRYWAIT P0, [R10+URZ+0x2d8a0], R11 ;  /* 0x02d8a00b0a0075a7 */ /* 0x000e24000800017f */
[----:B0-----:R-:W-:Y:S05]  /*1c170*/  @!P0 BRA `(.L_x_1333) ;  /* 0x0000004c009c8947 */ /* 0x001fea0003800000 */
.L_x_1462:
        /* <DEDUP_REMOVED lines=9> */
.L_x_1334:
[----:B--2---:R-:W-:Y:S01]  /*1c210*/  IMAD R13, R25, 0x6000, R8 ;  /* 0x00006000190d7824 */ /* 0x004fe200078e0208 */
[----:B------:R-:W-:Y:S01]  /*1c220*/  R2UR UR9, R10 ;  /* 0x000000000a0972ca */ /* 0x000fe200000e0000 */
[----:B------:R-:W-:Y:S01]  /*1c230*/  IMAD R12, R7, 0x80, R0 ;  /* 0x00000080070c7824 */ /* 0x000fe200078e0200 */
        /* <DEDUP_REMOVED lines=24> */
.L_x_1463:
[----:B------:R-:W-:Y:S05]  /*1c3c0*/  @P0 BRA `(.L_x_1336) ;  /* 0x0000000000140947 */ /* 0x000fea0003800000 */
[----:B------:R-:W-:Y:S01]  /*1c3d0*/  ISETP.NE.AND P1, PT, R28, RZ, PT ;  /* 0x000000ff1c00720c */ /* 0x000fe20003f25270 */
[----:B0-2---:R-:W-:-:S04]  /*1c3e0*/  IMAD.MOV.U32 R11, RZ, RZ, 0x6000 ;  /* 0x00006000ff0b7424 */ /* 0x005fc800078e00ff */
[----:B------:R3:W-:Y:S08]  /*1c3f0*/  SYNCS.ARRIVE.TRANS64 RZ, [R10+URZ+0x2d8b0], R11 ;  /* 0x02d8b00b0aff79a7 */ /* 0x0007f0000800003f */
[----:B------:R-:W-:Y:S05]  /*1c400*/  @!P1 BRA `(.L_x_1336) ;  /* 0x0000000000049947 */ /* 0x000fea0003800000 */
[----:B------:R-:W-:Y:S01]  /*1c410*/  BPT.TRAP 0x1 ;  /* 0x000000040000795c */ /* 0x000fe20000300000 */
.L_x_1336:
        /* <DEDUP_REMOVED lines=24> */
.L_x_1332:
[----:B------:R-:W-:Y:S05]  /*1c5a0*/  BSYNC B1 ;  /* 0x0000000000017941 */ /* 0x000fea0003800000 */
.L_x_1331:
[----:B------:R-:W-:Y:S02]  /*1c5b0*/  VIADD R25, R25, 0x1 ;  /* 0x0000000119197836 */ /* 0x000fe40000000000 */
[----:B0-23--:R-:W-:-:S03]  /*1c5c0*/  VIADD R10, R7, 0xffffffff ;  /* 0xffffffff070a7836 */ /* 0x00dfc60000000000 */
[----:B------:R-:W-:-:S04]  /*1c5d0*/  ISETP.NE.AND P0, PT, R25, 0x2, PT ;  /* 0x000000021900780c */ /* 0x000fc80003f05270 */
[----:B------:R-:W-:Y:S02]  /*1c5e0*/  SEL R11, RZ, 0x1, P0 ;  /* 0x00000001ff0b7807 */ /* 0x000fe40000000000 */
[----:B------:R-:W-:Y:S02]  /*1c5f0*/  SEL R25, R25, RZ, P0 ;  /* 0x000000ff19197207 */ /* 0x000fe40000000000 */
[----:B------:R-:W-:Y:S01]  /*1c600*/  ISETP.GT.AND P0, PT, R7, R6, PT ;  /* 0x000000060700720c */ /* 0x000fe20003f04270 */
[----:B------:R-:W-:Y:S01]  /*1c610*/  IMAD.MOV.U32 R7, RZ, RZ, R10 ;  /* 0x000000ffff077224 */ /* 0x000fe200078e000a */
[----:B------:R-:W-:-:S11]  /*1c620*/  LOP3.LUT R26, R26, R11, RZ, 0x3c, !PT ;  /* 0x0000000b1a1a7212 */ /* 0x000fd600078e3cff */
[----:B------:R-:W-:Y:S05]  /*1c630*/  @P0 BRA `(.L_x_1337) ;  /* 0xfffffff800b40947 */ /* 0x000fea000383ffff */
.L_x_1320:
[----:B------:R-:W-:Y:S05]  /*1c640*/  BSYNC B0 ;  /* 0x0000000000007941 */ /* 0x000fea0003800000 */
.L_x_1319:
[----:B------:R-:W0:Y:S01]  /*1c650*/  LDC.64 R6, c[0x0][0x9e0] ;  /* 0x00027800ff067b82 */ /* 0x000e220000000a00 */
[----:B------:R-:W-:Y:S07]  /*1c660*/  @!P2 WARPSYNC.ALL ;  /* 0x000000000000a948 */ /* 0x000fee0003800000 */
[----:B------:R-:W-:Y:S01]  /*1c670*/  @!P2 BAR.SYNC.DEFER_BLOCKING 0xc, 0x1a0 ;  /* 0x030680000000ab1d */ /* 0x000fe20000010000 */
        /* <DEDUP_REMOVED lines=14> */
.L_x_1340:
[----:B------:R-:W-:-:S13]  /*1c760*/  ISETP.NE.AND P1, PT, R7, 0x1, PT ;  /* 0x000000010700780c */ /* 0x000fda0003f25270 */
[----:B------:R-:W0:Y:S02]  /*1c770*/  @P1 LDC.64 R8, c[0x0][0x9e8] ;  /* 0x00027a00ff081b82 */ /* 0x000e240000000a00 */
[----:B0-----:R-:W-:-:S05]  /*1c780*/  @P1 IMAD.HI.U32 R8, R0, R8, RZ ;  /* 0x0000000800081227 */ /* 0x001fca00078e00ff */
[----:B------:R-:W-:-:S07]  /*1c790*/  @P1 SHF.R.U32.HI R0, RZ, R9, R8 ;  /* 0x00000009ff001219 */ /* 0x000fce0000011608 */
.L_x_1341:
[----:B------:R-:W-:Y:S05]  /*1c7a0*/  BSYNC B0 ;  /* 0x0000000000007941 */ /* 0x000fea0003800000 */
.L_x_1339:
[----:B------:R-:W-:-:S05]  /*1c7b0*/  IMAD R5, R0, R7, R7 ;  /* 0x0000000700057224 */ /* 0x000fca00078e0207 */
[----:B------:R-:W-:-:S07]  /*1c7c0*/  VIMNMX R6, R6, R5, PT ;  /* 0x0000000506067248 */ /* 0x000fce0003fe0100 */
.L_x_1338:
[----:B------:R-:W-:Y:S01]  /*1c7d0*/  VIADD R6, R6, 0x7f ;  /* 0x0000007f06067836 */ /* 0x000fe20000000000 */
[----:B------:R-:W-:-:S04]  /*1c7e0*/  ULDC UR4, c[0x0][0x9dc] ;  /* 0x0002770000047ab9 */ /* 0x000fc80000000800 */
[----:B------:R-:W-:-:S04]  /*1c7f0*/  SHF.R.S32.HI R5, RZ, 0x1f, R6 ;  /* 0x0000001fff057819 */ /* 0x000fc80000011406 */
[----:B------:R-:W-:-:S04]  /*1c800*/  LEA.HI R5, R5, R6, RZ, 0x7 ;  /* 0x0000000605057211 */ /* 0x000fc800078f38ff */
[----:B------:R-:W-:-:S04]  /*1c810*/  SHF.R.S32.HI R0, RZ, 0x7, R5 ;  /* 0x00000007ff007819 */ /* 0x000fc80000011405 */
[----:B------:R-:W-:Y:S01]  /*1c820*/  VIMNMX R8, R3, R0, PT ;  /* 0x0000000003087248 */ /* 0x000fe20003fe0100 */
[----:B------:R-:W-:-:S04]  /*1c830*/  VIADD R0, R4, -UR4 ;  /* 0x8000000404007c36 */ /* 0x000fc80008000000 */
[----:B------:R0:W-:Y:S01]  /*1c840*/  STL [R1], R8 ;  /* 0x0000000801007387 */ /* 0x0001e20000100800 */
[----:B------:R-:W-:Y:S05]  /*1c850*/  @!P0 BRA `(.L_x_1342) ;  /* 0x0000000000448947 */ /* 0x000fea0003800000 */
[----:B------:R-:W-:Y:S01]  /*1c860*/  ISETP.GT.AND P0, PT, R4, -0x1, PT ;  /* 0xffffffff0400780c */ /* 0x000fe20003f04270 */
[----:B------:R-:W-:-:S12]  /*1c870*/  BSSY B0, `(.L_x_1343) ;  /* 0x000000d000007945 */ /* 0x000fd80003800000 */
[----:B------:R-:W-:Y:S05]  /*1c880*/  @P0 BRA `(.L_x_1344) ;  /* 0x00000000001c0947 */ /* 0x000fea0003800000 */
[----:B------:R-:W-:Y:S02]  /*1c890*/  ISETP.NE.AND P0, PT, R7, 0x1, PT ;  /* 0x000000010700780c */ /* 0x000fe40003f05270 */
[----:B------:R-:W-:-:S11]  /*1c8a0*/  LOP3.LUT R5, RZ, R4, RZ, 0x33, !PT ;  /* 0x00000004ff057212 */ /* 0x000fd600078e33ff */
[----:B------:R-:W2:Y:S02]  /*1c8b0*/  @P0 LDC.64 R2, c[0x0][0x9e8] ;  /* 0x00027a00ff020b82 */ /* 0x000ea40000000a00 */
[----:B--2---:R-:W-:-:S05]  /*1c8c0*/  @P0 IMAD.HI.U32 R2, R5, R2, RZ ;  /* 0x0000000205020227 */ /* 0x004fca00078e00ff */
[----:B------:R-:W-:-:S04]  /*1c8d0*/  @P0 SHF.R.U32.HI R5, RZ, R3, R2 ;  /* 0x00000003ff050219 */ /* 0x000fc80000011602 */
[----:B------:R-:W-:Y:S01]  /*1c8e0*/  LOP3.LUT R4, RZ, R5, RZ, 0x33, !PT ;  /* 0x00000005ff047212 */ /* 0x000fe200078e33ff */
[----:B------:R-:W-:Y:S06]  /*1c8f0*/  BRA `(.L_x_1345) ;  /* 0x0000000000107947 */ /* 0x000fec0003800000 */
.L_x_1344:
[----:B------:R-:W-:-:S13]  /*1c900*/  ISETP.NE.AND P0, PT, R7, 0x1, PT ;  /* 0x000000010700780c */ /* 0x000fda0003f05270 */
[----:B------:R-:W2:Y:S02]  /*1c910*/  @P0 LDC.64 R2, c[0x0][0x9e8] ;  /* 0x00027a00ff020b82 */ /* 0x000ea40000000a00 */
[----:B--2---:R-:W-:-:S05]  /*1c920*/  @P0 IMAD.HI.U32 R2, R4, R2, RZ ;  /* 0x0000000204020227 */ /* 0x004fca00078e00ff */
[----:B------:R-:W-:-:S07]  /*1c930*/  @P0 SHF.R.U32.HI R4, RZ, R3, R2 ;  /* 0x00000003ff040219 */ /* 0x000fce0000011602 */
.L_x_1345:
[----:B------:R-:W-:Y:S05]  /*1c940*/  BSYNC B0 ;  /* 0x0000000000007941 */ /* 0x000fea0003800000 */
.L_x_1343:
[----:B------:R-:W-:-:S05]  /*1c950*/  IMAD R7, R4, R7, RZ ;  /* 0x0000000704077224 */ /* 0x000fca00078e02ff */
[----:B------:R-:W-:-:S07]  /*1c960*/  VIMNMX R0, R0, R7, !PT ;  /* 0x0000000700007248 */ /* 0x000fce0007fe0100 */
.L_x_1342:
        /* <DEDUP_REMOVED lines=9> */
[----:B------:R-:W2:Y:S01]  /*1ca00*/  S2R R7, SR_LANEID ;  /* 0x0000000000077919 */ /* 0x000ea20000000000 */
[----:B------:R-:W-:Y:S01]  /*1ca10*/  VOTEU.ANY UR4, UPT, PT ;  /* 0x0000000000047886 */ /* 0x000fe200038e0100 */
[----:B------:R-:W3:Y:S01]  /*1ca20*/  LDC.64 R2, c[0x0][0xc38] ;  /* 0x00030e00ff027b82 */ /* 0x000ee20000000a00 */
[----:B------:R-:W2:Y:S08]  /*1ca30*/  FLO.U32 R0, UR4 ;  /* 0x0000000400007d00 */ /* 0x000eb000080e0000 */
[----:B------:R-:W3:Y:S01]  /*1ca40*/  POPC R5, UR4 ;  /* 0x0000000400057d09 */ /* 0x000ee20008000000 */
[----:B--2---:R-:W-:-:S13]  /*1ca50*/  ISETP.EQ.U32.AND P0, PT, R0, R7, PT ;  /* 0x000000070000720c */ /* 0x004fda0003f02070 */
[----:B---3--:R-:W2:Y:S01]  /*1ca60*/  @P0 ATOMG.E.ADD.STRONG.GPU PT, R3, desc[UR38][R2.64], R5 ;  /* 0x00000005020309a8 */ /* 0x008ea200081ee1e6 */
[----:B------:R-:W3:Y:S02]  /*1ca70*/  S2R R4, SR_LTMASK ;  /* 0x0000000000047919 */ /* 0x000ee40000003900 */
[----:B---3--:R-:W-:-:S04]  /*1ca80*/  LOP3.LUT R4, R4, UR4, RZ, 0xc0, !PT ;  /* 0x0000000404047c12 */ /* 0x008fc8000f8ec0ff */
[----:B------:R-:W3:Y:S01]  /*1ca90*/  POPC R7, R4 ;  /* 0x0000000400077309 */ /* 0x000ee20000000000 */
[----:B--2---:R-:W3:Y:S02]  /*1caa0*/  SHFL.IDX PT, R0, R3, R0, 0x1f ;  /* 0x00001f0003007589 */ /* 0x004ee400000e0000 */
[----:B---3--:R-:W-:Y:S01]  /*1cab0*/  IADD3 R16, R0, UR36, R7 ;  /* 0x0000002400107c10 */ /* 0x008fe2000fffe007 */
[----:B------:R-:W-:Y:S06]  /*1cac0*/  BRA `(.L_x_1348) ;  /* 0x00000028006c7947 */ /* 0x000fec0003800000 */
.L_x_1347:
[----:B------:R-:W2:Y:S01]  /*1cad0*/  S2R R0, SR_CgaCtaId ;  /* 0x0000000000007919 */ /* 0x000ea20000008800 */
[----:B------:R-:W-:-:S04]  /*1cae0*/  MOV R27, 0x400 ;  /* 0x00000400001b7802 */ /* 0x000fc80000000f00 */
[----:B--2---:R-:W-:-:S05]  /*1caf0*/  LEA R27, R0, R27, 0x18 ;  /* 0x0000001b001b7211 */ /* 0x004fca00078ec0ff */
        /* <DEDUP_REMOVED lines=8> */
[----:B------:R-:W2:Y:S01]  /*1cb80*/  LDC.64 R2, c[0x4][R2] ;  /* 0x0100000002027b82 */ /* 0x000ea20000000a00 */
[----:B------:R-:W-:Y:S02]  /*1cb90*/  IMAD.U32 R5, RZ, RZ, UR7 ;  /* 0x00000007ff057e24 */ /* 0x000fe4000f8e00ff */
[----:B------:R-:W-:Y:S02]  /*1cba0*/  IMAD.U32 R6, RZ, RZ, UR8 ;  /* 0x00000008ff067e24 */ /* 0x000fe4000f8e00ff */
[----:B------:R-:W-:-:S02]  /*1cbb0*/  IMAD.U32 R7, RZ, RZ, UR9 ;  /* 0x00000009ff077e24 */ /* 0x000fc4000f8e00ff */
[----:B------:R-:W-:Y:S02]  /*1cbc0*/  IMAD.U32 R10, RZ, RZ, UR4 ;  /* 0x00000004ff0a7e24 */ /* 0x000fe4000f8e00ff */
[----:B------:R-:W-:Y:S02]  /*1cbd0*/  IMAD.U32 R11, RZ, RZ, UR5 ;  /* 0x00000005ff0b7e24 */ /* 0x000fe4000f8e00ff */
[----:B0-----:R-:W-:Y:S02]  /*1cbe0*/  IMAD.MOV.U32 R8, RZ, RZ, 0x70 ;  /* 0x00000070ff087424 */ /* 0x001fe400078e00ff */
[----:B------:R-:W-:Y:S02]  /*1cbf0*/  IMAD.MOV.U32 R12, RZ, RZ, 0x1 ;  /* 0x00000001ff0c7424 */ /* 0x000fe400078e00ff */
[----:B------:R-:W-:-:S07]  /*1cc00*/  IMAD.MOV.U32 R13, RZ, RZ, RZ ;  /* 0x000000ffff0d7224 */ /* 0x000fce00078e00ff */
[----:B------:R-:W-:-:S07]  /*1cc10*/  LEPC R20, `(.L_x_1349) ;  /* 0x000000001014794e */ /* 0x000fce0000000000 */
[----:B-12---:R-:W-:Y:S05]  /*1cc20*/  CALL.ABS.NOINC R2 ;  /* 0x0000000002007343 */ /* 0x006fea0003c00000 */
.L_x_1349:
[----:B------:R-:W-:-:S05]  /*1cc30*/  VIADD R0, R27, 0x400 ;  /* 0x000004001b007836 */ /* 0x000fca0000000000 */
[----:B------:R-:W-:-:S13]  /*1cc40*/  LOP3.LUT P0, RZ, R0, 0x1bf, RZ, 0xc0, !PT ;  /* 0x000001bf00ff7812 */ /* 0x000fda000780c0ff */
[----:B------:R-:W-:Y:S05]  /*1cc50*/  @!P0 BRA `(.L_x_1350) ;  /* 0x0000000000808947 */ /* 0x000fea0003800000 */
[----:B------:R-:W-:Y:S01]  /*1cc60*/  MOV R0, 0x0 ;  /* 0x0000000000007802 */ /* 0x000fe20000000f00 */
[----:B------:R-:W-:Y:S01]  /*1cc70*/  ULDC.64 UR6, c[0x4][0xa8] ;  /* 0x01002a0000067ab9 */ /* 0x000fe20000000a00 */
[----:B------:R-:W-:Y:S01]  /*1cc80*/  ULDC.64 UR8, c[0x4][0xb0] ;  /* 0x01002c0000087ab9 */ /* 0x000fe20000000a00 */
[----:B------:R-:W-:Y:S01]  /*1cc90*/  ULDC.64 UR4, c[0x4][0x38] ;  /* 0x01000e0000047ab9 */ /* 0x000fe20000000a00 */
[----:B------:R2:W3:Y:S01]  /*1cca0*/  LDC.64 R2, c[0x4][R0] ;  /* 0x0100000000027b82 */ /* 0x0004e20000000a00 */
[----:B------:R-:W-:Y:S02]  /*1ccb0*/  IMAD.U32 R4, RZ, RZ, UR6 ;  /* 0x00000006ff047e24 */ /* 0x000fe4000f8e00ff */
[----:B------:R-:W-:Y:S02]  /*1ccc0*/  IMAD.U32 R5, RZ, RZ, UR7 ;  /* 0x00000007ff057e24 */ /* 0x000fe4000f8e00ff */
[----:B------:R-:W-:Y:S02]  /*1ccd0*/  IMAD.U32 R6, RZ, RZ, UR8 ;  /* 0x00000008ff067e24 */ /* 0x000fe4000f8e00ff */
[----:B------:R-:W-:-:S02]  /*1cce0*/  IMAD.U32 R7, RZ, RZ, UR9 ;  /* 0x00000009ff077e24 */ /* 0x000fc4000f8e00ff */
[----:B------:R-:W-:Y:S02]  /*1ccf0*/  IMAD.U32 R10, RZ, RZ, UR4 ;  /* 0x00000004ff0a7e24 */ /* 0x000fe4000f8e00ff */
[----:B------:R-:W-:Y:S02]  /*1cd00*/  IMAD.U32 R11, RZ, RZ, UR5 ;  /* 0x00000005ff0b7e24 */ /* 0x000fe4000f8e00ff */
[----:B0-----:R-:W-:Y:S02]  /*1cd10*/  IMAD.MOV.U32 R8, RZ, RZ, 0x70 ;  /* 0x00000070ff087424 */ /* 0x001fe400078e00ff */
[----:B------:R-:W-:Y:S02]  /*1cd20*/  IMAD.MOV.U32 R12, RZ, RZ, 0x1 ;  /* 0x00000001ff0c7424 */ /* 0x000fe400078e00ff */
[----:B--2---:R-:W-:-:S07]  /*1cd30*/  IMAD.MOV.U32 R13, RZ, RZ, RZ ;  /* 0x000000ffff0d7224 */ /* 0x004fce00078e00ff */
[----:B------:R-:W-:-:S07]  /*1cd40*/  LEPC R20, `(.L_x_1351) ;  /* 0x000000001014794e */ /* 0x000fce0000000000 */
[----:B-1-3--:R-:W-:Y:S05]  /*1cd50*/  CALL.ABS.NOINC R2 ;  /* 0x0000000002007343 */ /* 0x00afea0003c00000 */
.L_x_1351:
        /* <DEDUP_REMOVED lines=16> */
.L_x_1350:
[----:B------:R-:W2:Y:S01]  /*1ce60*/  LDL.LU R20, [R1+0x8] ;  /* 0x0000080001147983 */ /* 0x000ea20000300800 */
[----:B------:R-:W-:Y:S01]  /*1ce70*/  ULDC.64 UR4, c[0x0][0x9f8] ;  /* 0x00027e0000047ab9 */ /* 0x000fe20000000a00 */
[----:B------:R-:W3:Y:S01]  /*1ce80*/  LDC R0, c[0x0][0x428] ;  /* 0x00010a00ff007b82 */ /* 0x000ee20000000800 */
[----:B------:R-:W-:Y:S01]  /*1ce90*/  ISETP.NE.U32.AND P0, PT, RZ, UR4, PT ;  /* 0x00000004ff007c0c */ /* 0x000fe2000bf05070 */
[----:B------:R-:W-:-:S03]  /*1cea0*/  IMAD.MOV.U32 R6, RZ, RZ, R19 ;  /* 0x000000ffff067224 */ /* 0x000fc600078e0013 */
[----:B------:R-:W-:Y:S01]  /*1ceb0*/  ISETP.NE.AND.EX P0, PT, RZ, UR5, PT, P0 ;  /* 0x00000005ff007c0c */ /* 0x000fe2000bf05300 */
[----:B------:R-:W-:-:S12]  /*1cec0*/  ULDC.64 UR4, c[0x0][0xa00] ;  /* 0x0002800000047ab9 */ /* 0x000fd80000000a00 */
[----:B------:R-:W4:Y:S02]  /*1ced0*/  @P0 LDC.64 R2, c[0x0][0x9f8] ;  /* 0x00027e00ff020b82 */ /* 0x000f240000000a00 */
[----:B----4-:R-:W-:-:S05]  /*1cee0*/  @P0 IMAD.WIDE R2, R19, 0x4, R2 ;  /* 0x0000000413020825 */ /* 0x010fca00078e0202 */
[----:B------:R4:W5:Y:S01]  /*1cef0*/  @P0 LDG.E R6, desc[UR38][R2.64] ;  /* 0x0000002602060981 */ /* 0x000962000c1e1900 */
[----:B---3--:R-:W-:Y:S01]  /*1cf00*/  ISETP.NE.AND P0, PT, R0, 0x1, PT ;  /* 0x000000010000780c */ /* 0x008fe20003f05270 */
[----:B------:R-:W-:Y:S01]  /*1cf10*/  IMAD.MOV.U32 R0, RZ, RZ, R18 ;  /* 0x000000ffff007224 */ /* 0x000fe200078e0012 */
[----:B------:R-:W-:-:S04]  /*1cf20*/  ISETP.NE.AND P6, PT, R28, RZ, PT ;  /* 0x000000ff1c00720c */ /* 0x000fc80003fc5270 */
[----:B------:R-:W-:-:S07]  /*1cf30*/  PLOP3.LUT P1, PT, P6, PT, PT, 0x8, 0x0 ;  /* 0x000000000000781c */ /* 0x000fce000372e170 */
[----:B------:R-:W3:Y:S02]  /*1cf40*/  @P0 LDC R5, c[0x0][0x42c] ;  /* 0x00010b00ff050b82 */ /* 0x000ee40000000800 */
[----:B------:R-:W-:-:S05]  /*1cf50*/  VOTEU.ALL UP1, P6 ;  /* 0x00000000003f7886 */ /* 0x000fca0003020000 */
[----:B------:R-:W-:Y:S01]  /*1cf60*/  @!UP1 UIADD3 UR8, UP0, UR40, 0x270, URZ ;  /* 0x0000027028089890 */ /* 0x000fe2000ff1e03f */
[----:B------:R-:W0:Y:S03]  /*1cf70*/  @P0 LDC R4, c[0x0][0x430] ;  /* 0x00010c00ff040b82 */ /* 0x000e260000000800 */
[----:B------:R-:W-:-:S03]  /*1cf80*/  @!UP1 UIADD3.X UR9, URZ, UR41, URZ, UP0, !UPT ;  /* 0x000000293f099290 */ /* 0x000fc600087fe43f */
[----:B------:R-:W-:Y:S01]  /*1cf90*/  VOTEU.ALL UP0, P6 ;  /* 0x00000000003f7886 */ /* 0x000fe20003000000 */
[----:B---3--:R-:W-:-:S05]  /*1cfa0*/  @P0 IMAD.HI.U32 R5, R18, R5, RZ ;  /* 0x0000000512050227 */ /* 0x008fca00078e00ff */
[----:B0-----:R-:W-:Y:S02]  /*1cfb0*/  @P0 SHF.R.U32.HI R0, RZ, R4, R5 ;  /* 0x00000004ff000219 */ /* 0x001fe40000011605 */
[----:B------:R-:W-:-:S04]  /*1cfc0*/  ISETP.NE.U32.AND P0, PT, RZ, UR4, PT ;  /* 0x00000004ff007c0c */ /* 0x000fc8000bf05070 */
[----:B------:R-:W-:-:S04]  /*1cfd0*/  ISETP.NE.AND.EX P0, PT, RZ, UR5, PT, P0 ;  /* 0x00000005ff007c0c */ /* 0x000fc8000bf05300 */
[----:B------:R-:W-:Y:S01]  /*1cfe0*/  SEL R9, R19, RZ, !P0 ;  /* 0x000000ff13097207 */ /* 0x000fe20004000000 */
[----:B--2-4-:R-:W-:-:S08]  /*1cff0*/  IMAD R17, R17, 0xc0, R20 ;  /* 0x000000c011117824 */ /* 0x014fd000078e0214 */
.L_x_1352:
        /* <DEDUP_REMOVED lines=14> */
.L_x_1353:
        /* <DEDUP_REMOVED lines=13> */
.L_x_1354:
        /* <DEDUP_REMOVED lines=9> */
[----:B------:R-:W2:Y:S01]  /*1d240*/  LDL R4, [R1] ;  /* 0x0000000001047983 */ /* 0x000ea20000100800 */
[----:B------:R-:W0:Y:S01]  /*1d250*/  LDC.64 R2, c[0x0][0x3f8] ;  /* 0x0000fe00ff027b82 */ /* 0x000e220000000a00 */
[----:B------:R-:W-:Y:S02]  /*1d260*/  ULDC.64 UR4, c[0x0][0xa08] ;  /* 0x0002820000047ab9 */ /* 0x000fe40000000a00 */
[----:B0-----:R-:W-:Y:S01]  /*1d270*/  LOP3.LUT P0, RZ, R2, UR4, RZ, 0xfc, !PT ;  /* 0x0000000402ff7c12 */ /* 0x001fe2000f80fcff */
[----:B------:R-:W-:-:S03]  /*1d280*/  UMOV UR4, 0xffffffff ;  /* 0xffffffff00047882 */ /* 0x000fc60000000000 */
[----:B------:R-:W-:-:S04]  /*1d290*/  LOP3.LUT P0, RZ, R3, UR5, RZ, 0xfc, P0 ;  /* 0x0000000503ff7c12 */ /* 0x000fc8000800fcff */
[----:B-----5:R-:W-:Y:S01]  /*1d2a0*/  SEL R8, R6, RZ, !P0 ;  /* 0x000000ff06087207 */ /* 0x020fe20004000000 */
[----:B--2---:R-:W-:Y:S01]  /*1d2b0*/  VIADD R7, R4, 0xffffffff ;  /* 0xffffffff04077836 */ /* 0x004fe20000000000 */
[----:B------:R-:W-:Y:S07]  /*1d2c0*/  BRA.DIV UR4, `(.L_x_1355) ;  /* 0x0000003e04707947 */ /* 0x000fee000b800000 */
.L_x_1466:
[----:B------:R-:W-:Y:S01]  /*1d2d0*/  UMOV UR4, 0xffffffff ;  /* 0xffffffff00047882 */ /* 0x000fe20000000000 */
[----:B------:R-:W-:Y:S02]  /*1d2e0*/  SHF.R.S32.HI R12, RZ, 0x1f, R6 ;  /* 0x0000001fff0c7819 */ /* 0x000fe40000011406 */
[----:B------:R-:W-:Y:S05]  /*1d2f0*/  BRA.DIV UR4, `(.L_x_1356) ;  /* 0x0000003e04987947 */ /* 0x000fea000b800000 */
[----:B------:R-:W-:-:S13]  /*1d300*/  ELECT P6, URZ, PT ;  /* 0x00000000003f782f */ /* 0x000fda00038c0000 */
.L_x_1469:
[----:B------:R-:W-:Y:S05]  /*1d310*/  @!P6 BRA `(.L_x_1357) ;  /* 0x0000000000f4e947 */ /* 0x000fea0003800000 */
[----:B------:R-:W-:-:S04]  /*1d320*/  ISETP.NE.U32.AND P0, PT, R2, RZ, PT ;  /* 0x000000ff0200720c */ /* 0x000fc80003f05070 */
        /* <DEDUP_REMOVED lines=10> */
[----:B------:R-:W-:-:S05]  /*1d3d0*/  @P0 SHF.R.U32.HI R4, RZ, R5, R10 ;  /* 0x00000005ff040219 */ /* 0x000fca000001160a */
[----:B------:R-:W-:-:S04]  /*1d3e0*/  IMAD.MOV R5, RZ, RZ, -R4 ;  /* 0x000000ffff057224 */ /* 0x000fc800078e0a04 */
[----:B------:R-:W-:Y:S01]  /*1d3f0*/  IMAD R7, R8, R5, R7 ;  /* 0x0000000508077224 */ /* 0x000fe200078e0207 */
[----:B------:R-:W-:-:S03]  /*1d400*/  SHF.R.S32.HI R5, RZ, 0x1f, R4 ;  /* 0x0000001fff057819 */ /* 0x000fc60000011404 */
[----:B------:R-:W-:-:S04]  /*1d410*/  IMAD.WIDE.U32 R4, R6, UR4, R4 ;  /* 0x0000000406047c25 */ /* 0x000fc8000f8e0004 */
[----:B------:R-:W-:Y:S01]  /*1d420*/  IMAD.IADD R11, R5, 0x1, R11 ;  /* 0x00000001050b7824 */ /* 0x000fe200078e020b */
[----:B------:R-:W-:-:S04]  /*1d430*/  LEA R10, P0, R4, R2, 0x2 ;  /* 0x00000002040a7211 */ /* 0x000fc800078010ff */
[----:B------:R-:W-:-:S05]  /*1d440*/  LEA.HI.X R11, R4, R3, R11, 0x2, P0 ;  /* 0x00000003040b7211 */ /* 0x000fca00000f140b */
[----:B------:R0:W5:Y:S04]  /*1d450*/  LDG.E R8, desc[UR38][R10.64] ;  /* 0x000000260a087981 */ /* 0x000168000c1e1900 */
.L_x_1358:
[----:B------:R-:W-:Y:S01]  /*1d460*/  IMAD R5, R22, 0x8, R27 ;  /* 0x0000000816057824 */ /* 0x000fe200078e021b */
[----:B------:R-:W-:-:S04]  /*1d470*/  SHF.L.U32 R4, R24, 0x1f, RZ ;  /* 0x0000001f18047819 */ /* 0x000fc800000006ff */
[----:B------:R-:W2:Y:S02]  /*1d480*/  SYNCS.PHASECHK.TRANS64.TRYWAIT P0, [R5+URZ+0x2d840], R4 ;  /* 0x02d84004050075a7 */ /* 0x000ea4000800017f */
[----:B--2---:R-:W-:Y:S05]  /*1d490*/  @!P0 BRA `(.L_x_1359) ;  /* 0x0000003c00508947 */ /* 0x004fea0003800000 */
.L_x_1470:
        /* <DEDUP_REMOVED lines=9> */
.L_x_1360:
        /* <DEDUP_REMOVED lines=27> */
[----:B0-----:R-:W-:Y:S01]  /*1d6e0*/  NOP ;  /* 0x0000000000007918 */ /* 0x001fe20000000000 */
.L_x_1357:
        /* <DEDUP_REMOVED lines=30> */
[----:B---3--:R-:W-:Y:S01]  /*1d8d0*/  @P0 R2UR UR13, R9 ;  /* 0x00000000090d02ca */ /* 0x008fe200000e0000 */
[----:B------:R-:W-:Y:S01]  /*1d8e0*/  UIADD3 UR8, UR24, 0x12400, URZ ;  /* 0x0001240018087890 */ /* 0x000fe2000fffe03f */
[----:B------:R-:W-:Y:S01]  /*1d8f0*/  @P0 R2UR UR12, R18 ;  /* 0x00000000120c02ca */ /* 0x000fe200000e0000 */
[----:B------:R-:W-:Y:S01]  /*1d900*/  UMOV UR10, 0x40 ;  /* 0x00000040000a7882 */ /* 0x000fe20000000000 */
[----:B------:R-:W-:-:S13]  /*1d910*/  @P0 R2UR UR11, R17 ;  /* 0x00000000110b02ca */ /* 0x000fda00000e0000 */
[----:B------:R4:W-:Y:S01]  /*1d920*/  UTMALDG.4D [UR8], [UR4], desc[UR22] ;  /* 0x00001608040075b4 */ /* 0x0009e20008019000 */
[----:B--2---:R-:W-:-:S05]  /*1d930*/  VIADD R5, R5, 0x1 ;  /* 0x0000000105057836 */ /* 0x004fca0000000000 */
[----:B0-----:R-:W-:Y:S01]  /*1d940*/  LEA.HI R4, R5, R5, RZ, 0x1 ;  /* 0x0000000505047211 */ /* 0x001fe200078f08ff */
[----:B------:R4:W-:Y:S03]  /*1d950*/  STL [R1+0x4], R5 ;  /* 0x0000040501007387 */ /* 0x0009e60000100800 */
[----:B------:R-:W-:-:S05]  /*1d960*/  LOP3.LUT R4, R4, 0xfffffffe, RZ, 0xc0, !PT ;  /* 0xfffffffe04047812 */ /* 0x000fca00078ec0ff */
[----:B------:R-:W-:-:S05]  /*1d970*/  IMAD.IADD R4, R5, 0x1, -R4 ;  /* 0x0000000105047824 */ /* 0x000fca00078e0a04 */
[----:B------:R-:W-:-:S04]  /*1d980*/  SHF.L.U32 R4, R4, 0x1f, RZ ;  /* 0x0000001f04047819 */ /* 0x000fc800000006ff */
[----:B------:R-:W0:Y:S02]  /*1d990*/  SYNCS.PHASECHK.TRANS64.TRYWAIT P0, [R27+URZ+0x2d820], R4 ;  /* 0x02d820041b0075a7 */ /* 0x000e24000800017f */
[----:B0---4-:R-:W-:Y:S05]  /*1d9a0*/  @!P0 BRA `(.L_x_1362) ;  /* 0x0000003800208947 */ /* 0x011fea0003800000 */
.L_x_1471:
[----:B------:R-:W-:Y:S05]  /*1d9b0*/  BSYNC B0 ;  /* 0x0000000000007941 */ /* 0x000fea0003800000 */
.L_x_1361:
[----:B------:R-:W2:Y:S01]  /*1d9c0*/  LDL R5, [R1] ;  /* 0x0000000001057983 */ /* 0x000ea20000100800 */
[----:B------:R-:W-:Y:S01]  /*1d9d0*/  BSSY B0, `(.L_x_1363) ;  /* 0x0000169000007945 */ /* 0x000fe20003800000 */
[----:B--2---:R-:W-:-:S05]  /*1d9e0*/  VIADD R9, R5, 0xfffffffe ;  /* 0xfffffffe05097836 */ /* 0x004fca0000000000 */
[----:B------:R-:W-:-:S13]  /*1d9f0*/  ISETP.GE.AND P0, PT, R9, R29, PT ;  /* 0x0000001d0900720c */ /* 0x000fda0003f06270 */
[----:B------:R-:W-:Y:S05]  /*1da00*/  @!P0 BRA `(.L_x_1364) ;  /* 0x0000001400948947 */ /* 0x000fea0003800000 */
[----:B0-----:R-:W-:Y:S01]  /*1da10*/  IMAD.MOV R4, RZ, RZ, -R5 ;  /* 0x000000ffff047224 */ /* 0x001fe200078e0a05 */
[----:B------:R-:W-:Y:S01]  /*1da20*/  LOP3.LUT R13, RZ, R29, RZ, 0x33, !PT ;  /* 0x0000001dff0d7212 */ /* 0x000fe200078e33ff */
[----:B------:R-:W-:Y:S03]  /*1da30*/  BSSY B1, `(.L_x_1365) ;  /* 0x0000079000017945 */ /* 0x000fe60003800000 */
[----:B------:R-:W-:-:S05]  /*1da40*/  VIADDMNMX R13, R4, 0x1, R13, !PT ;  /* 0x00000001040d7846 */ /* 0x000fca000780010d */
        /* <DEDUP_REMOVED lines=33> */
.L_x_1369:
[----:B0-----:R-:W-:Y:S01]  /*1dc60*/  IMAD R3, R10, 0x8, R27 ;  /* 0x000000080a037824 */ /* 0x001fe200078e021b */
[----:B------:R-:W-:-:S04]  /*1dc70*/  SHF.L.U32 R2, R14, 0x1f, RZ ;  /* 0x0000001f0e027819 */ /* 0x000fc800000006ff */
[----:B------:R-:W0:Y:S02]  /*1dc80*/  SYNCS.PHASECHK.TRANS64.TRYWAIT P0, [R3+URZ+0x2d840], R2 ;  /* 0x02d84002030075a7 */ /* 0x000e24000800017f */
[----:B0-----:R-:W-:Y:S05]  /*1dc90*/  @!P0 BRA `(.L_x_1370) ;  /* 0x0000003400788947 */ /* 0x001fea0003800000 */
.L_x_1472:
        /* <DEDUP_REMOVED lines=9> */
.L_x_1371:
        /* <DEDUP_REMOVED lines=31> */
.L_x_1473:
[----:B------:R-:W-:Y:S05]  /*1df20*/  @P1 BRA `(.L_x_1373) ;  /* 0x0000000000181947 */ /* 0x000fea0003800000 */
[----:B------:R-:W-:Y:S01]  /*1df30*/  ISETP.NE.AND P0, PT, R28, RZ, PT ;  /* 0x000000ff1c00720c */ /* 0x000fe20003f05270 */
[----:B0-----:R-:W-:Y:S02]  /*1df40*/  IMAD R2, R22, 0x8, R27 ;  /* 0x0000000816027824 */ /* 0x001fe400078e021b */
[----:B------:R-:W-:-:S04]  /*1df50*/  IMAD.MOV.U32 R3, RZ, RZ, 0x6000 ;  /* 0x00006000ff037424 */ /* 0x000fc800078e00ff */
[----:B------:R2:W-:Y:S06]  /*1df60*/  SYNCS.ARRIVE.TRANS64 RZ, [R2+URZ+0x2d850], R3 ;  /* 0x02d8500302ff79a7 */ /* 0x0005ec000800003f */
[----:B------:R-:W-:Y:S05]  /*1df70*/  @!P0 BRA `(.L_x_1373) ;  /* 0x0000000000048947 */ /* 0x000fea0003800000 */
[----:B------:R-:W-:Y:S01]  /*1df80*/  BPT.TRAP 0x1 ;  /* 0x000000040000795c */ /* 0x000fe20000300000 */
.L_x_1373:
        /* <DEDUP_REMOVED lines=30> */
.L_x_1368:
[----:B------:R-:W-:Y:S05]  /*1e170*/  BSYNC B2 ;  /* 0x0000000000027941 */ /* 0x000fea0003800000 */
.L_x_1367:
[----:B------:R-:W2:Y:S01]  /*1e180*/  LDL R2, [R1] ;  /* 0x0000000001027983 */ /* 0x000ea20000100800 */
[----:B------:R-:W-:Y:S02]  /*1e190*/  IMAD.MOV.U32 R22, RZ, RZ, R10 ;  /* 0x000000ffff167224 */ /* 0x000fe400078e000a */
[----:B------:R-:W-:Y:S02]  /*1e1a0*/  IMAD.MOV.U32 R24, RZ, RZ, R14 ;  /* 0x000000ffff187224 */ /* 0x000fe400078e000e */
[----:B--2---:R-:W-:-:S07]  /*1e1b0*/  VIADD R9, R2, 0xfffffffd ;  /* 0xfffffffd02097836 */ /* 0x004fce0000000000 */
.L_x_1366:
[----:B------:R-:W-:Y:S05]  /*1e1c0*/  BSYNC B1 ;  /* 0x0000000000017941 */ /* 0x000fea0003800000 */
.L_x_1365:
[----:B------:R-:W2:Y:S01]  /*1e1d0*/  LDL.LU R2, [R1] ;  /* 0x0000000001027983 */ /* 0x000ea20000300800 */
[----:B------:R-:W-:Y:S01]  /*1e1e0*/  VIADD R13, R13, 0xfffffffe ;  /* 0xfffffffe0d0d7836 */ /* 0x000fe20000000000 */
[----:B--2---:R-:W-:-:S04]  /*1e1f0*/  LOP3.LUT R2, RZ, R2, RZ, 0x33, !PT ;  /* 0x00000002ff027212 */ /* 0x004fc800078e33ff */
[----:B------:R-:W-:-:S13]  /*1e200*/  ISETP.NE.AND P0, PT, R13, R2, PT ;  /* 0x000000020d00720c */ /* 0x000fda0003f05270 */
[----:B------:R-:W-:Y:S05]  /*1e210*/  @!P0 BRA `(.L_x_1364) ;  /* 0x0000000c00908947 */ /* 0x000fea0003800000 */
[----:B------:R-:W-:-:S07]  /*1e220*/  IMAD.MOV.U32 R4, RZ, RZ, R8 ;  /* 0x000000ffff047224 */ /* 0x000fce00078e0008 */
.L_x_1388:
[----:B------:R-:W-:Y:S01]  /*1e230*/  VIADD R10, R22, 0x1 ;  /* 0x00000001160a7836 */ /* 0x000fe20000000000 */
[----:B------:R-:W-:Y:S05]  /*1e240*/  YIELD ;  /* 0x0000000000007946 */ /* 0x000fea0003800000 */
[----:B------:R-:W-:Y:S01]  /*1e250*/  ISETP.NE.AND P0, PT, R10, 0x2, PT ;  /* 0x000000020a00780c */ /* 0x000fe20003f05270 */
[----:B------:R-:W-:Y:S03]  /*1e260*/  BSSY B1, `(.L_x_1374) ;  /* 0x000006c000017945 */ /* 0x000fe60003800000 */
[----:B0-----:R-:W-:-:S02]  /*1e270*/  SEL R11, RZ, 0x1, P0 ;  /* 0x00000001ff0b7807 */ /* 0x001fc40000000000 */
[----:B------:R-:W-:Y:S02]  /*1e280*/  SEL R10, R10, RZ, P0 ;  /* 0x000000ff0a0a7207 */ /* 0x000fe40000000000 */
[----:B------:R-:W-:Y:S01]  /*1e290*/  LOP3.LUT R11, R24, R11, RZ, 0x3c, !PT ;  /* 0x0000000b180b7212 */ /* 0x000fe200078e3cff */
[----:B--2---:R-:W-:Y:S06]  /*1e2a0*/  @!P6 BRA `(.L_x_1375) ;  /* 0x00000004009ce947 */ /* 0x004fec0003800000 */
        /* <DEDUP_REMOVED lines=23> */
.L_x_1376:
[----:B------:R-:W-:Y:S01]  /*1e420*/  IMAD R3, R10, 0x8, R27 ;  /* 0x000000080a037824 */ /* 0x000fe200078e021b */
[----:B------:R-:W-:-:S04]  /*1e430*/  SHF.L.U32 R2, R11, 0x1f, RZ ;  /* 0x0000001f0b027819 */ /* 0x000fc800000006ff */
[----:B------:R-:W2:Y:S02]  /*1e440*/  SYNCS.PHASECHK.TRANS64.TRYWAIT P0, [R3+URZ+0x2d840], R2 ;  /* 0x02d84002030075a7 */ /* 0x000ea4000800017f */
[----:B--2---:R-:W-:Y:S05]  /*1e450*/  @!P0 BRA `(.L_x_1377) ;  /* 0x0000002c00b08947 */ /* 0x004fea0003800000 */
.L_x_1474:
        /* <DEDUP_REMOVED lines=9> */
.L_x_1378:
        /* <DEDUP_REMOVED lines=31> */
.L_x_1475:
[----:B------:R-:W-:Y:S05]  /*1e6e0*/  @P0 BRA `(.L_x_1380) ;  /* 0x0000000000140947 */ /* 0x000fea0003800000 */
[----:B------:R-:W-:Y:S01]  /*1e6f0*/  ISETP.NE.AND P1, PT, R28, RZ, PT ;  /* 0x000000ff1c00720c */ /* 0x000fe20003f25270 */
[----:B------:R-:W-:-:S04]  /*1e700*/  IMAD.MOV.U32 R2, RZ, RZ, 0x6000 ;  /* 0x00006000ff027424 */ /* 0x000fc800078e00ff */
[----:B------:R2:W-:Y:S08]  /*1e710*/  SYNCS.ARRIVE.TRANS64 RZ, [R3+URZ+0x50], R2 ;  /* 0x0000500203ff79a7 */ /* 0x0005f0000800003f */
[----:B------:R-:W-:Y:S05]  /*1e720*/  @!P1 BRA `(.L_x_1380) ;  /* 0x0000000000049947 */ /* 0x000fea0003800000 */
[----:B------:R-:W-:Y:S01]  /*1e730*/  BPT.TRAP 0x1 ;  /* 0x000000040000795c */ /* 0x000fe20000300000 */
.L_x_1380:
        /* <DEDUP_REMOVED lines=30> */
.L_x_1375:
[----:B------:R-:W-:Y:S05]  /*1e920*/  BSYNC B1 ;  /* 0x0000000000017941 */ /* 0x000fea0003800000 */
.L_x_1374:
[----:B------:R-:W-:Y:S01]  /*1e930*/  VIADD R22, R10, 0x1 ;  /* 0x000000010a167836 */ /* 0x000fe20000000000 */
[----:B------:R-:W-:Y:S01]  /*1e940*/  BSSY B1, `(.L_x_1381) ;  /* 0x000006e000017945 */ /* 0x000fe20003800000 */
[----:B------:R-:W-:-:S03]  /*1e950*/  VIADD R13, R9, 0xffffffff ;  /* 0xffffffff090d7836 */ /* 0x000fc60000000000 */
[----:B------:R-:W-:-:S04]  /*1e960*/  ISETP.NE.AND P0, PT, R22, 0x2, PT ;  /* 0x000000021600780c */ /* 0x000fc80003f05270 */
[----:B0-----:R-:W-:Y:S02]  /*1e970*/  SEL R24, RZ, 0x1, P0 ;  /* 0x00000001ff187807 */ /* 0x001fe40000000000 */
        /* <DEDUP_REMOVED lines=9> */
[----:B------:R-:W-:Y:S01]  /*1ea10*/  ULDC.64 UR6, c[0x0][0x408] ;  /* 0x0001020000067ab9 */ /* 0x000fe20000000a00 */
[----:B0-----:R-:W-:-:S13]  /*1ea20*/  ISETP.NE.AND P0, PT, R5, 0x1, PT ;  /* 0x000000010500780c */ /* 0x001fda0003f05270 */
[----:B--2---:R-:W0:Y:S02]  /*1ea30*/  @P0 LDC.64 R2, c[0x0][0x420] ;  /* 0x00010800ff020b82 */ /* 0x004e240000000a00 */
[----:B0-----:R-:W-:-:S04]  /*1ea40*/  @P0 IMAD.HI.U32 R4, R13, R2, RZ ;  /* 0x000000020d040227 */ /* 0x001fc800078e00ff */
        /* <DEDUP_REMOVED lines=8> */
[----:B------:R-:W-:-:S03]  /*1ead0*/  LEA R4, P0, R2, UR4, 0x2 ;  /* 0x0000000402047c11 */ /* 0x000fc6000f8010ff */
[----:B------:R-:W-:-:S05]  /*1eae0*/  IMAD.IADD R5, R5, 0x1, R3 ;  /* 0x0000000105057824 */ /* 0x000fca00078e0203 */
[----:B------:R-:W-:-:S05]  /*1eaf0*/  LEA.HI.X R5, R2, UR5, R5, 0x2, P0 ;  /* 0x0000000502057c11 */ /* 0x000fca00080f1405 */
[----:B------:R0:W5:Y:S02]  /*1eb00*/  LDG.E R4, desc[UR38][R4.64] ;  /* 0x0000002604047981 */ /* 0x000164000c1e1900 */
.L_x_1383:
[----:B--2---:R-:W-:Y:S01]  /*1eb10*/  IMAD R2, R22, 0x8, R27 ;  /* 0x0000000816027824 */ /* 0x004fe200078e021b */
[----:B------:R-:W-:-:S04]  /*1eb20*/  SHF.L.U32 R3, R24, 0x1f, RZ ;  /* 0x0000001f18037819 */ /* 0x000fc800000006ff */
[----:B------:R-:W2:Y:S02]  /*1eb30*/  SYNCS.PHASECHK.TRANS64.TRYWAIT P0, [R2+URZ+0x2d840], R3 ;  /* 0x02d84003020075a7 */ /* 0x000ea4000800017f */
[----:B--2---:R-:W-:Y:S05]  /*1eb40*/  @!P0 BRA `(.L_x_1384) ;  /* 0x00000028001c8947 */ /* 0x004fea0003800000 */
.L_x_1476:
        /* <DEDUP_REMOVED lines=9> */
.L_x_1385:
[----:B0-2---:R-:W-:Y:S01]  /*1ebe0*/  VIADD R3, R27, 0x2d800 ;  /* 0x0002d8001b037836 */ /* 0x005fe20000000000 */
[----:B------:R-:W-:Y:S01]  /*1ebf0*/  R2UR UR11, R14 ;  /* 0x000000000e0b72ca */ /* 0x000fe200000e0000 */
[----:B------:R-:W-:Y:S01]  /*1ec00*/  UIADD3 UR4, UP0, UR40, 0x370, URZ ;  /* 0x0000037028047890 */ /* 0x000fe2000ff1e03f */
[----:B------:R-:W-:Y:S01]  /*1ec10*/  R2UR UR5, R23 ;  /* 0x00000000170572ca */ /* 0x000fe200000e0000 */
[----:B------:R-:W-:Y:S01]  /*1ec20*/  IMAD R2, R22, 0x8, R3 ;  /* 0x0000000816027824 */ /* 0x000fe200078e0203 */
[----:B------:R-:W-:Y:S01]  /*1ec30*/  R2UR UR12, R0 ;  /* 0x00000000000c72ca */ /* 0x000fe200000e0000 */
[----:B------:R-:W-:Y:S01]  /*1ec40*/  UMOV UR10, URZ ;  /* 0x0000003f000a7c82 */ /* 0x000fe20008000000 */
[----:B-----5:R-:W-:Y:S01]  /*1ec50*/  R2UR UR13, R4 ;  /* 0x00000000040d72ca */ /* 0x020fe200000e0000 */
[----:B------:R-:W-:Y:S01]  /*1ec60*/  UMOV UR6, 0x0 ;  /* 0x0000000000067882 */ /* 0x000fe20000000000 */
[----:B------:R-:W-:Y:S01]  /*1ec70*/  R2UR UR9, R2 ;  /* 0x00000000020972ca */ /* 0x000fe200000e0000 */
[----:B------:R-:W-:Y:S01]  /*1ec80*/  IMAD R2, R22, 0x6000, R27 ;  /* 0x0000600016027824 */ /* 0x000fe200078e021b */
[----:B------:R-:W-:Y:S01]  /*1ec90*/  UMOV UR7, 0x14f00000 ;  /* 0x14f0000000077882 */ /* 0x000fe20000000000 */
[----:B------:R-:W-:Y:S01]  /*1eca0*/  UMOV UR17, 0x20 ;  /* 0x0000002000117882 */ /* 0x000fe20000000000 */
[----:B------:R-:W-:Y:S01]  /*1ecb0*/  UMOV UR18, 0x40 ;  /* 0x0000004000127882 */ /* 0x000fe20000000000 */
[----:B------:R-:W-:-:S02]  /*1ecc0*/  SHF.L.U32 R11, R11, 0x1f, RZ ;  /* 0x0000001f0b0b7819 */ /* 0x000fc400000006ff */
[----:B------:R-:W-:Y:S01]  /*1ecd0*/  R2UR UR8, R2 ;  /* 0x00000000020872ca */ /* 0x000fe200000e0000 */
[----:B------:R-:W-:Y:S01]  /*1ece0*/  ULEA UR11, UR11, UR5, 0x7 ;  /* 0x000000050b0b7291 */ /* 0x000fe2000f8e383f */
[----:B------:R-:W-:Y:S01]  /*1ecf0*/  IMAD R2, R10, 0x8, R3 ;  /* 0x000000080a027824 */ /* 0x000fe200078e0203 */
[----:B------:R-:W-:-:S03]  /*1ed00*/  UIADD3.X UR5, URZ, UR41, URZ, UP0, !UPT ;  /* 0x000000293f057290 */ /* 0x000fc600087fe43f */
[----:B------:R-:W-:-:S07]  /*1ed10*/  UIADD3 UR9, UR9, 0x30, URZ ;  /* 0x0000003009097890 */ /* 0x000fce000fffe03f */
[----:B------:R-:W-:Y:S02]  /*1ed20*/  UIADD3 UR14, UR8, 0x15400, URZ ;  /* 0x00015400080e7890 */ /* 0x000fe4000fffe03f */
[----:B------:R-:W-:Y:S02]  /*1ed30*/  UIADD3 UR15, UR8, 0x17400, URZ ;  /* 0x00017400080f7890 */ /* 0x000fe4000fffe03f */
[----:B------:R-:W-:-:S03]  /*1ed40*/  UIADD3 UR16, UR8, 0x19400, URZ ;  /* 0x0001940008107890 */ /* 0x000fc6000fffe03f */
[----:B------:R-:W-:Y:S02]  /*1ed50*/  UMOV UR8, UR14 ;  /* 0x0000000e00087c82 */ /* 0x000fe40008000000 */
[----:B------:R0:W-:Y:S02]  /*1ed60*/  UTMALDG.4D [UR8], [UR4], desc[UR6] ;  /* 0x00000608040075b4 */ /* 0x0001e40008019000 */
[----:B0-----:R-:W-:Y:S01]  /*1ed70*/  UMOV UR8, UR15 ;  /* 0x0000000f00087c82 */ /* 0x001fe20008000000 */
[----:B------:R-:W-:Y:S02]  /*1ed80*/  UMOV UR10, UR17 ;  /* 0x00000011000a7c82 */ /* 0x000fe40008000000 */
[----:B------:R0:W-:Y:S02]  /*1ed90*/  UTMALDG.4D [UR8], [UR4], desc[UR6] ;  /* 0x00000608040075b4 */ /* 0x0001e40008019000 */
[----:B0-----:R-:W-:Y:S01]  /*1eda0*/  UMOV UR8, UR16 ;  /* 0x0000001000087c82 */ /* 0x001fe20008000000 */
[----:B------:R-:W-:-:S02]  /*1edb0*/  UMOV UR10, UR18 ;  /* 0x00000012000a7c82 */ /* 0x000fc40008000000 */
[----:B------:R0:W-:Y:S01]  /*1edc0*/  UTMALDG.4D [UR8], [UR4], desc[UR6] ;  /* 0x00000608040075b4 */ /* 0x0001e20008019000 */
[----:B------:R-:W2:Y:S02]  /*1edd0*/  SYNCS.PHASECHK.TRANS64.TRYWAIT P1, [R2+URZ+0x60], R11 ;  /* 0x0000600b020075a7 */ /* 0x000ea4000802017f */
[----:B0-2---:R-:W-:Y:S05]  /*1ede0*/  @!P1 BRA `(.L_x_1386) ;  /* 0x0000002400889947 */ /* 0x005fea0003800000 */
.L_x_1477:
[----:B------:R-:W-:Y:S05]  /*1edf0*/  @P0 BRA `(.L_x_1387) ;  /* 0x0000000000140947 */ /* 0x000fea0003800000 */
[----:B------:R-:W-:Y:S01]  /*1ee00*/  ISETP.NE.AND P1, PT, R28, RZ, PT ;  /* 0x000000ff1c00720c */ /* 0x000fe20003f25270 */
[----:B------:R-:W-:-:S04]  /*1ee10*/  IMAD.MOV.U32 R3, RZ, RZ, 0x6000 ;  /* 0x00006000ff037424 */ /* 0x000fc800078e00ff */
[----:B------:R2:W-:Y:S08]  /*1ee20*/  SYNCS.ARRIVE.TRANS64 RZ, [R2+URZ+0x50], R3 ;  /* 0x0000500302ff79a7 */ /* 0x0005f0000800003f */
[----:B------:R-:W-:Y:S05]  /*1ee30*/  @!P1 BRA `(.L_x_1387) ;  /* 0x0000000000049947 */ /* 0x000fea0003800000 */
[----:B------:R-:W-:Y:S01]  /*1ee40*/  BPT.TRAP 0x1 ;  /* 0x000000040000795c */ /* 0x000fe20000300000 */
.L_x_1387:
        /* <DEDUP_REMOVED lines=29> */
.L_x_1382:
[----:B------:R-:W-:Y:S05]  /*1f020*/  BSYNC B1 ;  /* 0x0000000000017941 */ /* 0x000fea0003800000 */
.L_x_1381:
[----:B------:R-:W-:Y:S01]  /*1f030*/  ISETP.GT.AND P0, PT, R13, R29, PT ;  /* 0x0000001d0d00720c */ /* 0x000fe20003f04270 */
[----:B------:R-:W-:-:S12]  /*1f040*/  VIADD R9, R9, 0xfffffffe ;  /* 0xfffffffe09097836 */ /* 0x000fd80000000000 */
[----:B------:R-:W-:Y:S05]  /*1f050*/  @P0 BRA `(.L_x_1388) ;  /* 0xfffffff000740947 */ /* 0x000fea000383ffff */
.L_x_1364:
[----:B------:R-:W-:Y:S05]  /*1f060*/  BSYNC B0 ;  /* 0x0000000000007941 */ /* 0x000fea0003800000 */
.L_x_1363:
[----:B------:R-:W-:Y:S01]  /*1f070*/  ISETP.NE.AND P0, PT, R28, RZ, PT ;  /* 0x000000ff1c00720c */ /* 0x000fe20003f05270 */
[----:B------:R-:W-:-:S12]  /*1f080*/  BSSY B0, `(.L_x_1389) ;  /* 0x000000e000007945 */ /* 0x000fd80003800000 */
[----:B------:R-:W-:Y:S05]  /*1f090*/  @P0 BRA `(.L_x_1390) ;  /* 0x0000000000300947 */ /* 0x000fea0003800000 */
[----:B------:R-:W3:Y:S01]  /*1f0a0*/  S2R R9, SR_LANEID ;  /* 0x0000000000097919 */ /* 0x000ee20000000000 */
[----:B------:R-:W-:Y:S01]  /*1f0b0*/  VOTEU.ANY UR4, UPT, PT ;  /* 0x0000000000047886 */ /* 0x000fe200038e0100 */
[----:B0-2---:R-:W0:Y:S01]  /*1f0c0*/  LDC.64 R2, c[0x0][0xc38] ;  /* 0x00030e00ff027b82 */ /* 0x005e220000000a00 */
[----:B------:R-:W3:Y:S08]  /*1f0d0*/  FLO.U32 R4, UR4 ;  /* 0x0000000400047d00 */ /* 0x000ef000080e0000 */
[----:B------:R-:W0:Y:S01]  /*1f0e0*/  POPC R5, UR4 ;  /* 0x0000000400057d09 */ /* 0x000e220008000000 */
[----:B---3--:R-:W-:-:S13]  /*1f0f0*/  ISETP.EQ.U32.AND P0, PT, R4, R9, PT ;  /* 0x000000090400720c */ /* 0x008fda0003f02070 */
[----:B0-----:R-:W2:Y:S01]  /*1f100*/  @P0 ATOMG.E.ADD.STRONG.GPU PT, R3, desc[UR38][R2.64], R5 ;  /* 0x00000005020309a8 */ /* 0x001ea200081ee1e6 */
[----:B------:R-:W0:Y:S02]  /*1f110*/  S2R R6, SR_LTMASK ;  /* 0x0000000000067919 */ /* 0x000e240000003900 */
[----:B0-----:R-:W-:-:S04]  /*1f120*/  LOP3.LUT R6, R6, UR4, RZ, 0xc0, !PT ;  /* 0x0000000406067c12 */ /* 0x001fc8000f8ec0ff */
[----:B------:R-:W0:Y:S01]  /*1f130*/  POPC R9, R6 ;  /* 0x0000000600097309 */ /* 0x000e220000000000 */
[----:B--2---:R-:W0:Y:S02]  /*1f140*/  SHFL.IDX PT, R4, R3, R4, 0x1f ;  /* 0x00001f0403047589 */ /* 0x004e2400000e0000 */
[----:B0-----:R-:W-:-:S07]  /*1f150*/  IADD3 R16, R4, UR36, R9 ;  /* 0x0000002404107c10 */ /* 0x001fce000fffe009 */
.L_x_1390:
[----:B------:R-:W-:Y:S05]  /*1f160*/  BSYNC B0 ;  /* 0x0000000000007941 */ /* 0x000fea0003800000 */
.L_x_1389:
[----:B------:R-:W-:Y:S04]  /*1f170*/  BSSY B0, `(.L_x_1391) ;  /* 0x000002b000007945 */ /* 0x000fe80003800000 */
[----:B------:R-:W-:Y:S05]  /*1f180*/  @!P6 BRA `(.L_x_1392) ;  /* 0x0000000000a4e947 */ /* 0x000fea0003800000 */
[----:B--2---:R-:W-:Y:S01]  /*1f190*/  IMAD R3, R22, 0x8, R27 ;  /* 0x0000000816037824 */ /* 0x004fe200078e021b */
[----:B0-----:R-:W-:-:S04]  /*1f1a0*/  SHF.L.U32 R2, R24, 0x1f, RZ ;  /* 0x0000001f18027819 */ /* 0x001fc800000006ff */
[----:B------:R-:W0:Y:S02]  /*1f1b0*/  SYNCS.PHASECHK.TRANS64.TRYWAIT P0, [R3+URZ+0x2d860], R2 ;  /* 0x02d86002030075a7 */ /* 0x000e24000800017f */
[----:B0-----:R-:W-:Y:S05]  /*1f1c0*/  @!P0 BRA `(.L_x_1393) ;  /* 0x0000002000a48947 */ /* 0x001fea0003800000 */
.L_x_1478:
        /* <DEDUP_REMOVED lines=9> */
.L_x_1394:
        /* <DEDUP_REMOVED lines=28> */
.L_x_1392:
[----:B------:R-:W-:Y:S05]  /*1f420*/  BSYNC B0 ;  /* 0x0000000000007941 */ /* 0x000fea0003800000 */
.L_x_1391:
[----:B------:R-:W-:-:S05]  /*1f430*/  VIADD R22, R22, 0x1 ;  /* 0x0000000116167836 */ /* 0x000fca0000000000 */
[----:B------:R-:W-:-:S04]  /*1f440*/  ISETP.NE.AND P0, PT, R22, 0x2, PT ;  /* 0x000000021600780c */ /* 0x000fc80003f05270 */
[----:B0-2---:R-:W-:Y:S02]  /*1f450*/  SEL R3, RZ, 0x1, P0 ;  /* 0x00000001ff037807 */ /* 0x005fe40000000000 */
[----:B------:R-:W-:Y:S02]  /*1f460*/  SEL R22, R22, RZ, P0 ;  /* 0x000000ff16167207 */ /* 0x000fe40000000000 */
[----:B------:R-:W-:-:S07]  /*1f470*/  LOP3.LUT R24, R24, R3, RZ, 0x3c, !PT ;  /* 0x0000000318187212 */ /* 0x000fce00078e3cff */
.L_x_1348:
[----:B------:R-:W-:Y:S05]  /*1f480*/  BSYNC B6 ;  /* 0x0000000000067941 */ /* 0x000fea0003800000 */
.L_x_1346:
[----:B------:R-:W-:-:S03]  /*1f490*/  UMOV UR4, 0xffffffff ;  /* 0xffffffff00047882 */ /* 0x000fc60000000000 */
[----:B------:R-:W-:Y:S05]  /*1f4a0*/  BRA.DIV UR4, `(.L_x_1395) ;  /* 0x0000002204007947 */ /* 0x000fea000b800000 */
[----:B------:R2:W3:Y:S04]  /*1f4b0*/  SHFL.IDX PT, R4, R16, RZ, 0x1f ;  /* 0x00001fff10047589 */ /* 0x0004e800000e0000 */
[----:B------:R2:W4:Y:S02]  /*1f4c0*/  SHFL.IDX PT, R5, R16, 0x1, 0x1f ;  /* 0x00201f0010057f89 */ /* 0x00052400000e0000 */
.L_x_1482:
        /* <DEDUP_REMOVED lines=8> */
[----:B------:R-:W0:Y:S02]  /*1f550*/  LDC.64 R2, c[0x0][0xc58] ;  /* 0x00031600ff027b82 */ /* 0x000e240000000a00 */
[----:B0-----:R-:W-:-:S06]  /*1f560*/  IMAD.WIDE R2, R7, 0x4, R2 ;  /* 0x0000000407027825 */ /* 0x001fcc00078e0202 */
[----:B------:R0:W5:Y:S02]  /*1f570*/  LDG.E R2, desc[UR38][R2.64] ;  /* 0x0000002602027981 */ /* 0x000164000c1e1900 */
.L_x_1397:
[----:B------:R-:W-:Y:S05]  /*1f580*/  BSYNC B0 ;  /* 0x0000000000007941 */ /* 0x000fea0003800000 */
.L_x_1396:
[----:B------:R-:W-:-:S03]  /*1f590*/  UMOV UR4, 0xffffffff ;  /* 0xffffffff00047882 */ /* 0x000fc60000000000 */
[----:B------:R-:W-:Y:S05]  /*1f5a0*/  BRA.DIV UR4, `(.L_x_1398) ;  /* 0x00000022040c7947 */ /* 0x000fea000b800000 */
[----:B-----5:R-:W0:Y:S01]  /*1f5b0*/  SHFL.UP PT, R14, R2, 0x1, RZ ;  /* 0x04200000020e7989 */ /* 0x020e2200000e00ff */
        /* <DEDUP_REMOVED lines=19> */
[----:B------:R0:W0:Y:S02]  /*1f6f0*/  SHFL.IDX PT, R14, R3, 0x1f, 0x1f ;  /* 0x03e01f00030e7f89 */ /* 0x00002400000e0000 */
.L_x_1490:
[----:B------:R-:W-:Y:S02]  /*1f700*/  ULDC UR4, c[0x0][0xc10] ;  /* 0x0003040000047ab9 */ /* 0x000fe40000000800 */
[----:B------:R-:W-:-:S04]  /*1f710*/  IMAD.U32 R6, RZ, RZ, UR4 ;  /* 0x00000004ff067e24 */ /* 0x000fc8000f8e00ff */
[----:B0-----:R-:W-:-:S04]  /*1f720*/  IMAD R14, R14, R6, RZ ;  /* 0x000000060e0e7224 */ /* 0x001fc800078e02ff */
[----:B----4-:R-:W-:-:S05]  /*1f730*/  IMAD.IADD R5, R5, 0x1, R14 ;  /* 0x0000000105057824 */ /* 0x010fca00078e020e */
[----:B---3--:R-:W-:-:S13]  /*1f740*/  ISETP.GT.AND P0, PT, R5, R4, PT ;  /* 0x000000040500720c */ /* 0x008fda0003f04270 */
[----:B------:R-:W-:Y:S05]  /*1f750*/  @P0 BRA `(.L_x_1399) ;  /* 0x0000000000ac0947 */ /* 0x000fea0003800000 */
[----:B------:R-:W0:Y:S02]  /*1f760*/  LDC R0, c[0x0][0xc14] ;  /* 0x00030500ff007b82 */ /* 0x000e240000000800 */
.L_x_1404:
[----:B------:R-:W-:-:S05]  /*1f770*/  VIADD R19, R19, 0x1f ;  /* 0x0000001f13137836 */ /* 0x000fca0000000000 */
[----:B0-----:R-:W-:-:S13]  /*1f780*/  ISETP.GE.AND P0, PT, R19, R0, PT ;  /* 0x000000001300720c */ /* 0x001fda0003f06270 */
[----:B------:R-:W-:Y:S05]  /*1f790*/  @P0 BRA `(.L_x_1400) ;  /* 0x0000000400e40947 */ /* 0x000fea0003800000 */
[C---:B------:R-:W-:Y:S01]  /*1f7a0*/  IMAD.IADD R7, R28.reuse, 0x1, R19 ;  /* 0x000000011c077824 */ /* 0x040fe200078e0213 */
[----:B------:R-:W-:Y:S01]  /*1f7b0*/  ISETP.NE.AND P1, PT, R28, 0x1f, PT ;  /* 0x0000001f1c00780c */ /* 0x000fe20003f25270 */
[----:B------:R-:W-:Y:S01]  /*1f7c0*/  BSSY B0, `(.L_x_1401) ;  /* 0x0000007000007945 */ /* 0x000fe20003800000 */
[----:B------:R-:W-:Y:S02]  /*1f7d0*/  IMAD.MOV.U32 R2, RZ, RZ, RZ ;  /* 0x000000ffff027224 */ /* 0x000fe400078e00ff */
[----:B------:R-:W-:-:S13]  /*1f7e0*/  ISETP.GE.OR P0, PT, R7, R0, !P1 ;  /* 0x000000000700720c */ /* 0x000fda0004f06670 */
[----:B------:R-:W-:Y:S05]  /*1f7f0*/  @P0 BRA `(.L_x_1402) ;  /* 0x00000000000c0947 */ /* 0x000fea0003800000 */
[----:B------:R-:W0:Y:S02]  /*1f800*/  LDC.64 R2, c[0x0][0xc58] ;  /* 0x00031600ff027b82 */ /* 0x000e240000000a00 */
[----:B0-----:R-:W-:-:S06]  /*1f810*/  IMAD.WIDE R2, R7, 0x4, R2 ;  /* 0x0000000407027825 */ /* 0x001fcc00078e0202 */
[----:B------:R0:W5:Y:S02]  /*1f820*/  LDG.E R2, desc[UR38][R2.64] ;  /* 0x0000002602027981 */ /* 0x000164000c1e1900 */
.L_x_1402:
[----:B------:R-:W-:Y:S05]  /*1f830*/  BSYNC B0 ;  /* 0x0000000000007941 */ /* 0x000fea0003800000 */
.L_x_1401:
[----:B------:R-:W-:-:S03]  /*1f840*/  UMOV UR4, 0xffffffff ;  /* 0xffffffff00047882 */ /* 0x000fc60000000000 */
[----:B------:R-:W-:Y:S05]  /*1f850*/  BRA.DIV UR4, `(.L_x_1403) ;  /* 0x0000002204307947 */ /* 0x000fea000b800000 */
[----:B-----5:R-:W3:Y:S01]  /*1f860*/  SHFL.UP PT, R14, R2, 0x1, RZ ;  /* 0x04200000020e7989 */ /* 0x020ee200000e00ff */
[C---:B------:R-:W-:Y:S02]  /*1f870*/  ISETP.NE.AND P0, PT, R28.reuse, RZ, PT ;  /* 0x000000ff1c00720c */ /* 0x040fe40003f05270 */
[----:B------:R-:W-:Y:S02]  /*1f880*/  ISETP.GE.U32.AND P1, PT, R28, 0x2, PT ;  /* 0x000000021c00780c */ /* 0x000fe40003f26070 */
[----:B---3--:R-:W-:Y:S02]  /*1f890*/  SEL R13, R14, RZ, P0 ;  /* 0x000000ff0e0d7207 */ /* 0x008fe40000000000 */
[----:B------:R-:W-:-:S03]  /*1f8a0*/  ISETP.GE.U32.AND P0, PT, R28, 0x4, PT ;  /* 0x000000041c00780c */ /* 0x000fc60003f06070 */
[----:B------:R-:W-:-:S05]  /*1f8b0*/  IMAD.IADD R13, R2, 0x1, R13 ;  /* 0x00000001020d7824 */ /* 0x000fca00078e020d */
[----:B------:R-:W3:Y:S02]  /*1f8c0*/  SHFL.UP PT, R14, R13, 0x2, RZ ;  /* 0x044000000d0e7989 */ /* 0x000ee400000e00ff */
[----:B---3--:R-:W-:Y:S02]  /*1f8d0*/  SEL R14, R14, RZ, P1 ;  /* 0x000000ff0e0e7207 */ /* 0x008fe40000800000 */
[----:B------:R-:W-:-:S03]  /*1f8e0*/  ISETP.GE.U32.AND P1, PT, R28, 0x8, PT ;  /* 0x000000081c00780c */ /* 0x000fc60003f26070 */
[----:B0-----:R-:W-:-:S05]  /*1f8f0*/  IMAD.IADD R3, R13, 0x1, R14 ;  /* 0x000000010d037824 */ /* 0x001fca00078e020e */
        /* <DEDUP_REMOVED lines=10> */
[----:B------:R0:W3:Y:S02]  /*1f9a0*/  SHFL.IDX PT, R14, R3, 0x1f, 0x1f ;  /* 0x03e01f00030e7f89 */ /* 0x0000e400000e0000 */
.L_x_1498:
[----:B------:R-:W-:Y:S02]  /*1f9b0*/  ULDC UR4, c[0x0][0xc10] ;  /* 0x0003040000047ab9 */ /* 0x000fe40000000800 */
[----:B------:R-:W-:-:S04]  /*1f9c0*/  IMAD.U32 R6, RZ, RZ, UR4 ;  /* 0x00000004ff067e24 */ /* 0x000fc8000f8e00ff */
[----:B---3--:R-:W-:-:S04]  /*1f9d0*/  IMAD R14, R14, R6, RZ ;  /* 0x000000060e0e7224 */ /* 0x008fc800078e02ff */
[----:B------:R-:W-:-:S05]  /*1f9e0*/  IMAD.IADD R5, R14, 0x1, R5 ;  /* 0x000000010e057824 */ /* 0x000fca00078e0205 */
[----:B------:R-:W-:-:S13]  /*1f9f0*/  ISETP.GT.AND P0, PT, R5, R4, PT ;  /* 0x000000040500720c */ /* 0x000fda0003f04270 */
[----:B------:R-:W-:Y:S05]  /*1fa00*/  @!P0 BRA `(.L_x_1404) ;  /* 0xfffffffc00588947 */ /* 0x000fea000383ffff */
.L_x_1399:
[----:B------:R-:W-:Y:S01]  /*1fa10*/  IMAD.IADD R7, R5, 0x1, -R14 ;  /* 0x0000000105077824 */ /* 0x000fe200078e0a0e */
[----:B------:R-:W-:-:S03]  /*1fa20*/  UMOV UR4, 0xffffffff ;  /* 0xffffffff00047882 */ /* 0x000fc60000000000 */
[----:B------:R-:W-:-:S05]  /*1fa30*/  IMAD R5, R3, R6, R7 ;  /* 0x0000000603057224 */ /* 0x000fca00078e0207 */
[----:B------:R-:W-:Y:S01]  /*1fa40*/  ISETP.GT.AND P6, PT, R5, R4, PT ;  /* 0x000000040500720c */ /* 0x000fe20003fc4270 */
[----:B------:R-:W-:-:S12]  /*1fa50*/  BRA.DIV UR4, `(.L_x_1405) ;  /* 0x0000002204807947 */ /* 0x000fd8000b800000 */
[----:B------:R-:W-:-:S04]  /*1fa60*/  VOTE.ANY R5, PT, !P6 ;  /* 0x0000000000057806 */ /* 0x000fc800070e0100 */
[----:B------:R-:W3:Y:S02]  /*1fa70*/  POPC R8, R5 ;  /* 0x0000000500087309 */ /* 0x000ee40000000000 */
[----:B---3--:R3:W4:Y:S02]  /*1fa80*/  SHFL.IDX PT, R17, R2, R8, 0x1f ;  /* 0x00001f0802117589 */ /* 0x00872400000e0000 */
.L_x_1502:
[----:B------:R-:W-:Y:S01]  /*1fa90*/  ISETP.NE.AND P0, PT, R5, RZ, PT ;  /* 0x000000ff0500720c */ /* 0x000fe20003f05270 */
[----:B------:R-:W-:-:S12]  /*1faa0*/  IMAD.MOV.U32 R14, RZ, RZ, RZ ;  /* 0x000000ffff0e7224 */ /* 0x000fd800078e00ff */
[----:B------:R-:W-:Y:S05]  /*1fab0*/  @!P0 BRA `(.L_x_1406) ;  /* 0x0000000000108947 */ /* 0x000fea0003800000 */
[----:B------:R-:W-:Y:S01]  /*1fac0*/  UMOV UR4, 0xffffffff ;  /* 0xffffffff00047882 */ /* 0x000fe20000000000 */
[----:B------:R-:W-:Y:S02]  /*1fad0*/  VIADD R12, R8, 0xffffffff ;  /* 0xffffffff080c7836 */ /* 0x000fe40000000000 */
[----:B------:R-:W-:Y:S05]  /*1fae0*/  BRA.DIV UR4, `(.L_x_1407) ;  /* 0x0000002204a47947 */ /* 0x000fea000b800000 */
[----:B------:R0:W0:Y:S02]  /*1faf0*/  SHFL.IDX PT, R14, R3, R12, 0x1f ;  /* 0x00001f0c030e7589 */ /* 0x00002400000e0000 */
.L_x_1406:
[----:B0--3--:R-:W0:Y:S01]  /*1fb00*/  LDC.64 R2, c[0x0][0xc68] ;  /* 0x00031a00ff027b82 */ /* 0x009e220000000a00 */
[----:B------:R-:W-:-:S04]  /*1fb10*/  IMAD.IADD R19, R8, 0x1, R19 ;  /* 0x0000000108137824 */ /* 0x000fc800078e0213 */
[----:B0-----:R-:W-:-:S05]  /*1fb20*/  IMAD.WIDE R2, R19, 0x4, R2 ;  /* 0x0000000413027825 */ /* 0x001fca00078e0202 */
[----:B------:R0:W4:Y:S01]  /*1fb30*/  LDG.E R8, desc[UR38][R2.64] ;  /* 0x0000002602087981 */ /* 0x000122000c1e1900 */
[----:B--2---:R-:W-:Y:S02]  /*1fb40*/  IMAD R16, R14, R6, R7 ;  /* 0x000000060e107224 */ /* 0x004fe400078e0207 */
        /* <DEDUP_REMOVED lines=10> */
[----:B------:R-:W-:-:S03]  /*1fbf0*/  IABS R7, R5 ;  /* 0x0000000500077213 */ /* 0x000fc60000000000 */
[----:B------:R-:W-:Y:S02]  /*1fc00*/  IMAD.IADD R2, R4, 0x1, -R16 ;  /* 0x0000000104027824 */ /* 0x000fe400078e0a10 */
[----:B------:R-:W-:-:S03]  /*1fc10*/  IMAD.MOV R7, RZ, RZ, -R7 ;  /* 0x000000ffff077224 */ /* 0x000fc600078e0a07 */
[----:B------:R-:W-:-:S05]  /*1fc20*/  IABS R4, R2 ;  /* 0x0000000200047213 */ /* 0x000fca0000000000 */
        /* <DEDUP_REMOVED lines=8> */
[----:B------:R-:W-:-:S03]  /*1fcb0*/  ISETP.GE.AND P0, PT, R4, RZ, PT ;  /* 0x000000ff0400720c */ /* 0x000fc60003f06270 */
[----:B------:R-:W-:-:S10]  /*1fcc0*/  IMAD.MOV.U32 R9, RZ, RZ, R3 ;  /* 0x000000ffff097224 */ /* 0x000fd400078e0003 */
[----:B------:R-:W-:Y:S01]  /*1fcd0*/  @!P0 IMAD.MOV R9, RZ, RZ, -R9 ;  /* 0x000000ffff098224 */ /* 0x000fe200078e0a09 */
[----:B------:R-:W-:-:S13]  /*1fce0*/  ISETP.NE.AND P0, PT, R5, RZ, PT ;  /* 0x000000ff0500720c */ /* 0x000fda0003f05270 */
[----:B------:R-:W-:-:S05]  /*1fcf0*/  @!P0 LOP3.LUT R9, RZ, R5, RZ, 0x33, !PT ;  /* 0x00000005ff098212 */ /* 0x000fca00078e33ff */
[----:B------:R-:W-:Y:S02]  /*1fd00*/  IMAD R4, R8, R9, RZ ;  /* 0x0000000908047224 */ /* 0x000fe400078e02ff */
[----:B------:R-:W-:Y:S02]  /*1fd10*/  IMAD.MOV R9, RZ, RZ, -R9 ;  /* 0x000000ffff097224 */ /* 0x000fe400078e0a09 */
[----:B------:R-:W-:Y:S02]  /*1fd20*/  IMAD.MOV R3, RZ, RZ, -R4 ;  /* 0x000000ffff037224 */ /* 0x000fe400078e0a04 */
[----:B------:R-:W-:-:S03]  /*1fd30*/  IMAD R5, R5, R9, R2 ;  /* 0x0000000905057224 */ /* 0x000fc600078e0202 */
[----:B------:R-:W-:-:S04]  /*1fd40*/  VIADDMNMX R6, R3, R6, R8, PT ;  /* 0x0000000603067246 */ /* 0x000fc80003800108 */
[----:B------:R-:W-:-:S04]  /*1fd50*/  IABS R7, R6 ;  /* 0x0000000600077213 */ /* 0x000fc80000000000 */
[----:B------:R-:W0:Y:S08]  /*1fd60*/  I2F.RP R8, R7 ;  /* 0x0000000700087306 */ /* 0x000e300000209400 */
[----:B0-----:R-:W0:Y:S02]  /*1fd70*/  MUFU.RCP R8, R8 ;  /* 0x0000000800087308 */ /* 0x001e240000001000 */
[----:B0-----:R-:W-:Y:S01]  /*1fd80*/  VIADD R3, R8, 0xffffffe ;  /* 0x0ffffffe08037836 */ /* 0x001fe20000000000 */
[----:B------:R-:W-:-:S05]  /*1fd90*/  IABS R8, R6 ;  /* 0x0000000600087213 */ /* 0x000fca0000000000 */
[----:B------:R-:W0:Y:S01]  /*1fda0*/  F2I.FTZ.U32.TRUNC.NTZ R3, R3 ;  /* 0x0000000300037305 */ /* 0x000e22000021f000 */
[----:B------:R-:W-:Y:S02]  /*1fdb0*/  IMAD.MOV R8, RZ, RZ, -R8 ;  /* 0x000000ffff087224 */ /* 0x000fe400078e0a08 */
[----:B0-----:R-:W-:-:S04]  /*1fdc0*/  IMAD.MOV R2, RZ, RZ, -R3 ;  /* 0x000000ffff027224 */ /* 0x001fc800078e0a03 */
[----:B------:R-:W-:Y:S02]  /*1fdd0*/  IMAD R9, R2, R7, RZ ;  /* 0x0000000702097224 */ /* 0x000fe400078e02ff */
[----:B------:R-:W-:-:S04]  /*1fde0*/  IMAD.MOV.U32 R2, RZ, RZ, RZ ;  /* 0x000000ffff027224 */ /* 0x000fc800078e00ff */
[----:B------:R-:W-:Y:S01]  /*1fdf0*/  IMAD.HI.U32 R2, R3, R9, R2 ;  /* 0x0000000903027227 */ /* 0x000fe200078e0002 */
[----:B------:R-:W-:Y:S02]  /*1fe00*/  IABS R9, R5 ;  /* 0x0000000500097213 */ /* 0x000fe40000000000 */
[C---:B------:R-:W-:Y:S01]  /*1fe10*/  LOP3.LUT R3, R5.reuse, R6, RZ, 0x3c, !PT ;  /* 0x0000000605037212 */ /* 0x040fe200078e3cff */
[----:B------:R-:W-:Y:S02]  /*1fe20*/  IMAD.IADD R5, R5, 0x1, R4 ;  /* 0x0000000105057824 */ /* 0x000fe400078e0204 */
[----:B------:R-:W-:-:S04]  /*1fe30*/  IMAD.HI.U32 R2, R2, R9, RZ ;  /* 0x0000000902027227 */ /* 0x000fc800078e00ff */
[----:B------:R-:W-:-:S05]  /*1fe40*/  IMAD R8, R2, R8, R9 ;  /* 0x0000000802087224 */ /* 0x000fca00078e0209 */
        /* <DEDUP_REMOVED lines=14> */
.L_x_1400:
[----:B------:R-:W-:Y:S01]  /*1ff30*/  UMOV UR4, URZ ;  /* 0x0000003f00047c82 */ /* 0x000fe20008000000 */
[----:B------:R-:W-:Y:S01]  /*1ff40*/  UMOV UR5, URZ ;  /* 0x0000003f00057c82 */ /* 0x000fe20008000000 */
[----:B------:R-:W-:Y:S01]  /*1ff50*/  ULDC UR6, c[0x0][0xc14] ;  /* 0x0003050000067ab9 */ /* 0x000fe20000000800 */
[----:B--2---:R-:W-:Y:S02]  /*1ff60*/  IMAD.MOV.U32 R16, RZ, RZ, R4 ;  /* 0x000000ffff107224 */ /* 0x004fe400078e0004 */
[----:B------:R-:W-:Y:S02]  /*1ff70*/  IMAD.U32 R17, RZ, RZ, UR4 ;  /* 0x00000004ff117e24 */ /* 0x000fe4000f8e00ff */
[----:B------:R-:W-:Y:S02]  /*1ff80*/  IMAD.U32 R18, RZ, RZ, UR5 ;  /* 0x00000005ff127e24 */ /* 0x000fe4000f8e00ff */
[----:B------:R-:W-:-:S07]  /*1ff90*/  IMAD.U32 R19, RZ, RZ, UR6 ;  /* 0x00000006ff137e24 */ /* 0x000fce000f8e00ff */
.L_x_1408:
        /* <DEDUP_REMOVED lines=10> */
.L_x_1307:
        /* <DEDUP_REMOVED lines=12> */
.L_x_1505:
[----:B------:R-:W-:Y:S05]  /*20100*/  BSYNC B0 ;  /* 0x0000000000007941 */ /* 0x000fea0003800000 */
.L_x_1410:
[----:B------:R-:W-:-:S03]  /*20110*/  UMOV UR4, 0xffffffff ;  /* 0xffffffff00047882 */ /* 0x000fc60000000000 */
[----:B------:R-:W-:Y:S05]  /*20120*/  BRA.DIV UR4, `(.L_x_1412) ;  /* 0x0000001e044c7947 */ /* 0x000fea000b800000 */
[----:B0-----:R-:W0:Y:S02]  /*20130*/  S2R R0, SR_TID.X ;  /* 0x0000000000007919 */ /* 0x001e240000002100 */
[----:B0-----:R-:W-:-:S04]  /*20140*/  SHF.R.U32.HI R0, RZ, 0x5, R0 ;  /* 0x00000005ff007819 */ /* 0x001fc80000011600 */
[----:B------:R-:W-:-:S05]  /*20150*/  LOP3.LUT R0, R0, 0x3, RZ, 0xc0, !PT ;  /* 0x0000000300007812 */ /* 0x000fca00078ec0ff */
[----:B------:R0:W2:Y:S02]  /*20160*/  SHFL.IDX PT, R14, R0, RZ, 0x1f ;  /* 0x00001fff000e7589 */ /* 0x0000a400000e0000 */
.L_x_1508:
[----:B--2---:R-:W-:-:S13]  /*20170*/  ISETP.NE.AND P0, PT, R14, RZ, PT ;  /* 0x000000ff0e00720c */ /* 0x004fda0003f05270 */
[----:B------:R-:W-:Y:S05]  /*20180*/  @P0 BRA `(.L_x_1090) ;  /* 0x0000000000880947 */ /* 0x000fea0003800000 */
[----:B------:R-:W-:-:S03]  /*20190*/  UMOV UR4, 0xffffffff ;  /* 0xffffffff00047882 */ /* 0x000fc60000000000 */
[----:B------:R-:W-:Y:S05]  /*201a0*/  BRA.DIV UR4, `(.L_x_1413) ;  /* 0x0000001e04607947 */ /* 0x000fea000b800000 */
[----:B------:R-:W-:-:S13]  /*201b0*/  ELECT P6, URZ, PT ;  /* 0x00000000003f782f */ /* 0x000fda00038c0000 */
.L_x_1511:
[----:B------:R-:W-:Y:S05]  /*201c0*/  @!P6 BRA `(.L_x_1090) ;  /* 0x000000000078e947 */ /* 0x000fea0003800000 */
[----:B0-----:R-:W2:Y:S02]  /*201d0*/  LDL.LU R0, [R1+0xc] ;  /* 0x00000c0001007983 */ /* 0x001ea40000300800 */
[----:B--2---:R-:W-:-:S04]  /*201e0*/  LOP3.LUT R0, R0, 0x2, RZ, 0xfc, !PT ;  /* 0x0000000200007812 */ /* 0x004fc800078efcff */
[----:B------:R-:W-:-:S13]  /*201f0*/  ISETP.NE.AND P2, PT, R0, 0x3, PT ;  /* 0x000000030000780c */ /* 0x000fda0003f45270 */
[----:B------:R-:W-:Y:S05]  /*20200*/  @!P2 BRA `(.L_x_1414) ;  /* 0x000000000004a947 */ /* 0x000fea0003800000 */
[----:B------:R-:W-:Y:S01]  /*20210*/  BPT.TRAP 0x1 ;  /* 0x000000040000795c */ /* 0x000fe20000300000 */
.L_x_1414:
        /* <DEDUP_REMOVED lines=12> */
.L_x_1512:
[----:B------:R-:W2:Y:S02]  /*202e0*/  SYNCS.PHASECHK.TRANS64.TRYWAIT P0, [R3+URZ], R0 ;  /* 0x00000000030075a7 */ /* 0x000ea4000800017f */
[----:B--2---:R-:W-:Y:S05]  /*202f0*/  @!P0 BRA `(.L_x_1416) ;  /* 0x0000001c00408947 */ /* 0x004fea0003800000 */
.L_x_1513:
[----:B------:R-:W-:Y:S05]  /*20300*/  @!P2 BRA `(.L_x_1417) ;  /* 0x000000000004a947 */ /* 0x000fea0003800000 */
[----:B------:R-:W-:Y:S01]  /*20310*/  BPT.TRAP 0x1 ;  /* 0x000000040000795c */ /* 0x000fe20000300000 */
.L_x_1417:
[----:B--2---:R-:W-:-:S04]  /*20320*/  VIADD R3, R9, 0x2d860 ;  /* 0x0002d86009037836 */ /* 0x004fc80000000000 */
[----:B------:R-:W-:-:S04]  /*20330*/  IMAD R5, R22, 0x8, R3 ;  /* 0x0000000816057824 */ /* 0x000fc800078e0203 */
[----:B------:R-:W2:Y:S02]  /*20340*/  SYNCS.PHASECHK.TRANS64.TRYWAIT P0, [R5+URZ], R2 ;  /* 0x00000002050075a7 */ /* 0x000ea4000800017f */
[----:B--2---:R-:W-:Y:S05]  /*20350*/  @!P0 BRA `(.L_x_1418) ;  /* 0x0000001c003c8947 */ /* 0x004fea0003800000 */
.L_x_1514:
[----:B------:R-:W-:-:S07]  /*20360*/  IMAD R3, R4, 0x8, R3 ;  /* 0x0000000804037824 */ /* 0x000fce00078e0203 */
.L_x_1419:
[----:B---3--:R3:W4:Y:S02]  /*20370*/  SYNCS.PHASECHK.TRANS64.TRYWAIT P0, [R3+URZ], R0 ;  /* 0x00000000030075a7 */ /* 0x008724000800017f */
[----:B----4-:R-:W-:Y:S05]  /*20380*/  @!P0 NANOSLEEP.SYNCS 0x989680 ;  /* 0x009896800000895d */ /* 0x010fea0003900000 */
[----:B------:R-:W4:Y:S02]  /*20390*/  @!P0 SYNCS.PHASECHK.TRANS64 P0, [R3+URZ], R0 ;  /* 0x00000000030085a7 */ /* 0x000f24000800007f */
[----:B----4-:R-:W-:Y:S05]  /*203a0*/  @!P0 BRA `(.L_x_1419) ;  /* 0xfffffffc00f08947 */ /* 0x010fea000383ffff */
.L_x_1090:
[----:B------:R-:W-:Y:S05]  /*203b0*/  BSYNC B7 ;  /* 0x0000000000077941 */ /* 0x000fea0003800000 */
.L_x_1087:
[----:B------:R-:W-:Y:S05]  /*203c0*/  EXIT ;  /* 0x000000000000794d */ /* 0x000fea0003800000 */
.L_x_1114:
[----:B0-----:R0:W1:Y:S02]  /*203d0*/  SYNCS.PHASECHK.TRANS64.TRYWAIT P5, [R15+URZ+0x2d890], R86 ;  /* 0x02d890560f0075a7 */ /* 0x00106400080a017f */
[----:B-1----:R-:W-:Y:S05]  /*203e0*/  @!P5 NANOSLEEP.SYNCS 0x989680 ;  /* 0x009896800000d95d */ /* 0x002fea0003900000 */
[----:B------:R-:W1:Y:S02]  /*203f0*/  @!P5 SYNCS.PHASECHK.TRANS64 P5, [R15+URZ+0x2d890], R86 ;  /* 0x02d890560f00d5a7 */ /* 0x000e6400080a007f */
[----:B-1----:R-:W-:Y:S05]  /*20400*/  @!P5 BRA `(.L_x_1114) ;  /* 0xfffffffc00f0d947 */ /* 0x002fea000383ffff */
[----:B------:R-:W-:Y:S05]  /*20410*/  BRA `(.L_x_1420) ;  /* 0xfffffe2c00a87947 */ /* 0x000fea000383ffff */
.L_x_1142:
[----:B0-----:R0:W1:Y:S02]  /*20420*/  SYNCS.PHASECHK.TRANS64.TRYWAIT P5, [R15+URZ+0x2d890], R86 ;  /* 0x02d890560f0075a7 */ /* 0x00106400080a017f */
[----:B-1----:R-:W-:Y:S05]  /*20430*/  @!P5 NANOSLEEP.SYNCS 0x989680 ;  /* 0x009896800000d95d */ /* 0x002fea0003900000 */
[----:B------:R-:W1:Y:S02]  /*20440*/  @!P5 SYNCS.PHASECHK.TRANS64 P5, [R15+URZ+0x2d890], R86 ;  /* 0x02d890560f00d5a7 */ /* 0x000e6400080a007f */
[----:B-1----:R-:W-:Y:S05]  /*20450*/  @!P5 BRA `(.L_x_1142) ;  /* 0xfffffffc00f0d947 */ /* 0x002fea000383ffff */
[----:B------:R-:W-:Y:S05]  /*20460*/  BRA `(.L_x_1421) ;  /* 0xfffffe4800887947 */ /* 0x000fea000383ffff */
.L_x_1155:
[----:B0-----:R0:W1:Y:S02]  /*20470*/  SYNCS.PHASECHK.TRANS64.TRYWAIT P4, [R15+URZ+0x2d890], R86 ;  /* 0x02d890560f0075a7 */ /* 0x001064000808017f */
[----:B-1----:R-:W-:Y:S05]  /*20480*/  @!P4 NANOSLEEP.SYNCS 0x989680 ;  /* 0x009896800000c95d */ /* 0x002fea0003900000 */
[----:B------:R-:W1:Y:S02]  /*20490*/  @!P4 SYNCS.PHASECHK.TRANS64 P4, [R15+URZ+0x2d890], R86 ;  /* 0x02d890560f00c5a7 */ /* 0x000e64000808007f */
[----:B-1----:R-:W-:Y:S05]  /*204a0*/  @!P4 BRA `(.L_x_1155) ;  /* 0xfffffffc00f0c947 */ /* 0x002fea000383ffff */
[----:B------:R-:W-:Y:S05]  /*204b0*/  BRA `(.L_x_1422) ;  /* 0xfffffe6400247947 */ /* 0x000fea000383ffff */
.L_x_1159:
[----:B--2---:R2:W3:Y:S02]  /*204c0*/  SYNCS.PHASECHK.TRANS64.TRYWAIT P3, [R15+URZ+0x2d8b0], R86 ;  /* 0x02d8b0560f0075a7 */ /* 0x0044e4000806017f */
[----:B---3--:R-:W-:Y:S05]  /*204d0*/  @!P3 NANOSLEEP.SYNCS 0x989680 ;  /* 0x009896800000b95d */ /* 0x008fea0003900000 */
[----:B------:R-:W3:Y:S02]  /*204e0*/  @!P3 SYNCS.PHASECHK.TRANS64 P3, [R15+URZ+0x2d8b0], R86 ;  /* 0x02d8b0560f00b5a7 */ /* 0x000ee4000806007f */
[----:B---3--:R-:W-:Y:S05]  /*204f0*/  @!P3 BRA `(.L_x_1159) ;  /* 0xfffffffc00f0b947 */ /* 0x008fea000383ffff */
[----:B------:R-:W-:Y:S05]  /*20500*/  BRA `(.L_x_1423) ;  /* 0xfffffe6400bc7947 */ /* 0x000fea000383ffff */
.L_x_1173:
[----:B------:R-:W-:Y:S01]  /*20510*/  BSSY B0, `(.L_x_1424) ;  /* 0x0000008000007945 */ /* 0x000fe20003800000 */
[----:B------:R-:W-:Y:S02]  /*20520*/  IMAD.MOV.U32 R13, RZ, RZ, R44 ;  /* 0x000000ffff0d7224 */ /* 0x000fe400078e002c */
[----:B------:R-:W-:Y:S02]  /*20530*/  IMAD.MOV.U32 R12, RZ, RZ, RZ ;  /* 0x000000ffff0c7224 */ /* 0x000fe400078e00ff */
[----:B------:R-:W-:Y:S02]  /*20540*/  IMAD.MOV.U32 R11, RZ, RZ, 0x1f ;  /* 0x0000001fff0b7424 */ /* 0x000fe400078e00ff */
[----:B------:R-:W-:-:S07]  /*20550*/  IMAD.MOV.U32 R15, RZ, RZ, -0x1 ;  /* 0xffffffffff0f7424 */ /* 0x000fce00078e00ff */
[----:B0----5:R-:W-:Y:S05]  /*20560*/  WARPSYNC.COLLECTIVE R15, `(.L_x_1425) ;  /* 0x000000000f087348 */ /* 0x021fea0003c00000 */
[----:B0-----:R0:W1:Y:S02]  /*20570*/  SHFL.IDX P6, R14, R13, R12, R11 ;  /* 0x0000000c0d0e7389 */ /* 0x00106400000c000b */
[----:B01---5:R-:W-:Y:S01]  /*20580*/  ENDCOLLECTIVE ;  /* 0x000000000000791b */ /* 0x023fe20003800000 */
.L_x_1425:
[----:B------:R-:W-:Y:S05]  /*20590*/  BSYNC B0 ;  /* 0x0000000000007941 */ /* 0x000fea0003800000 */
.L_x_1424:
[----:B------:R2:W-:Y:S01]  /*205a0*/  STL [R1+0xc], R14 ;  /* 0x00000c0e01007387 */ /* 0x0005e20000100800 */
[----:B------:R-:W-:Y:S05]  /*205b0*/  BRA `(.L_x_1426) ;  /* 0xfffffe7000047947 */ /* 0x000fea000383ffff */
.L_x_1186:
[----:B------:R-:W-:Y:S01]  /*205c0*/  BSSY B1, `(.L_x_1427) ;  /* 0x0000007000017945 */ /* 0x000fe20003800000 */
[----:B------:R-:W-:Y:S02]  /*205d0*/  IMAD.MOV.U32 R12, RZ, RZ, RZ ;  /* 0x000000ffff0c7224 */ /* 0x000fe400078e00ff */
[----:B------:R-:W-:Y:S02]  /*205e0*/  IMAD.MOV.U32 R11, RZ, RZ, 0x1e1f ;  /* 0x00001e1fff0b7424 */ /* 0x000fe400078e00ff */
[----:B------:R-:W-:-:S07]  /*205f0*/  IMAD.MOV.U32 R15, RZ, RZ, -0x1 ;  /* 0xffffffffff0f7424 */ /* 0x000fce00078e00ff */
[----:B------:R-:W-:Y:S05]  /*20600*/  WARPSYNC.COLLECTIVE R15, `(.L_x_1428) ;  /* 0x000000000f087348 */ /* 0x000fea0003c00000 */
[----:B------:R0:W1:Y:S02]  /*20610*/  SHFL.IDX P6, R14, R13, R12, R11 ;  /* 0x0000000c0d0e7389 */ /* 0x00006400000c000b */
[----:B01----:R-:W-:Y:S01]  /*20620*/  ENDCOLLECTIVE ;  /* 0x000000000000791b */ /* 0x003fe20003800000 */
.L_x_1428:
[----:B------:R-:W-:Y:S05]  /*20630*/  BSYNC B1 ;  /* 0x0000000000017941 */ /* 0x000fea0003800000 */
.L_x_1427:
[----:B------:R-:W-:Y:S05]  /*20640*/  BRA `(.L_x_1429) ;  /* 0xfffffe7c00507947 */ /* 0x000fea000383ffff */
.L_x_1187:
        /* <DEDUP_REMOVED lines=8> */
.L_x_1431:
[----:B------:R-:W-:Y:S05]  /*206d0*/  BSYNC B1 ;  /* 0x0000000000017941 */ /* 0x000fea0003800000 */
.L_x_1430:
[----:B------:R-:W-:Y:S05]  /*206e0*/  BRA `(.L_x_1432) ;  /* 0xfffffe7c00347947 */ /* 0x000fea000383ffff */
.L_x_1188:
        /* <DEDUP_REMOVED lines=8> */
.L_x_1434:
[----:B------:R-:W-:Y:S05]  /*20770*/  BSYNC B1 ;  /* 0x0000000000017941 */ /* 0x000fea0003800000 */
.L_x_1433:
[----:B------:R-:W-:Y:S05]  /*20780*/  BRA `(.L_x_1435) ;  /* 0xfffffe7c00187947 */ /* 0x000fea000383ffff */
.L_x_1189:
        /* <DEDUP_REMOVED lines=8> */
.L_x_1437:
[----:B------:R-:W-:Y:S05]  /*20810*/  BSYNC B1 ;  /* 0x0000000000017941 */ /* 0x000fea0003800000 */
.L_x_1436:
[----:B------:R-:W-:Y:S05]  /*20820*/  BRA `(.L_x_1438) ;  /* 0xfffffe7800fc7947 */ /* 0x000fea000383ffff */
.L_x_1191:
[----:B0-----:R0:W1:Y:S02]  /*20830*/  SYNCS.PHASECHK.TRANS64.TRYWAIT P1, [R2+URZ+0x2d800], R3 ;  /* 0x02d80003020075a7 */ /* 0x001064000802017f */
[----:B-1----:R-:W-:Y:S05]  /*20840*/  @!P1 NANOSLEEP.SYNCS 0x989680 ;  /* 0x009896800000995d */ /* 0x002fea0003900000 */
[----:B------:R-:W1:Y:S02]  /*20850*/  @!P1 SYNCS.PHASECHK.TRANS64 P1, [R2+URZ+0x2d800], R3 ;  /* 0x02d80003020095a7 */ /* 0x000e64000802007f */
[----:B-1----:R-:W-:Y:S05]  /*20860*/  @!P1 BRA `(.L_x_1191) ;  /* 0xfffffffc00f09947 */ /* 0x002fea000383ffff */
[----:B------:R-:W-:Y:S05]  /*20870*/  BRA `(.L_x_1439) ;  /* 0xfffffe7c007c7947 */ /* 0x000fea000383ffff */
.L_x_1205:
[----:B------:R-:W-:Y:S01]  /*20880*/  BSSY B1, `(.L_x_1440) ;  /* 0x0000007000017945 */ /* 0x000fe20003800000 */
[----:B------:R-:W-:Y:S02]  /*20890*/  IMAD.MOV.U32 R12, RZ, RZ, RZ ;  /* 0x000000ffff0c7224 */ /* 0x000fe400078e00ff */
[----:B------:R-:W-:Y:S02]  /*208a0*/  IMAD.MOV.U32 R11, RZ, RZ, 0x1e1f ;  /* 0x00001e1fff0b7424 */ /* 0x000fe400078e00ff */
[----:B------:R-:W-:-:S07]  /*208b0*/  IMAD.MOV.U32 R15, RZ, RZ, -0x1 ;  /* 0xffffffffff0f7424 */ /* 0x000fce00078e00ff */
[----:B------:R-:W-:Y:S05]  /*208c0*/  WARPSYNC.COLLECTIVE R15, `(.L_x_1441) ;  /* 0x000000000f087348 */ /* 0x000fea0003c00000 */
[----:B------:R0:W1:Y:S02]  /*208d0*/  SHFL.IDX P6, R14, R13, R12, R11 ;  /* 0x0000000c0d0e7389 */ /* 0x00006400000c000b */
[----:B01----:R-:W-:Y:S01]  /*208e0*/  ENDCOLLECTIVE ;  /* 0x000000000000791b */ /* 0x003fe20003800000 */
.L_x_1441:
[----:B------:R-:W-:Y:S05]  /*208f0*/  BSYNC B1 ;  /* 0x0000000000017941 */ /* 0x000fea0003800000 */
.L_x_1440:
[----:B------:R-:W-:Y:S05]  /*20900*/  BRA `(.L_x_1442) ;  /* 0xfffffe9800007947 */ /* 0x000fea000383ffff */
.L_x_1206:
        /* <DEDUP_REMOVED lines=8> */
.L_x_1444:
[----:B------:R-:W-:Y:S05]  /*20990*/  BSYNC B1 ;  /* 0x0000000000017941 */ /* 0x000fea0003800000 */
.L_x_1443:
[----:B------:R-:W-:Y:S05]  /*209a0*/  BRA `(.L_x_1445) ;  /* 0xfffffe9400e47947 */ /* 0x000fea000383ffff */
.L_x_1207:
        /* <DEDUP_REMOVED lines=8> */
.L_x_1447:
[----:B------:R-:W-:Y:S05]  /*20a30*/  BSYNC B1 ;  /* 0x0000000000017941 */ /* 0x000fea0003800000 */
.L_x_1446:
[----:B------:R-:W-:Y:S05]  /*20a40*/  BRA `(.L_x_1448) ;  /* 0xfffffe9400c87947 */ /* 0x000fea000383ffff */
.L_x_1208:
        /* <DEDUP_REMOVED lines=8> */
.L_x_1450:
[----:B------:R-:W-:Y:S05]  /*20ad0*/  BSYNC B1 ;  /* 0x0000000000017941 */ /* 0x000fea0003800000 */
.L_x_1449:
[----:B------:R-:W-:Y:S05]  /*20ae0*/  BRA `(.L_x_1451) ;  /* 0xfffffe9400ac7947 */ /* 0x000fea000383ffff */
.L_x_1210:
[----:B0-----:R0:W1:Y:S02]  /*20af0*/  SYNCS.PHASECHK.TRANS64.TRYWAIT P1, [R2+URZ+0x2d800], R9 ;  /* 0x02d80009020075a7 */ /* 0x001064000802017f */
[----:B-1----:R-:W-:Y:S05]  /*20b00*/  @!P1 NANOSLEEP.SYNCS 0x989680 ;  /* 0x009896800000995d */ /* 0x002fea0003900000 */
[----:B------:R-:W1:Y:S02]  /*20b10*/  @!P1 SYNCS.PHASECHK.TRANS64 P1, [R2+URZ+0x2d800], R9 ;  /* 0x02d80009020095a7 */ /* 0x000e64000802007f */
[----:B-1----:R-:W-:Y:S05]  /*20b20*/  @!P1 BRA `(.L_x_1210) ;  /* 0xfffffffc00f09947 */ /* 0x002fea000383ffff */
[----:B------:R-:W-:Y:S05]  /*20b30*/  BRA `(.L_x_1452) ;  /* 0xfffffe98002c7947 */ /* 0x000fea000383ffff */
.L_x_1218:
[----:B-1----:R1:W2:Y:S02]  /*20b40*/  SYNCS.PHASECHK.TRANS64.TRYWAIT P2, [R3+URZ+0x2d830], R0 ;  /* 0x02d83000030075a7 */ /* 0x0022a4000804017f */
[----:B--2---:R-:W-:Y:S05]  /*20b50*/  @!P2 NANOSLEEP.SYNCS 0x989680 ;  /* 0x009896800000a95d */ /* 0x004fea0003900000 */
[----:B------:R-:W2:Y:S02]  /*20b60*/  @!P2 SYNCS.PHASECHK.TRANS64 P2, [R3+URZ+0x2d830], R0 ;  /* 0x02d830000300a5a7 */ /* 0x000ea4000804007f */
[----:B--2---:R-:W-:Y:S05]  /*20b70*/  @!P2 BRA `(.L_x_1218) ;  /* 0xfffffffc00f0a947 */ /* 0x004fea000383ffff */
[----:B------:R-:W-:Y:S05]  /*20b80*/  BRA `(.L_x_1217) ;  /* 0xfffffeb000387947 */ /* 0x000fea000383ffff */
.L_x_1236:
[----:B-1----:R1:W2:Y:S02]  /*20b90*/  SYNCS.PHASECHK.TRANS64.TRYWAIT P4, [R15+URZ+0x2d830], R0 ;  /* 0x02d830000f0075a7 */ /* 0x0022a4000808017f */
[----:B--2---:R-:W-:Y:S05]  /*20ba0*/  @!P4 NANOSLEEP.SYNCS 0x989680 ;  /* 0x009896800000c95d */ /* 0x004fea0003900000 */
[----:B------:R-:W2:Y:S02]  /*20bb0*/  @!P4 SYNCS.PHASECHK.TRANS64 P4, [R15+URZ+0x2d830], R0 ;  /* 0x02d830000f00c5a7 */ /* 0x000ea4000808007f */
[----:B--2---:R-:W-:Y:S05]  /*20bc0*/  @!P4 BRA `(.L_x_1236) ;  /* 0xfffffffc00f0c947 */ /* 0x004fea000383ffff */
[----:B------:R-:W-:Y:S05]  /*20bd0*/  BRA `(.L_x_1235) ;  /* 0xfffffee400807947 */ /* 0x000fea000383ffff */
.L_x_1240:
[----:B-1----:R1:W2:Y:S02]  /*20be0*/  SYNCS.PHASECHK.TRANS64.TRYWAIT P3, [R14+URZ+0x2d850], R0 ;  /* 0x02d850000e0075a7 */ /* 0x0022a4000806017f */
[----:B--2---:R-:W-:Y:S05]  /*20bf0*/  @!P3 NANOSLEEP.SYNCS 0x989680 ;  /* 0x009896800000b95d */ /* 0x004fea0003900000 */
[----:B------:R-:W2:Y:S02]  /*20c00*/  @!P3 SYNCS.PHASECHK.TRANS64 P3, [R14+URZ+0x2d850], R0 ;  /* 0x02d850000e00b5a7 */ /* 0x000ea4000806007f */
[----:B--2---:R-:W-:Y:S05]  /*20c10*/  @!P3 BRA `(.L_x_1240) ;  /* 0xfffffffc00f0b947 */ /* 0x004fea000383ffff */
[----:B------:R-:W-:Y:S05]  /*20c20*/  BRA `(.L_x_1237) ;  /* 0xfffffee800847947 */ /* 0x000fea000383ffff */
.L_x_1259:
[----:B-1----:R1:W2:Y:S02]  /*20c30*/  SYNCS.PHASECHK.TRANS64.TRYWAIT P3, [R0+URZ+0x2d830], R3 ;  /* 0x02d83003000075a7 */ /* 0x0022a4000806017f */
[----:B--2---:R-:W-:Y:S05]  /*20c40*/  @!P3 NANOSLEEP.SYNCS 0x989680 ;  /* 0x009896800000b95d */ /* 0x004fea0003900000 */
[----:B------:R-:W2:Y:S02]  /*20c50*/  @!P3 SYNCS.PHASECHK.TRANS64 P3, [R0+URZ+0x2d830], R3 ;  /* 0x02d830030000b5a7 */ /* 0x000ea4000806007f */
[----:B--2---:R-:W-:Y:S05]  /*20c60*/  @!P3 BRA `(.L_x_1259) ;  /* 0xfffffffc00f0b947 */ /* 0x004fea000383ffff */
[----:B------:R-:W-:Y:S05]  /*20c70*/  BRA `(.L_x_1258) ;  /* 0xffffff1800ec7947 */ /* 0x000fea000383ffff */
.L_x_1263:
[----:B-1----:R1:W2:Y:S02]  /*20c80*/  SYNCS.PHASECHK.TRANS64.TRYWAIT P2, [R3+URZ+0x2d850], R0 ;  /* 0x02d85000030075a7 */ /* 0x0022a4000804017f */
[----:B--2---:R-:W-:Y:S05]  /*20c90*/  @!P2 NANOSLEEP.SYNCS 0x989680 ;  /* 0x009896800000a95d */ /* 0x004fea0003900000 */
[----:B------:R-:W2:Y:S02]  /*20ca0*/  @!P2 SYNCS.PHASECHK.TRANS64 P2, [R3+URZ+0x2d850], R0 ;  /* 0x02d850000300a5a7 */ /* 0x000ea4000804007f */
[----:B--2---:R-:W-:Y:S05]  /*20cb0*/  @!P2 BRA `(.L_x_1263) ;  /* 0xfffffffc00f0a947 */ /* 0x004fea000383ffff */
[----:B------:R-:W-:Y:S05]  /*20cc0*/  BRA `(.L_x_1260) ;  /* 0xffffff1c00f07947 */ /* 0x000fea000383ffff */
.L_x_1270:
[----:B-1----:R1:W2:Y:S02]  /*20cd0*/  SYNCS.PHASECHK.TRANS64.TRYWAIT P3, [R0+URZ+0x2d830], R3 ;  /* 0x02d83003000075a7 */ /* 0x0022a4000806017f */
[----:B--2---:R-:W-:Y:S05]  /*20ce0*/  @!P3 NANOSLEEP.SYNCS 0x989680 ;  /* 0x009896800000b95d */ /* 0x004fea0003900000 */
[----:B------:R-:W2:Y:S02]  /*20cf0*/  @!P3 SYNCS.PHASECHK.TRANS64 P3, [R0+URZ+0x2d830], R3 ;  /* 0x02d830030000b5a7 */ /* 0x000ea4000806007f */
[----:B--2---:R-:W-:Y:S05]  /*20d00*/  @!P3 BRA `(.L_x_1270) ;  /* 0xfffffffc00f0b947 */ /* 0x004fea000383ffff */
[----:B------:R-:W-:Y:S05]  /*20d10*/  BRA `(.L_x_1269) ;  /* 0xffffff3c00d07947 */ /* 0x000fea000383ffff */
.L_x_1274:
[----:B-1----:R1:W2:Y:S02]  /*20d20*/  SYNCS.PHASECHK.TRANS64.TRYWAIT P2, [R3+URZ+0x2d850], R0 ;  /* 0x02d85000030075a7 */ /* 0x0022a4000804017f */
[----:B--2---:R-:W-:Y:S05]  /*20d30*/  @!P2 NANOSLEEP.SYNCS 0x989680 ;  /* 0x009896800000a95d */ /* 0x004fea0003900000 */
[----:B------:R-:W2:Y:S02]  /*20d40*/  @!P2 SYNCS.PHASECHK.TRANS64 P2, [R3+URZ+0x2d850], R0 ;  /* 0x02d850000300a5a7 */ /* 0x000ea4000804007f */
[----:B--2---:R-:W-:Y:S05]  /*20d50*/  @!P2 BRA `(.L_x_1274) ;  /* 0xfffffffc00f0a947 */ /* 0x004fea000383ffff */
[----:B------:R-:W-:Y:S05]  /*20d60*/  BRA `(.L_x_1271) ;  /* 0xffffff4000d47947 */ /* 0x000fea000383ffff */
.L_x_1287:
[----:B-1----:R1:W2:Y:S02]  /*20d70*/  SYNCS.PHASECHK.TRANS64.TRYWAIT P0, [R13+URZ+0x2d850], R4 ;  /* 0x02d850040d0075a7 */ /* 0x0022a4000800017f */
[----:B--2---:R-:W-:Y:S05]  /*20d80*/  @!P0 NANOSLEEP.SYNCS 0x989680 ;  /* 0x009896800000895d */ /* 0x004fea0003900000 */
[----:B------:R-:W2:Y:S02]  /*20d90*/  @!P0 SYNCS.PHASECHK.TRANS64 P0, [R13+URZ+0x2d850], R4 ;  /* 0x02d850040d0085a7 */ /* 0x000ea4000800007f */
[----:B--2---:R-:W-:Y:S05]  /*20da0*/  @!P0 BRA `(.L_x_1287) ;  /* 0xfffffffc00f08947 */ /* 0x004fea000383ffff */
[----:B------:R-:W-:Y:S05]  /*20db0*/  BRA `(.L_x_1286) ;  /* 0xffffff7000887947 */ /* 0x000fea000383ffff */
.L_x_1321:
[----:B------:R-:W0:Y:S01]  /*20dc0*/  S2R R13, SR_TID.X ;  /* 0x00000000000d7919 */ /* 0x000e220000002100 */
[----:B------:R-:W-:Y:S01]  /*20dd0*/  BSSY B1, `(.L_x_1453) ;  /* 0x0000009000017945 */ /* 0x000fe20003800000 */
[----:B------:R-:W-:Y:S02]  /*20de0*/  IMAD.MOV.U32 R12, RZ, RZ, RZ ;  /* 0x000000ffff0c7224 */ /* 0x000fe400078e00ff */
[----:B------:R-:W-:Y:S02]  /*20df0*/  IMAD.MOV.U32 R11, RZ, RZ, 0x1f ;  /* 0x0000001fff0b7424 */ /* 0x000fe400078e00ff */
[----:B------:R-:W-:Y:S01]  /*20e00*/  IMAD.MOV.U32 R15, RZ, RZ, -0x1 ;  /* 0xffffffffff0f7424 */ /* 0x000fe200078e00ff */
[----:B0-----:R-:W-:-:S04]  /*20e10*/  SHF.R.U32.HI R13, RZ, 0x5, R13 ;  /* 0x00000005ff0d7819 */ /* 0x001fc8000001160d */
[----:B------:R-:W-:-:S07]  /*20e20*/  LOP3.LUT R13, R13, 0x3, RZ, 0xc0, !PT ;  /* 0x000000030d0d7812 */ /* 0x000fce00078ec0ff */
[----:B-1----:R-:W-:Y:S05]  /*20e30*/  WARPSYNC.COLLECTIVE R15, `(.L_x_1454) ;  /* 0x000000000f087348 */ /* 0x002fea0003c00000 */
[----:B------:R0:W2:Y:S02]  /*20e40*/  SHFL.IDX P6, R14, R13, R12, R11 ;  /* 0x0000000c0d0e7389 */ /* 0x0000a400000c000b */
[----:B012---:R-:W-:Y:S01]  /*20e50*/  ENDCOLLECTIVE ;  /* 0x000000000000791b */ /* 0x007fe20003800000 */
.L_x_1454:
[----:B------:R-:W-:Y:S05]  /*20e60*/  BSYNC B1 ;  /* 0x0000000000017941 */ /* 0x000fea0003800000 */
.L_x_1453:
[----:B------:R-:W-:Y:S05]  /*20e70*/  BRA `(.L_x_1455) ;  /* 0xffffffac00187947 */ /* 0x000fea000383ffff */
.L_x_1322:
[----:B------:R-:W-:Y:S01]  /*20e80*/  BSSY B1, `(.L_x_1456) ;  /* 0x0000006000017945 */ /* 0x000fe20003800000 */
[----:B------:R-:W-:-:S07]  /*20e90*/  IMAD.MOV.U32 R15, RZ, RZ, -0x1 ;  /* 0xffffffffff0f7424 */ /* 0x000fce00078e00ff */
[----:B-1----:R-:W-:Y:S05]  /*20ea0*/  WARPSYNC.COLLECTIVE R15, `(.L_x_1457) ;  /* 0x000000000f0c7348 */ /* 0x002fea0003c00000 */
[----:B------:R-:W-:Y:S02]  /*20eb0*/  ELECT P6, UR62, PT ;  /* 0x00000000003e782f */ /* 0x000fe400038c0000 */
[----:B------:R-:W-:Y:S01]  /*20ec0*/  MOV R14, UR62 ;  /* 0x0000003e000e7c02 */ /* 0x000fe20008000f00 */
[----:B-1----:R-:W-:Y:S10]  /*20ed0*/  ENDCOLLECTIVE ;  /* 0x000000000000791b */ /* 0x002ff40003800000 */
.L_x_1457:
[----:B------:R-:W-:Y:S05]  /*20ee0*/  BSYNC B1 ;  /* 0x0000000000017941 */ /* 0x000fea0003800000 */
.L_x_1456:
[----:B------:R-:W-:Y:S05]  /*20ef0*/  BRA `(.L_x_1458) ;  /* 0xffffffac00047947 */ /* 0x000fea000383ffff */
.L_x_1324:
[----:B0-----:R0:W2:Y:S02]  /*20f00*/  SYNCS.PHASECHK.TRANS64.TRYWAIT P0, [R8+URZ+0x2d820], R11 ;  /* 0x02d8200b080075a7 */ /* 0x0010a4000800017f */
[----:B--2---:R-:W-:Y:S05]  /*20f10*/  @!P0 NANOSLEEP.SYNCS 0x989680 ;  /* 0x009896800000895d */ /* 0x004fea0003900000 */
[----:B------:R-:W2:Y:S02]  /*20f20*/  @!P0 SYNCS.PHASECHK.TRANS64 P0, [R8+URZ+0x2d820], R11 ;  /* 0x02d8200b080085a7 */ /* 0x000ea4000800007f */
[----:B--2---:R-:W-:Y:S05]  /*20f30*/  @!P0 BRA `(.L_x_1324) ;  /* 0xfffffffc00f08947 */ /* 0x004fea000383ffff */
[----:B------:R-:W-:Y:S05]  /*20f40*/  BRA `(.L_x_1459) ;  /* 0xffffffac00207947 */ /* 0x000fea000383ffff */
.L_x_1327:
[----:B0-----:R0:W2:Y:S02]  /*20f50*/  SYNCS.PHASECHK.TRANS64.TRYWAIT P0, [R11+URZ+0x2d8a0], R10 ;  /* 0x02d8a00a0b0075a7 */ /* 0x0010a4000800017f */
[----:B--2---:R-:W-:Y:S05]  /*20f60*/  @!P0 NANOSLEEP.SYNCS 0x989680 ;  /* 0x009896800000895d */ /* 0x004fea0003900000 */
[----:B------:R-:W2:Y:S02]  /*20f70*/  @!P0 SYNCS.PHASECHK.TRANS64 P0, [R11+URZ+0x2d8a0], R10 ;  /* 0x02d8a00a0b0085a7 */ /* 0x000ea4000800007f */
[----:B--2---:R-:W-:Y:S05]  /*20f80*/  @!P0 BRA `(.L_x_1327) ;  /* 0xfffffffc00f08947 */ /* 0x004fea000383ffff */
[----:B------:R-:W-:Y:S05]  /*20f90*/  BRA `(.L_x_1460) ;  /* 0xffffffac00287947 */ /* 0x000fea000383ffff */
.L_x_1329:
[----:B--2---:R2:W3:Y:S02]  /*20fa0*/  SYNCS.PHASECHK.TRANS64.TRYWAIT P0, [R11+URZ+0x2d8c0], R10 ;  /* 0x02d8c00a0b0075a7 */ /* 0x0044e4000800017f */
[----:B---3--:R-:W-:Y:S05]  /*20fb0*/  @!P0 NANOSLEEP.SYNCS 0x989680 ;  /* 0x009896800000895d */ /* 0x008fea0003900000 */
[----:B------:R-:W3:Y:S02]  /*20fc0*/  @!P0 SYNCS.PHASECHK.TRANS64 P0, [R11+URZ+0x2d8c0], R10 ;  /* 0x02d8c00a0b0085a7 */ /* 0x000ee4000800007f */
[----:B---3--:R-:W-:Y:S05]  /*20fd0*/  @!P0 BRA `(.L_x_1329) ;  /* 0xfffffffc00f08947 */ /* 0x008fea000383ffff */
[----:B------:R-:W-:Y:S05]  /*20fe0*/  BRA `(.L_x_1461) ;  /* 0xffffffac00a87947 */ /* 0x000fea000383ffff */
.L_x_1333:
[----:B0-----:R0:W2:Y:S02]  /*20ff0*/  SYNCS.PHASECHK.TRANS64.TRYWAIT P0, [R10+URZ+0x2d8a0], R11 ;  /* 0x02d8a00b0a0075a7 */ /* 0x0010a4000800017f */
[----:B--2---:R-:W-:Y:S05]  /*21000*/  @!P0 NANOSLEEP.SYNCS 0x989680 ;  /* 0x009896800000895d */ /* 0x004fea0003900000 */
[----:B------:R-:W2:Y:S02]  /*21010*/  @!P0 SYNCS.PHASECHK.TRANS64 P0, [R10+URZ+0x2d8a0], R11 ;  /* 0x02d8a00b0a0085a7 */ /* 0x000ea4000800007f */
[----:B--2---:R-:W-:Y:S05]  /*21020*/  @!P0 BRA `(.L_x_1333) ;  /* 0xfffffffc00f08947 */ /* 0x004fea000383ffff */
[----:B------:R-:W-:Y:S05]  /*21030*/  BRA `(.L_x_1462) ;  /* 0xffffffb000507947 */ /* 0x000fea000383ffff */
.L_x_1335:
[----:B--2---:R2:W3:Y:S02]  /*21040*/  SYNCS.PHASECHK.TRANS64.TRYWAIT P1, [R10+URZ+0x2d8c0], R11 ;  /* 0x02d8c00b0a0075a7 */ /* 0x0044e4000802017f */
[----:B---3--:R-:W-:Y:S05]  /*21050*/  @!P1 NANOSLEEP.SYNCS 0x989680 ;  /* 0x009896800000995d */ /* 0x008fea0003900000 */
[----:B------:R-:W3:Y:S02]  /*21060*/  @!P1 SYNCS.PHASECHK.TRANS64 P1, [R10+URZ+0x2d8c0], R11 ;  /* 0x02d8c00b0a0095a7 */ /* 0x000ee4000802007f */
[----:B---3--:R-:W-:Y:S05]  /*21070*/  @!P1 BRA `(.L_x_1335) ;  /* 0xfffffffc00f09947 */ /* 0x008fea000383ffff */
[----:B------:R-:W-:Y:S05]  /*21080*/  BRA `(.L_x_1463) ;  /* 0xffffffb000cc7947 */ /* 0x000fea000383ffff */
.L_x_1355:
        /* <DEDUP_REMOVED lines=11> */
.L_x_1465:
[----:B------:R-:W-:Y:S05]  /*21140*/  BSYNC B0 ;  /* 0x0000000000007941 */ /* 0x000fea0003800000 */
.L_x_1464:
[----:B------:R-:W-:Y:S05]  /*21150*/  BRA `(.L_x_1466) ;  /* 0xffffffc0005c7947 */ /* 0x000fea000383ffff */
.L_x_1356:
[----:B------:R-:W-:Y:S01]  /*21160*/  BSSY B0, `(.L_x_1467) ;  /* 0x0000006000007945 */ /* 0x000fe20003800000 */
[----:B------:R-:W-:-:S07]  /*21170*/  IMAD.MOV.U32 R15, RZ, RZ, -0x1 ;  /* 0xffffffffff0f7424 */ /* 0x000fce00078e00ff */
[----:B-1----:R-:W-:Y:S05]  /*21180*/  WARPSYNC.COLLECTIVE R15, `(.L_x_1468) ;  /* 0x000000000f0c7348 */ /* 0x002fea0003c00000 */
[----:B------:R-:W-:Y:S02]  /*21190*/  ELECT P6, UR62, PT ;  /* 0x00000000003e782f */ /* 0x000fe400038c0000 */
[----:B------:R-:W-:Y:S01]  /*211a0*/  MOV R14, UR62 ;  /* 0x0000003e000e7c02 */ /* 0x000fe20008000f00 */
[----:B-1----:R-:W-:Y:S10]  /*211b0*/  ENDCOLLECTIVE ;  /* 0x000000000000791b */ /* 0x002ff40003800000 */
.L_x_1468:
[----:B------:R-:W-:Y:S05]  /*211c0*/  BSYNC B0 ;  /* 0x0000000000007941 */ /* 0x000fea0003800000 */
.L_x_1467:
[----:B------:R-:W-:Y:S05]  /*211d0*/  BRA `(.L_x_1469) ;  /* 0xffffffc0004c7947 */ /* 0x000fea000383ffff */
.L_x_1359:
[----:B--2---:R2:W3:Y:S02]  /*211e0*/  SYNCS.PHASECHK.TRANS64.TRYWAIT P0, [R5+URZ+0x2d840], R4 ;  /* 0x02d84004050075a7 */ /* 0x0044e4000800017f */
[----:B---3--:R-:W-:Y:S05]  /*211f0*/  @!P0 NANOSLEEP.SYNCS 0x989680 ;  /* 0x009896800000895d */ /* 0x008fea0003900000 */
[----:B------:R-:W3:Y:S02]  /*21200*/  @!P0 SYNCS.PHASECHK.TRANS64 P0, [R5+URZ+0x2d840], R4 ;  /* 0x02d84004050085a7 */ /* 0x000ee4000800007f */
[----:B---3--:R-:W-:Y:S05]  /*21210*/  @!P0 BRA `(.L_x_1359) ;  /* 0xfffffffc00f08947 */ /* 0x008fea000383ffff */
[----:B------:R-:W-:Y:S05]  /*21220*/  BRA `(.L_x_1470) ;  /* 0xffffffc0009c7947 */ /* 0x000fea000383ffff */
.L_x_1362:
[----:B0-----:R0:W2:Y:S02]  /*21230*/  SYNCS.PHASECHK.TRANS64.TRYWAIT P0, [R27+URZ+0x2d820], R4 ;  /* 0x02d820041b0075a7 */ /* 0x0010a4000800017f */
[----:B--2---:R-:W-:Y:S05]  /*21240*/  @!P0 NANOSLEEP.SYNCS 0x989680 ;  /* 0x009896800000895d */ /* 0x004fea0003900000 */
[----:B------:R-:W2:Y:S02]  /*21250*/  @!P0 SYNCS.PHASECHK.TRANS64 P0, [R27+URZ+0x2d820], R4 ;  /* 0x02d820041b0085a7 */ /* 0x000ea4000800007f */
[----:B--2---:R-:W-:Y:S05]  /*21260*/  @!P0 BRA `(.L_x_1362) ;  /* 0xfffffffc00f08947 */ /* 0x004fea000383ffff */
[----:B------:R-:W-:Y:S05]  /*21270*/  BRA `(.L_x_1471) ;  /* 0xffffffc400cc7947 */ /* 0x000fea000383ffff */
.L_x_1370:
[----:B0-----:R0:W2:Y:S02]  /*21280*/  SYNCS.PHASECHK.TRANS64.TRYWAIT P0, [R3+URZ+0x2d840], R2 ;  /* 0x02d84002030075a7 */ /* 0x0010a4000800017f */
[----:B--2---:R-:W-:Y:S05]  /*21290*/  @!P0 NANOSLEEP.SYNCS 0x989680 ;  /* 0x009896800000895d */ /* 0x004fea0003900000 */
[----:B------:R-:W2:Y:S02]  /*212a0*/  @!P0 SYNCS.PHASECHK.TRANS64 P0, [R3+URZ+0x2d840], R2 ;  /* 0x02d84002030085a7 */ /* 0x000ea4000800007f */
[----:B--2---:R-:W-:Y:S05]  /*212b0*/  @!P0 BRA `(.L_x_1370) ;  /* 0xfffffffc00f08947 */ /* 0x004fea000383ffff */
[----:B------:R-:W-:Y:S05]  /*212c0*/  BRA `(.L_x_1472) ;  /* 0xffffffc800747947 */ /* 0x000fea000383ffff */
.L_x_1372:
[----:B0-----:R0:W2:Y:S02]  /*212d0*/  SYNCS.PHASECHK.TRANS64.TRYWAIT P0, [R2+URZ+0x60], R5 ;  /* 0x00006005020075a7 */ /* 0x0010a4000800017f */
[----:B--2---:R-:W-:Y:S05]  /*212e0*/  @!P0 NANOSLEEP.SYNCS 0x989680 ;  /* 0x009896800000895d */ /* 0x004fea0003900000 */
[----:B------:R-:W2:Y:S02]  /*212f0*/  @!P0 SYNCS.PHASECHK.TRANS64 P0, [R2+URZ+0x60], R5 ;  /* 0x00006005020085a7 */ /* 0x000ea4000800007f */
[----:B--2---:R-:W-:Y:S05]  /*21300*/  @!P0 BRA `(.L_x_1372) ;  /* 0xfffffffc00f08947 */ /* 0x004fea000383ffff */
[----:B------:R-:W-:Y:S05]  /*21310*/  BRA `(.L_x_1473) ;  /* 0xffffffcc00007947 */ /* 0x000fea000383ffff */
.L_x_1377:
[----:B--2---:R2:W3:Y:S02]  /*21320*/  SYNCS.PHASECHK.TRANS64.TRYWAIT P0, [R3+URZ+0x2d840], R2 ;  /* 0x02d84002030075a7 */ /* 0x0044e4000800017f */
[----:B---3--:R-:W-:Y:S05]  /*21330*/  @!P0 NANOSLEEP.SYNCS 0x989680 ;  /* 0x009896800000895d */ /* 0x008fea0003900000 */
[----:B------:R-:W3:Y:S02]  /*21340*/  @!P0 SYNCS.PHASECHK.TRANS64 P0, [R3+URZ+0x2d840], R2 ;  /* 0x02d84002030085a7 */ /* 0x000ee4000800007f */
[----:B---3--:R-:W-:Y:S05]  /*21350*/  @!P0 BRA `(.L_x_1377) ;  /* 0xfffffffc00f08947 */ /* 0x008fea000383ffff */
[----:B------:R-:W-:Y:S05]  /*21360*/  BRA `(.L_x_1474) ;  /* 0xffffffd0003c7947 */ /* 0x000fea000383ffff */
.L_x_1379:
[----:B0-----:R0:W2:Y:S02]  /*21370*/  SYNCS.PHASECHK.TRANS64.TRYWAIT P1, [R3+URZ+0x60], R24 ;  /* 0x00006018030075a7 */ /* 0x0010a4000802017f */
[----:B--2---:R-:W-:Y:S05]  /*21380*/  @!P1 NANOSLEEP.SYNCS 0x989680 ;  /* 0x009896800000995d */ /* 0x004fea0003900000 */
[----:B------:R-:W2:Y:S02]  /*21390*/  @!P1 SYNCS.PHASECHK.TRANS64 P1, [R3+URZ+0x60], R24 ;  /* 0x00006018030095a7 */ /* 0x000ea4000802007f */
[----:B--2---:R-:W-:Y:S05]  /*213a0*/  @!P1 BRA `(.L_x_1379) ;  /* 0xfffffffc00f09947 */ /* 0x004fea000383ffff */
[----:B------:R-:W-:Y:S05]  /*213b0*/  BRA `(.L_x_1475) ;  /* 0xffffffd000c87947 */ /* 0x000fea000383ffff */
.L_x_1384:
[----:B--2---:R2:W3:Y:S02]  /*213c0*/  SYNCS.PHASECHK.TRANS64.TRYWAIT P0, [R2+URZ+0x2d840], R3 ;  /* 0x02d84003020075a7 */ /* 0x0044e4000800017f */
[----:B---3--:R-:W-:Y:S05]  /*213d0*/  @!P0 NANOSLEEP.SYNCS 0x989680 ;  /* 0x009896800000895d */ /* 0x008fea0003900000 */
[----:B------:R-:W3:Y:S02]  /*213e0*/  @!P0 SYNCS.PHASECHK.TRANS64 P0, [R2+URZ+0x2d840], R3 ;  /* 0x02d84003020085a7 */ /* 0x000ee4000800007f */
[----:B---3--:R-:W-:Y:S05]  /*213f0*/  @!P0 BRA `(.L_x_1384) ;  /* 0xfffffffc00f08947 */ /* 0x008fea000383ffff */
[----:B------:R-:W-:Y:S05]  /*21400*/  BRA `(.L_x_1476) ;  /* 0xffffffd400d07947 */ /* 0x000fea000383ffff */
.L_x_1386:
[----:B0-----:R0:W2:Y:S02]  /*21410*/  SYNCS.PHASECHK.TRANS64.TRYWAIT P1, [R2+URZ+0x60], R11 ;  /* 0x0000600b020075a7 */ /* 0x0010a4000802017f */
[----:B--2---:R-:W-:Y:S05]  /*21420*/  @!P1 NANOSLEEP.SYNCS 0x989680 ;  /* 0x009896800000995d */ /* 0x004fea0003900000 */
[----:B------:R-:W2:Y:S02]  /*21430*/  @!P1 SYNCS.PHASECHK.TRANS64 P1, [R2+URZ+0x60], R11 ;  /* 0x0000600b020095a7 */ /* 0x000ea4000802007f */
[----:B--2---:R-:W-:Y:S05]  /*21440*/  @!P1 BRA `(.L_x_1386) ;  /* 0xfffffffc00f09947 */ /* 0x004fea000383ffff */
[----:B------:R-:W-:Y:S05]  /*21450*/  BRA `(.L_x_1477) ;  /* 0xffffffd800647947 */ /* 0x000fea000383ffff */
.L_x_1393:
[----:B0-----:R0:W2:Y:S02]  /*21460*/  SYNCS.PHASECHK.TRANS64.TRYWAIT P0, [R3+URZ+0x2d860], R2 ;  /* 0x02d86002030075a7 */ /* 0x0010a4000800017f */
[----:B--2---:R-:W-:Y:S05]  /*21470*/  @!P0 NANOSLEEP.SYNCS 0x989680 ;  /* 0x009896800000895d */ /* 0x004fea0003900000 */
[----:B------:R-:W2:Y:S02]  /*21480*/  @!P0 SYNCS.PHASECHK.TRANS64 P0, [R3+URZ+0x2d860], R2 ;  /* 0x02d86002030085a7 */ /* 0x000ea4000800007f */
[----:B--2---:R-:W-:Y:S05]  /*21490*/  @!P0 BRA `(.L_x_1393) ;  /* 0xfffffffc00f08947 */ /* 0x004fea000383ffff */
[----:B------:R-:W-:Y:S05]  /*214a0*/  BRA `(.L_x_1478) ;  /* 0xffffffdc00487947 */ /* 0x000fea000383ffff */
.L_x_1395:
        /* <DEDUP_REMOVED lines=8> */
.L_x_1480:
[----:B------:R-:W-:Y:S05]  /*21530*/  BSYNC B0 ;  /* 0x0000000000007941 */ /* 0x000fea0003800000 */
.L_x_1479:
        /* <DEDUP_REMOVED lines=8> */
.L_x_1481:
[----:B------:R-:W-:Y:S01]  /*215c0*/  IMAD.MOV.U32 R5, RZ, RZ, R14 ;  /* 0x000000ffff057224 */ /* 0x000fe200078e000e */
[----:B------:R-:W-:Y:S06]  /*215d0*/  BRA `(.L_x_1482) ;  /* 0xffffffdc00bc7947 */ /* 0x000fec000383ffff */
.L_x_1398:
        /* <DEDUP_REMOVED lines=8> */
.L_x_1484:
[----:B------:R-:W-:Y:S05]  /*21660*/  BSYNC B0 ;  /* 0x0000000000007941 */ /* 0x000fea0003800000 */
.L_x_1483:
[----:B------:R-:W-:Y:S01]  /*21670*/  ISETP.NE.AND P0, PT, R28, RZ, PT ;  /* 0x000000ff1c00720c */ /* 0x000fe20003f05270 */
        /* <DEDUP_REMOVED lines=9> */
.L_x_1485:
        /* <DEDUP_REMOVED lines=8> */
.L_x_1486:
        /* <DEDUP_REMOVED lines=8> */
.L_x_1487:
        /* <DEDUP_REMOVED lines=8> */
.L_x_1488:
        /* <DEDUP_REMOVED lines=8> */
.L_x_1489:
[----:B------:R-:W-:Y:S05]  /*21910*/  BRA `(.L_x_1490) ;  /* 0xffffffdc00787947 */ /* 0x000fea000383ffff */
.L_x_1403:
        /* <DEDUP_REMOVED lines=8> */
.L_x_1492:
[----:B------:R-:W-:Y:S05]  /*219a0*/  BSYNC B0 ;  /* 0x0000000000007941 */ /* 0x000fea0003800000 */
.L_x_1491:
        /* <DEDUP_REMOVED lines=10> */
.L_x_1493:
        /* <DEDUP_REMOVED lines=8> */
.L_x_1494:
        /* <DEDUP_REMOVED lines=8> */
.L_x_1495:
        /* <DEDUP_REMOVED lines=8> */
.L_x_1496:
        /* <DEDUP_REMOVED lines=8> */
.L_x_1497:
[----:B------:R-:W-:Y:S05]  /*21c50*/  BRA `(.L_x_1498) ;  /* 0xffffffdc00547947 */ /* 0x000fea000383ffff */
.L_x_1405:
[----:B------:R-:W-:Y:S01]  /*21c60*/  BSSY B0, `(.L_x_1499) ;  /* 0x0000006000007945 */ /* 0x000fe20003800000 */
[----:B------:R-:W-:Y:S01]  /*21c70*/  PLOP3.LUT P6, PT, P6, PT, PT, 0x8, 0x0 ;  /* 0x000000000000781c */ /* 0x000fe200037ce170 */
[----:B------:R-:W-:-:S12]  /*21c80*/  IMAD.MOV.U32 R15, RZ, RZ, -0x1 ;  /* 0xffffffffff0f7424 */ /* 0x000fd800078e00ff */
[----:B012---:R-:W-:Y:S05]  /*21c90*/  WARPSYNC.COLLECTIVE R15, `(.L_x_1500) ;  /* 0x000000000f087348 */ /* 0x007fea0003c00000 */
[----:B------:R-:W-:Y:S01]  /*21ca0*/  VOTE.ANY R14, PT, P6 ;  /* 0x00000000000e7806 */ /* 0x000fe200030e0100 */
[----:B012---:R-:W-:Y:S06]  /*21cb0*/  ENDCOLLECTIVE ;  /* 0x000000000000791b */ /* 0x007fec0003800000 */
.L_x_1500:
[----:B------:R-:W-:Y:S05]  /*21cc0*/  BSYNC B0 ;  /* 0x0000000000007941 */ /* 0x000fea0003800000 */
.L_x_1499:
        /* <DEDUP_REMOVED lines=9> */
.L_x_1501:
[----:B------:R-:W-:Y:S01]  /*21d60*/  IMAD.MOV.U32 R17, RZ, RZ, R14 ;  /* 0x000000ffff117224 */ /* 0x000fe200078e000e */
[----:B------:R-:W-:Y:S06]  /*21d70*/  BRA `(.L_x_1502) ;  /* 0xffffffdc00447947 */ /* 0x000fec000383ffff */
.L_x_1407:
[----:B------:R-:W-:Y:S01]  /*21d80*/  BSSY B0, `(.L_x_1503) ;  /* 0x0000007000007945 */ /* 0x000fe20003800000 */
[----:B------:R-:W-:Y:S02]  /*21d90*/  IMAD.MOV.U32 R13, RZ, RZ, R3 ;  /* 0x000000ffff0d7224 */ /* 0x000fe400078e0003 */
[----:B------:R-:W-:Y:S02]  /*21da0*/  IMAD.MOV.U32 R11, RZ, RZ, 0x1f ;  /* 0x0000001fff0b7424 */ /* 0x000fe400078e00ff */
[----:B------:R-:W-:-:S07]  /*21db0*/  IMAD.MOV.U32 R15, RZ, RZ, -0x1 ;  /* 0xffffffffff0f7424 */ /* 0x000fce00078e00ff */
[----:B01234-:R-:W-:Y:S05]  /*21dc0*/  WARPSYNC.COLLECTIVE R15, `(.L_x_1504) ;  /* 0x000000000f087348 */ /* 0x01ffea0003c00000 */
[----:B------:R0:W0:Y:S02]  /*21dd0*/  SHFL.IDX P6, R14, R13, R12, R11 ;  /* 0x0000000c0d0e7389 */ /* 0x00002400000c000b */
[----:B01234-:R-:W-:Y:S01]  /*21de0*/  ENDCOLLECTIVE ;  /* 0x000000000000791b */ /* 0x01ffe20003800000 */
.L_x_1504:
[----:B------:R-:W-:Y:S05]  /*21df0*/  BSYNC B0 ;  /* 0x0000000000007941 */ /* 0x000fea0003800000 */
.L_x_1503:
[----:B------:R-:W-:Y:S05]  /*21e00*/  BRA `(.L_x_1406) ;  /* 0xffffffdc003c7947 */ /* 0x000fea000383ffff */
.L_x_1411:
[----:B0-----:R0:W2:Y:S02]  /*21e10*/  SYNCS.PHASECHK.TRANS64.TRYWAIT P0, [R9+URZ+0x2d820], R0 ;  /* 0x02d82000090075a7 */ /* 0x0010a4000800017f */
[----:B--2---:R-:W-:Y:S05]  /*21e20*/  @!P0 NANOSLEEP.SYNCS 0x989680 ;  /* 0x009896800000895d */ /* 0x004fea0003900000 */
[----:B------:R-:W2:Y:S02]  /*21e30*/  @!P0 SYNCS.PHASECHK.TRANS64 P0, [R9+URZ+0x2d820], R0 ;  /* 0x02d82000090085a7 */ /* 0x000ea4000800007f */
[----:B--2---:R-:W-:Y:S05]  /*21e40*/  @!P0 BRA `(.L_x_1411) ;  /* 0xfffffffc00f08947 */ /* 0x004fea000383ffff */
[----:B------:R-:W-:Y:S05]  /*21e50*/  BRA `(.L_x_1505) ;  /* 0xffffffe000a87947 */ /* 0x000fea000383ffff */
.L_x_1412:
        /* <DEDUP_REMOVED lines=11> */
.L_x_1507:
[----:B------:R-:W-:Y:S05]  /*21f10*/  BSYNC B0 ;  /* 0x0000000000007941 */ /* 0x000fea0003800000 */
.L_x_1506:
[----:B------:R-:W-:Y:S05]  /*21f20*/  BRA `(.L_x_1508) ;  /* 0xffffffe000907947 */ /* 0x000fea000383ffff */
.L_x_1413:
[----:B------:R-:W-:Y:S01]  /*21f30*/  BSSY B0, `(.L_x_1509) ;  /* 0x0000006000007945 */ /* 0x000fe20003800000 */
[----:B------:R-:W-:-:S07]  /*21f40*/  IMAD.MOV.U32 R15, RZ, RZ, -0x1 ;  /* 0xffffffffff0f7424 */ /* 0x000fce00078e00ff */
[----:B01----:R-:W-:Y:S05]  /*21f50*/  WARPSYNC.COLLECTIVE R15, `(.L_x_1510) ;  /* 0x000000000f0c7348 */ /* 0x003fea0003c00000 */
[----:B------:R-:W-:Y:S02]  /*21f60*/  ELECT P6, UR62, PT ;  /* 0x00000000003e782f */ /* 0x000fe400038c0000 */
[----:B------:R-:W-:Y:S01]  /*21f70*/  MOV R14, UR62 ;  /* 0x0000003e000e7c02 */ /* 0x000fe20008000f00 */
[----:B01----:R-:W-:Y:S10]  /*21f80*/  ENDCOLLECTIVE ;  /* 0x000000000000791b */ /* 0x003ff40003800000 */
.L_x_1510:
[----:B------:R-:W-:Y:S05]  /*21f90*/  BSYNC B0 ;  /* 0x0000000000007941 */ /* 0x000fea0003800000 */
.L_x_1509:
[----:B------:R-:W-:Y:S05]  /*21fa0*/  BRA `(.L_x_1511) ;  /* 0xffffffe000847947 */ /* 0x000fea000383ffff */
.L_x_1415:
[----:B0-----:R0:W2:Y:S02]  /*21fb0*/  SYNCS.PHASECHK.TRANS64.TRYWAIT P0, [R7+URZ], R2 ;  /* 0x00000002070075a7 */ /* 0x0010a4000800017f */
[----:B--2---:R-:W-:Y:S05]  /*21fc0*/  @!P0 NANOSLEEP.SYNCS 0x989680 ;  /* 0x009896800000895d */ /* 0x004fea0003900000 */
[----:B------:R-:W2:Y:S02]  /*21fd0*/  @!P0 SYNCS.PHASECHK.TRANS64 P0, [R7+URZ], R2 ;  /* 0x00000002070085a7 */ /* 0x000ea4000800007f */
[----:B--2---:R-:W-:Y:S05]  /*21fe0*/  @!P0 BRA `(.L_x_1415) ;  /* 0xfffffffc00f08947 */ /* 0x004fea000383ffff */
[----:B------:R-:W-:Y:S05]  /*21ff0*/  BRA `(.L_x_1512) ;  /* 0xffffffe000b87947 */ /* 0x000fea000383ffff */
.L_x_1416:
[----:B--2---:R2:W3:Y:S02]  /*22000*/  SYNCS.PHASECHK.TRANS64.TRYWAIT P0, [R3+URZ], R0 ;  /* 0x00000000030075a7 */ /* 0x0044e4000800017f */
[----:B---3--:R-:W-:Y:S05]  /*22010*/  @!P0 NANOSLEEP.SYNCS 0x989680 ;  /* 0x009896800000895d */ /* 0x008fea0003900000 */
[----:B------:R-:W3:Y:S02]  /*22020*/  @!P0 SYNCS.PHASECHK.TRANS64 P0, [R3+URZ], R0 ;  /* 0x00000000030085a7 */ /* 0x000ee4000800007f */
[----:B---3--:R-:W-:Y:S05]  /*22030*/  @!P0 BRA `(.L_x_1416) ;  /* 0xfffffffc00f08947 */ /* 0x008fea000383ffff */
[----:B------:R-:W-:Y:S05]  /*22040*/  BRA `(.L_x_1513) ;  /* 0xffffffe000ac7947 */ /* 0x000fea000383ffff */
.L_x_1418:
[----:B--2---:R2:W3:Y:S02]  /*22050*/  SYNCS.PHASECHK.TRANS64.TRYWAIT P0, [R5+URZ], R2 ;  /* 0x00000002050075a7 */ /* 0x0044e4000800017f */
[----:B---3--:R-:W-:Y:S05]  /*22060*/  @!P0 NANOSLEEP.SYNCS 0x989680 ;  /* 0x009896800000895d */ /* 0x008fea0003900000 */
[----:B------:R-:W3:Y:S02]  /*22070*/  @!P0 SYNCS.PHASECHK.TRANS64 P0, [R5+URZ], R2 ;  /* 0x00000002050085a7 */ /* 0x000ee4000800007f */
[----:B---3--:R-:W-:Y:S05]  /*22080*/  @!P0 BRA `(.L_x_1418) ;  /* 0xfffffffc00f08947 */ /* 0x008fea000383ffff */
[----:B------:R-:W-:Y:S05]  /*22090*/  BRA `(.L_x_1514) ;  /* 0xffffffe000b07947 */ /* 0x000fea000383ffff */
.L_x_1515:
        /* <DEDUP_REMOVED lines=14> */
.L_x_2212:


//--------------------- .text._ZN7cutlass13device_kernelIN5flash11enable_sm90INS1_16FlashAttnFwdSm90INS1_25CollectiveMainloopFwdSm90ILi2EN4cute5tupleIJNS5_1CILi1EEES8_S8_EEENS6_IJNS7_ILi192EEENS7_ILi144EEENS7_ILi96EEEEEELi96ENS_10bfloat16_tEfNS_4arch4Sm90ELb1ELb0ELb0ELb0ELb0ELb0ELb0ELb0ELb1ELb0ELb0ELb0EEENS1_21CollectiveEpilogueFwdINS6_IJSA_SC_SB_EEES9_SE_SG_Li384ELb0ELb0ELb0ELb0EEENS1_30DynamicPersistentTileSchedulerILi384ELi32ELb0ELb0ELb1EEEEEEEEEvNT_6ParamsE --------------------------
	.section	.text._ZN7cutlass13device_kernelIN5flash11enable_sm90INS1_16FlashAttnFwdSm90INS1_25CollectiveMainloopFwdSm90ILi2EN4cute5tupleIJNS5_1CILi1EEES8_S8_EEENS6_IJNS7_ILi192EEENS7_ILi144EEENS7_ILi96EEEEEELi96ENS_10bfloat16_tEfNS_4arch4Sm90ELb1ELb0ELb0ELb0ELb0ELb0ELb0ELb0ELb1ELb0ELb0ELb0EEENS1_21CollectiveEpilogueFwdINS6_IJSA_SC_SB_EEES9_SE_SG_Li384ELb0ELb0ELb0ELb0EEENS1_30DynamicPersistentTileSchedulerILi384ELi32ELb0ELb0ELb1EEEEEEEEEvNT_6ParamsE,"ax",@progbits
	.align	128
.text._ZN7cutlass13device_kernelIN5flash11enable_sm90INS1_16FlashAttnFwdSm90INS1_25CollectiveMainloopFwdSm90ILi2EN4cute5tupleIJNS5_1CILi1EEES8_S8_EEENS6_IJNS7_ILi192EEENS7_ILi144EEENS7_ILi96EEEEEELi96ENS_10bfloat16_tEfNS_4arch4Sm90ELb1ELb0ELb0ELb0ELb0ELb0ELb0ELb0ELb1ELb0ELb0ELb0EEENS1_21CollectiveEpilogueFwdINS6_IJSA_SC_SB_EEES9_SE_SG_Li384ELb0ELb0ELb0ELb0EEENS1_30DynamicPersistentTileSchedulerILi384ELi32ELb0ELb0ELb1EEEEEEEEEvNT_6ParamsE:
        .type           _ZN7cutlass13device_kernelIN5flash11enable_sm90INS1_16FlashAttnFwdSm90INS1_25CollectiveMainloopFwdSm90ILi2EN4cute5tupleIJNS5_1CILi1EEES8_S8_EEENS6_IJNS7_ILi192EEENS7_ILi144EEENS7_ILi96EEEEEELi96ENS_10bfloat16_tEfNS_4arch4Sm90ELb1ELb0ELb0ELb0ELb0ELb0ELb0ELb0ELb1ELb0ELb0ELb0EEENS1_21CollectiveEpilogueFwdINS6_IJSA_SC_SB_EEES9_SE_SG_Li384ELb0ELb0ELb0ELb0EEENS1_30DynamicPersistentTileSchedulerILi384ELi32ELb0ELb0ELb1EEEEEEEEEvNT_6ParamsE,@function
        .size           _ZN7cutlass13device_kernelIN5flash11enable_sm90INS1_16FlashAttnFwdSm90INS1_25CollectiveMainloopFwdSm90ILi2EN4cute5tupleIJNS5_1CILi1EEES8_S8_EEENS6_IJNS7_ILi192EEENS7_ILi144EEENS7_ILi96EEEEEELi96ENS_10bfloat16_tEfNS_4arch4Sm90ELb1ELb0ELb0ELb0ELb0ELb0ELb0ELb0ELb1ELb0ELb0ELb0EEENS1_21CollectiveEpilogueFwdINS6_IJSA_SC_SB_EEES9_SE_SG_Li384ELb0ELb0ELb0ELb0EEENS1_30DynamicPersistentTileSchedulerILi384ELi32ELb0ELb0ELb1EEEEEEEEEvNT_6ParamsE,(.L_x_2213 - _ZN7cutlass13device_kernelIN5flash11enable_sm90INS1_16FlashAttnFwdSm90INS1_25CollectiveMainloopFwdSm90ILi2EN4cute5tupleIJNS5_1CILi1EEES8_S8_EEENS6_IJNS7_ILi192EEENS7_ILi144EEENS7_ILi96EEEEEELi96ENS_10bfloat16_tEfNS_4arch4Sm90ELb1ELb0ELb0ELb0ELb0ELb0ELb0ELb0ELb1ELb0ELb0ELb0EEENS1_21CollectiveEpilogueFwdINS6_IJSA_SC_SB_EEES9_SE_SG_Li384ELb0ELb0ELb0ELb0EEENS1_30DynamicPersistentTileSchedulerILi384ELi32ELb0ELb0ELb1EEEEEEEEEvNT_6ParamsE)
        .other          _ZN7cutlass13device_kernelIN5flash11enable_sm90INS1_16FlashAttnFwdSm90INS1_25CollectiveMainloopFwdSm90ILi2EN4cute5tupleIJNS5_1CILi1EEES8_S8_EEENS6_IJNS7_ILi192EEENS7_ILi144EEENS7_ILi96EEEEEELi96ENS_10bfloat16_tEfNS_4arch4Sm90ELb1ELb0ELb0ELb0ELb0ELb0ELb0ELb0ELb1ELb0ELb0ELb0EEENS1_21CollectiveEpilogueFwdINS6_IJSA_SC_SB_EEES9_SE_SG_Li384ELb0ELb0ELb0ELb0EEENS1_30DynamicPersistentTileSchedulerILi384ELi32ELb0ELb0ELb1EEEEEEEEEvNT_6ParamsE,@"STO_CUDA_ENTRY STV_DEFAULT"
_ZN7cutlass13device_kernelIN5flash11enable_sm90INS1_16FlashAttnFwdSm90INS1_25CollectiveMainloopFwdSm90ILi2EN4cute5tupleIJNS5_1CILi1EEES8_S8_EEENS6_IJNS7_ILi192EEENS7_ILi144EEENS7_ILi96EEEEEELi96ENS_10bfloat16_tEfNS_4arch4Sm90ELb1ELb0ELb0ELb0ELb0ELb0ELb0ELb0ELb1ELb0ELb0ELb0EEENS1_21CollectiveEpilogueFwdINS6_IJSA_SC_SB_EEES9_SE_SG_Li384ELb0ELb0ELb0ELb0EEENS1_30DynamicPersistentTileSchedulerILi384ELi32ELb0ELb0ELb1EEEEEEEEEvNT_6ParamsE:
[----:B------:R-:W1:Y:S01]  /*0000*/  LDC R1, c[0x0][0x28] ;  /* 0x00000a00ff017b82 */ /* 0x000e620000000800 */
[----:B------:R-:W2:Y:S01]  /*0010*/  S2R R2, SR_TID.X ;  /* 0x0000000000027919 */ /* 0x000ea20000002100 */
[----:B------:R-:W-:Y:S01]  /*0020*/  ELECT P0, URZ, PT ;  /* 0x00000000003f782f */ /* 0x000fe20003800000 */
[----:B------:R-:W-:Y:S01]  /*0030*/  BSSY B0, `(.L_x_1516) ;  /* 0x0000013000007945 */ /* 0x000fe20003800000 */
[----:B--2---:R-:W-:-:S05]  /*0040*/  SHF.R.U32.HI R0, RZ, 0x5, R2 ;  /* 0x00000005ff007819 */ /* 0x004fca0000011602 */
        /* <DEDUP_REMOVED lines=17> */
.L_x_1517:
[----:B------:R-:W-:Y:S05]  /*0160*/  BSYNC B0 ;  /* 0x0000000000007941 */ /* 0x000fea0003800000 */
.L_x_1516:
        /* <DEDUP_REMOVED lines=36> */
.L_x_1518:
        /* <DEDUP_REMOVED lines=22> */
.L_x_1519:
        /* <DEDUP_REMOVED lines=18> */
.L_x_1520:
        /* <DEDUP_REMOVED lines=22> */
.L_x_1521:
        /* <DEDUP_REMOVED lines=22> */
.L_x_1522:
[----:B---3--:R-:W-:Y:S01]  /*08f0*/  ISETP.NE.AND P0, PT, R3, RZ, PT ;  /* 0x000000ff0300720c */ /* 0x008fe20003f05270 */
[----:B------:R-:W-:Y:S01]  /*0900*/  IMAD.MOV.U32 R17, RZ, RZ, 0x1 ;  /* 0x00000001ff117424 */ /* 0x000fe200078e00ff */
[----:B------:R-:W-:Y:S01]  /*0910*/  NOP ;  /* 0x0000000000007918 */ /* 0x000fe20000000000 */
[----:B------:R-:W-:-:S03]  /*0920*/  LOP3.LUT R18, R2, 0x7f, RZ, 0xc0, !PT ;  /* 0x0000007f02127812 */ /* 0x000fc600078ec0ff */
[----:B------:R-:W-:Y:S01]  /*0930*/  SEL R17, R17, 0x2, !P0 ;  /* 0x0000000211117807 */ /* 0x000fe20004000000 */
[----:B-12-4-:R-:W-:Y:S06]  /*0940*/  BAR.SYNC.DEFER_BLOCKING 0x0 ;  /* 0x0000000000007b1d */ /* 0x016fec0000010000 */
[----:B------:R-:W-:Y:S05]  /*0950*/  @!P0 BRA `(.L_x_1523) ;  /* 0x000000dc004c8947 */ /* 0x000fea0003800000 */
.L_x_1524:
[----:B------:R-:W-:-:S08]  /*0960*/  NOP ;  /* 0x0000000000007918 */ /* 0x000fd00000000000 */
[----:B------:R-:W1:Y:S02]  /*0970*/  USETMAXREG.TRY_ALLOC.CTAPOOL UP0, 0xa0 ;  /* 0x000000a0000079c8 */ /* 0x000e640008000600 */
[----:B-1----:R-:W-:-:S13]  /*0980*/  PLOP3.LUT P0, PT, PT, PT, UP0, 0x80, 0x0 ;  /* 0x000000000000781c */ /* 0x002fda0003f0f008 */
[----:B------:R-:W-:Y:S05]  /*0990*/  @!P0 BRA `(.L_x_1524) ;  /* 0xfffffffc00f08947 */ /* 0x000fea000383ffff */
[----:B------:R-:W1:Y:S08]  /*09a0*/  S2UR UR7, SR_CTAID.X ;  /* 0x00000000000779c3 */ /* 0x000e700000002500 */
[----:B------:R-:W-:Y:S08]  /*09b0*/  BAR.ARV 0x4, 0x1a0 ;  /* 0x0106800000007b1d */ /* 0x000ff00000002000 */
[----:B------:R-:W-:Y:S08]  /*09c0*/  BAR.ARV 0x8, 0x1a0 ;  /* 0x0206800000007b1d */ /* 0x000ff00000002000 */
[----:B------:R-:W1:Y:S01]  /*09d0*/  LDC R0, c[0x0][0xda8] ;  /* 0x00036a00ff007b82 */ /* 0x000e620000000800 */
[----:B------:R-:W-:-:S13]  /*09e0*/  ISETP.NE.AND P0, PT, R16, 0x1, PT ;  /* 0x000000011000780c */ /* 0x000fda0003f05270 */
[----:B------:R-:W-:Y:S06]  /*09f0*/  @!P0 BAR.ARV 0x9, 0x100 ;  /* 0x0244000000008b1d */ /* 0x000fec0000002000 */
[----:B-1----:R-:W-:-:S13]  /*0a00*/  ISETP.LE.AND P0, PT, R0, UR7, PT ;  /* 0x0000000700007c0c */ /* 0x002fda000bf03270 */
[----:B------:R-:W-:Y:S05]  /*0a10*/  @P0 EXIT ;  /* 0x000000000000094d */ /* 0x000fea0003800000 */
[----:B------:R-:W-:Y:S01]  /*0a20*/  VIADD R0, R2, 0xffffff80 ;  /* 0xffffff8002007836 */ /* 0x000fe20000000000 */
[----:B------:R-:W1:Y:S01]  /*0a30*/  S2UR UR4, SR_CgaCtaId ;  /* 0x00000000000479c3 */ /* 0x000e620000008800 */
[----:B------:R-:W-:Y:S01]  /*0a40*/  UMOV UR47, 0x400 ;  /* 0x00000400002f7882 */ /* 0x000fe20000000000 */
[----:B------:R-:W-:Y:S01]  /*0a50*/  LOP3.LUT R144, R17, 0x1, RZ, 0xfc, !PT ;  /* 0x0000000111907812 */ /* 0x000fe200078efcff */
[----:B------:R-:W-:Y:S01]  /*0a60*/  IMAD.MOV.U32 R18, RZ, RZ, RZ ;  /* 0x000000ffff127224 */ /* 0x000fe200078e00ff */
[----:B------:R-:W-:Y:S01]  /*0a70*/  SHF.R.S32.HI R3, RZ, 0x1f, R0 ;  /* 0x0000001fff037819 */ /* 0x000fe20000011400 */
[----:B------:R-:W-:-:S03]  /*0a80*/  UMOV UR46, URZ ;  /* 0x0000003f002e7c82 */ /* 0x000fc60008000000 */
[CC--:B------:R-:W-:Y:S01]  /*0a90*/  LEA.HI R6, R3.reuse, R0.reuse, RZ, 0x4 ;  /* 0x0000000003067211 */ /* 0x0c0fe200078f20ff */
[----:B------:R-:W2:Y:S01]  /*0aa0*/  S2UR UR6, SR_SWINHI ;  /* 0x00000000000679c3 */ /* 0x000ea20000002f00 */
[CC--:B------:R-:W-:Y:S02]  /*0ab0*/  LEA.HI R4, R3.reuse, R0.reuse, RZ, 0x7 ;  /* 0x0000000003047211 */ /* 0x0c0fe400078f38ff */
[----:B------:R-:W-:Y:S02]  /*0ac0*/  LEA.HI R8, R3, R0, RZ, 0x5 ;  /* 0x0000000003087211 */ /* 0x000fe400078f28ff */
[----:B------:R-:W-:Y:S02]  /*0ad0*/  SHF.R.S32.HI R7, RZ, 0x4, R6 ;  /* 0x00000004ff077819 */ /* 0x000fe40000011406 */
[----:B------:R-:W-:Y:S02]  /*0ae0*/  LOP3.LUT R3, R6, 0xfffffff0, RZ, 0xc0, !PT ;  /* 0xfffffff006037812 */ /* 0x000fe400078ec0ff */
[----:B------:R-:W-:-:S02]  /*0af0*/  SHF.R.S32.HI R5, RZ, 0x7, R4 ;  /* 0x00000007ff057819 */ /* 0x000fc40000011404 */
[----:B------:R-:W-:Y:S01]  /*0b00*/  LOP3.LUT R9, R4, 0xffffff80, RZ, 0xc0, !PT ;  /* 0xffffff8004097812 */ /* 0x000fe200078ec0ff */
[----:B------:R-:W-:Y:S01]  /*0b10*/  IMAD.IADD R3, R0, 0x1, -R3 ;  /* 0x0000000100037824 */ /* 0x000fe200078e0a03 */
[----:B------:R-:W-:Y:S01]  /*0b20*/  LEA.HI R4, R6, R7, RZ, 0x1 ;  /* 0x0000000706047211 */ /* 0x000fe200078f08ff */
[----:B------:R-:W-:Y:S01]  /*0b30*/  IMAD.HI R10, R5, 0x55555556, RZ ;  /* 0x55555556050a7827 */ /* 0x000fe200078e02ff */
[----:B------:R-:W-:Y:S01]  /*0b40*/  SHF.R.S32.HI R8, RZ, 0x5, R8 ;  /* 0x00000005ff087819 */ /* 0x000fe20000011408 */
[----:B-1----:R-:W-:Y:S01]  /*0b50*/  ULEA UR47, UR4, UR47, 0x18 ;  /* 0x0000002f042f7291 */ /* 0x002fe2000f8ec03f */
[----:B------:R-:W-:Y:S01]  /*0b60*/  LOP3.LUT R4, R4, 0x1ffffffe, RZ, 0xc0, !PT ;  /* 0x1ffffffe04047812 */ /* 0x000fe200078ec0ff */
[----:B------:R-:W-:Y:S01]  /*0b70*/  IMAD.IADD R9, R0, 0x1, -R9 ;  /* 0x0000000100097824 */ /* 0x000fe200078e0a09 */
[--C-:B------:R-:W-:Y:S01]  /*0b80*/  SHF.R.S32.HI R0, RZ, 0x1f, R3.reuse ;  /* 0x0000001fff007819 */ /* 0x100fe20000011403 */
[----:B------:R-:W-:Y:S01]  /*0b90*/  IMAD R14, R8, 0x10, R3 ;  /* 0x00000010080e7824 */ /* 0x000fe200078e0203 */
[----:B------:R-:W-:Y:S01]  /*0ba0*/  LEA.HI R10, R10, R10, RZ, 0x1 ;  /* 0x0000000a0a0a7211 */ /* 0x000fe200078f08ff */
[----:B------:R-:W-:Y:S01]  /*0bb0*/  IMAD.IADD R7, R7, 0x1, -R4 ;  /* 0x0000000107077824 */ /* 0x000fe200078e0a04 */
[CC--:B------:R-:W-:Y:S01]  /*0bc0*/  LEA.HI R4, R0.reuse, R3.reuse, RZ, 0x2 ;  /* 0x0000000300047211 */ /* 0x0c0fe200078f10ff */
[----:B------:R-:W-:Y:S01]  /*0bd0*/  UMOV UR4, UR47 ;  /* 0x0000002f00047c82 */ /* 0x000fe20008000000 */
[----:B--2---:R-:W-:Y:S01]  /*0be0*/  UMOV UR5, UR6 ;  /* 0x0000000600057c82 */ /* 0x004fe20008000000 */
[----:B------:R-:W-:Y:S01]  /*0bf0*/  LEA.HI R0, R0, R3, RZ, 0x3 ;  /* 0x0000000300007211 */ /* 0x000fe200078f18ff */
[----:B------:R-:W-:Y:S01]  /*0c00*/  IMAD R10, R10, -0x3, R5 ;  /* 0xfffffffd0a0a7824 */ /* 0x000fe200078e0205 */
[----:B------:R-:W-:Y:S01]  /*0c10*/  SHF.R.S32.HI R6, RZ, 0x1f, R9 ;  /* 0x0000001fff067819 */ /* 0x000fe20000011409 */
[----:B------:R-:W-:-:S02]  /*0c20*/  IMAD.SHL.U32 R7, R7, 0x8, RZ ;  /* 0x0000000807077824 */ /* 0x000fc400078e00ff */
[----:B------:R-:W-:Y:S01]  /*0c30*/  IMAD.SHL.U32 R5, R0, 0x10, RZ ;  /* 0x0000001000057824 */ /* 0x000fe200078e00ff */
[----:B------:R-:W-:Y:S01]  /*0c40*/  LOP3.LUT R0, R4, 0x7fffffc, RZ, 0xc0, !PT ;  /* 0x07fffffc04007812 */ /* 0x000fe200078ec0ff */
[----:B------:R-:W-:Y:S01]  /*0c50*/  IMAD.U32 R150, RZ, RZ, UR4 ;  /* 0x00000004ff967e24 */ /* 0x000fe2000f8e00ff */
[----:B------:R-:W-:Y:S01]  /*0c60*/  SHF.R.S32.HI R4, RZ, 0x2, R4 ;  /* 0x00000002ff047819 */ /* 0x000fe20000011404 */
[----:B------:R-:W-:Y:S01]  /*0c70*/  IMAD.U32 R151, RZ, RZ, UR5 ;  /* 0x00000005ff977e24 */ /* 0x000fe2000f8e00ff */
[-C--:B------:R-:W-:Y:S01]  /*0c80*/  LEA.HI R11, R6, R9.reuse, RZ, 0x2 ;  /* 0x00000009060b7211 */ /* 0x080fe200078f10ff */
[----:B------:R-:W-:Y:S01]  /*0c90*/  IMAD.IADD R0, R3, 0x1, -R0 ;  /* 0x0000000103007824 */ /* 0x000fe200078e0a00 */
[----:B------:R-:W-:Y:S01]  /*0ca0*/  LOP3.LUT R5, R5, 0x7fffff80, RZ, 0xc0, !PT ;  /* 0x7fffff8005057812 */ /* 0x000fe200078ec0ff */
[----:B------:R-:W-:Y:S01]  /*0cb0*/  IMAD.SHL.U32 R4, R4, 0x40, RZ ;  /* 0x0000004004047824 */ /* 0x000fe200078e00ff */
[----:B------:R-:W-:Y:S01]  /*0cc0*/  SHF.R.S32.HI R12, RZ, 0x2, R11 ;  /* 0x00000002ff0c7819 */ /* 0x000fe2000001140b */
[----:B------:R-:W-:Y:S01]  /*0cd0*/  IMAD.U32 R3, R14, 0x20, R7 ;  /* 0x000000200e037824 */ /* 0x000fe200078e0007 */
[----:B------:R-:W-:Y:S01]  /*0ce0*/  SHF.R.S32.HI R13, RZ, 0x1f, R11 ;  /* 0x0000001fff0d7819 */ /* 0x000fe2000001140b */
[----:B------:R-:W-:Y:S01]  /*0cf0*/  IMAD R5, R8, 0x100, R5 ;  /* 0x0000010008057824 */ /* 0x000fe200078e0205 */
[----:B------:R-:W-:Y:S01]  /*0d00*/  LOP3.LUT R4, R4, 0x40, RZ, 0xc0, !PT ;  /* 0x0000004004047812 */ /* 0x000fe200078ec0ff */
[----:B------:R-:W-:Y:S01]  /*0d10*/  UMOV UR5, URZ ;  /* 0x0000003f00057c82 */ /* 0x000fe20008000000 */
[----:B------:R-:W-:Y:S01]  /*0d20*/  LEA.HI R13, R13, R12, RZ, 0x3 ;  /* 0x0000000c0d0d7211 */ /* 0x000fe200078f18ff */
[----:B------:R-:W-:Y:S01]  /*0d30*/  IMAD R5, R0, 0x10, R5 ;  /* 0x0000001000057824 */ /* 0x000fe200078e0205 */
[----:B------:R-:W-:Y:S01]  /*0d40*/  LOP3.LUT R7, R4, 0x8, R7, 0xf8, !PT ;  /* 0x0000000804077812 */ /* 0x000fe200078ef807 */
[----:B------:R-:W-:Y:S01]  /*0d50*/  IMAD.WIDE R150, R3, 0x2, R150 ;  /* 0x0000000203967825 */ /* 0x000fe200078e0296 */
[----:B------:R-:W-:Y:S01]  /*0d60*/  SHF.R.U32.HI R4, RZ, 0x3, R4 ;  /* 0x00000003ff047819 */ /* 0x000fe20000011604 */
[----:B------:R-:W-:Y:S01]  /*0d70*/  UMOV UR4, UR7 ;  /* 0x0000000700047c82 */ /* 0x000fe20008000000 */
[----:B------:R-:W-:Y:S01]  /*0d80*/  LOP3.LUT R13, R13, 0xfffffff8, RZ, 0xc0, !PT ;  /* 0xfffffff80d0d7812 */ /* 0x000fe200078ec0ff */
[----:B------:R-:W-:Y:S01]  /*0d90*/  IMAD.U32 R148, RZ, RZ, UR5 ;  /* 0x00000005ff947e24 */ /* 0x000fe2000f8e00ff */
[----:B------:R-:W-:-:S02]  /*0da0*/  LEA.HI R6, R6, R9, RZ, 0x5 ;  /* 0x0000000906067211 */ /* 0x000fc400078f28ff */
[----:B------:R-:W-:Y:S01]  /*0db0*/  LOP3.LUT R4, R7, R4, RZ, 0x3c, !PT ;  /* 0x0000000407047212 */ /* 0x000fe200078e3cff */
[----:B------:R-:W-:Y:S01]  /*0dc0*/  IMAD.IADD R13, R12, 0x1, -R13 ;  /* 0x000000010c0d7824 */ /* 0x000fe200078e0a0d */
[----:B------:R-:W-:Y:S02]  /*0dd0*/  SHF.R.S32.HI R6, RZ, 0x5, R6 ;  /* 0x00000005ff067819 */ /* 0x000fe40000011406 */
[----:B------:R-:W-:Y:S01]  /*0de0*/  LOP3.LUT R8, R11, 0x7ffffffc, RZ, 0xc0, !PT ;  /* 0x7ffffffc0b087812 */ /* 0x000fe200078ec0ff */
[----:B------:R-:W-:Y:S02]  /*0df0*/  IMAD.IADD R4, R4, 0x1, R5 ;  /* 0x0000000104047824 */ /* 0x000fe400078e0205 */
[----:B------:R-:W-:Y:S02]  /*0e00*/  IMAD R13, R6, 0x10, R13 ;  /* 0x00000010060d7824 */ /* 0x000fe400078e020d */
[----:B------:R-:W-:Y:S01]  /*0e10*/  IMAD.IADD R19, R9, 0x1, -R8 ;  /* 0x0000000109137824 */ /* 0x000fe200078e0a08 */
[----:B------:R-:W-:Y:S01]  /*0e20*/  LEA R22, R4, UR47, 0x1 ;  /* 0x0000002f04167c11 */ /* 0x000fe2000f8e08ff */
[----:B------:R-:W-:-:S07]  /*0e30*/  IMAD R23, R10, 0x40, R13 ;  /* 0x000000400a177824 */ /* 0x000fce00078e020d */
.L_x_1567:
        /* <DEDUP_REMOVED lines=11> */
[----:B--2---:R-:W-:Y:S05]  /*0ef0*/  @!P0 BRA `(.L_x_1525) ;  /* 0x0000000000248947 */ /* 0x004fea0003800000 */
[----:B------:R-:W-:Y:S01]  /*0f00*/  ULDC UR6, c[0x0][0xddc] ;  /* 0x0003770000067ab9 */ /* 0x000fe20000000800 */
[----:B------:R-:W-:Y:S01]  /*0f10*/  UMOV UR9, UR7 ;  /* 0x0000000700097c82 */ /* 0x000fe20008000000 */
[----:B------:R-:W-:-:S11]  /*0f20*/  UISETP.NE.AND UP0, UPT, UR6, 0x1, UPT ;  /* 0x000000010600788c */ /* 0x000fd6000bf05270 */
[----:B------:R-:W-:Y:S02]  /*0f30*/  @UP0 ULDC.64 UR10, c[0x0][0xde0] ;  /* 0x00037800000a0ab9 */ /* 0x000fe40000000a00 */
[----:B------:R-:W-:-:S04]  /*0f40*/  UIMAD.WIDE.U32 UR4, UR7, UR10, URZ ;  /* 0x0000000a070472a5 */ /* 0x000fc8000f8e003f */
[----:B------:R-:W-:-:S04]  /*0f50*/  @UP0 USHF.R.U32.HI UR9, URZ, UR11, UR5 ;  /* 0x0000000b3f090299 */ /* 0x000fc80008011605 */
[----:B------:R-:W-:Y:S02]  /*0f60*/  UIMAD UR4, UR9, UR6, URZ ;  /* 0x00000006090472a4 */ /* 0x000fe4000f8e023f */
[----:B------:R-:W-:Y:S01]  /*0f70*/  IMAD.U32 R147, RZ, RZ, UR9 ;  /* 0x00000009ff937e24 */ /* 0x000fe2000f8e00ff */
[----:B------:R-:W-:Y:S09]  /*0f80*/  BRA `(.L_x_1526) ;  /* 0x0000000000207947 */ /* 0x000ff20003800000 */
.L_x_1525:
[----:B------:R-:W-:Y:S01]  /*0f90*/  ULDC UR6, c[0x0][0xdc4] ;  /* 0x0003710000067ab9 */ /* 0x000fe20000000800 */
[----:B------:R-:W-:Y:S01]  /*0fa0*/  UMOV UR9, UR7 ;  /* 0x0000000700097c82 */ /* 0x000fe20008000000 */
[----:B------:R-:W-:-:S11]  /*0fb0*/  UISETP.NE.AND UP0, UPT, UR6, 0x1, UPT ;  /* 0x000000010600788c */ /* 0x000fd6000bf05270 */
[----:B------:R-:W-:Y:S02]  /*0fc0*/  @UP0 ULDC.64 UR10, c[0x0][0xdc8] ;  /* 0x00037200000a0ab9 */ /* 0x000fe40000000a00 */
[----:B------:R-:W-:-:S04]  /*0fd0*/  UIMAD.WIDE.U32 UR4, UR7, UR10, URZ ;  /* 0x0000000a070472a5 */ /* 0x000fc8000f8e003f */
[----:B------:R-:W-:-:S04]  /*0fe0*/  @UP0 USHF.R.U32.HI UR9, URZ, UR11, UR5 ;  /* 0x0000000b3f090299 */ /* 0x000fc80008011605 */
[----:B------:R-:W-:Y:S02]  /*0ff0*/  UIMAD UR4, UR9, UR6, URZ ;  /* 0x00000006090472a4 */ /* 0x000fe4000f8e023f */
[----:B------:R-:W-:-:S10]  /*1000*/  IMAD.U32 R147, RZ, RZ, UR9 ;  /* 0x00000009ff937e24 */ /* 0x000fd4000f8e00ff */
.L_x_1526:
[----:B------:R-:W-:Y:S01]  /*1010*/  R2UR UR5, R147 ;  /* 0x00000000930572ca */ /* 0x000fe200000e0000 */
[----:B------:R-:W1:Y:S01]  /*1020*/  LDC R4, c[0x0][0x288] ;  /* 0x0000a200ff047b82 */ /* 0x000e620000000800 */
[----:B------:R-:W-:Y:S01]  /*1030*/  ULDC UR6, c[0x0][0xdac] ;  /* 0x00036b0000067ab9 */ /* 0x000fe20000000800 */
[----:B------:R-:W-:Y:S01]  /*1040*/  ULDC.64 UR10, c[0x0][0x3f8] ;  /* 0x0000fe00000a7ab9 */ /* 0x000fe20000000a00 */
[----:B------:R-:W-:Y:S01]  /*1050*/  ULDC UR43, c[0x0][0xdb8] ;  /* 0x00036e00002b7ab9 */ /* 0x000fe20000000800 */
[----:B------:R-:W-:Y:S01]  /*1060*/  UISETP.NE.U32.AND UP0, UPT, UR10, URZ, UPT ;  /* 0x0000003f0a00728c */ /* 0x000fe2000bf05070 */
[----:B------:R-:W-:Y:S01]  /*1070*/  PLOP3.LUT P0, PT, PT, PT, PT, 0x80, 0x0 ;  /* 0x000000000000781c */ /* 0x000fe20003f0f070 */
[----:B------:R-:W-:Y:S01]  /*1080*/  UIADD3 UR4, UR7, -UR4, URZ ;  /* 0x8000000407047290 */ /* 0x000fe2000fffe03f */
[----:B------:R-:W-:Y:S01]  /*1090*/  CS2R R12, SRZ ;  /* 0x00000000000c7805 */ /* 0x000fe2000001ff00 */
[----:B------:R-:W2:Y:S01]  /*10a0*/  LDC R65, c[0x0][0x2e0] ;  /* 0x0000b800ff417b82 */ /* 0x000ea20000000800 */
[----:B------:R-:W-:Y:S01]  /*10b0*/  UISETP.NE.AND.EX UP0, UPT, UR11, URZ, UPT, UP0 ;  /* 0x0000003f0b00728c */ /* 0x000fe2000bf05300 */
[----:B------:R-:W-:Y:S01]  /*10c0*/  IMAD.MOV.U32 R71, RZ, RZ, RZ ;  /* 0x000000ffff477224 */ /* 0x000fe200078e00ff */
[----:B------:R-:W-:Y:S01]  /*10d0*/  CS2R R38, SRZ ;  /* 0x0000000000267805 */ /* 0x000fe2000001ff00 */
[----:B------:R-:W-:Y:S01]  /*10e0*/  ULOP3.LUT UR5, URZ, UR5, URZ, 0x33, !UPT ;  /* 0x000000053f057292 */ /* 0x000fe2000f8e333f */
[----:B------:R-:W-:-:S02]  /*10f0*/  CS2R R42, SRZ ;  /* 0x00000000002a7805 */ /* 0x000fc4000001ff00 */
[----:B------:R-:W-:Y:S02]  /*1100*/  CS2R R28, SRZ ;  /* 0x00000000001c7805 */ /* 0x000fe4000001ff00 */
[----:B------:R-:W-:Y:S01]  /*1110*/  CS2R R14, SRZ ;  /* 0x00000000000e7805 */ /* 0x000fe2000001ff00 */
[----:B------:R-:W-:Y:S01]  /*1120*/  UIADD3 UR5, UR5, UR6, URZ ;  /* 0x0000000605057290 */ /* 0x000fe2000fffe03f */
[----:B------:R-:W-:Y:S02]  /*1130*/  CS2R R44, SRZ ;  /* 0x00000000002c7805 */ /* 0x000fe4000001ff00 */
[----:B------:R-:W-:Y:S01]  /*1140*/  CS2R R46, SRZ ;  /* 0x00000000002e7805 */ /* 0x000fe2000001ff00 */
[----:B------:R-:W-:Y:S01]  /*1150*/  ULDC UR6, c[0x0][0x404] ;  /* 0x0001010000067ab9 */ /* 0x000fe20000000800 */
[----:B------:R-:W-:Y:S01]  /*1160*/  UIMAD UR42, UR5, 0xc0, URZ ;  /* 0x000000c0052a78a4 */ /* 0x000fe2000f8e023f */
[----:B------:R-:W-:Y:S01]  /*1170*/  CS2R R32, SRZ ;  /* 0x0000000000207805 */ /* 0x000fe2000001ff00 */
[----:B------:R-:W-:Y:S01]  /*1180*/  USEL UR5, UR6, 0x1, UP0 ;  /* 0x0000000106057887 */ /* 0x000fe20008000000 */
[----:B------:R-:W-:Y:S01]  /*1190*/  CS2R R20, SRZ ;  /* 0x0000000000147805 */ /* 0x000fe2000001ff00 */
[----:B------:R-:W-:Y:S01]  /*11a0*/  UISETP.NE.AND UP0, UPT, UR43, 0x1, UPT ;  /* 0x000000012b00788c */ /* 0x000fe2000bf05270 */
[----:B------:R-:W-:Y:S01]  /*11b0*/  CS2R R48, SRZ ;  /* 0x0000000000307805 */ /* 0x000fe2000001ff00 */
[----:B------:R-:W-:Y:S01]  /*11c0*/  IMAD.U32 R17, RZ, RZ, UR42 ;  /* 0x0000002aff117e24 */ /* 0x000fe2000f8e00ff */
[----:B------:R-:W-:Y:S01]  /*11d0*/  CS2R R24, SRZ ;  /* 0x0000000000187805 */ /* 0x000fe2000001ff00 */
[----:B------:R-:W-:Y:S01]  /*11e0*/  IMAD.MOV.U32 R50, RZ, RZ, RZ ;  /* 0x000000ffff327224 */ /* 0x000fe200078e00ff */
[----:B------:R-:W-:-:S02]  /*11f0*/  CS2R R52, SRZ ;  /* 0x0000000000347805 */ /* 0x000fc4000001ff00 */
[----:B------:R-:W-:Y:S02]  /*1200*/  CS2R R40, SRZ ;  /* 0x0000000000287805 */ /* 0x000fe4000001ff00 */
[----:B-1----:R-:W-:Y:S01]  /*1210*/  IADD3 R4, R17, 0x14f, -R4 ;  /* 0x0000014f11047810 */ /* 0x002fe20007ffe804 */
[----:B--2---:R-:W-:Y:S01]  /*1220*/  IMAD R65, R65, UR5, RZ ;  /* 0x0000000541417c24 */ /* 0x004fe2000f8e02ff */
[----:B------:R-:W-:Y:S01]  /*1230*/  ULDC UR5, c[0x0][0xdc4] ;  /* 0x0003710000057ab9 */ /* 0x000fe20000000800 */
[----:B------:R-:W-:Y:S01]  /*1240*/  CS2R R36, SRZ ;  /* 0x0000000000247805 */ /* 0x000fe2000001ff00 */
[----:B------:R-:W-:Y:S01]  /*1250*/  UIMAD UR8, UR8, UR5, UR4 ;  /* 0x00000005080872a4 */ /* 0x000fe2000f8e0204 */
[C---:B------:R-:W-:Y:S01]  /*1260*/  VIADD R0, R65.reuse, 0x8f ;  /* 0x0000008f41007836 */ /* 0x040fe20000000000 */
[----:B------:R-:W-:Y:S01]  /*1270*/  @UP0 ULDC UR6, c[0x0][0xdc0] ;  /* 0x0003700000060ab9 */ /* 0x000fe20000000800 */
[----:B------:R-:W-:Y:S01]  /*1280*/  IMAD.IADD R4, R65, 0x1, R4 ;  /* 0x0000000141047824 */ /* 0x000fe200078e0204 */
[----:B------:R-:W-:Y:S01]  /*1290*/  @UP0 ULDC UR4, c[0x0][0xdbc] ;  /* 0x00036f0000040ab9 */ /* 0x000fe20000000800 */
[----:B------:R-:W-:Y:S01]  /*12a0*/  IMAD.HI R0, R0, 0x38e38e39, RZ ;  /* 0x38e38e3900007827 */ /* 0x000fe200078e02ff */
[----:B------:R-:W-:Y:S01]  /*12b0*/  UIMAD.WIDE.U32 UR4, UR8, UR4, URZ ;  /* 0x00000004080472a5 */ /* 0x000fe2000f8e003f */
[----:B------:R-:W-:Y:S01]  /*12c0*/  CS2R R56, SRZ ;  /* 0x0000000000387805 */ /* 0x000fe2000001ff00 */
[----:B------:R-:W-:Y:S01]  /*12d0*/  UMOV UR44, UR8 ;  /* 0x00000008002c7c82 */ /* 0x000fe20008000000 */
[----:B------:R-:W-:Y:S01]  /*12e0*/  IMAD.HI R4, R4, 0x38e38e39, RZ ;  /* 0x38e38e3904047827 */ /* 0x000fe200078e02ff */
[----:B------:R-:W-:Y:S01]  /*12f0*/  SHF.R.U32.HI R3, RZ, 0x1f, R0 ;  /* 0x0000001fff037819 */ /* 0x000fe20000011600 */
[----:B------:R-:W-:Y:S01]  /*1300*/  @UP0 USHF.R.U32.HI UR44, URZ, UR6, UR5 ;  /* 0x000000063f2c0299 */ /* 0x000fe20008011605 */
[----:B------:R-:W-:-:S02]  /*1310*/  CS2R R60, SRZ ;  /* 0x00000000003c7805 */ /* 0x000fc4000001ff00 */
[----:B------:R-:W-:Y:S02]  /*1320*/  CS2R R74, SRZ ;  /* 0x00000000004a7805 */ /* 0x000fe4000001ff00 */
[----:B------:R-:W-:Y:S01]  /*1330*/  SHF.R.U32.HI R5, RZ, 0x1f, R4 ;  /* 0x0000001fff057819 */ /* 0x000fe20000011604 */
[----:B------:R-:W-:Y:S01]  /*1340*/  UIADD3 UR4, -UR44, URZ, URZ ;  /* 0x0000003f2c047290 */ /* 0x000fe2000fffe13f */
[----:B------:R-:W-:Y:S01]  /*1350*/  LEA.HI.SX32 R3, R0, R3, 0x1b ;  /* 0x0000000300037211 */ /* 0x000fe200078fdaff */
[----:B------:R-:W-:Y:S01]  /*1360*/  IMAD.MOV.U32 R0, RZ, RZ, RZ ;  /* 0x000000ffff007224 */ /* 0x000fe200078e00ff */
[----:B------:R-:W-:Y:S01]  /*1370*/  LEA.HI.SX32 R64, R4, R5, 0x1b ;  /* 0x0000000504407211 */ /* 0x000fe200078fdaff */
[----:B------:R-:W-:Y:S01]  /*1380*/  UIMAD UR43, UR43, UR4, UR8 ;  /* 0x000000042b2b72a4 */ /* 0x000fe2000f8e0208 */
[----:B------:R-:W-:Y:S02]  /*1390*/  CS2R R72, SRZ ;  /* 0x0000000000487805 */ /* 0x000fe4000001ff00 */
[----:B------:R-:W-:-:S02]  /*13a0*/  CS2R R68, SRZ ;  /* 0x0000000000447805 */ /* 0x000fc4000001ff00 */
[----:B------:R-:W-:Y:S01]  /*13b0*/  VIMNMX R64, R3, R64, PT ;  /* 0x0000004003407248 */ /* 0x000fe20003fe0100 */
[----:B------:R-:W-:Y:S01]  /*13c0*/  IMAD.MOV.U32 R3, RZ, RZ, RZ ;  /* 0x000000ffff037224 */ /* 0x000fe200078e00ff */
[----:B------:R-:W-:Y:S02]  /*13d0*/  CS2R R6, SRZ ;  /* 0x0000000000067805 */ /* 0x000fe4000001ff00 */
[----:B------:R-:W-:Y:S02]  /*13e0*/  CS2R R76, SRZ ;  /* 0x00000000004c7805 */ /* 0x000fe4000001ff00 */
[----:B------:R-:W-:Y:S01]  /*13f0*/  ISETP.GE.AND P1, PT, R64, 0x1, PT ;  /* 0x000000014000780c */ /* 0x000fe20003f26270 */
[----:B------:R-:W-:Y:S02]  /*1400*/  IMAD.MOV.U32 R9, RZ, RZ, RZ ;  /* 0x000000ffff097224 */ /* 0x000fe400078e00ff */
[----:B------:R-:W-:Y:S02]  /*1410*/  IMAD.MOV.U32 R11, RZ, RZ, RZ ;  /* 0x000000ffff0b7224 */ /* 0x000fe400078e00ff */
[----:B------:R-:W-:-:S02]  /*1420*/  IMAD.MOV.U32 R78, RZ, RZ, RZ ;  /* 0x000000ffff4e7224 */ /* 0x000fc400078e00ff */
[----:B------:R-:W-:-:S06]  /*1430*/  IMAD.MOV.U32 R80, RZ, RZ, RZ ;  /* 0x000000ffff507224 */ /* 0x000fcc00078e00ff */
[----:B------:R-:W-:Y:S05]  /*1440*/  @!P1 BRA `(.L_x_1527) ;  /* 0x000000c000949947 */ /* 0x000fea0003800000 */
[----:B------:R-:W-:Y:S01]  /*1450*/  VIADD R0, R2, 0xffffff80 ;  /* 0xffffff8002007836 */ /* 0x000fe20000000000 */
[----:B------:R-:W-:-:S04]  /*1460*/  UIADD3 UR6, UR47, 0x24300, URZ ;  /* 0x000243002f067890 */ /* 0x000fc8000fffe03f */
[----:B------:R-:W-:Y:S01]  /*1470*/  SHF.R.S32.HI R3, RZ, 0x1f, R0 ;  /* 0x0000001fff037819 */ /* 0x000fe20000011400 */
[----:B------:R-:W-:-:S03]  /*1480*/  ULOP3.LUT UP0, URZ, UR6, 0x9f, URZ, 0xc0, !UPT ;  /* 0x0000009f063f7892 */ /* 0x000fc6000f80c03f */
[----:B------:R-:W-:-:S03]  /*1490*/  LEA.HI R3, R3, R0, RZ, 0x7 ;  /* 0x0000000003037211 */ /* 0x000fc600078f38ff */
[----:B------:R-:W-:Y:S02]  /*14a0*/  PLOP3.LUT P0, PT, PT, PT, UP0, 0x80, 0x0 ;  /* 0x000000000000781c */ /* 0x000fe40003f0f008 */
[----:B------:R-:W-:-:S06]  /*14b0*/  SHF.R.S32.HI R3, RZ, 0x7, R3 ;  /* 0x00000007ff037819 */ /* 0x000fcc0000011403 */
[----:B------:R-:W1:Y:S02]  /*14c0*/  SHFL.IDX PT, R3, R3, RZ, 0x1f ;  /* 0x00001fff03037589 */ /* 0x000e6400000e0000 */
[----:B-1----:R-:W-:-:S13]  /*14d0*/  R2UR UR7, R3 ;  /* 0x00000000030772ca */ /* 0x002fda00000e0000 */
[----:B------:R-:W-:Y:S02]  /*14e0*/  UIMAD.WIDE UR4, UR7, 0x55555556, URZ ;  /* 0x55555556070478a5 */ /* 0x000fe4000f8e023f */
[----:B------:R-:W-:Y:S02]  /*14f0*/  IMAD.U32 R146, RZ, RZ, UR7 ;  /* 0x00000007ff927e24 */ /* 0x000fe4000f8e00ff */
        /* <DEDUP_REMOVED lines=8> */
[----:B------:R-:W-:-:S04]  /*1580*/  ULOP3.LUT UR36, UR4, 0x3fff, URZ, 0xc0, !UPT ;  /* 0x00003fff04247892 */ /* 0x000fc8000f8ec03f */
[----:B------:R-:W-:Y:S01]  /*1590*/  IMAD.U32 R145, RZ, RZ, UR5 ;  /* 0x00000005ff917e24 */ /* 0x000fe2000f8e00ff */
[----:B------:R-:W-:Y:S07]  /*15a0*/  @!P0 BRA `(.L_x_1528) ;  /* 0x0000000000408947 */ /* 0x000fee0003800000 */
        /* <DEDUP_REMOVED lines=16> */
.L_x_1528:
[----:B------:R-:W-:Y:S02]  /*16b0*/  LEA.HI R0, R18, R18, RZ, 0x1 ;  /* 0x0000001212007211 */ /* 0x000fe400078f08ff */
[----:B------:R-:W-:Y:S02]  /*16c0*/  ISETP.NE.AND P0, PT, R144, 0x3, PT ;  /* 0x000000039000780c */ /* 0x000fe40003f05270 */
[----:B------:R-:W-:-:S05]  /*16d0*/  LOP3.LUT R3, R0, 0xfffffffe, RZ, 0xc0, !PT ;  /* 0xfffffffe00037812 */ /* 0x000fca00078ec0ff */
[----:B------:R-:W-:-:S05]  /*16e0*/  IMAD.IADD R0, R18, 0x1, -R3 ;  /* 0x0000000112007824 */ /* 0x000fca00078e0a03 */
[----:B------:R-:W-:-:S04]  /*16f0*/  SHF.L.U32 R0, R0, 0x1f, RZ ;  /* 0x0000001f00007819 */ /* 0x000fc800000006ff */
[----:B------:R-:W1:Y:S02]  /*1700*/  SYNCS.PHASECHK.TRANS64.TRYWAIT P1, [UR47+0x31c00], R0 ;  /* 0x031c0000ff0075a7 */ /* 0x000e64000802016f */
[----:B-1----:R-:W-:Y:S05]  /*1710*/  @!P1 BRA `(.L_x_1529) ;  /* 0x000000fc00d89947 */ /* 0x002fea0003800000 */
.L_x_1626:
[----:B------:R-:W-:Y:S05]  /*1720*/  @!P0 BRA `(.L_x_1530) ;  /* 0x0000000000048947 */ /* 0x000fea0003800000 */
[----:B------:R-:W-:Y:S01]  /*1730*/  BPT.TRAP 0x1 ;  /* 0x000000040000795c */ /* 0x000fe20000300000 */
.L_x_1530:
[----:B------:R-:W-:Y:S01]  /*1740*/  R2UR UR4, R148 ;  /* 0x00000000940472ca */ /* 0x000fe200000e0000 */
[----:B-1----:R-:W-:-:S05]  /*1750*/  IMAD.U32 R3, RZ, RZ, UR46 ;  /* 0x0000002eff037e24 */ /* 0x002fca000f8e00ff */
[----:B------:R-:W-:-:S07]  /*1760*/  LEA R3, R3, UR47, 0x3 ;  /* 0x0000002f03037c11 */ /* 0x000fce000f8e18ff */
[----:B------:R-:W-:-:S05]  /*1770*/  IMAD.U32 R0, RZ, RZ, UR4 ;  /* 0x00000004ff007e24 */ /* 0x000fca000f8e00ff */
[----:B------:R-:W-:-:S04]  /*1780*/  SHF.L.U32 R0, R0, 0x1f, RZ ;  /* 0x0000001f00007819 */ /* 0x000fc800000006ff */
[----:B------:R1:W2:Y:S01]  /*1790*/  SYNCS.PHASECHK.TRANS64.TRYWAIT P2, [R3+URZ+0x31c30], R0 ;  /* 0x031c3000030075a7 */ /* 0x0002a2000804017f */
[----:B------:R-:W-:Y:S05]  /*17a0*/  @!P0 BRA `(.L_x_1531) ;  /* 0x0000000000048947 */ /* 0x000fea0003800000 */
[----:B------:R-:W-:Y:S01]  /*17b0*/  BPT.TRAP 0x1 ;  /* 0x000000040000795c */ /* 0x000fe20000300000 */
.L_x_1531:
[----:B------:R-:W-:Y:S01]  /*17c0*/  LOP3.LUT P1, RZ, R2, 0x7f, RZ, 0xc0, !PT ;  /* 0x0000007f02ff7812 */ /* 0x000fe2000782c0ff */
[----:B------:R-:W-:Y:S01]  /*17d0*/  IMAD.MOV.U32 R71, RZ, RZ, RZ ;  /* 0x000000ffff477224 */ /* 0x000fe200078e00ff */
[----:B--2---:R-:W-:Y:S11]  /*17e0*/  @P2 BRA `(.L_x_1532) ;  /* 0x0000000000082947 */ /* 0x004ff60003800000 */
[----:B------:R-:W2:Y:S02]  /*17f0*/  SYNCS.PHASECHK.TRANS64.TRYWAIT P2, [R3+URZ+0x31c30], R0 ;  /* 0x031c3000030075a7 */ /* 0x000ea4000804017f */
[----:B--2---:R-:W-:Y:S05]  /*1800*/  @!P2 BRA `(.L_x_1533) ;  /* 0x000000fc00b4a947 */ /* 0x004fea0003800000 */
.L_x_1532:
[----:B------:R-:W-:Y:S05]  /*1810*/  WARPSYNC.ALL ;  /* 0x0000000000007948 */ /* 0x000fea0003800000 */
[----:B------:R-:W-:Y:S01]  /*1820*/  UIADD3 UR4, UR47, 0x16a00, URZ ;  /* 0x00016a002f047890 */ /* 0x000fe2000fffe03f */
[----:B------:R-:W-:Y:S01]  /*1830*/  WARPGROUP.ARRIVE ;  /* 0x00000000000079c5 */ /* 0x000fe20000000000 */
[----:B------:R-:W-:Y:S01]  /*1840*/  UMOV UR5, 0x80000020 ;  /* 0x8000002000057882 */ /* 0x000fe20000000000 */
[----:B------:R-:W-:Y:S01]  /*1850*/  UMOV UR7, 0x80000020 ;  /* 0x8000002000077882 */ /* 0x000fe20000000000 */
[----:B------:R-:W-:Y:S01]  /*1860*/  USHF.R.U32.HI UR4, URZ, 0x4, UR4 ;  /* 0x000000043f047899 */ /* 0x000fe20008011604 */
[----:B------:R-:W3:Y:S01]  /*1870*/  LDC R4, c[0x0][0x288] ;  /* 0x0000a200ff047b82 */ /* 0x000ee20000000800 */
[----:B------:R-:W-:Y:S01]  /*1880*/  UMOV UR9, UR5 ;  /* 0x0000000500097c82 */ /* 0x000fe20008000000 */
[----:B------:R-:W-:Y:S01]  /*1890*/  UMOV UR11, 0x80000020 ;  /* 0x80000020000b7882 */ /* 0x000fe20000000000 */
[----:B------:R-:W-:Y:S01]  /*18a0*/  ULOP3.LUT UR4, UR4, 0x3fff, URZ, 0xc0, !UPT ;  /* 0x00003fff04047892 */ /* 0x000fe2000f8ec03f */
[----:B------:R-:W-:Y:S01]  /*18b0*/  IMAD R5, R64, -0x90, R65 ;  /* 0xffffff7040057824 */ /* 0x000fe200078e0241 */
[----:B------:R-:W-:Y:S01]  /*18c0*/  UMOV UR13, UR5 ;  /* 0x00000005000d7c82 */ /* 0x000fe20008000000 */
[----:B------:R-:W-:Y:S01]  /*18d0*/  UMOV UR15, 0x80000020 ;  /* 0x80000020000f7882 */ /* 0x000fe20000000000 */
[----:B------:R-:W-:Y:S01]  /*18e0*/  ULOP3.LUT UR40, UR4, 0x10000, URZ, 0xfc, !UPT ;  /* 0x0001000004287892 */ /* 0x000fe2000f8efc3f */
[----:B------:R-:W-:Y:S01]  /*18f0*/  VIADD R12, R5, 0x90 ;  /* 0x00000090050c7836 */ /* 0x000fe20000000000 */
[----:B------:R-:W-:Y:S01]  /*1900*/  ULOP3.LUT UR4, UR36, 0x10000, URZ, 0xfc, !UPT ;  /* 0x0001000024047892 */ /* 0x000fe2000f8efc3f */
[----:B------:R-:W-:Y:S01]  /*1910*/  VIADD R111, R23, UR42 ;  /* 0x0000002a176f7c36 */ /* 0x000fe20008000000 */
[----:B------:R-:W-:Y:S01]  /*1920*/  UIMAD UR6, UR46, 0x6c0, UR40 ;  /* 0x000006c02e0678a4 */ /* 0x000fe2000f8e0228 */
[----:B------:R-:W-:Y:S01]  /*1930*/  IMAD R12, R19, -0x2, R12 ;  /* 0xfffffffe130c7824 */ /* 0x000fe200078e020c */
[----:B------:R-:W-:Y:S01]  /*1940*/  UMOV UR17, UR5 ;  /* 0x0000000500117c82 */ /* 0x000fe20008000000 */
[----:B------:R-:W-:Y:S01]  /*1950*/  UMOV UR19, 0x80000020 ;  /* 0x8000002000137882 */ /* 0x000fe20000000000 */
[----:B------:R-:W-:Y:S01]  /*1960*/  UIADD3 UR10, UR6, 0x40, URZ ;  /* 0x00000040060a7890 */ /* 0x000fe2000fffe03f */
[----:B------:R-:W-:Y:S01]  /*1970*/  UMOV UR8, UR4 ;  /* 0x0000000400087c82 */ /* 0x000fe20008000000 */
[----:B------:R-:W-:-:S03]  /*1980*/  UIADD3 UR14, UR6, 0xc0, URZ ;  /* 0x000000c0060e7890 */ /* 0x000fc6000fffe03f */
[----:B------:R-:W-:Y:S01]  /*1990*/  HGMMA.64x16x16.F32.BF16 R96, gdesc[UR4], RZ, !UPT, gsb0 ;  /* 0x00200000046079f0 */ /* 0x000fe2000c0018ff */
[----:B------:R-:W-:Y:S01]  /*19a0*/  UMOV UR12, UR4 ;  /* 0x00000004000c7c82 */ /* 0x000fe20008000000 */
[----:B------:R-:W-:Y:S01]  /*19b0*/  UIADD3 UR18, UR6, 0x100, URZ ;  /* 0x0000010006127890 */ /* 0x000fe2000fffe03f */
[----:B------:R-:W-:Y:S01]  /*19c0*/  UMOV UR16, UR4 ;  /* 0x0000000400107c82 */ /* 0x000fe20008000000 */
[----:B------:R-:W-:Y:S01]  /*19d0*/  UIADD3 UR22, UR6, 0x140, URZ ;  /* 0x0000014006167890 */ /* 0x000fe2000fffe03f */
[----:B---3--:R-:W-:Y:S01]  /*19e0*/  IADD3 R14, -R4, 0x91, R5 ;  /* 0x00000091040e7810 */ /* 0x008fe20007ffe105 */
[----:B------:R-:W-:Y:S01]  /*19f0*/  UMOV UR20, UR4 ;  /* 0x0000000400147c82 */ /* 0x000fe20008000000 */
[----:B------:R-:W-:Y:S01]  /*1a00*/  UMOV UR21, UR5 ;  /* 0x0000000500157c82 */ /* 0x000fe20008000000 */
[----:B------:R-:W-:Y:S01]  /*1a10*/  UMOV UR23, 0x80000020 ;  /* 0x8000002000177882 */ /* 0x000fe20000000000 */
[----:B------:R-:W-:Y:S01]  /*1a20*/  UIADD3 UR26, UR6, 0x180, URZ ;  /* 0x00000180061a7890 */ /* 0x000fe2000fffe03f */
[----:B------:R-:W-:Y:S01]  /*1a30*/  IMAD R14, R19, -0x2, R14 ;  /* 0xfffffffe130e7824 */ /* 0x000fe200078e020e */
[----:B------:R-:W-:Y:S01]  /*1a40*/  UMOV UR24, UR4 ;  /* 0x0000000400187c82 */ /* 0x000fe20008000000 */
[----:B------:R-:W-:Y:S01]  /*1a50*/  UMOV UR25, UR5 ;  /* 0x0000000500197c82 */ /* 0x000fe20008000000 */
[----:B------:R-:W-:Y:S01]  /*1a60*/  UMOV UR27, 0x80000020 ;  /* 0x80000020001b7882 */ /* 0x000fe20000000000 */
[----:B------:R-:W-:Y:S01]  /*1a70*/  UIADD3 UR30, UR6, 0x1c0, URZ ;  /* 0x000001c0061e7890 */ /* 0x000fe2000fffe03f */
[----:B------:R-:W-:Y:S01]  /*1a80*/  VIADDMNMX R5, R111, R14, R12, PT ;  /* 0x0000000e6f057246 */ /* 0x000fe2000380010c */
[----:B------:R-:W-:Y:S01]  /*1a90*/  UMOV UR28, UR4 ;  /* 0x00000004001c7c82 */ /* 0x000fe20008000000 */
[----:B------:R-:W-:Y:S01]  /*1aa0*/  UMOV UR29, UR5 ;  /* 0x00000005001d7c82 */ /* 0x000fe20008000000 */
[----:B------:R-:W-:Y:S01]  /*1ab0*/  UMOV UR31, 0x80000020 ;  /* 0x80000020001f7882 */ /* 0x000fe20000000000 */
[----:B------:R-:W-:Y:S01]  /*1ac0*/  UIADD3 UR7, UR4, 0x2, URZ ;  /* 0x0000000204077890 */ /* 0x000fe2000fffe03f */
[C---:B------:R-:W-:Y:S01]  /*1ad0*/  ISETP.GT.AND P2, PT, R5.reuse, RZ, PT ;  /* 0x000000ff0500720c */ /* 0x040fe20003f44270 */
[----:B------:R-:W-:Y:S01]  /*1ae0*/  UIADD3 UR34, UR6, 0x400, URZ ;  /* 0x0000040006227890 */ /* 0x000fe2000fffe03f */
[C---:B------:R-:W-:Y:S01]  /*1af0*/  ISETP.GT.AND P3, PT, R5.reuse, 0x1, PT ;  /* 0x000000010500780c */ /* 0x040fe20003f64270 */
[----:B------:R-:W-:Y:S01]  /*1b00*/  UMOV UR35, 0x80000020 ;  /* 0x8000002000237882 */ /* 0x000fe20000000000 */
[----:B------:R-:W-:Y:S01]  /*1b10*/  UIADD3 UR38, UR6, 0x2c2, URZ ;  /* 0x000002c206267890 */ /* 0x000fe2000fffe03f */
[----:B------:R-:W-:Y:S01]  /*1b20*/  ISETP.GT.AND P4, PT, R5, 0x8, PT ;  /* 0x000000080500780c */ /* 0x000fe20003f84270 */
[----:B------:R-:W-:Y:S01]  /*1b30*/  UMOV UR39, 0x80000020 ;  /* 0x8000002000277882 */ /* 0x000fe20000000000 */
[----:B------:R-:W-:Y:S01]  /*1b40*/  UIADD3 UR50, UR6, 0x500, URZ ;  /* 0x0000050006327890 */ /* 0x000fe2000fffe03f */
[----:B------:R-:W-:Y:S01]  /*1b50*/  IADD3 R111, R14, 0x8, R111 ;  /* 0x000000080e6f7810 */ /* 0x000fe20007ffe06f */
[----:B------:R-:W-:Y:S01]  /*1b60*/  UMOV UR51, 0x80000020 ;  /* 0x8000002000337882 */ /* 0x000fe20000000000 */
[----:B------:R-:W-:-:S05]  /*1b70*/  IADD3 R65, -R4, UR42, R65 ;  /* 0x0000002a04417c10 */ /* 0x000fca000fffe141 */
[----:B------:R-:W-:Y:S01]  /*1b80*/  IMAD.HI R65, R65, 0x38e38e39, RZ ;  /* 0x38e38e3941417827 */ /* 0x000fe200078e02ff */
        /* <DEDUP_REMOVED lines=17> */
[----:B------:R-:W-:Y:S02]  /*1ca0*/  UIADD3 UR12, UR6, 0x2, URZ ;  /* 0x00000002060c7890 */ /* 0x000fe4000fffe03f */
[----:B------:R-:W-:Y:S01]  /*1cb0*/  UIADD3 UR14, UR6, 0xc2, URZ ;  /* 0x000000c2060e7890 */ /* 0x000fe2000fffe03f */
[----:B------:R-:W-:Y:S01]  /*1cc0*/  UMOV UR15, 0x80000020 ;  /* 0x80000020000f7882 */ /* 0x000fe20000000000 */
[----:B------:R-:W-:Y:S02]  /*1cd0*/  WARPGROUP.DEPBAR.LE gsb0, 0x0 ;  /* 0x00008000000079c5 */ /* 0x000fe40000010000 */
        /* <DEDUP_REMOVED lines=22> */
[----:B------:R-:W-:Y:S01]  /*1e40*/  UMOV UR8, UR7 ;  /* 0x0000000700087c82 */ /* 0x000fe20008000000 */
[----:B------:R-:W-:Y:S01]  /*1e50*/  UMOV UR9, 0x80000020 ;  /* 0x8000002000097882 */ /* 0x000fe20000000000 */
[----:B------:R-:W-:Y:S01]  /*1e60*/  UMOV UR10, UR12 ;  /* 0x0000000c000a7c82 */ /* 0x000fe20008000000 */
[----:B------:R-:W-:Y:S01]  /*1e70*/  UMOV UR11, 0x80000020 ;  /* 0x80000020000b7882 */ /* 0x000fe20000000000 */
[----:B------:R-:W-:Y:S01]  /*1e80*/  UMOV UR12, UR8 ;  /* 0x00000008000c7c82 */ /* 0x000fe20008000000 */
        /* <DEDUP_REMOVED lines=9> */
[----:B------:R-:W-:Y:S01]  /*1f20*/  UIADD3 UR7, UR4, 0x300, URZ ;  /* 0x0000030004077890 */ /* 0x000fe2000fffe03f */
[----:B------:R-:W-:-:S02]  /*1f30*/  WARPGROUP.DEPBAR.LE gsb0, 0x0 ;  /* 0x00008000000079c5 */ /* 0x000fc40000010000 */
        /* <DEDUP_REMOVED lines=19> */
[----:B------:R-:W-:Y:S01]  /*2070*/  UMOV UR13, 0x80000020 ;  /* 0x80000020000d7882 */ /* 0x000fe20000000000 */
[----:B------:R-:W-:Y:S01]  /*2080*/  UMOV UR15, 0x80000020 ;  /* 0x80000020000f7882 */ /* 0x000fe20000000000 */
[----:B------:R-:W-:Y:S01]  /*2090*/  UMOV UR32, UR12 ;  /* 0x0000000c00207c82 */ /* 0x000fe20008000000 */
[----:B------:R-:W-:Y:S01]  /*20a0*/  UMOV UR33, UR13 ;  /* 0x0000000d00217c82 */ /* 0x000fe20008000000 */
[----:B------:R-:W-:Y:S01]  /*20b0*/  UIADD3 UR7, UR4, 0x302, URZ ;  /* 0x0000030204077890 */ /* 0x000fe2000fffe03f */
        /* <DEDUP_REMOVED lines=189> */
[----:B------:R-:W-:Y:S01]  /*2c90*/  ISETP.GT.AND P2, PT, R5, 0x9, PT ;  /* 0x000000090500780c */ /* 0x000fe20003f44270 */
[----:B------:R-:W-:Y:S01]  /*2ca0*/  HGMMA.64x16x16.F32.BF16 R88, gdesc[UR24], R88, gsb0 ;  /* 0x00200000185879f0 */ /* 0x000fe20008001858 */
[----:B------:R-:W-:Y:S01]  /*2cb0*/  UIADD3 UR26, UR6, 0x502, URZ ;  /* 0x00000502061a7890 */ /* 0x000fe2000fffe03f */
[----:B------:R-:W-:Y:S01]  /*2cc0*/  FSEL R129, R100, -INF , P4 ;  /* 0xff80000064817808 */ /* 0x000fe20002000000 */
[----:B------:R-:W-:Y:S01]  /*2cd0*/  UMOV UR27, 0x80000020 ;  /* 0x80000020001b7882 */ /* 0x000fe20000000000 */
[----:B-12---:R-:W-:-:S02]  /*2ce0*/  FMNMX.FTZ R0, R125, R131, !PT ;  /* 0x000000837d007209 */ /* 0x006fc40007810000 */
[----:B------:R-:W-:Y:S02]  /*2cf0*/  ISETP.GT.AND P3, PT, R5, 0x10, PT ;  /* 0x000000100500780c */ /* 0x000fe40003f64270 */
[----:B------:R-:W-:Y:S02]  /*2d00*/  FSEL R101, R101, -INF , P2 ;  /* 0xff80000065657808 */ /* 0x000fe40001000000 */
[----:B------:R-:W-:Y:S02]  /*2d10*/  FMNMX.FTZ R0, R129, R0, !PT ;  /* 0x0000000081007209 */ /* 0x000fe40007810000 */
[----:B------:R-:W-:Y:S02]  /*2d20*/  ISETP.GT.AND P2, PT, R5, 0x11, PT ;  /* 0x000000110500780c */ /* 0x000fe40003f44270 */
[----:B------:R-:W-:Y:S02]  /*2d30*/  FMNMX.FTZ R0, R101, R0, !PT ;  /* 0x0000000065007209 */ /* 0x000fe40007810000 */
[----:B------:R-:W-:Y:S01]  /*2d40*/  ISETP.GT.AND P4, PT, R5, 0x20, PT ;  /* 0x000000200500780c */ /* 0x000fe20003f84270 */
[----:B------:R-:W-:-:S02]  /*2d50*/  WARPGROUP.DEPBAR.LE gsb0, 0x0 ;  /* 0x00008000000079c5 */ /* 0x000fc40000010000 */
[----:B------:R-:W-:Y:S01]  /*2d60*/  WARPGROUP.ARRIVE ;  /* 0x00000000000079c5 */ /* 0x000fe20000000000 */
[----:B------:R-:W-:Y:S02]  /*2d70*/  FSEL R97, R88, -INF , P3 ;  /* 0xff80000058617808 */ /* 0x000fe40001800000 */
[----:B------:R-:W-:Y:S02]  /*2d80*/  ISETP.GT.AND P3, PT, R5, 0x18, PT ;  /* 0x000000180500780c */ /* 0x000fe40003f64270 */
[----:B------:R-:W-:Y:S01]  /*2d90*/  FSEL R89, R89, -INF , P2 ;  /* 0xff80000059597808 */ /* 0x000fe20001000000 */
[----:B------:R-:W-:Y:S01]  /*2da0*/  HGMMA.64x16x16.F32.BF16 R80, gdesc[UR24], R80, gsb0 ;  /* 0x00200000185079f0 */ /* 0x000fe20008001850 */
[----:B------:R-:W-:Y:S01]  /*2db0*/  UIADD3 UR26, UR6, 0x542, URZ ;  /* 0x00000542061a7890 */ /* 0x000fe2000fffe03f */
[----:B------:R-:W-:Y:S01]  /*2dc0*/  FMNMX.FTZ R0, R97, R0, !PT ;  /* 0x0000000061007209 */ /* 0x000fe20007810000 */
[----:B------:R-:W-:Y:S01]  /*2dd0*/  UMOV UR27, 0x80000020 ;  /* 0x80000020001b7882 */ /* 0x000fe20000000000 */
[----:B------:R-:W-:-:S02]  /*2de0*/  ISETP.GT.AND P2, PT, R5, 0x19, PT ;  /* 0x000000190500780c */ /* 0x000fc40003f44270 */
[----:B------:R-:W-:Y:S02]  /*2df0*/  FSEL R109, R92, -INF , P3 ;  /* 0xff8000005c6d7808 */ /* 0x000fe40001800000 */
[----:B------:R-:W-:Y:S02]  /*2e00*/  FMNMX.FTZ R0, R89, R0, !PT ;  /* 0x0000000059007209 */ /* 0x000fe40007810000 */
[----:B------:R-:W-:Y:S02]  /*2e10*/  FSEL R117, R93, -INF , P2 ;  /* 0xff8000005d757808 */ /* 0x000fe40001000000 */
[----:B------:R-:W-:Y:S02]  /*2e20*/  FMNMX.FTZ R0, R109, R0, !PT ;  /* 0x000000006d007209 */ /* 0x000fe40007810000 */
[----:B------:R-:W-:Y:S02]  /*2e30*/  ISETP.GT.AND P2, PT, R5, 0x21, PT ;  /* 0x000000210500780c */ /* 0x000fe40003f44270 */
[----:B------:R-:W-:-:S02]  /*2e40*/  FMNMX.FTZ R0, R117, R0, !PT ;  /* 0x0000000075007209 */ /* 0x000fc40007810000 */
        /* <DEDUP_REMOVED lines=8> */
[----:B------:R-:W-:Y:S01]  /*2ed0*/  ISETP.GT.AND P2, PT, R5, 0x29, PT ;  /* 0x000000290500780c */ /* 0x000fe20003f44270 */
[----:B------:R-:W-:Y:S01]  /*2ee0*/  UMOV UR27, 0x80000020 ;  /* 0x80000020001b7882 */ /* 0x000fe20000000000 */
[----:B------:R-:W-:-:S02]  /*2ef0*/  FSEL R121, R84, -INF , P3 ;  /* 0xff80000054797808 */ /* 0x000fc40001800000 */
[----:B------:R-:W-:Y:S02]  /*2f00*/  FMNMX.FTZ R0, R127, R0, !PT ;  /* 0x000000007f007209 */ /* 0x000fe40007810000 */
[----:B------:R-:W-:Y:S02]  /*2f10*/  ISETP.GT.AND P4, PT, R5, 0x30, PT ;  /* 0x000000300500780c */ /* 0x000fe40003f84270 */
        /* <DEDUP_REMOVED lines=21> */
[----:B------:R-:W-:Y:S02]  /*3070*/  ISETP.GT.AND P3, PT, R5, 0x48, PT ;  /* 0x000000480500780c */ /* 0x000fe40003f64270 */
[----:B------:R-:W-:-:S04]  /*3080*/  SHF.R.U32.HI R72, RZ, 0x1f, R65 ;  /* 0x0000001fff487819 */ /* 0x000fc80000011641 */
[----:B------:R-:W-:Y:S01]  /*3090*/  LEA.HI.SX32 R72, R65, R72, 0x1b ;  /* 0x0000004841487211 */ /* 0x000fe200078fdaff */
[----:B------:R-:W-:-:S05]  /*30a0*/  VIADD R65, R64, 0xfffffffe ;  /* 0xfffffffe40417836 */ /* 0x000fca0000000000 */
[----:B------:R-:W-:Y:S01]  /*30b0*/  R2UR UR45, R65 ;  /* 0x00000000412d72ca */ /* 0x000fe200000e0000 */
        /* <DEDUP_REMOVED lines=32> */
[----:B------:R-:W-:Y:S01]  /*32c0*/  FMNMX.FTZ R0, R53, R0, !PT ;  /* 0x0000000035007209 */ /* 0x000fe20007810000 */
        /* <DEDUP_REMOVED lines=9> */
[----:B------:R-:W-:Y:S01]  /*3360*/  ISETP.GT.AND P2, PT, R5, 0x69, PT ;  /* 0x000000690500780c */ /* 0x000fe20003f44270 */
[----:B------:R-:W-:Y:S01]  /*3370*/  ULDC UR6, c[0x0][0x988] ;  /* 0x0002620000067ab9 */ /* 0x000fe20000000800 */
[----:B------:R-:W-:-:S02]  /*3380*/  FSEL R21, R44, -INF , P3 ;  /* 0xff8000002c157808 */ /* 0x000fc40001800000 */
[----:B------:R-:W-:Y:S02]  /*3390*/  FMNMX.FTZ R0, R41, R0, !PT ;  /* 0x0000000029007209 */ /* 0x000fe40007810000 */
[----:B------:R-:W-:Y:S02]  /*33a0*/  ISETP.GT.AND P3, PT, R5, 0x70, PT ;  /* 0x000000700500780c */ /* 0x000fe40003f64270 */
[----:B------:R-:W-:Y:S02]  /*33b0*/  FSEL R45, R45, -INF , P2 ;  /* 0xff8000002d2d7808 */ /* 0x000fe40001000000 */
[----:B------:R-:W-:Y:S02]  /*33c0*/  FMNMX.FTZ R0, R21, R0, !PT ;  /* 0x0000000015007209 */ /* 0x000fe40007810000 */
[----:B------:R-:W-:Y:S02]  /*33d0*/  ISETP.GT.AND P2, PT, R5, 0x71, PT ;  /* 0x000000710500780c */ /* 0x000fe40003f44270 */
[----:B------:R-:W-:-:S02]  /*33e0*/  FMNMX.FTZ R0, R45, R0, !PT ;  /* 0x000000002d007209 */ /* 0x000fc40007810000 */
[----:B------:R-:W-:-:S04]  /*33f0*/  VIMNMX R40, R12, R111, PT ;  /* 0x0000006f0c287248 */ /* 0x000fc80003fe0100 */
[----:B------:R-:W-:Y:S01]  /*3400*/  ISETP.GT.AND P4, PT, R40, 0x8, PT ;  /* 0x000000082800780c */ /* 0x000fe20003f84270 */
[----:B------:R-:W-:Y:S02]  /*3410*/  WARPGROUP.DEPBAR.LE gsb0, 0x0 ;  /* 0x00008000000079c5 */ /* 0x000fe40000010000 */
[----:B------:R-:W-:Y:S01]  /*3420*/  WARPGROUP.ARRIVE ;  /* 0x00000000000079c5 */ /* 0x000fe20000000000 */
[----:B------:R-:W-:Y:S02]  /*3430*/  FSEL R67, R32, -INF , P3 ;  /* 0xff80000020437808 */ /* 0x000fe40001800000 */
[----:B------:R-:W-:Y:S02]  /*3440*/  ISETP.GT.AND P3, PT, R5, 0x78, PT ;  /* 0x000000780500780c */ /* 0x000fe40003f64270 */
[----:B------:R-:W-:Y:S01]  /*3450*/  FSEL R33, R33, -INF , P2 ;  /* 0xff80000021217808 */ /* 0x000fe20001000000 */
[----:B------:R-:W-:Y:S01]  /*3460*/  HGMMA.64x16x16.F32.BF16 R24, gdesc[UR24], R24, gsb0 ;  /* 0x00200000181879f0 */ /* 0x000fe20008001818 */
[----:B------:R-:W-:-:S02]  /*3470*/  FMNMX.FTZ R0, R67, R0, !PT ;  /* 0x0000000043007209 */ /* 0x000fc40007810000 */
[----:B------:R-:W-:Y:S02]  /*3480*/  ISETP.GT.AND P2, PT, R5, 0x79, PT ;  /* 0x000000790500780c */ /* 0x000fe40003f44270 */
[----:B------:R-:W-:Y:S02]  /*3490*/  FSEL R69, R36, -INF , P3 ;  /* 0xff80000024457808 */ /* 0x000fe40001800000 */
[----:B------:R-:W-:Y:S02]  /*34a0*/  FMNMX.FTZ R0, R33, R0, !PT ;  /* 0x0000000021007209 */ /* 0x000fe40007810000 */
[----:B------:R-:W-:Y:S02]  /*34b0*/  ISETP.GT.AND P3, PT, R5, 0x80, PT ;  /* 0x000000800500780c */ /* 0x000fe40003f64270 */
[----:B------:R-:W-:Y:S02]  /*34c0*/  FSEL R37, R37, -INF , P2 ;  /* 0xff80000025257808 */ /* 0x000fe40001000000 */
[----:B------:R-:W-:-:S02]  /*34d0*/  FMNMX.FTZ R0, R69, R0, !PT ;  /* 0x0000000045007209 */ /* 0x000fc40007810000 */
[----:B------:R-:W-:Y:S02]  /*34e0*/  ISETP.GT.AND P2, PT, R5, 0x81, PT ;  /* 0x000000810500780c */ /* 0x000fe40003f44270 */
[----:B------:R-:W-:Y:S01]  /*34f0*/  FMNMX.FTZ R0, R37, R0, !PT ;  /* 0x0000000025007209 */ /* 0x000fe20007810000 */
[----:B------:R-:W-:Y:S02]  /*3500*/  WARPGROUP.DEPBAR.LE gsb0, 0x0 ;  /* 0x00008000000079c5 */ /* 0x000fe40000010000 */
[----:B------:R-:W-:Y:S02]  /*3510*/  FSEL R73, R24, -INF , P3 ;  /* 0xff80000018497808 */ /* 0x000fe40001800000 */
[----:B------:R-:W-:Y:S02]  /*3520*/  ISETP.GT.AND P3, PT, R5, 0x88, PT ;  /* 0x000000880500780c */ /* 0x000fe40003f64270 */
[----:B------:R-:W-:Y:S02]  /*3530*/  FSEL R77, R25, -INF , P2 ;  /* 0xff800000194d7808 */ /* 0x000fe40001000000 */
[----:B------:R-:W-:-:S02]  /*3540*/  FMNMX.FTZ R0, R73, R0, !PT ;  /* 0x0000000049007209 */ /* 0x000fc40007810000 */
[----:B------:R-:W-:Y:S02]  /*3550*/  ISETP.GT.AND P2, PT, R5, 0x89, PT ;  /* 0x000000890500780c */ /* 0x000fe40003f44270 */
[----:B------:R-:W-:Y:S02]  /*3560*/  FSEL R25, R28, -INF , P3 ;  /* 0xff8000001c197808 */ /* 0x000fe40001800000 */
[----:B------:R-:W-:Y:S02]  /*3570*/  FMNMX.FTZ R0, R77, R0, !PT ;  /* 0x000000004d007209 */ /* 0x000fe40007810000 */
[----:B------:R-:W-:Y:S02]  /*3580*/  FSEL R29, R29, -INF , P2 ;  /* 0xff8000001d1d7808 */ /* 0x000fe40001000000 */
[----:B------:R-:W-:Y:S02]  /*3590*/  FMNMX.FTZ R0, R25, R0, !PT ;  /* 0x0000000019007209 */ /* 0x000fe40007810000 */
[----:B------:R-:W-:-:S02]  /*35a0*/  ISETP.GT.AND P3, PT, R40, 0x1, PT ;  /* 0x000000012800780c */ /* 0x000fc40003f64270 */
[----:B------:R-:W-:Y:S01]  /*35b0*/  FMNMX.FTZ R10, R29, R0, !PT ;  /* 0x000000001d0a7209 */ /* 0x000fe20007810000 */
[----:B------:R-:W-:Y:S01]  /*35c0*/  IMAD.U32 R0, RZ, RZ, UR6 ;  /* 0x00000006ff007e24 */ /* 0x000fe2000f8e00ff */
[----:B------:R-:W-:Y:S02]  /*35d0*/  FSEL R99, R99, -INF , P3 ;  /* 0xff80000063637808 */ /* 0x000fe40001800000 */
[----:B------:R-:W-:Y:S01]  /*35e0*/  ISETP.GT.AND P3, PT, R40, 0x11, PT ;  /* 0x000000112800780c */ /* 0x000fe20003f64270 */
[----:B------:R-:W1:Y:S02]  /*35f0*/  SHFL.BFLY PT, R5, R10, 0x2, 0x1f ;  /* 0x0c401f000a057f89 */ /* 0x000e6400000e0000 */
[----:B-1----:R-:W-:-:S05]  /*3600*/  FMNMX.FTZ R20, R10, R5, !PT ;  /* 0x000000050a147209 */ /* 0x002fca0007810000 */
[----:B------:R-:W1:Y:S02]  /*3610*/  SHFL.BFLY PT, R5, R20, 0x1, 0x1f ;  /* 0x0c201f0014057f89 */ /* 0x000e6400000e0000 */
[----:B-1----:R-:W-:-:S04]  /*3620*/  FMNMX.FTZ R5, R20, R5, !PT ;  /* 0x0000000514057209 */ /* 0x002fc80007810000 */
[C---:B------:R-:W-:Y:S01]  /*3630*/  FSETP.NEU.FTZ.AND P2, PT, R5.reuse, -INF , PT ;  /* 0xff8000000500780b */ /* 0x040fe20003f5d000 */
[----:B------:R-:W-:-:S05]  /*3640*/  FMUL.FTZ R6, R5, R0 ;  /* 0x0000000005067220 */ /* 0x000fca0000410000 */
[----:B------:R-:W-:Y:S02]  /*3650*/  FSEL R6, R6, RZ, P2 ;  /* 0x000000ff06067208 */ /* 0x000fe40001000000 */
[----:B------:R-:W-:-:S03]  /*3660*/  ISETP.GT.AND P2, PT, R40, RZ, PT ;  /* 0x000000ff2800720c */ /* 0x000fc60003f44270 */
[-CC-:B------:R-:W-:Y:S01]  /*3670*/  FFMA.FTZ R12, R97, R0.reuse, -R6.reuse ;  /* 0x00000000610c7223 */ /* 0x180fe20000010806 */
[----:B------:R-:W-:Y:S01]  /*3680*/  FSEL R93, R98, -INF , P2 ;  /* 0xff800000625d7808 */ /* 0x000fe20001000000 */
[-CC-:B------:R-:W-:Y:S01]  /*3690*/  FFMA.FTZ R85, R101, R0.reuse, -R6.reuse ;  /* 0x0000000065557223 */ /* 0x180fe20000010806 */
[----:B------:R-:W-:Y:S01]  /*36a0*/  ISETP.GT.AND P2, PT, R40, 0x9, PT ;  /* 0x000000092800780c */ /* 0x000fe20003f44270 */
[-CC-:B------:R-:W-:Y:S01]  /*36b0*/  FFMA.FTZ R24, R109, R0.reuse, -R6.reuse ;  /* 0x000000006d187223 */ /* 0x180fe20000010806 */
[----:B------:R-:W-:Y:S01]  /*36c0*/  FSEL R97, R102, -INF , P4 ;  /* 0xff80000066617808 */ /* 0x000fe20002000000 */
[-CC-:B------:R-:W-:Y:S01]  /*36d0*/  FFMA.FTZ R28, R123, R0.reuse, -R6.reuse ;  /* 0x000000007b1c7223 */ /* 0x180fe20000010806 */
[----:B------:R-:W-:Y:S01]  /*36e0*/  FMNMX.FTZ R14, R93, R99, !PT ;  /* 0x000000635d0e7209 */ /* 0x000fe20007810000 */
[-CC-:B------:R-:W-:Y:S01]  /*36f0*/  FFMA.FTZ R8, R125, R0.reuse, -R6.reuse ;  /* 0x000000007d087223 */ /* 0x180fe20000010806 */
[----:B------:R-:W-:Y:S01]  /*3700*/  FSEL R103, R103, -INF , P2 ;  /* 0xff80000067677808 */ /* 0x000fe20001000000 */
[-CC-:B------:R-:W-:Y:S01]  /*3710*/  FFMA.FTZ R32, R121, R0.reuse, -R6.reuse ;  /* 0x0000000079207223 */ /* 0x180fe20000010806 */
[----:B------:R-:W-:Y:S01]  /*3720*/  ISETP.GT.AND P2, PT, R40, 0x10, PT ;  /* 0x000000102800780c */ /* 0x000fe20003f44270 */
[--C-:B------:R-:W-:Y:S01]  /*3730*/  FFMA.FTZ R10, R129, R0, -R6.reuse ;  /* 0x00000000810a7223 */ /* 0x100fe20000010806 */
[----:B------:R-:W-:Y:S01]  /*3740*/  FMNMX.FTZ R14, R97, R14, !PT ;  /* 0x0000000e610e7209 */ /* 0x000fe20007810000 */
[-CC-:B------:R-:W-:Y:S01]  /*3750*/  FFMA.FTZ R36, R115, R0.reuse, -R6.reuse ;  /* 0x0000000073247223 */ /* 0x180fe20000010806 */
[----:B------:R-:W-:Y:S01]  /*3760*/  FSEL R101, R90, -INF , P2 ;  /* 0xff8000005a657808 */ /* 0x000fe20001000000 */
[--C-:B------:R-:W-:Y:S01]  /*3770*/  FFMA.FTZ R81, R131, R0, -R6.reuse ;  /* 0x0000000083517223 */ /* 0x100fe20000010806 */
[----:B------:R-:W-:Y:S01]  /*3780*/  FMNMX.FTZ R20, R103, R14, !PT ;  /* 0x0000000e67147209 */ /* 0x000fe20007810000 */
[-CC-:B------:R-:W-:Y:S01]  /*3790*/  FFMA.FTZ R44, R107, R0.reuse, -R6.reuse ;  /* 0x000000006b2c7223 */ /* 0x180fe20000010806 */
[C---:B------:R-:W-:Y:S01]  /*37a0*/  ISETP.GT.AND P2, PT, R40.reuse, 0x18, PT ;  /* 0x000000182800780c */ /* 0x040fe20003f44270 */
[----:B------:R1:W-:Y:S01]  /*37b0*/  MUFU.EX2 R14, R24 ;  /* 0x00000018000e7308 */ /* 0x0003e20000000800 */
[----:B------:R-:W-:Y:S01]  /*37c0*/  FSEL R109, R91, -INF , P3 ;  /* 0xff8000005b6d7808 */ /* 0x000fe20001800000 */
[--C-:B------:R-:W-:Y:S01]  /*37d0*/  FFMA.FTZ R91, R117, R0, -R6.reuse ;  /* 0x00000000755b7223 */ /* 0x100fe20000010806 */
[----:B------:R-:W-:Y:S01]  /*37e0*/  FMNMX.FTZ R20, R101, R20, !PT ;  /* 0x0000001465147209 */ /* 0x000fe20007810000 */
[-CC-:B------:R-:W-:Y:S01]  /*37f0*/  FFMA.FTZ R11, R11, R0.reuse, -R6.reuse ;  /* 0x000000000b0b7223 */ /* 0x180fe20000010806 */
[----:B------:R-:W-:Y:S01]  /*3800*/  ISETP.GT.AND P3, PT, R40, 0x19, PT ;  /* 0x000000192800780c */ /* 0x000fe20003f64270 */
[--C-:B------:R-:W-:Y:S01]  /*3810*/  FFMA.FTZ R48, R37, R0, -R6.reuse ;  /* 0x0000000025307223 */ /* 0x100fe20000010806 */
[----:B------:R-:W-:Y:S01]  /*3820*/  FSEL R111, R94, -INF , P2 ;  /* 0xff8000005e6f7808 */ /* 0x000fe20001000000 */
[----:B------:R-:W-:Y:S01]  /*3830*/  MUFU.EX2 R8, R8 ;  /* 0x0000000800087308 */ /* 0x000fe20000000800 */
[----:B------:R-:W-:Y:S01]  /*3840*/  FMNMX.FTZ R20, R109, R20, !PT ;  /* 0x000000146d147209 */ /* 0x000fe20007810000 */
[-CC-:B------:R-:W-:Y:S01]  /*3850*/  FFMA.FTZ R89, R89, R0.reuse, -R6.reuse ;  /* 0x0000000059597223 */ /* 0x180fe20000010806 */
[----:B------:R-:W-:Y:S01]  /*3860*/  FSEL R95, R95, -INF , P3 ;  /* 0xff8000005f5f7808 */ /* 0x000fe20001800000 */
[-CC-:B------:R-:W-:Y:S01]  /*3870*/  FFMA.FTZ R7, R7, R0.reuse, -R6.reuse ;  /* 0x0000000007077223 */ /* 0x180fe20000010806 */
[C---:B------:R-:W-:Y:S01]  /*3880*/  ISETP.GT.AND P2, PT, R40.reuse, 0x20, PT ;  /* 0x000000202800780c */ /* 0x040fe20003f44270 */
[--C-:B------:R-:W-:Y:S01]  /*3890*/  FFMA.FTZ R41, R41, R0, -R6.reuse ;  /* 0x0000000029297223 */ /* 0x100fe20000010806 */
[----:B------:R-:W-:Y:S01]  /*38a0*/  FMNMX.FTZ R20, R111, R20, !PT ;  /* 0x000000146f147209 */ /* 0x000fe20007810000 */
[----:B------:R-:W2:Y:S01]  /*38b0*/  MUFU.EX2 R81, R81 ;  /* 0x0000005100517308 */ /* 0x000ea20000000800 */
[----:B------:R-:W-:Y:S01]  /*38c0*/  ISETP.GT.AND P3, PT, R40, 0x21, PT ;  /* 0x000000212800780c */ /* 0x000fe20003f64270 */
[-CC-:B------:R-:W-:Y:S01]  /*38d0*/  FFMA.FTZ R21, R21, R0.reuse, -R6.reuse ;  /* 0x0000000015157223 */ /* 0x180fe20000010806 */
[----:B------:R-:W-:Y:S01]  /*38e0*/  FSEL R117, R82, -INF , P2 ;  /* 0xff80000052757808 */ /* 0x000fe20001000000 */
[--C-:B------:R-:W-:Y:S01]  /*38f0*/  FFMA.FTZ R37, R73, R0, -R6.reuse ;  /* 0x0000000049257223 */ /* 0x100fe20000010806 */
[----:B-1----:R-:W-:Y:S01]  /*3900*/  FMNMX.FTZ R24, R95, R20, !PT ;  /* 0x000000145f187209 */ /* 0x002fe20007810000 */
[-CC-:B------:R-:W-:Y:S01]  /*3910*/  FFMA.FTZ R52, R29, R0.reuse, -R6.reuse ;  /* 0x000000001d347223 */ /* 0x180fe20000010806 */
[----:B------:R-:W-:Y:S01]  /*3920*/  ISETP.GT.AND P2, PT, R40, 0x28, PT ;  /* 0x000000282800780c */ /* 0x000fe20003f44270 */
[----:B------:R1:W-:Y:S01]  /*3930*/  MUFU.EX2 R20, R28 ;  /* 0x0000001c00147308 */ /* 0x0003e20000000800 */
[----:B------:R-:W-:Y:S01]  /*3940*/  FSEL R123, R83, -INF , P3 ;  /* 0xff800000537b7808 */ /* 0x000fe20001800000 */
[----:B------:R-:W-:Y:S01]  /*3950*/  FFMA.FTZ R83, R127, R0, -R6 ;  /* 0x000000007f537223 */ /* 0x000fe20000010806 */
[----:B------:R-:W-:-:S02]  /*3960*/  FMNMX.FTZ R24, R117, R24, !PT ;  /* 0x0000001875187209 */ /* 0x000fc40007810000 */
[----:B------:R-:W-:Y:S02]  /*3970*/  ISETP.GT.AND P3, PT, R40, 0x29, PT ;  /* 0x000000292800780c */ /* 0x000fe40003f64270 */
[----:B------:R-:W-:Y:S01]  /*3980*/  FSEL R125, R86, -INF , P2 ;  /* 0xff800000567d7808 */ /* 0x000fe20001000000 */
[----:B------:R-:W3:Y:S01]  /*3990*/  MUFU.EX2 R10, R10 ;  /* 0x0000000a000a7308 */ /* 0x000ee20000000800 */
[----:B------:R-:W-:Y:S01]  /*39a0*/  FMNMX.FTZ R24, R123, R24, !PT ;  /* 0x000000187b187209 */ /* 0x000fe20007810000 */
[----:B--2---:R-:W-:Y:S01]  /*39b0*/  FADD.FTZ R73, R8, R81 ;  /* 0x0000005108497221 */ /* 0x004fe20000010000 */
[----:B------:R-:W-:Y:S02]  /*39c0*/  FSEL R87, R87, -INF , P3 ;  /* 0xff80000057577808 */ /* 0x000fe40001800000 */
[C---:B------:R-:W-:Y:S02]  /*39d0*/  ISETP.GT.AND P2, PT, R40.reuse, 0x30, PT ;  /* 0x000000302800780c */ /* 0x040fe40003f44270 */
[----:B------:R-:W-:Y:S01]  /*39e0*/  FMNMX.FTZ R24, R125, R24, !PT ;  /* 0x000000187d187209 */ /* 0x000fe20007810000 */
[----:B------:R-:W2:Y:S01]  /*39f0*/  MUFU.EX2 R85, R85 ;  /* 0x0000005500557308 */ /* 0x000ea20000000800 */
[----:B------:R-:W-:-:S02]  /*3a00*/  ISETP.GT.AND P3, PT, R40, 0x31, PT ;  /* 0x000000312800780c */ /* 0x000fc40003f64270 */
[----:B------:R-:W-:Y:S02]  /*3a10*/  FSEL R127, R74, -INF , P2 ;  /* 0xff8000004a7f7808 */ /* 0x000fe40001000000 */
[----:B-1----:R-:W-:Y:S02]  /*3a20*/  FMNMX.FTZ R28, R87, R24, !PT ;  /* 0x00000018571c7209 */ /* 0x002fe40007810000 */
[----:B------:R-:W-:Y:S01]  /*3a30*/  ISETP.GT.AND P2, PT, R40, 0x38, PT ;  /* 0x000000382800780c */ /* 0x000fe20003f44270 */
[----:B------:R1:W-:Y:S01]  /*3a40*/  MUFU.EX2 R24, R32 ;  /* 0x0000002000187308 */ /* 0x0003e20000000800 */
[----:B------:R-:W-:Y:S01]  /*3a50*/  FSEL R121, R75, -INF , P3 ;  /* 0xff8000004b797808 */ /* 0x000fe20001800000 */
[----:B------:R-:W-:Y:S01]  /*3a60*/  FFMA.FTZ R75, R119, R0, -R6 ;  /* 0x00000000774b7223 */ /* 0x000fe20000010806 */
[----:B------:R-:W-:Y:S01]  /*3a70*/  FMNMX.FTZ R28, R127, R28, !PT ;  /* 0x0000001c7f1c7209 */ /* 0x000fe20007810000 */
[----:B---3--:R-:W-:Y:S01]  /*3a80*/  FADD.FTZ R74, R10, R73 ;  /* 0x000000490a4a7221 */ /* 0x008fe20000010000 */
[----:B------:R-:W-:-:S02]  /*3a90*/  ISETP.GT.AND P3, PT, R40, 0x39, PT ;  /* 0x000000392800780c */ /* 0x000fc40003f64270 */
[----:B------:R-:W-:Y:S01]  /*3aa0*/  FSEL R129, R78, -INF , P2 ;  /* 0xff8000004e817808 */ /* 0x000fe20001000000 */
[----:B------:R-:W3:Y:S01]  /*3ab0*/  MUFU.EX2 R12, R12 ;  /* 0x0000000c000c7308 */ /* 0x000ee20000000800 */
[----:B------:R-:W-:Y:S02]  /*3ac0*/  FMNMX.FTZ R28, R121, R28, !PT ;  /* 0x0000001c791c7209 */ /* 0x000fe40007810000 */
[----:B------:R-:W-:Y:S02]  /*3ad0*/  FSEL R79, R79, -INF , P3 ;  /* 0xff8000004f4f7808 */ /* 0x000fe40001800000 */
[C---:B------:R-:W-:Y:S02]  /*3ae0*/  ISETP.GT.AND P2, PT, R40.reuse, 0x40, PT ;  /* 0x000000402800780c */ /* 0x040fe40003f44270 */
[----:B------:R-:W-:Y:S01]  /*3af0*/  FMNMX.FTZ R28, R129, R28, !PT ;  /* 0x0000001c811c7209 */ /* 0x000fe20007810000 */
[----:B------:R-:W4:Y:S01]  /*3b00*/  MUFU.EX2 R89, R89 ;  /* 0x0000005900597308 */ /* 0x000f220000000800 */
[----:B------:R-:W-:-:S02]  /*3b10*/  ISETP.GT.AND P3, PT, R40, 0x41, PT ;  /* 0x000000412800780c */ /* 0x000fc40003f64270 */
[----:B------:R-:W-:Y:S02]  /*3b20*/  FSEL R119, R58, -INF , P2 ;  /* 0xff8000003a777808 */ /* 0x000fe40001000000 */
[----:B-1----:R-:W-:Y:S02]  /*3b30*/  FMNMX.FTZ R32, R79, R28, !PT ;  /* 0x0000001c4f207209 */ /* 0x002fe40007810000 */
[C---:B------:R-:W-:Y:S01]  /*3b40*/  ISETP.GT.AND P2, PT, R40.reuse, 0x48, PT ;  /* 0x000000482800780c */ /* 0x040fe20003f44270 */
[----:B------:R1:W-:Y:S01]  /*3b50*/  MUFU.EX2 R28, R36 ;  /* 0x00000024001c7308 */ /* 0x0003e20000000800 */
[----:B------:R-:W-:Y:S01]  /*3b60*/  FSEL R115, R59, -INF , P3 ;  /* 0xff8000003b737808 */ /* 0x000fe20001800000 */
[----:B------:R-:W-:Y:S01]  /*3b70*/  FFMA.FTZ R59, R113, R0, -R6 ;  /* 0x00000000713b7223 */ /* 0x000fe20000010806 */
[----:B------:R-:W-:Y:S02]  /*3b80*/  FMNMX.FTZ R32, R119, R32, !PT ;  /* 0x0000002077207209 */ /* 0x000fe40007810000 */
[----:B------:R-:W-:-:S02]  /*3b90*/  ISETP.GT.AND P3, PT, R40, 0x49, PT ;  /* 0x000000492800780c */ /* 0x000fc40003f64270 */
[----:B------:R-:W-:Y:S01]  /*3ba0*/  FSEL R131, R62, -INF , P2 ;  /* 0xff8000003e837808 */ /* 0x000fe20001000000 */
[----:B------:R-:W5:Y:S01]  /*3bb0*/  MUFU.EX2 R91, R91 ;  /* 0x0000005b005b7308 */ /* 0x000f620000000800 */
[----:B------:R-:W-:Y:S02]  /*3bc0*/  FMNMX.FTZ R32, R115, R32, !PT ;  /* 0x0000002073207209 */ /* 0x000fe40007810000 */
[----:B------:R-:W-:Y:S02]  /*3bd0*/  FSEL R133, R63, -INF , P3 ;  /* 0xff8000003f857808 */ /* 0x000fe40001800000 */
[C---:B------:R-:W-:Y:S02]  /*3be0*/  ISETP.GT.AND P2, PT, R40.reuse, 0x50, PT ;  /* 0x000000502800780c */ /* 0x040fe40003f44270 */
[----:B------:R-:W-:Y:S01]  /*3bf0*/  FMNMX.FTZ R32, R131, R32, !PT ;  /* 0x0000002083207209 */ /* 0x000fe20007810000 */
[----:B------:R-:W-:Y:S01]  /*3c00*/  MUFU.EX2 R83, R83 ;  /* 0x0000005300537308 */ /* 0x000fe20000000800 */
[----:B------:R-:W-:-:S02]  /*3c10*/  ISETP.GT.AND P3, PT, R40, 0x51, PT ;  /* 0x000000512800780c */ /* 0x000fc40003f64270 */
[----:B------:R-:W-:Y:S01]  /*3c20*/  FSEL R113, R50, -INF , P2 ;  /* 0xff80000032717808 */ /* 0x000fe20001000000 */
[----:B------:R-:W-:Y:S01]  /*3c30*/  FFMA.FTZ R50, R77, R0, -R6 ;  /* 0x000000004d327223 */ /* 0x000fe20000010806 */
[----:B-1----:R-:W-:Y:S01]  /*3c40*/  FMNMX.FTZ R36, R133, R32, !PT ;  /* 0x0000002085247209 */ /* 0x002fe20007810000 */
[----:B--2---:R-:W-:Y:S01]  /*3c50*/  FADD.FTZ R77, R85, R74 ;  /* 0x0000004a554d7221 */ /* 0x004fe20000010000 */
        /* <DEDUP_REMOVED lines=8> */
[----:B----4-:R-:W-:Y:S01]  /*3ce0*/  FADD.FTZ R77, R89, R74 ;  /* 0x0000004a594d7221 */ /* 0x010fe20000010000 */
[----:B------:R-:W-:Y:S01]  /*3cf0*/  FMNMX.FTZ R36, R107, R36, !PT ;  /* 0x000000246b247209 */ /* 0x000fe20007810000 */
[-CC-:B-1----:R-:W-:Y:S01]  /*3d00*/  FFMA.FTZ R44, R45, R0.reuse, -R6.reuse ;  /* 0x000000002d2c7223 */ /* 0x182fe20000010806 */
[----:B------:R-:W-:Y:S01]  /*3d10*/  ISETP.GT.AND P2, PT, R40, 0x60, PT ;  /* 0x000000602800780c */ /* 0x000fe20003f44270 */
[----:B------:R-:W-:Y:S01]  /*3d20*/  FFMA.FTZ R45, R67, R0, -R6 ;  /* 0x00000000432d7223 */ /* 0x000fe20000010806 */
[----:B------:R-:W-:Y:S01]  /*3d30*/  FSEL R55, R55, -INF , P3 ;  /* 0xff80000037377808 */ /* 0x000fe20001800000 */
[----:B------:R-:W-:Y:S01]  /*3d40*/  FADD.FTZ R76, R14, R77 ;  /* 0x0000004d0e4c7221 */ /* 0x000fe20000010000 */
[----:B------:R-:W-:Y:S01]  /*3d50*/  FMNMX.FTZ R36, R63, R36, !PT ;  /* 0x000000243f247209 */ /* 0x000fe20007810000 */
[----:B------:R-:W-:Y:S01]  /*3d60*/  MUFU.EX2 R75, R75 ;  /* 0x0000004b004b7308 */ /* 0x000fe20000000800 */
[----:B------:R-:W-:-:S02]  /*3d70*/  FSEL R105, R42, -INF , P2 ;  /* 0xff8000002a697808 */ /* 0x000fc40001000000 */
[C---:B------:R-:W-:Y:S02]  /*3d80*/  ISETP.GT.AND P3, PT, R40.reuse, 0x61, PT ;  /* 0x000000612800780c */ /* 0x040fe40003f64270 */
[----:B------:R-:W-:Y:S02]  /*3d90*/  FMNMX.FTZ R42, R55, R36, !PT ;  /* 0x00000024372a7209 */ /* 0x000fe40007810000 */
[C---:B------:R-:W-:Y:S01]  /*3da0*/  ISETP.GT.AND P2, PT, R40.reuse, 0x68, PT ;  /* 0x000000682800780c */ /* 0x040fe20003f44270 */
[----:B------:R-:W-:Y:S01]  /*3db0*/  MUFU.EX2 R36, R11 ;  /* 0x0000000b00247308 */ /* 0x000fe20000000800 */
[----:B------:R-:W-:Y:S01]  /*3dc0*/  FSEL R135, R43, -INF , P3 ;  /* 0xff8000002b877808 */ /* 0x000fe20001800000 */
[----:B------:R-:W-:Y:S01]  /*3dd0*/  FFMA.FTZ R43, R57, R0, -R6 ;  /* 0x00000000392b7223 */ /* 0x000fe20000010806 */
[----:B------:R-:W-:Y:S02]  /*3de0*/  FMNMX.FTZ R42, R105, R42, !PT ;  /* 0x0000002a692a7209 */ /* 0x000fe40007810000 */
[----:B------:R-:W-:-:S02]  /*3df0*/  ISETP.GT.AND P3, PT, R40, 0x69, PT ;  /* 0x000000692800780c */ /* 0x000fc40003f64270 */
[----:B------:R-:W-:Y:S01]  /*3e00*/  FSEL R139, R46, -INF , P2 ;  /* 0xff8000002e8b7808 */ /* 0x000fe20001000000 */
[--C-:B------:R-:W-:Y:S01]  /*3e10*/  FFMA.FTZ R46, R33, R0, -R6.reuse ;  /* 0x00000000212e7223 */ /* 0x100fe20000010806 */
[----:B------:R-:W-:Y:S01]  /*3e20*/  FMNMX.FTZ R42, R135, R42, !PT ;  /* 0x0000002a872a7209 */ /* 0x000fe20007810000 */
[----:B------:R-:W-:Y:S01]  /*3e30*/  FFMA.FTZ R33, R69, R0, -R6 ;  /* 0x0000000045217223 */ /* 0x000fe20000010806 */
[----:B------:R-:W-:Y:S01]  /*3e40*/  FSEL R47, R47, -INF , P3 ;  /* 0xff8000002f2f7808 */ /* 0x000fe20001800000 */
[----:B------:R-:W-:Y:S01]  /*3e50*/  MUFU.EX2 R59, R59 ;  /* 0x0000003b003b7308 */ /* 0x000fe20000000800 */
[C---:B------:R-:W-:Y:S02]  /*3e60*/  ISETP.GT.AND P2, PT, R40.reuse, 0x70, PT ;  /* 0x000000702800780c */ /* 0x040fe40003f44270 */
[----:B------:R-:W-:Y:S02]  /*3e70*/  FMNMX.FTZ R42, R139, R42, !PT ;  /* 0x0000002a8b2a7209 */ /* 0x000fe40007810000 */
[----:B------:R-:W-:-:S02]  /*3e80*/  ISETP.GT.AND P3, PT, R40, 0x71, PT ;  /* 0x000000712800780c */ /* 0x000fc40003f64270 */
[----:B------:R-:W-:Y:S01]  /*3e90*/  FSEL R57, R34, -INF , P2 ;  /* 0xff80000022397808 */ /* 0x000fe20001000000 */
[--C-:B------:R-:W-:Y:S01]  /*3ea0*/  FFMA.FTZ R34, R9, R0, -R6.reuse ;  /* 0x0000000009227223 */ /* 0x100fe20000010806 */
[----:B------:R-:W-:Y:S01]  /*3eb0*/  FMNMX.FTZ R42, R47, R42, !PT ;  /* 0x0000002a2f2a7209 */ /* 0x000fe20007810000 */
[----:B------:R-:W-:Y:S01]  /*3ec0*/  MUFU.EX2 R51, R51 ;  /* 0x0000003300337308 */ /* 0x000fe20000000800 */
[C---:B------:R-:W-:Y:S02]  /*3ed0*/  ISETP.GT.AND P2, PT, R40.reuse, 0x78, PT ;  /* 0x000000782800780c */ /* 0x040fe40003f44270 */
[----:B------:R-:W-:Y:S01]  /*3ee0*/  FSEL R141, R35, -INF , P3 ;  /* 0xff800000238d7808 */ /* 0x000fe20001800000 */
[--C-:B------:R-:W-:Y:S01]  /*3ef0*/  FFMA.FTZ R35, R61, R0, -R6.reuse ;  /* 0x000000003d237223 */ /* 0x100fe20000010806 */
[----:B------:R-:W-:Y:S02]  /*3f00*/  FMNMX.FTZ R42, R57, R42, !PT ;  /* 0x0000002a392a7209 */ /* 0x000fe40007810000 */
[----:B------:R-:W-:Y:S01]  /*3f10*/  ISETP.GT.AND P3, PT, R40, 0x79, PT ;  /* 0x000000792800780c */ /* 0x000fe20003f64270 */
[----:B------:R-:W-:Y:S01]  /*3f20*/  MUFU.EX2 R43, R43 ;  /* 0x0000002b002b7308 */ /* 0x000fe20000000800 */
[----:B------:R-:W-:Y:S01]  /*3f30*/  FSEL R143, R38, -INF , P2 ;  /* 0xff800000268f7808 */ /* 0x000fe20001000000 */
[--C-:B------:R-:W-:Y:S01]  /*3f40*/  FFMA.FTZ R38, R49, R0, -R6.reuse ;  /* 0x0000000031267223 */ /* 0x100fe20000010806 */
[----:B------:R-:W-:Y:S01]  /*3f50*/  FMNMX.FTZ R42, R141, R42, !PT ;  /* 0x0000002a8d2a7209 */ /* 0x000fe20007810000 */
[-CC-:B------:R-:W-:Y:S01]  /*3f60*/  FFMA.FTZ R49, R25, R0.reuse, -R6.reuse ;  /* 0x0000000019317223 */ /* 0x180fe20000010806 */
[----:B------:R-:W-:Y:S01]  /*3f70*/  FSEL R61, R39, -INF , P3 ;  /* 0xff800000273d7808 */ /* 0x000fe20001800000 */
[----:B------:R-:W-:Y:S01]  /*3f80*/  FFMA.FTZ R39, R13, R0, -R6 ;  /* 0x000000000d277223 */ /* 0x000fe20000010806 */
[----:B------:R-:W-:Y:S01]  /*3f90*/  ISETP.GT.AND P2, PT, R40, 0x80, PT ;  /* 0x000000802800780c */ /* 0x000fe20003f44270 */
[----:B------:R-:W-:Y:S01]  /*3fa0*/  MUFU.EX2 R34, R34 ;  /* 0x0000002200227308 */ /* 0x000fe20000000800 */
[----:B------:R-:W-:-:S02]  /*3fb0*/  FMNMX.FTZ R42, R143, R42, !PT ;  /* 0x0000002a8f2a7209 */ /* 0x000fc40007810000 */
[----:B------:R-:W-:Y:S02]  /*3fc0*/  ISETP.GT.AND P3, PT, R40, 0x81, PT ;  /* 0x000000812800780c */ /* 0x000fe40003f64270 */
[----:B------:R-:W-:Y:S02]  /*3fd0*/  FSEL R149, R26, -INF , P2 ;  /* 0xff8000001a957808 */ /* 0x000fe40001000000 */
[----:B------:R-:W-:Y:S01]  /*3fe0*/  FMNMX.FTZ R42, R61, R42, !PT ;  /* 0x0000002a3d2a7209 */ /* 0x000fe20007810000 */
[----:B------:R-:W-:Y:S01]  /*3ff0*/  MUFU.EX2 R35, R35 ;  /* 0x0000002300237308 */ /* 0x000fe20000000800 */
[----:B------:R-:W-:Y:S02]  /*4000*/  ISETP.GT.AND P2, PT, R40, 0x88, PT ;  /* 0x000000882800780c */ /* 0x000fe40003f44270 */
[----:B------:R-:W-:Y:S02]  /*4010*/  FSEL R27, R27, -INF , P3 ;  /* 0xff8000001b1b7808 */ /* 0x000fe40001800000 */
[----:B------:R-:W-:-:S02]  /*4020*/  FMNMX.FTZ R42, R149, R42, !PT ;  /* 0x0000002a952a7209 */ /* 0x000fc40007810000 */
[----:B------:R-:W-:Y:S01]  /*4030*/  ISETP.GT.AND P3, PT, R40, 0x89, PT ;  /* 0x000000892800780c */ /* 0x000fe20003f64270 */
[--C-:B------:R-:W-:Y:S01]  /*4040*/  FFMA.FTZ R40, R15, R0, -R6.reuse ;  /* 0x000000000f287223 */ /* 0x100fe20000010806 */
[----:B------:R-:W-:Y:S01]  /*4050*/  FSEL R153, R30, -INF , P2 ;  /* 0xff8000001e997808 */ /* 0x000fe20001000000 */
[----:B------:R-:W-:Y:S01]  /*4060*/  MUFU.EX2 R7, R7 ;  /* 0x0000000700077308 */ /* 0x000fe20000000800 */
[----:B------:R-:W-:Y:S02]  /*4070*/  FMNMX.FTZ R42, R27, R42, !PT ;  /* 0x0000002a1b2a7209 */ /* 0x000fe40007810000 */
[----:B------:R-:W-:Y:S02]  /*4080*/  FSEL R31, R31, -INF , P3 ;  /* 0xff8000001f1f7808 */ /* 0x000fe40001800000 */
[----:B------:R-:W-:Y:S02]  /*4090*/  FMNMX.FTZ R42, R153, R42, !PT ;  /* 0x0000002a992a7209 */ /* 0x000fe40007810000 */
[----:B------:R-:W-:Y:S01]  /*40a0*/  F2FP.BF16.F32.PACK_AB R8, R81, R8 ;  /* 0x000000085108723e */ /* 0x000fe200000010ff */
[----:B------:R-:W-:Y:S01]  /*40b0*/  MUFU.EX2 R38, R38 ;  /* 0x0000002600267308 */ /* 0x000fe20000000800 */
[----:B------:R-:W-:Y:S01]  /*40c0*/  FMNMX.FTZ R9, R31, R42, !PT ;  /* 0x0000002a1f097209 */ /* 0x000fe20007810000 */
[----:B------:R-:W-:Y:S01]  /*40d0*/  FFMA.FTZ R42, R53, R0, -R6 ;  /* 0x00000000352a7223 */ /* 0x000fe20000010806 */
[----:B------:R-:W-:Y:S01]  /*40e0*/  @!P1 VIADD R6, R3, 0x31c40 ;  /* 0x00031c4003069836 */ /* 0x000fe20000000000 */
[----:B------:R-:W-:-:S02]  /*40f0*/  F2FP.BF16.F32.PACK_AB R10, R85, R10 ;  /* 0x0000000a550a723e */ /* 0x000fc400000010ff */
[----:B------:R-:W1:Y:S01]  /*4100*/  SHFL.BFLY PT, R26, R9, 0x2, 0x1f ;  /* 0x0c401f00091a7f89 */ /* 0x000e6200000e0000 */
[----:B------:R-:W-:Y:S01]  /*4110*/  F2FP.BF16.F32.PACK_AB R12, R89, R12 ;  /* 0x0000000c590c723e */ /* 0x000fe200000010ff */
[----:B------:R-:W-:Y:S01]  /*4120*/  MUFU.EX2 R39, R39 ;  /* 0x0000002700277308 */ /* 0x000fe20000000800 */
[----:B------:R-:W-:Y:S02]  /*4130*/  @!P1 PRMT R6, RZ, 0x654, R6 ;  /* 0x00000654ff069816 */ /* 0x000fe40000000006 */
[----:B-----5:R-:W-:Y:S02]  /*4140*/  F2FP.BF16.F32.PACK_AB R14, R91, R14 ;  /* 0x0000000e5b0e723e */ /* 0x020fe400000010ff */
[----:B------:R2:W-:Y:S03]  /*4150*/  @!P1 SYNCS.ARRIVE.TRANS64.RED.A1T0 RZ, [R6+URZ], RZ ;  /* 0x000000ff06ff99a7 */ /* 0x0005e6000810043f */
[----:B------:R-:W-:Y:S01]  /*4160*/  MUFU.EX2 R42, R42 ;  /* 0x0000002a002a7308 */ /* 0x000fe20000000800 */
[----:B--2---:R-:W-:-:S07]  /*4170*/  VIMNMX R6, RZ, R72, !PT ;  /* 0x00000048ff067248 */ /* 0x004fce0007fe0100 */
        /* <DEDUP_REMOVED lines=9> */
[----:B------:R-:W-:Y:S02]  /*4210*/  FMUL.FTZ R26, R137, R0 ;  /* 0x00000000891a7220 */ /* 0x000fe40000410000 */
[----:B------:R-:W-:Y:S03]  /*4220*/  MUFU.EX2 R46, R46 ;  /* 0x0000002e002e7308 */ /* 0x000fe60000000800 */
[----:B------:R-:W-:Y:S02]  /*4230*/  FSEL R26, R26, RZ, P2 ;  /* 0x000000ff1a1a7208 */ /* 0x000fe40001000000 */
[----:B------:R-:W-:-:S03]  /*4240*/  ISETP.GE.AND P2, PT, R65, R6, PT ;  /* 0x000000064100720c */ /* 0x000fc60003f46270 */
        /* <DEDUP_REMOVED lines=32> */
[----:B------:R-:W3:Y:S01]  /*4450*/  MUFU.EX2 R70, R103 ;  /* 0x0000006700467308 */ /* 0x000ee20000000800 */
[----:B-1----:R-:W-:Y:S01]  /*4460*/  FADD.FTZ R72, R9, R68 ;  /* 0x0000004409487221 */ /* 0x002fe20000010000 */
[----:B------:R-:W-:Y:S01]  /*4470*/  F2FP.BF16.F32.PACK_AB R9, R68, R9 ;  /* 0x000000094409723e */ /* 0x000fe200000010ff */
[-CC-:B------:R-:W-:Y:S01]  /*4480*/  FFMA.FTZ R68, R55, R0.reuse, -R26.reuse ;  /* 0x0000000037447223 */ /* 0x180fe2000001081a */
[-CC-:B------:R-:W-:Y:S01]  /*4490*/  FFMA.FTZ R149, R149, R0.reuse, -R26.reuse ;  /* 0x0000000095957223 */ /* 0x180fe2000001081a */
[----:B------:R-:W-:-:S03]  /*44a0*/  FFMA.FTZ R153, R153, R0, -R26 ;  /* 0x0000000099997223 */ /* 0x000fc6000001081a */
[----:B------:R-:W1:Y:S01]  /*44b0*/  MUFU.EX2 R13, R13 ;  /* 0x0000000d000d7308 */ /* 0x000e620000000800 */
[----:B--2---:R-:W-:-:S07]  /*44c0*/  FADD.FTZ R73, R11, R72 ;  /* 0x000000480b497221 */ /* 0x004fce0000010000 */
[----:B------:R-:W2:Y:S01]  /*44d0*/  MUFU.EX2 R30, R30 ;  /* 0x0000001e001e7308 */ /* 0x000ea20000000800 */
[C---:B---3--:R-:W-:Y:S01]  /*44e0*/  FADD.FTZ R72, R70.reuse, R73 ;  /* 0x0000004946487221 */ /* 0x048fe20000010000 */
[----:B------:R-:W-:Y:S01]  /*44f0*/  F2FP.BF16.F32.PACK_AB R11, R70, R11 ;  /* 0x0000000b460b723e */ /* 0x000fe200000010ff */
[----:B------:R-:W-:-:S04]  /*4500*/  FFMA.FTZ R70, R135, R0, -R26 ;  /* 0x0000000087467223 */ /* 0x000fc8000001081a */
[----:B------:R3:W-:Y:S01]  /*4510*/  STSM.16.M88.4 [R22+0x24300], R8 ;  /* 0x0243000816007844 */ /* 0x0007e20000000200 */
[----:B------:R-:W4:Y:S01]  /*4520*/  MUFU.EX2 R15, R15 ;  /* 0x0000000f000f7308 */ /* 0x000f220000000800 */
[----:B-1----:R-:W-:Y:S01]  /*4530*/  FADD.FTZ R73, R13, R72 ;  /* 0x000000480d497221 */ /* 0x002fe20000010000 */
[----:B------:R-:W-:-:S06]  /*4540*/  FFMA.FTZ R72, R47, R0, -R26 ;  /* 0x000000002f487223 */ /* 0x000fcc000001081a */
[----:B------:R-:W1:Y:S01]  /*4550*/  MUFU.EX2 R54, R54 ;  /* 0x0000003600367308 */ /* 0x000e620000000800 */
[C---:B--2---:R-:W-:Y:S01]  /*4560*/  FADD.FTZ R74, R30.reuse, R73 ;  /* 0x000000491e4a7221 */ /* 0x044fe20000010000 */
[----:B------:R-:W-:Y:S01]  /*4570*/  FFMA.FTZ R73, R57, R0, -R26 ;  /* 0x0000000039497223 */ /* 0x000fe2000001081a */
[----:B------:R-:W-:Y:S01]  /*4580*/  FADD.FTZ R57, R91, R76 ;  /* 0x0000004c5b397221 */ /* 0x000fe20000010000 */
[----:B------:R-:W-:-:S03]  /*4590*/  F2FP.BF16.F32.PACK_AB R13, R30, R13 ;  /* 0x0000000d1e0d723e */ /* 0x000fc600000010ff */
[----:B------:R-:W-:Y:S01]  /*45a0*/  FADD.FTZ R76, R20, R57 ;  /* 0x00000039144c7221 */ /* 0x000fe20000010000 */
[----:B------:R-:W2:Y:S01]  /*45b0*/  MUFU.EX2 R25, R25 ;  /* 0x0000001900197308 */ /* 0x000ea20000000800 */
[----:B----4-:R-:W-:Y:S01]  /*45c0*/  FADD.FTZ R47, R15, R74 ;  /* 0x0000004a0f2f7221 */ /* 0x010fe20000010000 */
[C---:B---3--:R-:W-:Y:S01]  /*45d0*/  F2FP.BF16.F32.PACK_AB R8, R83.reuse, R20 ;  /* 0x000000145308723e */ /* 0x048fe200000010ff */
[----:B------:R-:W-:-:S04]  /*45e0*/  FADD.FTZ R77, R83, R76 ;  /* 0x0000004c534d7221 */ /* 0x000fc80000010000 */
[----:B------:R-:W-:Y:S01]  /*45f0*/  FADD.FTZ R76, R24, R77 ;  /* 0x0000004d184c7221 */ /* 0x000fe20000010000 */
[----:B------:R-:W3:Y:S01]  /*4600*/  MUFU.EX2 R56, R56 ;  /* 0x0000003800387308 */ /* 0x000ee20000000800 */
[C---:B-1----:R-:W-:Y:S01]  /*4610*/  FADD.FTZ R74, R54.reuse, R47 ;  /* 0x0000002f364a7221 */ /* 0x042fe20000010000 */
[----:B------:R-:W-:-:S05]  /*4620*/  F2FP.BF16.F32.PACK_AB R15, R54, R15 ;  /* 0x0000000f360f723e */ /* 0x000fca00000010ff */
[----:B------:R-:W-:Y:S01]  /*4630*/  STSM.16.M88.4 [R22+0x25b00], R12 ;  /* 0x025b000c16007844 */ /* 0x000fe20000000200 */
[----:B------:R-:W1:Y:S01]  /*4640*/  MUFU.EX2 R29, R29 ;  /* 0x0000001d001d7308 */ /* 0x000e620000000800 */
[----:B--2---:R-:W-:-:S07]  /*4650*/  FADD.FTZ R57, R25, R74 ;  /* 0x0000004a19397221 */ /* 0x004fce0000010000 */
[----:B------:R-:W2:Y:S01]  /*4660*/  MUFU.EX2 R58, R58 ;  /* 0x0000003a003a7308 */ /* 0x000ea20000000800 */
[C---:B---3--:R-:W-:Y:S01]  /*4670*/  FADD.FTZ R74, R56.reuse, R57 ;  /* 0x00000039384a7221 */ /* 0x048fe20000010000 */
[----:B------:R-:W-:Y:S01]  /*4680*/  FFMA.FTZ R57, R31, R0, -R26 ;  /* 0x000000001f397223 */ /* 0x000fe2000001081a */
[----:B------:R-:W-:Y:S01]  /*4690*/  FADD.FTZ R31, R75, R76 ;  /* 0x0000004c4b1f7221 */ /* 0x000fe20000010000 */
[----:B------:R-:W-:Y:S01]  /*46a0*/  F2FP.BF16.F32.PACK_AB R9, R56, R25 ;  /* 0x000000193809723e */ /* 0x000fe200000010ff */
[----:B------:R-:W-:-:S03]  /*46b0*/  IMAD.MOV.U32 R56, RZ, RZ, R71 ;  /* 0x000000ffff387224 */ /* 0x000fc600078e0047 */
[----:B------:R-:W3:Y:S08]  /*46c0*/  MUFU.EX2 R53, R53 ;  /* 0x0000003500357308 */ /* 0x000ef00000000800 */
[----:B------:R-:W4:Y:S08]  /*46d0*/  MUFU.EX2 R62, R62 ;  /* 0x0000003e003e7308 */ /* 0x000f300000000800 */
[----:B------:R5:W-:Y:S08]  /*46e0*/  MUFU.EX2 R55, R63 ;  /* 0x0000003f00377308 */ /* 0x000bf00000000800 */
[----:B------:R-:W4:Y:S01]  /*46f0*/  MUFU.EX2 R66, R66 ;  /* 0x0000004200427308 */ /* 0x000f220000000800 */
[----:B-----5:R-:W-:Y:S01]  /*4700*/  FFMA.FTZ R63, R27, R0, -R26 ;  /* 0x000000001b3f7223 */ /* 0x020fe2000001081a */
[----:B-1----:R-:W-:Y:S01]  /*4710*/  FADD.FTZ R27, R29, R74 ;  /* 0x0000004a1d1b7221 */ /* 0x002fe20000010000 */
[----:B------:R-:W-:-:S03]  /*4720*/  FADD.FTZ R74, R28, R31 ;  /* 0x0000001f1c4a7221 */ /* 0x000fc60000010000 */
[----:B--2---:R-:W-:Y:S01]  /*4730*/  FADD.FTZ R26, R58, R27 ;  /* 0x0000001b3a1a7221 */ /* 0x004fe20000010000 */
[----:B------:R-:W-:Y:S01]  /*4740*/  FADD.FTZ R31, R59, R74 ;  /* 0x0000004a3b1f7221 */ /* 0x000fe20000010000 */
[----:B------:R-:W1:Y:S02]  /*4750*/  MUFU.EX2 R67, R67 ;  /* 0x0000004300437308 */ /* 0x000e640000000800 */
[----:B---3--:R-:W-:Y:S01]  /*4760*/  FADD.FTZ R27, R53, R26 ;  /* 0x0000001a351b7221 */ /* 0x008fe20000010000 */
[----:B------:R-:W-:-:S03]  /*4770*/  FADD.FTZ R10, R32, R31 ;  /* 0x0000001f200a7221 */ /* 0x000fc60000010000 */
[----:B----4-:R-:W-:Y:S01]  /*4780*/  FADD.FTZ R27, R62, R27 ;  /* 0x0000001b3e1b7221 */ /* 0x010fe20000010000 */
[----:B------:R-:W-:Y:S01]  /*4790*/  FADD.FTZ R11, R51, R10 ;  /* 0x0000000a330b7221 */ /* 0x000fe20000010000 */
[----:B------:R-:W2:Y:S01]  /*47a0*/  MUFU.EX2 R60, R60 ;  /* 0x0000003c003c7308 */ /* 0x000ea20000000800 */
[----:B------:R-:W-:Y:S01]  /*47b0*/  F2FP.BF16.F32.PACK_AB R10, R75, R24 ;  /* 0x000000184b0a723e */ /* 0x000fe200000010ff */
[----:B------:R-:W-:Y:S01]  /*47c0*/  FADD.FTZ R26, R66, R27 ;  /* 0x0000001b421a7221 */ /* 0x000fe20000010000 */
[----:B------:R-:W-:Y:S01]  /*47d0*/  FADD.FTZ R20, R36, R11 ;  /* 0x0000000b24147221 */ /* 0x000fe20000010000 */
[----:B------:R-:W-:Y:S01]  /*47e0*/  F2FP.BF16.F32.PACK_AB R24, R59, R28 ;  /* 0x0000001c3b18723e */ /* 0x000fe200000010ff */
[--C-:B------:R-:W-:Y:S01]  /*47f0*/  IMAD.MOV.U32 R59, RZ, RZ, R71.reuse ;  /* 0x000000ffff3b7224 */ /* 0x100fe200078e0047 */
[----:B------:R-:W-:Y:S01]  /*4800*/  F2FP.BF16.F32.PACK_AB R11, R58, R29 ;  /* 0x0000001d3a0b723e */ /* 0x000fe200000010ff */
[----:B------:R-:W-:Y:S01]  /*4810*/  IMAD.MOV.U32 R58, RZ, RZ, R71 ;  /* 0x000000ffff3a7224 */ /* 0x000fe200078e0047 */
[----:B------:R-:W3:Y:S01]  /*4820*/  MUFU.EX2 R69, R69 ;  /* 0x0000004500457308 */ /* 0x000ee20000000800 */
[----:B-1----:R-:W-:-:S02]  /*4830*/  FADD.FTZ R25, R67, R26 ;  /* 0x0000001a43197221 */ /* 0x002fc40000010000 */
[----:B------:R1:W-:Y:S05]  /*4840*/  STSM.16.M88.4 [R22+0x27300], R8 ;  /* 0x0273000816007844 */ /* 0x0003ea0000000200 */
[----:B------:R-:W4:Y:S01]  /*4850*/  MUFU.EX2 R4, R4 ;  /* 0x0000000400047308 */ /* 0x000f220000000800 */
[----:B--2---:R-:W-:Y:S01]  /*4860*/  FADD.FTZ R26, R60, R25 ;  /* 0x000000193c1a7221 */ /* 0x004fe20000010000 */
[----:B------:R-:W-:-:S04]  /*4870*/  FADD.FTZ R25, R43, R20 ;  /* 0x000000142b197221 */ /* 0x000fc80000010000 */
[----:B------:R-:W-:Y:S01]  /*4880*/  FADD.FTZ R28, R34, R25 ;  /* 0x00000019221c7221 */ /* 0x000fe20000010000 */
[----:B------:R-:W-:Y:S01]  /*4890*/  F2FP.BF16.F32.PACK_AB R25, R62, R53 ;  /* 0x000000353e19723e */ /* 0x000fe200000010ff */
[----:B------:R-:W2:Y:S01]  /*48a0*/  MUFU.EX2 R3, R133 ;  /* 0x0000008500037308 */ /* 0x000ea20000000800 */
[----:B---3--:R-:W-:Y:S01]  /*48b0*/  FADD.FTZ R27, R69, R26 ;  /* 0x0000001a451b7221 */ /* 0x008fe20000010000 */
[----:B------:R-:W-:Y:S01]  /*48c0*/  FADD.FTZ R28, R35, R28 ;  /* 0x0000001c231c7221 */ /* 0x000fe20000010000 */
[----:B------:R-:W-:Y:S01]  /*48d0*/  F2FP.BF16.F32.PACK_AB R26, R51, R32 ;  /* 0x00000020331a723e */ /* 0x000fe200000010ff */
[--C-:B------:R-:W-:Y:S02]  /*48e0*/  IMAD.MOV.U32 R62, RZ, RZ, R71.reuse ;  /* 0x000000ffff3e7224 */ /* 0x100fe400078e0047 */
[----:B------:R-:W-:Y:S01]  /*48f0*/  FADD.FTZ R31, R7, R28 ;  /* 0x0000001c071f7221 */ /* 0x000fe20000010000 */
[----:B------:R-:W-:Y:S01]  /*4900*/  IMAD.MOV.U32 R53, RZ, RZ, R71 ;  /* 0x000000ffff357224 */ /* 0x000fe200078e0047 */
[----:B------:R-:W3:Y:S01]  /*4910*/  MUFU.EX2 R64, R113 ;  /* 0x0000007100407308 */ /* 0x000ee20000000800 */
[----:B----4-:R-:W-:Y:S01]  /*4920*/  FADD.FTZ R30, R4, R27 ;  /* 0x0000001b041e7221 */ /* 0x010fe20000010000 */
[----:B------:R-:W-:Y:S01]  /*4930*/  F2FP.BF16.F32.PACK_AB R27, R67, R66 ;  /* 0x00000042431b723e */ /* 0x000fe200000010ff */
[----:B------:R-:W-:-:S02]  /*4940*/  IMAD.MOV.U32 R67, RZ, RZ, R71 ;  /* 0x000000ffff437224 */ /* 0x000fc400078e0047 */
[----:B------:R-:W-:Y:S02]  /*4950*/  IMAD.MOV.U32 R66, RZ, RZ, R71 ;  /* 0x000000ffff427224 */ /* 0x000fe400078e0047 */
[----:B------:R-:W-:Y:S01]  /*4960*/  STSM.16.M88.4 [R22+0x28b00], R24 ;  /* 0x028b001816007844 */ /* 0x000fe20000000200 */
[----:B------:R-:W4:Y:S01]  /*4970*/  MUFU.EX2 R65, R65 ;  /* 0x0000004100417308 */ /* 0x000f220000000800 */
[----:B--2---:R-:W-:Y:S01]  /*4980*/  FADD.FTZ R29, R3, R30 ;  /* 0x0000001e031d7221 */ /* 0x004fe20000010000 */
[----:B------:R-:W-:Y:S01]  /*4990*/  FADD.FTZ R30, R38, R31 ;  /* 0x0000001f261e7221 */ /* 0x000fe20000010000 */
[----:B------:R-:W-:-:S03]  /*49a0*/  IMAD.MOV.U32 R51, RZ, RZ, R71 ;  /* 0x000000ffff337224 */ /* 0x000fc600078e0047 */
[----:B------:R-:W-:Y:S01]  /*49b0*/  FADD.FTZ R31, R39, R30 ;  /* 0x0000001e271f7221 */ /* 0x000fe20000010000 */
[----:B------:R-:W-:Y:S01]  /*49c0*/  F2FP.BF16.F32.PACK_AB R30, R35, R34 ;  /* 0x00000022231e723e */ /* 0x000fe200000010ff */
[----:B------:R-:W2:Y:S01]  /*49d0*/  MUFU.EX2 R68, R68 ;  /* 0x0000004400447308 */ /* 0x000ea20000000800 */
[----:B---3--:R-:W-:Y:S01]  /*49e0*/  FADD.FTZ R28, R64, R29 ;  /* 0x0000001d401c7221 */ /* 0x008fe20000010000 */
[----:B------:R-:W-:Y:S01]  /*49f0*/  FADD.FTZ R31, R42, R31 ;  /* 0x0000001f2a1f7221 */ /* 0x000fe20000010000 */
[----:B------:R-:W-:Y:S01]  /*4a00*/  F2FP.BF16.F32.PACK_AB R29, R69, R60 ;  /* 0x0000003c451d723e */ /* 0x000fe200000010ff */
[----:B------:R-:W-:Y:S02]  /*4a10*/  IMAD.MOV.U32 R69, RZ, RZ, R71 ;  /* 0x000000ffff457224 */ /* 0x000fe400078e0047 */
[----:B-1----:R-:W-:Y:S01]  /*4a20*/  FADD.FTZ R10, R40, R31 ;  /* 0x0000001f280a7221 */ /* 0x002fe20000010000 */
[----:B------:R-:W-:Y:S01]  /*4a30*/  F2FP.BF16.F32.PACK_AB R31, R3, R4 ;  /* 0x00000004031f723e */ /* 0x000fe200000010ff */
[----:B------:R-:W1:Y:S01]  /*4a40*/  MUFU.EX2 R47, R105 ;  /* 0x00000069002f7308 */ /* 0x000e620000000800 */
[----:B----4-:R-:W-:Y:S01]  /*4a50*/  FADD.FTZ R54, R65, R28 ;  /* 0x0000001c41367221 */ /* 0x010fe20000010000 */
[----:B------:R-:W-:Y:S01]  /*4a60*/  F2FP.BF16.F32.PACK_AB R28, R43, R36 ;  /* 0x000000242b1c723e */ /* 0x000fe200000010ff */
[----:B------:R-:W-:Y:S01]  /*4a70*/  FADD.FTZ R10, R41, R10 ;  /* 0x0000000a290a7221 */ /* 0x000fe20000010000 */
[----:B------:R-:W-:Y:S01]  /*4a80*/  F2FP.BF16.F32.PACK_AB R9, R65, R64 ;  /* 0x000000404109723e */ /* 0x000fe200000010ff */
[----:B------:R-:W-:Y:S01]  /*4a90*/  FADD.FTZ R43, R55, R54 ;  /* 0x00000036372b7221 */ /* 0x000fe20000010000 */
[----:B------:R-:W-:Y:S01]  /*4aa0*/  F2FP.BF16.F32.PACK_AB R40, R41, R40 ;  /* 0x000000282928723e */ /* 0x000fe200000010ff */
[----:B------:R-:W-:Y:S01]  /*4ab0*/  STSM.16.M88.4 [R22+0x2a300], R28 ;  /* 0x02a3001c16007844 */ /* 0x000fe20000000200 */
[----:B------:R-:W3:Y:S01]  /*4ac0*/  MUFU.EX2 R70, R70 ;  /* 0x0000004600467308 */ /* 0x000ee20000000800 */
[C---:B--2---:R-:W-:Y:S01]  /*4ad0*/  FADD.FTZ R8, R68.reuse, R43 ;  /* 0x0000002b44087221 */ /* 0x044fe20000010000 */
[----:B------:R-:W-:Y:S01]  /*4ae0*/  F2FP.BF16.F32.PACK_AB R11, R68, R55 ;  /* 0x00000037440b723e */ /* 0x000fe200000010ff */
[----:B------:R-:W-:-:S02]  /*4af0*/  IMAD.MOV.U32 R68, RZ, RZ, R71 ;  /* 0x000000ffff447224 */ /* 0x000fc400078e0047 */
[--C-:B------:R-:W-:Y:S02]  /*4b00*/  IMAD.MOV.U32 R65, RZ, RZ, R71.reuse ;  /* 0x000000ffff417224 */ /* 0x100fe400078e0047 */
[--C-:B------:R-:W-:Y:S01]  /*4b10*/  IMAD.MOV.U32 R64, RZ, RZ, R71.reuse ;  /* 0x000000ffff407224 */ /* 0x100fe200078e0047 */
[----:B------:R-:W2:Y:S01]  /*4b20*/  MUFU.EX2 R139, R139 ;  /* 0x0000008b008b7308 */ /* 0x000ea20000000800 */
[----:B-1----:R-:W-:Y:S01]  /*4b30*/  FADD.FTZ R3, R47, R8 ;  /* 0x000000082f037221 */ /* 0x002fe20000010000 */
[----:B------:R-:W-:Y:S01]  /*4b40*/  F2FP.BF16.F32.PACK_AB R8, R38, R7 ;  /* 0x000000072608723e */ /* 0x000fe200000010ff */
[--C-:B------:R-:W-:Y:S02]  /*4b50*/  IMAD.MOV.U32 R60, RZ, RZ, R71.reuse ;  /* 0x000000ffff3c7224 */ /* 0x100fe400078e0047 */
[--C-:B------:R-:W-:Y:S02]  /*4b60*/  IMAD.MOV.U32 R55, RZ, RZ, R71.reuse ;  /* 0x000000ffff377224 */ /* 0x100fe400078e0047 */
[----:B------:R-:W-:Y:S01]  /*4b70*/  IMAD.MOV.U32 R54, RZ, RZ, R71 ;  /* 0x000000ffff367224 */ /* 0x000fe200078e0047 */
[----:B------:R-:W1:Y:S01]  /*4b80*/  MUFU.EX2 R72, R72 ;  /* 0x0000004800487308 */ /* 0x000e620000000800 */
[----:B---3--:R-:W-:Y:S01]  /*4b90*/  FADD.FTZ R12, R70, R3 ;  /* 0x00000003460c7221 */ /* 0x008fe20000010000 */
[----:B------:R-:W-:Y:S01]  /*4ba0*/  FADD.FTZ R3, R21, R10 ;  /* 0x0000000a15037221 */ /* 0x000fe20000010000 */
[----:B------:R-:W-:Y:S01]  /*4bb0*/  F2FP.BF16.F32.PACK_AB R10, R42, R39 ;  /* 0x000000272a0a723e */ /* 0x000fe200000010ff */
[--C-:B------:R-:W-:Y:S01]  /*4bc0*/  IMAD.MOV.U32 R39, RZ, RZ, R71.reuse ;  /* 0x000000ffff277224 */ /* 0x100fe200078e0047 */
[----:B------:R-:W-:Y:S01]  /*4bd0*/  F2FP.BF16.F32.PACK_AB R41, R70, R47 ;  /* 0x0000002f4629723e */ /* 0x000fe200000010ff */
[----:B------:R-:W-:Y:S01]  /*4be0*/  IMAD.MOV.U32 R70, RZ, RZ, R71 ;  /* 0x000000ffff467224 */ /* 0x000fe200078e0047 */
[C---:B------:R-:W-:Y:S01]  /*4bf0*/  F2FP.BF16.F32.PACK_AB R42, R44.reuse, R21 ;  /* 0x000000152c2a723e */ /* 0x040fe200000010ff */
[----:B------:R-:W3:Y:S01]  /*4c00*/  MUFU.EX2 R73, R73 ;  /* 0x0000004900497308 */ /* 0x000ee20000000800 */
[----:B--2---:R-:W-:Y:S01]  /*4c10*/  FADD.FTZ R7, R139, R12 ;  /* 0x0000000c8b077221 */ /* 0x004fe20000010000 */
[----:B------:R-:W-:Y:S01]  /*4c20*/  FADD.FTZ R12, R44, R3 ;  /* 0x000000032c0c7221 */ /* 0x000fe20000010000 */
[----:B------:R2:W-:Y:S01]  /*4c30*/  STSM.16.M88.4 [R22+0x2bb00], R8 ;  /* 0x02bb000816007844 */ /* 0x0005e20000000200 */
[----:B------:R-:W-:-:S02]  /*4c40*/  IMAD.MOV.U32 R47, RZ, RZ, R71 ;  /* 0x000000ffff2f7224 */ /* 0x000fc400078e0047 */
[----:B------:R-:W-:Y:S01]  /*4c50*/  FADD.FTZ R3, R45, R12 ;  /* 0x0000000c2d037221 */ /* 0x000fe20000010000 */
[----:B------:R-:W-:Y:S01]  /*4c60*/  IMAD.MOV.U32 R44, RZ, RZ, R71 ;  /* 0x000000ffff2c7224 */ /* 0x000fe200078e0047 */
[----:B------:R-:W4:Y:S01]  /*4c70*/  MUFU.EX2 R48, R48 ;  /* 0x0000003000307308 */ /* 0x000f220000000800 */
[C---:B-1----:R-:W-:Y:S01]  /*4c80*/  FADD.FTZ R14, R72.reuse, R7 ;  /* 0x00000007480e7221 */ /* 0x042fe20000010000 */
[----:B------:R-:W-:Y:S01]  /*4c90*/  F2FP.BF16.F32.PACK_AB R43, R72, R139 ;  /* 0x0000008b482b723e */ /* 0x000fe200000010ff */
[--C-:B------:R-:W-:Y:S02]  /*4ca0*/  IMAD.MOV.U32 R38, RZ, RZ, R71.reuse ;  /* 0x000000ffff267224 */ /* 0x100fe400078e0047 */
[----:B------:R-:W-:Y:S02]  /*4cb0*/  IMAD.MOV.U32 R36, RZ, RZ, R71 ;  /* 0x000000ffff247224 */ /* 0x000fe400078e0047 */
[----:B------:R1:W-:Y:S01]  /*4cc0*/  STSM.16.M88.4 [R22+0x2d300], R40 ;  /* 0x02d3002816007844 */ /* 0x0003e20000000200 */
[----:B------:R-:W5:Y:S01]  /*4cd0*/  MUFU.EX2 R20, R141 ;  /* 0x0000008d00147308 */ /* 0x000f620000000800 */
[----:B---3--:R-:W-:Y:S01]  /*4ce0*/  FADD.FTZ R7, R73, R14 ;  /* 0x0000000e49077221 */ /* 0x008fe20000010000 */
[C---:B------:R-:W-:Y:S01]  /*4cf0*/  FADD.FTZ R14, R46.reuse, R3 ;  /* 0x000000032e0e7221 */ /* 0x040fe20000010000 */
[----:B--2---:R-:W-:Y:S01]  /*4d00*/  F2FP.BF16.F32.PACK_AB R8, R46, R45 ;  /* 0x0000002d2e08723e */ /* 0x004fe200000010ff */
[----:B------:R-:W-:-:S02]  /*4d10*/  IMAD.MOV.U32 R46, RZ, RZ, R71 ;  /* 0x000000ffff2e7224 */ /* 0x000fc400078e0047 */
[----:B------:R-:W-:Y:S01]  /*4d20*/  FADD.FTZ R3, R33, R14 ;  /* 0x0000000e21037221 */ /* 0x000fe20000010000 */
[--C-:B------:R-:W-:Y:S01]  /*4d30*/  IMAD.MOV.U32 R45, RZ, RZ, R71.reuse ;  /* 0x000000ffff2d7224 */ /* 0x100fe200078e0047 */
[----:B------:R-:W2:Y:S01]  /*4d40*/  MUFU.EX2 R37, R37 ;  /* 0x0000002500257308 */ /* 0x000ea20000000800 */
[----:B------:R-:W-:Y:S02]  /*4d50*/  IMAD.MOV.U32 R35, RZ, RZ, R71 ;  /* 0x000000ffff237224 */ /* 0x000fe400078e0047 */
[----:B----4-:R-:W-:Y:S01]  /*4d60*/  FADD.FTZ R10, R48, R3 ;  /* 0x00000003300a7221 */ /* 0x010fe20000010000 */
[--C-:B------:R-:W-:Y:S02]  /*4d70*/  IMAD.MOV.U32 R34, RZ, RZ, R71.reuse ;  /* 0x000000ffff227224 */ /* 0x100fe400078e0047 */
[--C-:B------:R-:W-:Y:S02]  /*4d80*/  IMAD.MOV.U32 R31, RZ, RZ, R71.reuse ;  /* 0x000000ffff1f7224 */ /* 0x100fe400078e0047 */
[----:B-1----:R-:W-:Y:S01]  /*4d90*/  IMAD.MOV.U32 R43, RZ, RZ, R71 ;  /* 0x000000ffff2b7224 */ /* 0x002fe200078e0047 */
[----:B------:R-:W1:Y:S01]  /*4da0*/  MUFU.EX2 R143, R143 ;  /* 0x0000008f008f7308 */ /* 0x000e620000000800 */
[C---:B-----5:R-:W-:Y:S01]  /*4db0*/  FADD.FTZ R24, R20.reuse, R7 ;  /* 0x0000000714187221 */ /* 0x060fe20000010000 */
[----:B------:R-:W-:Y:S01]  /*4dc0*/  F2FP.BF16.F32.PACK_AB R9, R20, R73 ;  /* 0x000000491409723e */ /* 0x000fe200000010ff */
[----:B------:R-:W-:-:S02]  /*4dd0*/  IMAD.MOV.U32 R42, RZ, RZ, R71 ;  /* 0x000000ffff2a7224 */ /* 0x000fc400078e0047 */
[--C-:B------:R-:W-:Y:S02]  /*4de0*/  IMAD.MOV.U32 R41, RZ, RZ, R71.reuse ;  /* 0x000000ffff297224 */ /* 0x100fe400078e0047 */
[--C-:B------:R-:W-:Y:S01]  /*4df0*/  IMAD.MOV.U32 R40, RZ, RZ, R71.reuse ;  /* 0x000000ffff287224 */ /* 0x100fe200078e0047 */
[----:B------:R3:W4:Y:S01]  /*4e00*/  MUFU.EX2 R32, R61 ;  /* 0x0000003d00207308 */ /* 0x0007220000000800 */
[----:B--2---:R-:W-:Y:S01]  /*4e10*/  FADD.FTZ R3, R37, R10 ;  /* 0x0000000a25037221 */ /* 0x004fe20000010000 */
[----:B------:R-:W-:Y:S01]  /*4e20*/  F2FP.BF16.F32.PACK_AB R10, R48, R33 ;  /* 0x00000021300a723e */ /* 0x000fe200000010ff */
[--C-:B------:R-:W-:Y:S02]  /*4e30*/  IMAD.MOV.U32 R48, RZ, RZ, R71.reuse ;  /* 0x000000ffff307224 */ /* 0x100fe400078e0047 */
[--C-:B------:R-:W-:Y:S02]  /*4e40*/  IMAD.MOV.U32 R33, RZ, RZ, R71.reuse ;  /* 0x000000ffff217224 */ /* 0x100fe400078e0047 */
[--C-:B------:R-:W-:Y:S01]  /*4e50*/  IMAD.MOV.U32 R30, RZ, RZ, R71.reuse ;  /* 0x000000ffff1e7224 */ /* 0x100fe200078e0047 */
[----:B------:R-:W2:Y:S01]  /*4e60*/  MUFU.EX2 R50, R50 ;  /* 0x0000003200327308 */ /* 0x000ea20000000800 */
[----:B-1----:R-:W-:Y:S01]  /*4e70*/  FADD.FTZ R7, R143, R24 ;  /* 0x000000188f077221 */ /* 0x002fe20000010000 */
[----:B---3--:R-:W-:-:S02]  /*4e80*/  IMAD.MOV.U32 R61, RZ, RZ, R71 ;  /* 0x000000ffff3d7224 */ /* 0x008fc400078e0047 */
[--C-:B------:R-:W-:Y:S02]  /*4e90*/  IMAD.MOV.U32 R29, RZ, RZ, R71.reuse ;  /* 0x000000ffff1d7224 */ /* 0x100fe400078e0047 */
[----:B------:R-:W-:Y:S02]  /*4ea0*/  IMAD.MOV.U32 R28, RZ, RZ, R71 ;  /* 0x000000ffff1c7224 */ /* 0x000fe400078e0047 */
[----:B------:R-:W-:Y:S01]  /*4eb0*/  MUFU.EX2 R49, R49 ;  /* 0x0000003100317308 */ /* 0x000fe20000000800 */
[C---:B----4-:R-:W-:Y:S01]  /*4ec0*/  F2FP.BF16.F32.PACK_AB R11, R32.reuse, R143 ;  /* 0x0000008f200b723e */ /* 0x050fe200000010ff */
[----:B------:R-:W-:Y:S01]  /*4ed0*/  FADD.FTZ R14, R32, R7 ;  /* 0x00000007200e7221 */ /* 0x000fe20000010000 */
[----:B------:R-:W-:-:S03]  /*4ee0*/  IMAD.MOV.U32 R32, RZ, RZ, R71 ;  /* 0x000000ffff207224 */ /* 0x000fc600078e0047 */
[----:B------:R-:W-:Y:S02]  /*4ef0*/  STSM.16.M88.4 [R22+0x2eb00], R8 ;  /* 0x02eb000816007844 */ /* 0x000fe40000000200 */
[----:B------:R-:W1:Y:S01]  /*4f00*/  MUFU.EX2 R52, R52 ;  /* 0x0000003400347308 */ /* 0x000e620000000800 */
[----:B--2---:R-:W-:Y:S01]  /*4f10*/  F2FP.BF16.F32.PACK_AB R24, R50, R37 ;  /* 0x000000253218723e */ /* 0x004fe200000010ff */
[----:B------:R-:W-:-:S06]  /*4f20*/  IMAD.MOV.U32 R37, RZ, RZ, R71 ;  /* 0x000000ffff257224 */ /* 0x000fcc00078e0047 */
[----:B------:R-:W2:Y:S08]  /*4f30*/  MUFU.EX2 R149, R149 ;  /* 0x0000009500957308 */ /* 0x000eb00000000800 */
[----:B------:R3:W4:Y:S01]  /*4f40*/  MUFU.EX2 R4, R63 ;  /* 0x0000003f00047308 */ /* 0x0007220000000800 */
[----:B-1----:R-:W-:-:S07]  /*4f50*/  F2FP.BF16.F32.PACK_AB R26, R52, R49 ;  /* 0x00000031341a723e */ /* 0x002fce00000010ff */
[----:B------:R-:W1:Y:S01]  /*4f60*/  MUFU.EX2 R153, R153 ;  /* 0x0000009900997308 */ /* 0x000e620000000800 */
[----:B--2---:R-:W-:Y:S01]  /*4f70*/  FADD.FTZ R7, R149, R14 ;  /* 0x0000000e95077221 */ /* 0x004fe20000010000 */
[----:B------:R-:W-:Y:S01]  /*4f80*/  FADD.FTZ R14, R50, R3 ;  /* 0x00000003320e7221 */ /* 0x000fe20000010000 */
[--C-:B---3--:R-:W-:Y:S02]  /*4f90*/  IMAD.MOV.U32 R63, RZ, RZ, R71.reuse ;  /* 0x000000ffff3f7224 */ /* 0x108fe400078e0047 */
[----:B------:R-:W-:Y:S02]  /*4fa0*/  IMAD.MOV.U32 R50, RZ, RZ, R71 ;  /* 0x000000ffff327224 */ /* 0x000fe400078e0047 */
[----:B------:R-:W-:Y:S01]  /*4fb0*/  FADD.FTZ R49, R49, R14 ;  /* 0x0000000e31317221 */ /* 0x000fe20000010000 */
[----:B------:R2:W3:Y:S01]  /*4fc0*/  MUFU.EX2 R12, R57 ;  /* 0x00000039000c7308 */ /* 0x0004e20000000800 */
[C---:B----4-:R-:W-:Y:S01]  /*4fd0*/  F2FP.BF16.F32.PACK_AB R25, R4.reuse, R149 ;  /* 0x000000950419723e */ /* 0x050fe200000010ff */
[----:B------:R-:W-:Y:S01]  /*4fe0*/  FADD.FTZ R20, R4, R7 ;  /* 0x0000000704147221 */ /* 0x000fe20000010000 */
[----:B------:R-:W-:Y:S01]  /*4ff0*/  FADD.FTZ R4, R52, R49 ;  /* 0x0000003134047221 */ /* 0x000fe20000010000 */
[----:B------:R-:W-:-:S02]  /*5000*/  IMAD.MOV.U32 R52, RZ, RZ, R71 ;  /* 0x000000ffff347224 */ /* 0x000fc400078e0047 */
[--C-:B------:R-:W-:Y:S02]  /*5010*/  IMAD.MOV.U32 R49, RZ, RZ, R71.reuse ;  /* 0x000000ffff317224 */ /* 0x100fe400078e0047 */
[----:B-1----:R-:W-:Y:S01]  /*5020*/  FADD.FTZ R3, R153, R20 ;  /* 0x0000001499037221 */ /* 0x002fe20000010000 */
[----:B--2---:R-:W-:Y:S01]  /*5030*/  IMAD.MOV.U32 R57, RZ, RZ, R71 ;  /* 0x000000ffff397224 */ /* 0x004fe200078e0047 */
[C---:B---3--:R-:W-:Y:S02]  /*5040*/  F2FP.BF16.F32.PACK_AB R27, R12.reuse, R153 ;  /* 0x000000990c1b723e */ /* 0x048fe400000010ff */
[----:B------:R-:W-:-:S03]  /*5050*/  FADD.FTZ R3, R12, R3 ;  /* 0x000000030c037221 */ /* 0x000fc60000010000 */
[----:B------:R1:W-:Y:S01]  /*5060*/  STSM.16.M88.4 [R22+0x30300], R24 ;  /* 0x0303001816007844 */ /* 0x0003e20000000200 */
[----:B------:R2:W-:Y:S06]  /*5070*/  MEMBAR.ALL.CTA ;  /* 0x0000000000007992 */ /* 0x0005ec0000008000 */
[----:B--2---:R-:W2:Y:S01]  /*5080*/  FENCE.VIEW.ASYNC.S ;  /* 0x00000000000073c6 */ /* 0x004ea20000000000 */
[--C-:B-1----:R-:W-:Y:S02]  /*5090*/  IMAD.MOV.U32 R27, RZ, RZ, R71.reuse ;  /* 0x000000ffff1b7224 */ /* 0x102fe400078e0047 */
[----:B------:R-:W-:-:S02]  /*50a0*/  IMAD.MOV.U32 R26, RZ, RZ, R71 ;  /* 0x000000ffff1a7224 */ /* 0x000fc400078e0047 */
[--C-:B------:R-:W-:Y:S02]  /*50b0*/  IMAD.MOV.U32 R25, RZ, RZ, R71.reuse ;  /* 0x000000ffff197224 */ /* 0x100fe400078e0047 */
[----:B------:R-:W-:Y:S01]  /*50c0*/  IMAD.MOV.U32 R24, RZ, RZ, R71 ;  /* 0x000000ffff187224 */ /* 0x000fe200078e0047 */
[----:B--2---:R-:W-:Y:S01]  /*50d0*/  NOP ;  /* 0x0000000000007918 */ /* 0x004fe20000000000 */
[----:B------:R-:W-:Y:S05]  /*50e0*/  @!P2 BRA `(.L_x_1534) ;  /* 0x0000004000e8a947 */ /* 0x000fea0003800000 */
[----:B------:R-:W-:Y:S01]  /*50f0*/  R2UR UR6, R148 ;  /* 0x00000000940672ca */ /* 0x000fe200000e0000 */
        /* <DEDUP_REMOVED lines=12> */
[----:B------:R-:W-:Y:S01]  /*51c0*/  IMAD.U32 R9, RZ, RZ, UR6 ;  /* 0x00000006ff097e24 */ /* 0x000fe2000f8e00ff */
        /* <DEDUP_REMOVED lines=14> */
[----:B------:R-:W-:Y:S01]  /*52b0*/  UMOV UR41, UR46 ;  /* 0x0000002e00297c82 */ /* 0x000fe20008000000 */
[----:B------:R-:W-:-:S05]  /*52c0*/  ULDC.64 UR60, c[0x0][0x3f8] ;  /* 0x0000fe00003c7ab9 */ /* 0x000fca0000000a00 */
.L_x_1543:
[----:B------:R-:W-:Y:S01]  /*52d0*/  R2UR UR10, R146 ;  /* 0x00000000920a72ca */ /* 0x000fe200000e0000 */
[----:B------:R-:W-:Y:S01]  /*52e0*/  UIADD3 UR46, UR41, 0x1, URZ ;  /* 0x00000001292e7890 */ /* 0x000fe2000fffe03f */
[----:B------:R-:W-:-:S03]  /*52f0*/  R2UR UR7, R9 ;  /* 0x00000000090772ca */ /* 0x000fc600000e0000 */
[----:B------:R-:W-:-:S04]  /*5300*/  UISETP.NE.AND UP0, UPT, UR46, 0x2, UPT ;  /* 0x000000022e00788c */ /* 0x000fc8000bf05270 */
[----:B------:R-:W-:Y:S02]  /*5310*/  USEL UR6, URZ, 0x1, UP0 ;  /* 0x000000013f067887 */ /* 0x000fe40008000000 */
[----:B------:R-:W-:Y:S02]  /*5320*/  USEL UR46, UR46, URZ, UP0 ;  /* 0x0000003f2e2e7287 */ /* 0x000fe40008000000 */
[----:B------:R-:W-:Y:S02]  /*5330*/  ISETP.NE.AND P3, PT, RZ, UR10, PT ;  /* 0x0000000aff007c0c */ /* 0x000fe4000bf65270 */
[----:B------:R-:W-:-:S06]  /*5340*/  ULOP3.LUT UR6, UR7, UR6, URZ, 0x3c, !UPT ;  /* 0x0000000607067292 */ /* 0x000fcc000f8e3c3f */
[----:B------:R-:W-:-:S05]  /*5350*/  IMAD.U32 R148, RZ, RZ, UR6 ;  /* 0x00000006ff947e24 */ /* 0x000fca000f8e00ff */
[----:B------:R-:W-:Y:S05]  /*5360*/  @P3 BRA `(.L_x_1535) ;  /* 0x0000000000303947 */ /* 0x000fea0003800000 */
[----:B------:R-:W-:Y:S05]  /*5370*/  @!P0 BRA `(.L_x_1536) ;  /* 0x0000000000048947 */ /* 0x000fea0003800000 */
[----:B------:R-:W-:Y:S01]  /*5380*/  BPT.TRAP 0x1 ;  /* 0x000000040000795c */ /* 0x000fe20000300000 */
.L_x_1536:
[----:B------:R-:W-:Y:S01]  /*5390*/  R2UR UR7, R148 ;  /* 0x00000000940772ca */ /* 0x000fe200000e0000 */
[----:B------:R-:W-:-:S12]  /*53a0*/  ULEA UR6, UR46, UR47, 0x3 ;  /* 0x0000002f2e067291 */ /* 0x000fd8000f8e183f */
[----:B------:R-:W-:-:S05]  /*53b0*/  IMAD.U32 R0, RZ, RZ, UR7 ;  /* 0x00000007ff007e24 */ /* 0x000fca000f8e00ff */
[----:B------:R-:W-:-:S04]  /*53c0*/  SHF.L.U32 R0, R0, 0x1f, RZ ;  /* 0x0000001f00007819 */ /* 0x000fc800000006ff */
[----:B------:R1:W2:Y:S01]  /*53d0*/  SYNCS.PHASECHK.TRANS64.TRYWAIT P2, [UR6+0x31c30], R0 ;  /* 0x031c3000ff0075a7 */ /* 0x0002a20008040146 */
[----:B------:R-:W-:Y:S05]  /*53e0*/  @!P0 BRA `(.L_x_1537) ;  /* 0x0000000000048947 */ /* 0x000fea0003800000 */
[----:B------:R-:W-:Y:S01]  /*53f0*/  BPT.TRAP 0x1 ;  /* 0x000000040000795c */ /* 0x000fe20000300000 */
.L_x_1537:
[----:B--2---:R-:W-:Y:S05]  /*5400*/  @P2 BRA `(.L_x_1535) ;  /* 0x0000000000082947 */ /* 0x004fea0003800000 */
[----:B------:R-:W2:Y:S02]  /*5410*/  SYNCS.PHASECHK.TRANS64.TRYWAIT P2, [UR6+0x31c30], R0 ;  /* 0x031c3000ff0075a7 */ /* 0x000ea40008040146 */
[----:B--2---:R-:W-:Y:S05]  /*5420*/  @!P2 BRA `(.L_x_1538) ;  /* 0x000000c000c0a947 */ /* 0x004fea0003800000 */
.L_x_1535:
[----:B-12---:R-:W-:Y:S01]  /*5430*/  VIADD R0, R16, 0x8 ;  /* 0x0000000810007836 */ /* 0x006fe20000000000 */
[----:B------:R-:W-:Y:S01]  /*5440*/  UIMAD UR6, UR46, 0x6c0, UR40 ;  /* 0x000006c02e0678a4 */ /* 0x000fe2000f8e0228 */
[----:B------:R-:W-:Y:S01]  /*5450*/  UMOV UR7, 0x80000020 ;  /* 0x8000002000077882 */ /* 0x000fe20000000000 */
[----:B------:R-:W-:Y:S02]  /*5460*/  UMOV UR28, UR4 ;  /* 0x00000004001c7c82 */ /* 0x000fe40008000000 */
[----:B------:R1:W-:Y:S01]  /*5470*/  BAR.SYNC.DEFER_BLOCKING R0, 0x100 ;  /* 0x000400000000751d */ /* 0x0003e20000010000 */
[----:B------:R-:W-:Y:S02]  /*5480*/  UIADD3 UR30, UR6, 0x40, URZ ;  /* 0x00000040061e7890 */ /* 0x000fe4000fffe03f */
[----:B------:R-:W-:Y:S02]  /*5490*/  UIADD3 UR34, UR6, 0x80, URZ ;  /* 0x0000008006227890 */ /* 0x000fe4000fffe03f */
[----:B------:R-:W-:Y:S01]  /*54a0*/  UIADD3 UR38, UR6, 0xc0, URZ ;  /* 0x000000c006267890 */ /* 0x000fe2000fffe03f */
[----:B------:R-:W-:Y:S01]  /*54b0*/  UMOV UR29, UR5 ;  /* 0x00000005001d7c82 */ /* 0x000fe20008000000 */
[----:B------:R-:W-:Y:S01]  /*54c0*/  UMOV UR31, 0x80000020 ;  /* 0x80000020001f7882 */ /* 0x000fe20000000000 */
[----:B------:R-:W-:Y:S01]  /*54d0*/  UMOV UR32, UR4 ;  /* 0x0000000400207c82 */ /* 0x000fe20008000000 */
[----:B------:R-:W-:Y:S01]  /*54e0*/  UMOV UR33, UR5 ;  /* 0x0000000500217c82 */ /* 0x000fe20008000000 */
[----:B------:R-:W-:Y:S01]  /*54f0*/  UMOV UR35, 0x80000020 ;  /* 0x8000002000237882 */ /* 0x000fe20000000000 */
        /* <DEDUP_REMOVED lines=10> */
[----:B------:R-:W-:Y:S01]  /*55a0*/  WARPGROUP.ARRIVE ;  /* 0x00000000000079c5 */ /* 0x000fe20000000000 */
[----:B------:R-:W-:Y:S01]  /*55b0*/  UMOV UR55, 0x80000020 ;  /* 0x8000002000377882 */ /* 0x000fe20000000000 */
[----:B------:R-:W-:Y:S01]  /*55c0*/  UIADD3 UR58, UR6, 0x180, URZ ;  /* 0x00000180063a7890 */ /* 0x000fe2000fffe03f */
[----:B------:R-:W-:Y:S01]  /*55d0*/  UMOV UR56, UR4 ;  /* 0x0000000400387c82 */ /* 0x000fe20008000000 */
[----:B------:R-:W-:-:S02]  /*55e0*/  UMOV UR57, UR5 ;  /* 0x0000000500397c82 */ /* 0x000fc40008000000 */
[----:B------:R-:W-:Y:S01]  /*55f0*/  HGMMA.64x16x16.F32.BF16 R136, gdesc[UR4], RZ, !UPT, gsb0 ;  /* 0x00200000048879f0 */ /* 0x000fe2000c0018ff */
[----:B------:R-:W-:Y:S01]  /*5600*/  UMOV UR59, 0x80000020 ;  /* 0x80000020003b7882 */ /* 0x000fe20000000000 */
        /* <DEDUP_REMOVED lines=11> */
[----:B------:R-:W-:-:S02]  /*56c0*/  WARPGROUP.DEPBAR.LE gsb0, 0x0 ;  /* 0x00008000000079c5 */ /* 0x000fc40000010000 */
        /* <DEDUP_REMOVED lines=316> */
.L_x_1540:
[----:B------:R-:W-:Y:S01]  /*6a90*/  R2UR UR7, R9 ;  /* 0x00000000090772ca */ /* 0x000fe200000e0000 */
[----:B------:R-:W-:-:S12]  /*6aa0*/  ULEA UR6, UR41, UR47, 0x3 ;  /* 0x0000002f29067291 */ /* 0x000fd8000f8e183f */
[----:B------:R-:W-:-:S05]  /*6ab0*/  IMAD.U32 R0, RZ, RZ, UR7 ;  /* 0x00000007ff007e24 */ /* 0x000fca000f8e00ff */
[----:B------:R-:W-:-:S04]  /*6ac0*/  SHF.L.U32 R0, R0, 0x1f, RZ ;  /* 0x0000001f00007819 */ /* 0x000fc800000006ff */
[----:B------:R1:W2:Y:S01]  /*6ad0*/  SYNCS.PHASECHK.TRANS64.TRYWAIT P2, [UR6+0x31c50], R0 ;  /* 0x031c5000ff0075a7 */ /* 0x0002a20008040146 */
[----:B------:R-:W-:Y:S05]  /*6ae0*/  @!P0 BRA `(.L_x_1541) ;  /* 0x0000000000048947 */ /* 0x000fea0003800000 */
[----:B------:R-:W-:Y:S01]  /*6af0*/  BPT.TRAP 0x1 ;  /* 0x000000040000795c */ /* 0x000fe20000300000 */
.L_x_1541:
[----:B--2---:R-:W-:Y:S05]  /*6b00*/  @P2 BRA `(.L_x_1539) ;  /* 0x0000000000082947 */ /* 0x004fea0003800000 */
[----:B------:R-:W2:Y:S02]  /*6b10*/  SYNCS.PHASECHK.TRANS64.TRYWAIT P2, [UR6+0x31c50], R0 ;  /* 0x031c5000ff0075a7 */ /* 0x000ea40008040146 */
[----:B--2---:R-:W-:Y:S05]  /*6b20*/  @!P2 BRA `(.L_x_1542) ;  /* 0x000000ac0018a947 */ /* 0x004fea0003800000 */
.L_x_1539:
[----:B------:R-:W-:Y:S01]  /*6b30*/  UIADD3 UR6, UR47, 0x200, URZ ;  /* 0x000002002f067890 */ /* 0x000fe2000fffe03f */
[----:B------:R-:W-:Y:S01]  /*6b40*/  R2UR UR10, R145 ;  /* 0x00000000910a72ca */ /* 0x000fe200000e0000 */
[----:B------:R-:W-:Y:S01]  /*6b50*/  WARPGROUP.ARRIVE ;  /* 0x00000000000079c5 */ /* 0x000fe20000000000 */
[----:B------:R-:W-:Y:S01]  /*6b60*/  UMOV UR29, 0xc0000010 ;  /* 0xc0000010001d7882 */ /* 0x000fe20000000000 */
[----:B------:R-:W-:Y:S01]  /*6b70*/  USHF.R.U32.HI UR6, URZ, 0x4, UR6 ;  /* 0x000000043f067899 */ /* 0x000fe20008011606 */
[----:B-12---:R-:W1:Y:S01]  /*6b80*/  LDC R0, c[0x0][0x288] ;  /* 0x0000a200ff007b82 */ /* 0x006e620000000800 */
[----:B------:R-:W-:Y:S01]  /*6b90*/  UMOV UR31, 0x80000020 ;  /* 0x80000020001f7882 */ /* 0x000fe20000000000 */
[----:B------:R-:W-:Y:S02]  /*6ba0*/  UISETP.NE.U32.AND UP0, UPT, UR60, URZ, UPT ;  /* 0x0000003f3c00728c */ /* 0x000fe4000bf05070 */
[----:B------:R-:W-:Y:S02]  /*6bb0*/  ULOP3.LUT UR6, UR6, 0x3fff, URZ, 0xc0, !UPT ;  /* 0x00003fff06067892 */ /* 0x000fe4000f8ec03f */
[----:B------:R-:W-:-:S02]  /*6bc0*/  UISETP.NE.AND.EX UP0, UPT, UR61, URZ, UPT, UP0 ;  /* 0x0000003f3d00728c */ /* 0x000fc4000bf05300 */
[----:B------:R-:W-:Y:S02]  /*6bd0*/  ULOP3.LUT UR7, UR6, 0x2400000, URZ, 0xfc, !UPT ;  /* 0x0240000006077892 */ /* 0x000fe4000f8efc3f */
[----:B------:R-:W-:Y:S02]  /*6be0*/  ULOP3.LUT UR6, UR10, 0x10000, URZ, 0xfc, !UPT ;  /* 0x000100000a067892 */ /* 0x000fe4000f8efc3f */
[----:B------:R-:W-:Y:S02]  /*6bf0*/  UIMAD UR7, UR41, 0x6c0, UR7 ;  /* 0x000006c0290778a4 */ /* 0x000fe4000f8e0207 */
[----:B------:R-:W-:Y:S01]  /*6c00*/  UIMAD UR10, UR45, -0x90, UR42 ;  /* 0xffffff702d0a78a4 */ /* 0x000fe2000f8e022a */
[----:B------:R-:W-:Y:S02]  /*6c10*/  ULDC UR11, c[0x0][0x404] ;  /* 0x00010100000b7ab9 */ /* 0x000fe40000000800 */
[----:B------:R-:W-:Y:S01]  /*6c20*/  UMOV UR28, UR6 ;  /* 0x00000006001c7c82 */ /* 0x000fe20008000000 */
[----:B------:R-:W-:Y:S01]  /*6c30*/  UIADD3 UR10, UR10, 0x1, URZ ;  /* 0x000000010a0a7890 */ /* 0x000fe2000fffe03f */
[----:B------:R-:W-:Y:S01]  /*6c40*/  UMOV UR30, UR7 ;  /* 0x00000007001e7c82 */ /* 0x000fe20008000000 */
[----:B------:R-:W-:Y:S01]  /*6c50*/  USEL UR11, UR11, 0x1, UP0 ;  /* 0x000000010b0b7887 */ /* 0x000fe20008000000 */
[----:B------:R-:W-:Y:S01]  /*6c60*/  HGMMA.64x96x16.F32.BF16 R24, gdesc[UR28].tnspB, R24, gsb0 ;  /* 0x416000001c1879f0 */ /* 0x000fe20008001818 */
[----:B------:R-:W-:-:S02]  /*6c70*/  UIADD3 UR28, UR6, 0x180, URZ ;  /* 0x00000180061c7890 */ /* 0x000fc4000fffe03f */
[----:B------:R-:W-:Y:S01]  /*6c80*/  UIADD3 UR30, UR7, 0x40, URZ ;  /* 0x00000040071e7890 */ /* 0x000fe2000fffe03f */
[----:B------:R-:W-:Y:S01]  /*6c90*/  UMOV UR29, 0xc0000010 ;  /* 0xc0000010001d7882 */ /* 0x000fe20000000000 */
[----:B------:R-:W-:Y:S01]  /*6ca0*/  UMOV UR31, 0x80000020 ;  /* 0x80000020001f7882 */ /* 0x000fe20000000000 */
[----:B------:R-:W-:Y:S02]  /*6cb0*/  ULDC UR14, c[0x0][0x2e0] ;  /* 0x0000b800000e7ab9 */ /* 0x000fe40000000800 */
[----:B------:R-:W-:-:S06]  /*6cc0*/  UIMAD UR10, UR11, UR14, UR10 ;  /* 0x0000000e0b0a72a4 */ /* 0x000fcc000f8e020a */
[----:B-1----:R-:W-:-:S05]  /*6cd0*/  IADD3 R0, -R0, UR10, RZ ;  /* 0x0000000a00007c10 */ /* 0x002fca000fffe1ff */
[----:B------:R-:W-:-:S04]  /*6ce0*/  IMAD R0, R19, -0x2, R0 ;  /* 0xfffffffe13007824 */ /* 0x000fc800078e0200 */
[----:B------:R-:W-:-:S04]  /*6cf0*/  IMAD.IADD R9, R23, 0x1, R0 ;  /* 0x0000000117097824 */ /* 0x000fc800078e0200 */
[C---:B------:R-:W-:Y:S01]  /*6d00*/  VIADD R20, R9.reuse, 0x8 ;  /* 0x0000000809147836 */ /* 0x040fe20000000000 */
[C---:B------:R-:W-:Y:S02]  /*6d10*/  ISETP.GT.AND P2, PT, R9.reuse, RZ, PT ;  /* 0x000000ff0900720c */ /* 0x040fe40003f44270 */
[C---:B------:R-:W-:Y:S02]  /*6d20*/  ISETP.GT.AND P3, PT, R9.reuse, 0x1, PT ;  /* 0x000000010900780c */ /* 0x040fe40003f64270 */
[----:B------:R-:W-:Y:S02]  /*6d30*/  FSEL R11, R136, -INF , P2 ;  /* 0xff800000880b7808 */ /* 0x000fe40001000000 */
[----:B------:R-:W-:Y:S02]  /*6d40*/  ISETP.GT.AND P2, PT, R9, 0x8, PT ;  /* 0x000000080900780c */ /* 0x000fe40003f44270 */
[----:B------:R-:W-:Y:S02]  /*6d50*/  FSEL R137, R137, -INF , P3 ;  /* 0xff80000089897808 */ /* 0x000fe40001800000 */
        /* <DEDUP_REMOVED lines=31> */
[----:B------:R-:W-:Y:S01]  /*6f50*/  ISETP.GT.AND P3, PT, R9, 0x31, PT ;  /* 0x000000310900780c */ /* 0x000fe20003f64270 */
[----:B------:R-:W-:Y:S02]  /*6f60*/  WARPGROUP.DEPBAR.LE gsb0, 0x0 ;  /* 0x00008000000079c5 */ /* 0x000fe40000010000 */
[----:B------:R-:W-:Y:S01]  /*6f70*/  WARPGROUP.ARRIVE ;  /* 0x00000000000079c5 */ /* 0x000fe20000000000 */
[----:B------:R-:W-:Y:S02]  /*6f80*/  FSEL R155, R112, -INF , P2 ;  /* 0xff800000709b7808 */ /* 0x000fe40001000000 */
[----:B------:R-:W-:Y:S02]  /*6f90*/  FMNMX.FTZ R0, R125, R0, !PT ;  /* 0x000000007d007209 */ /* 0x000fe40007810000 */
[----:B------:R-:W-:Y:S01]  /*6fa0*/  ISETP.GT.AND P2, PT, R9, 0x38, PT ;  /* 0x000000380900780c */ /* 0x000fe20003f44270 */
[----:B------:R-:W-:Y:S01]  /*6fb0*/  HGMMA.64x96x16.F32.BF16 R24, gdesc[UR28].tnspB, R24, gsb0 ;  /* 0x416000001c1879f0 */ /* 0x000fe20008001818 */
[----:B------:R-:W-:Y:S01]  /*6fc0*/  UIADD3 UR28, UR6, 0x300, URZ ;  /* 0x00000300061c7890 */ /* 0x000fe2000fffe03f */
[----:B------:R-:W-:Y:S01]  /*6fd0*/  FSEL R113, R113, -INF , P3 ;  /* 0xff80000071717808 */ /* 0x000fe20001800000 */
[----:B------:R-:W-:Y:S01]  /*6fe0*/  UIADD3 UR30, UR7, 0x80, URZ ;  /* 0x00000080071e7890 */ /* 0x000fe2000fffe03f */
[----:B------:R-:W-:Y:S01]  /*6ff0*/  FMNMX.FTZ R0, R155, R0, !PT ;  /* 0x000000009b007209 */ /* 0x000fe20007810000 */
[----:B------:R-:W-:Y:S01]  /*7000*/  UMOV UR29, 0xc0000010 ;  /* 0xc0000010001d7882 */ /* 0x000fe20000000000 */
[----:B------:R-:W-:Y:S01]  /*7010*/  UMOV UR31, 0x80000020 ;  /* 0x80000020001f7882 */ /* 0x000fe20000000000 */
[----:B------:R-:W-:-:S02]  /*7020*/  ISETP.GT.AND P3, PT, R9, 0x39, PT ;  /* 0x000000390900780c */ /* 0x000fc40003f64270 */
[----:B------:R-:W-:Y:S02]  /*7030*/  FSEL R157, R116, -INF , P2 ;  /* 0xff800000749d7808 */ /* 0x000fe40001000000 */
[----:B------:R-:W-:Y:S02]  /*7040*/  FMNMX.FTZ R0, R113, R0, !PT ;  /* 0x0000000071007209 */ /* 0x000fe40007810000 */
[----:B------:R-:W-:Y:S02]  /*7050*/  ISETP.GT.AND P2, PT, R9, 0x40, PT ;  /* 0x000000400900780c */ /* 0x000fe40003f44270 */
[----:B------:R-:W-:Y:S02]  /*7060*/  FSEL R117, R117, -INF , P3 ;  /* 0xff80000075757808 */ /* 0x000fe40001800000 */
[----:B------:R-:W-:Y:S02]  /*7070*/  FMNMX.FTZ R0, R157, R0, !PT ;  /* 0x000000009d007209 */ /* 0x000fe40007810000 */
        /* <DEDUP_REMOVED lines=41> */
[----:B------:R-:W-:Y:S01]  /*7310*/  FMNMX.FTZ R0, R80, R5, !PT ;  /* 0x0000000550007209 */ /* 0x000fe20007810000 */
[----:B------:R-:W-:Y:S02]  /*7320*/  WARPGROUP.DEPBAR.LE gsb0, 0x0 ;  /* 0x00008000000079c5 */ /* 0x000fe40000010000 */
[----:B------:R-:W-:Y:S01]  /*7330*/  WARPGROUP.ARRIVE ;  /* 0x00000000000079c5 */ /* 0x000fe20000000000 */
[----:B------:R-:W-:-:S02]  /*7340*/  ISETP.GT.AND P3, PT, R9, 0x79, PT ;  /* 0x000000790900780c */ /* 0x000fc40003f64270 */
[----:B------:R-:W-:Y:S02]  /*7350*/  FSEL R84, R84, -INF , P2 ;  /* 0xff80000054547808 */ /* 0x000fe40001000000 */
[----:B------:R-:W-:Y:S01]  /*7360*/  FMNMX.FTZ R5, R81, R0, !PT ;  /* 0x0000000051057209 */ /* 0x000fe20007810000 */
[----:B------:R-:W-:Y:S01]  /*7370*/  HGMMA.64x96x16.F32.BF16 R24, gdesc[UR28].tnspB, R24, gsb0 ;  /* 0x416000001c1879f0 */ /* 0x000fe20008001818 */
[----:B------:R-:W-:Y:S01]  /*7380*/  UIADD3 UR28, UR6, 0x480, URZ ;  /* 0x00000480061c7890 */ /* 0x000fe2000fffe03f */
[----:B------:R-:W-:Y:S01]  /*7390*/  ISETP.GT.AND P2, PT, R9, 0x80, PT ;  /* 0x000000800900780c */ /* 0x000fe20003f44270 */
[----:B------:R-:W-:Y:S01]  /*73a0*/  UIADD3 UR30, UR7, 0xc0, URZ ;  /* 0x000000c0071e7890 */ /* 0x000fe2000fffe03f */
[----:B------:R-:W-:Y:S01]  /*73b0*/  FSEL R85, R85, -INF , P3 ;  /* 0xff80000055557808 */ /* 0x000fe20001800000 */
[----:B------:R-:W-:Y:S01]  /*73c0*/  UMOV UR29, 0xc0000010 ;  /* 0xc0000010001d7882 */ /* 0x000fe20000000000 */
[----:B------:R-:W-:Y:S01]  /*73d0*/  UMOV UR31, 0x80000020 ;  /* 0x80000020001f7882 */ /* 0x000fe20000000000 */
        /* <DEDUP_REMOVED lines=12> */
[----:B------:R-:W-:-:S02]  /*74a0*/  ISETP.GT.AND P3, PT, R20, RZ, PT ;  /* 0x000000ff1400720c */ /* 0x000fc40003f64270 */
[----:B------:R-:W-:Y:S02]  /*74b0*/  FMNMX.FTZ R10, R77, R0, !PT ;  /* 0x000000004d0a7209 */ /* 0x000fe40007810000 */
[----:B------:R-:W1:Y:S01]  /*74c0*/  LDC R0, c[0x0][0x988] ;  /* 0x00026200ff007b82 */ /* 0x000e620000000800 */
[----:B------:R-:W-:Y:S02]  /*74d0*/  ISETP.GT.AND P4, PT, R20, 0x1, PT ;  /* 0x000000011400780c */ /* 0x000fe40003f84270 */
[----:B------:R-:W2:Y:S01]  /*74e0*/  SHFL.BFLY PT, R5, R10, 0x2, 0x1f ;  /* 0x0c401f000a057f89 */ /* 0x000ea200000e0000 */
[----:B------:R-:W-:Y:S02]  /*74f0*/  FSEL R138, R138, -INF , P3 ;  /* 0xff8000008a8a7808 */ /* 0x000fe40001800000 */
[----:B------:R-:W-:Y:S02]  /*7500*/  ISETP.GT.AND P5, PT, R20, 0x8, PT ;  /* 0x000000081400780c */ /* 0x000fe40003fa4270 */
[----:B------:R-:W-:-:S02]  /*7510*/  FSEL R139, R139, -INF , P4 ;  /* 0xff8000008b8b7808 */ /* 0x000fc40002000000 */
[----:B------:R-:W-:Y:S02]  /*7520*/  FMNMX.FTZ R116, R138, R7, !PT ;  /* 0x000000078a747209 */ /* 0x000fe40007810000 */
[C---:B------:R-:W-:Y:S02]  /*7530*/  ISETP.GT.AND P6, PT, R20.reuse, 0x9, PT ;  /* 0x000000091400780c */ /* 0x040fe40003fc4270 */
[----:B------:R-:W-:Y:S02]  /*7540*/  FMNMX.FTZ R120, R139, R116, !PT ;  /* 0x000000748b787209 */ /* 0x000fe40007810000 */
[----:B------:R-:W-:Y:S02]  /*7550*/  FSEL R143, R143, -INF , P6 ;  /* 0xff8000008f8f7808 */ /* 0x000fe40003000000 */
[C---:B------:R-:W-:Y:S02]  /*7560*/  ISETP.GT.AND P3, PT, R20.reuse, 0x10, PT ;  /* 0x000000101400780c */ /* 0x040fe40003f64270 */
[----:B------:R-:W-:-:S02]  /*7570*/  ISETP.GT.AND P4, PT, R20, 0x11, PT ;  /* 0x000000111400780c */ /* 0x000fc40003f84270 */
[----:B------:R-:W-:Y:S02]  /*7580*/  ISETP.GT.AND P6, PT, R20, 0x19, PT ;  /* 0x000000191400780c */ /* 0x000fe40003fc4270 */
[----:B------:R-:W-:Y:S02]  /*7590*/  FSEL R131, R131, -INF , P4 ;  /* 0xff80000083837808 */ /* 0x000fe40002000000 */
[----:B------:R-:W-:Y:S02]  /*75a0*/  FSEL R135, R135, -INF , P6 ;  /* 0xff80000087877808 */ /* 0x000fe40003000000 */
[----:B--2---:R-:W-:Y:S02]  /*75b0*/  FMNMX.FTZ R12, R10, R5, !PT ;  /* 0x000000050a0c7209 */ /* 0x004fe40007810000 */
[C---:B------:R-:W-:Y:S02]  /*75c0*/  ISETP.GT.AND P4, PT, R20.reuse, 0x21, PT ;  /* 0x000000211400780c */ /* 0x040fe40003f84270 */
[----:B------:R-:W-:Y:S01]  /*75d0*/  ISETP.GT.AND P6, PT, R20, 0x29, PT ;  /* 0x000000291400780c */ /* 0x000fe20003fc4270 */
[----:B------:R-:W2:Y:S01]  /*75e0*/  SHFL.BFLY PT, R5, R12, 0x1, 0x1f ;  /* 0x0c201f000c057f89 */ /* 0x000ea200000e0000 */
[----:B------:R-:W-:-:S02]  /*75f0*/  FSEL R123, R123, -INF , P4 ;  /* 0xff8000007b7b7808 */ /* 0x000fc40002000000 */
[----:B------:R-:W-:Y:S02]  /*7600*/  FSEL R127, R127, -INF , P6 ;  /* 0xff8000007f7f7808 */ /* 0x000fe40003000000 */
[C---:B------:R-:W-:Y:S02]  /*7610*/  ISETP.GT.AND P4, PT, R20.reuse, 0x31, PT ;  /* 0x000000311400780c */ /* 0x040fe40003f84270 */
[----:B------:R-:W-:-:S04]  /*7620*/  ISETP.GT.AND P6, PT, R20, 0x39, PT ;  /* 0x000000391400780c */ /* 0x000fc80003fc4270 */
[----:B------:R-:W-:Y:S02]  /*7630*/  FSEL R119, R119, -INF , P6 ;  /* 0xff80000077777808 */ /* 0x000fe40003000000 */
[----:B--2---:R-:W-:-:S04]  /*7640*/  FMNMX.FTZ R5, R12, R5, !PT ;  /* 0x000000050c057209 */ /* 0x004fc80007810000 */
[C---:B------:R-:W-:Y:S01]  /*7650*/  FSETP.NEU.FTZ.AND P2, PT, R5.reuse, -INF , PT ;  /* 0xff8000000500780b */ /* 0x040fe20003f5d000 */
[----:B-1----:R-:W-:Y:S01]  /*7660*/  FMUL.FTZ R14, R5, R0 ;  /* 0x00000000050e7220 */ /* 0x002fe20000410000 */
[----:B------:R-:W-:Y:S02]  /*7670*/  WARPGROUP.DEPBAR.LE gsb0, 0x0 ;  /* 0x00008000000079c5 */ /* 0x000fe40000010000 */
[----:B------:R-:W-:Y:S02]  /*7680*/  WARPGROUP.ARRIVE ;  /* 0x00000000000079c5 */ /* 0x000fe40000000000 */
[----:B------:R-:W-:-:S04]  /*7690*/  FSEL R10, R14, RZ, P2 ;  /* 0x000000ff0e0a7208 */ /* 0x000fc80001000000 */
[----:B------:R-:W-:Y:S01]  /*76a0*/  HGMMA.64x96x16.F32.BF16 R24, gdesc[UR28].tnspB, R24, gsb0 ;  /* 0x416000001c1879f0 */ /* 0x000fe20008001818 */
[----:B------:R-:W-:Y:S01]  /*76b0*/  UIADD3 UR28, UR6, 0x600, URZ ;  /* 0x00000600061c7890 */ /* 0x000fe2000fffe03f */
[-CC-:B------:R-:W-:Y:S01]  /*76c0*/  FFMA.FTZ R9, R15, R0.reuse, -R10.reuse ;  /* 0x000000000f097223 */ /* 0x180fe2000001080a */
[----:B------:R-:W-:Y:S01]  /*76d0*/  UIADD3 UR30, UR7, 0x100, URZ ;  /* 0x00000100071e7890 */ /* 0x000fe2000fffe03f */
[----:B------:R-:W-:Y:S01]  /*76e0*/  FSEL R15, R142, -INF , P5 ;  /* 0xff8000008e0f7808 */ /* 0x000fe20002800000 */
[----:B------:R-:W-:Y:S01]  /*76f0*/  UMOV UR29, 0xc0000010 ;  /* 0xc0000010001d7882 */ /* 0x000fe20000000000 */
[----:B------:R-:W-:Y:S01]  /*7700*/  UMOV UR31, 0x80000020 ;  /* 0x80000020001f7882 */ /* 0x000fe20000000000 */
[--C-:B------:R-:W-:Y:S01]  /*7710*/  FFMA.FTZ R124, R21, R0, -R10.reuse ;  /* 0x00000000157c7223 */ /* 0x100fe2000001080a */
[----:B------:R-:W-:Y:S01]  /*7720*/  FMNMX.FTZ R120, R15, R120, !PT ;  /* 0x000000780f787209 */ /* 0x000fe20007810000 */
[--C-:B------:R-:W-:Y:S01]  /*7730*/  FFMA.FTZ R112, R129, R0, -R10.reuse ;  /* 0x0000000081707223 */ /* 0x100fe2000001080a */
[----:B------:R-:W-:Y:S01]  /*7740*/  FSEL R21, R130, -INF , P3 ;  /* 0xff80000082157808 */ /* 0x000fe20001800000 */
[----:B------:R1:W-:Y:S01]  /*7750*/  MUFU.EX2 R116, R124 ;  /* 0x0000007c00747308 */ /* 0x0003e20000000800 */
[----:B------:R-:W-:Y:S01]  /*7760*/  FMNMX.FTZ R120, R143, R120, !PT ;  /* 0x000000788f787209 */ /* 0x000fe20007810000 */
[-CC-:B------:R-:W-:Y:S01]  /*7770*/  FFMA.FTZ R14, R141, R0.reuse, -R10.reuse ;  /* 0x000000008d0e7223 */ /* 0x180fe2000001080a */
[----:B------:R-:W-:Y:S01]  /*7780*/  ISETP.GT.AND P5, PT, R20, 0x18, PT ;  /* 0x000000181400780c */ /* 0x000fe20003fa4270 */
[--C-:B------:R-:W-:Y:S01]  /*7790*/  FFMA.FTZ R128, R149, R0, -R10.reuse ;  /* 0x0000000095807223 */ /* 0x100fe2000001080a */
[----:B------:R-:W-:Y:S01]  /*77a0*/  FMNMX.FTZ R120, R21, R120, !PT ;  /* 0x0000007815787209 */ /* 0x000fe20007810000 */
[-CC-:B------:R-:W-:Y:S01]  /*77b0*/  FFMA.FTZ R12, R137, R0.reuse, -R10.reuse ;  /* 0x00000000890c7223 */ /* 0x180fe2000001080a */
[----:B------:R-:W-:Y:S01]  /*77c0*/  FSEL R129, R134, -INF , P5 ;  /* 0xff80000086817808 */ /* 0x000fe20002800000 */
[--C-:B------:R-:W-:Y:S01]  /*77d0*/  FFMA.FTZ R132, R101, R0, -R10.reuse ;  /* 0x0000000065847223 */ /* 0x100fe2000001080a */
[----:B-1----:R-:W-:Y:S01]  /*77e0*/  FMNMX.FTZ R124, R131, R120, !PT ;  /* 0x00000078837c7209 */ /* 0x002fe20007810000 */
[--C-:B------:R-:W-:Y:S01]  /*77f0*/  FFMA.FTZ R11, R11, R0, -R10.reuse ;  /* 0x000000000b0b7223 */ /* 0x100fe2000001080a */
[----:B------:R-:W-:Y:S01]  /*7800*/  ISETP.GT.AND P3, PT, R20, 0x20, PT ;  /* 0x000000201400780c */ /* 0x000fe20003f64270 */
[----:B------:R-:W-:Y:S01]  /*7810*/  MUFU.EX2 R120, R128 ;  /* 0x0000008000787308 */ /* 0x000fe20000000800 */
[----:B------:R-:W-:Y:S01]  /*7820*/  FMNMX.FTZ R124, R129, R124, !PT ;  /* 0x0000007c817c7209 */ /* 0x000fe20007810000 */
[-CC-:B------:R-:W-:Y:S01]  /*7830*/  FFMA.FTZ R13, R13, R0.reuse, -R10.reuse ;  /* 0x000000000d0d7223 */ /* 0x180fe2000001080a */
[----:B------:R-:W-:Y:S01]  /*7840*/  FSEL R141, R122, -INF , P3 ;  /* 0xff8000007a8d7808 */ /* 0x000fe20001800000 */
[--C-:B------:R-:W-:Y:S01]  /*7850*/  FFMA.FTZ R122, R153, R0, -R10.reuse ;  /* 0x00000000997a7223 */ /* 0x100fe2000001080a */
[----:B------:R-:W-:Y:S01]  /*7860*/  FMNMX.FTZ R124, R135, R124, !PT ;  /* 0x0000007c877c7209 */ /* 0x000fe20007810000 */
        /* <DEDUP_REMOVED lines=16> */
[-CC-:B------:R-:W-:Y:S01]  /*7970*/  FFMA.FTZ R81, R81, R0.reuse, -R10.reuse ;  /* 0x0000000051517223 */ /* 0x180fe2000001080a */
[----:B------:R-:W-:Y:S01]  /*7980*/  ISETP.GT.AND P5, PT, R20, 0x38, PT ;  /* 0x000000381400780c */ /* 0x000fe20003fa4270 */
[-CC-:B------:R-:W-:Y:S01]  /*7990*/  FFMA.FTZ R84, R84, R0.reuse, -R10.reuse ;  /* 0x0000000054547223 */ /* 0x180fe2000001080a */
[----:B------:R-:W-:Y:S01]  /*79a0*/  FSEL R153, R115, -INF , P4 ;  /* 0xff80000073997808 */ /* 0x000fe20002000000 */
[--C-:B------:R-:W-:Y:S01]  /*79b0*/  FFMA.FTZ R85, R85, R0, -R10.reuse ;  /* 0x0000000055557223 */ /* 0x100fe2000001080a */
[----:B------:R-:W-:Y:S01]  /*79c0*/  FMNMX.FTZ R124, R125, R124, !PT ;  /* 0x0000007c7d7c7209 */ /* 0x000fe20007810000 */
[----:B------:R1:W-:Y:S01]  /*79d0*/  MUFU.EX2 R115, R126 ;  /* 0x0000007e00737308 */ /* 0x0003e20000000800 */
[----:B------:R-:W-:Y:S01]  /*79e0*/  FSEL R118, R118, -INF , P5 ;  /* 0xff80000076767808 */ /* 0x000fe20002800000 */
[----:B------:R-:W-:Y:S01]  /*79f0*/  FFMA.FTZ R72, R72, R0, -R10 ;  /* 0x0000000048487223 */ /* 0x000fe2000001080a */
[----:B------:R-:W-:-:S02]  /*7a00*/  FMNMX.FTZ R137, R153, R124, !PT ;  /* 0x0000007c99897209 */ /* 0x000fc40007810000 */
[----:B------:R-:W-:Y:S02]  /*7a10*/  ISETP.GT.AND P3, PT, R20, 0x40, PT ;  /* 0x000000401400780c */ /* 0x000fe40003f64270 */
[----:B------:R-:W-:Y:S01]  /*7a20*/  FMNMX.FTZ R124, R118, R137, !PT ;  /* 0x00000089767c7209 */ /* 0x000fe20007810000 */
[----:B------:R-:W-:Y:S01]  /*7a30*/  MUFU.EX2 R13, R13 ;  /* 0x0000000d000d7308 */ /* 0x000fe20000000800 */
[----:B------:R-:W-:Y:S02]  /*7a40*/  ISETP.GT.AND P4, PT, R20, 0x41, PT ;  /* 0x000000411400780c */ /* 0x000fe40003f84270 */
[----:B------:R-:W-:Y:S02]  /*7a50*/  FSEL R155, R106, -INF , P3 ;  /* 0xff8000006a9b7808 */ /* 0x000fe40001800000 */
[----:B------:R-:W-:Y:S02]  /*7a60*/  FMNMX.FTZ R106, R119, R124, !PT ;  /* 0x0000007c776a7209 */ /* 0x000fe40007810000 */
[----:B------:R-:W-:Y:S01]  /*7a70*/  FSEL R124, R107, -INF , P4 ;  /* 0xff8000006b7c7808 */ /* 0x000fe20002000000 */
[----:B------:R-:W-:Y:S01]  /*7a80*/  MUFU.EX2 R14, R14 ;  /* 0x0000000e000e7308 */ /* 0x000fe20000000800 */
[----:B------:R-:W-:-:S02]  /*7a90*/  ISETP.GT.AND P5, PT, R20, 0x48, PT ;  /* 0x000000481400780c */ /* 0x000fc40003fa4270 */
[----:B------:R-:W-:Y:S01]  /*7aa0*/  FMNMX.FTZ R107, R155, R106, !PT ;  /* 0x0000006a9b6b7209 */ /* 0x000fe20007810000 */
[----:B------:R-:W-:Y:S01]  /*7ab0*/  FFMA.FTZ R106, R157, R0, -R10 ;  /* 0x000000009d6a7223 */ /* 0x000fe2000001080a */
[----:B------:R-:W-:Y:S02]  /*7ac0*/  ISETP.GT.AND P3, PT, R20, 0x49, PT ;  /* 0x000000491400780c */ /* 0x000fe40003f64270 */
[----:B------:R-:W-:Y:S01]  /*7ad0*/  FSEL R110, R110, -INF , P5 ;  /* 0xff8000006e6e7808 */ /* 0x000fe20002800000 */
[----:B------:R-:W-:Y:S01]  /*7ae0*/  MUFU.EX2 R9, R9 ;  /* 0x0000000900097308 */ /* 0x000fe20000000800 */
[----:B------:R-:W-:Y:S02]  /*7af0*/  FMNMX.FTZ R107, R124, R107, !PT ;  /* 0x0000006b7c6b7209 */ /* 0x000fe40007810000 */
[----:B------:R-:W-:Y:S02]  /*7b00*/  FSEL R111, R111, -INF , P3 ;  /* 0xff8000006f6f7808 */ /* 0x000fe40001800000 */
[----:B------:R-:W-:-:S02]  /*7b10*/  ISETP.GT.AND P3, PT, R20, 0x50, PT ;  /* 0x000000501400780c */ /* 0x000fc40003f64270 */
[----:B-1----:R-:W-:Y:S01]  /*7b20*/  FMNMX.FTZ R126, R110, R107, !PT ;  /* 0x0000006b6e7e7209 */ /* 0x002fe20007810000 */
[--C-:B------:R-:W-:Y:S01]  /*7b30*/  FFMA.FTZ R107, R117, R0, -R10.reuse ;  /* 0x00000000756b7223 */ /* 0x100fe2000001080a */
[----:B------:R-:W-:Y:S01]  /*7b40*/  ISETP.GT.AND P4, PT, R20, 0x51, PT ;  /* 0x000000511400780c */ /* 0x000fe20003f84270 */
[----:B------:R-:W-:Y:S01]  /*7b50*/  MUFU.EX2 R112, R112 ;  /* 0x0000007000707308 */ /* 0x000fe20000000800 */
[----:B------:R-:W-:Y:S02]  /*7b60*/  FSEL R157, R98, -INF , P3 ;  /* 0xff800000629d7808 */ /* 0x000fe40001800000 */
[----:B------:R-:W-:Y:S02]  /*7b70*/  FMNMX.FTZ R98, R111, R126, !PT ;  /* 0x0000007e6f627209 */ /* 0x000fe40007810000 */
[----:B------:R-:W-:Y:S02]  /*7b80*/  FSEL R126, R99, -INF , P4 ;  /* 0xff800000637e7808 */ /* 0x000fe40002000000 */
[----:B------:R-:W-:Y:S01]  /*7b90*/  ISETP.GT.AND P5, PT, R20, 0x58, PT ;  /* 0x000000581400780c */ /* 0x000fe20003fa4270 */
[----:B------:R-:W-:Y:S01]  /*7ba0*/  MUFU.EX2 R133, R133 ;  /* 0x0000008500857308 */ /* 0x000fe20000000800 */
[----:B------:R-:W-:Y:S01]  /*7bb0*/  FMNMX.FTZ R99, R157, R98, !PT ;  /* 0x000000629d637209 */ /* 0x000fe20007810000 */
[----:B------:R-:W-:Y:S01]  /*7bc0*/  FFMA.FTZ R98, R104, R0, -R10 ;  /* 0x0000000068627223 */ /* 0x000fe2000001080a */
[----:B------:R-:W-:-:S02]  /*7bd0*/  ISETP.GT.AND P3, PT, R20, 0x59, PT ;  /* 0x000000591400780c */ /* 0x000fc40003f64270 */
[----:B------:R-:W-:Y:S02]  /*7be0*/  FSEL R102, R102, -INF , P5 ;  /* 0xff80000066667808 */ /* 0x000fe40002800000 */
[----:B------:R-:W-:Y:S01]  /*7bf0*/  FMNMX.FTZ R99, R126, R99, !PT ;  /* 0x000000637e637209 */ /* 0x000fe20007810000 */
[----:B------:R-:W-:Y:S01]  /*7c00*/  MUFU.EX2 R121, R121 ;  /* 0x0000007900797308 */ /* 0x000fe20000000800 */
[----:B------:R-:W-:Y:S02]  /*7c10*/  WARPGROUP.DEPBAR.LE gsb0, 0x0 ;  /* 0x00008000000079c5 */ /* 0x000fe40000010000 */
[----:B------:R-:W-:Y:S01]  /*7c20*/  WARPGROUP.ARRIVE ;  /* 0x00000000000079c5 */ /* 0x000fe20000000000 */
[----:B------:R-:W-:Y:S02]  /*7c30*/  FSEL R117, R103, -INF , P3 ;  /* 0xff80000067757808 */ /* 0x000fe40001800000 */
[----:B------:R-:W-:Y:S02]  /*7c40*/  ISETP.GT.AND P3, PT, R20, 0x60, PT ;  /* 0x000000601400780c */ /* 0x000fe40003f64270 */
        /* <DEDUP_REMOVED lines=8> */
[----:B------:R-:W-:Y:S01]  /*7cd0*/  FMNMX.FTZ R104, R117, R104, !PT ;  /* 0x0000006875687209 */ /* 0x000fe20007810000 */
[-CC-:B------:R-:W-:Y:S01]  /*7ce0*/  FFMA.FTZ R99, R105, R0.reuse, -R10.reuse ;  /* 0x0000000069637223 */ /* 0x180fe2000001080a */
[----:B------:R-:W-:Y:S01]  /*7cf0*/  ISETP.GT.AND P5, PT, R20, 0x68, PT ;  /* 0x000000681400780c */ /* 0x000fe20003fa4270 */
[-CC-:B------:R-:W-:Y:S01]  /*7d00*/  FFMA.FTZ R90, R108, R0.reuse, -R10.reuse ;  /* 0x000000006c5a7223 */ /* 0x180fe2000001080a */
[----:B------:R-:W-:Y:S01]  /*7d10*/  FSEL R91, R91, -INF , P4 ;  /* 0xff8000005b5b7808 */ /* 0x000fe20002000000 */
[----:B------:R-:W-:Y:S01]  /*7d20*/  FFMA.FTZ R108, R109, R0, -R10 ;  /* 0x000000006d6c7223 */ /* 0x000fe2000001080a */
[----:B------:R-:W-:Y:S01]  /*7d30*/  FMNMX.FTZ R104, R103, R104, !PT ;  /* 0x0000006867687209 */ /* 0x000fe20007810000 */
[----:B------:R-:W-:Y:S01]  /*7d40*/  MUFU.EX2 R122, R122 ;  /* 0x0000007a007a7308 */ /* 0x000fe20000000800 */
[----:B------:R-:W-:-:S02]  /*7d50*/  ISETP.GT.AND P3, PT, R20, 0x69, PT ;  /* 0x000000691400780c */ /* 0x000fc40003f64270 */
[----:B------:R-:W-:Y:S02]  /*7d60*/  FSEL R105, R94, -INF , P5 ;  /* 0xff8000005e697808 */ /* 0x000fe40002800000 */
[----:B------:R-:W-:Y:S02]  /*7d70*/  FMNMX.FTZ R104, R91, R104, !PT ;  /* 0x000000685b687209 */ /* 0x000fe40007810000 */
[----:B------:R-:W-:Y:S01]  /*7d80*/  FSEL R94, R95, -INF , P3 ;  /* 0xff8000005f5e7808 */ /* 0x000fe20001800000 */
[----:B------:R-:W-:Y:S01]  /*7d90*/  MUFU.EX2 R114, R114 ;  /* 0x0000007200727308 */ /* 0x000fe20000000800 */
[C---:B------:R-:W-:Y:S02]  /*7da0*/  ISETP.GT.AND P3, PT, R20.reuse, 0x70, PT ;  /* 0x000000701400780c */ /* 0x040fe40003f64270 */
[----:B------:R-:W-:Y:S02]  /*7db0*/  FMNMX.FTZ R95, R105, R104, !PT ;  /* 0x00000068695f7209 */ /* 0x000fe40007810000 */
[----:B------:R-:W-:-:S02]  /*7dc0*/  ISETP.GT.AND P4, PT, R20, 0x71, PT ;  /* 0x000000711400780c */ /* 0x000fc40003f84270 */
[----:B------:R-:W-:Y:S01]  /*7dd0*/  FSEL R109, R82, -INF , P3 ;  /* 0xff800000526d7808 */ /* 0x000fe20001800000 */
[----:B------:R-:W-:Y:S01]  /*7de0*/  MUFU.EX2 R113, R113 ;  /* 0x0000007100717308 */ /* 0x000fe20000000800 */
[----:B------:R-:W-:Y:S02]  /*7df0*/  FMNMX.FTZ R82, R94, R95, !PT ;  /* 0x0000005f5e527209 */ /* 0x000fe40007810000 */
[----:B------:R-:W-:Y:S02]  /*7e00*/  FSEL R104, R83, -INF , P4 ;  /* 0xff80000053687808 */ /* 0x000fe40002000000 */
[----:B------:R-:W-:Y:S02]  /*7e10*/  ISETP.GT.AND P5, PT, R20, 0x78, PT ;  /* 0x000000781400780c */ /* 0x000fe40003fa4270 */
[----:B------:R-:W-:Y:S01]  /*7e20*/  FMNMX.FTZ R83, R109, R82, !PT ;  /* 0x000000526d537209 */ /* 0x000fe20007810000 */
[----:B------:R-:W-:Y:S01]  /*7e30*/  FFMA.FTZ R82, R96, R0, -R10 ;  /* 0x0000000060527223 */ /* 0x000fe2000001080a */
[----:B------:R-:W-:Y:S01]  /*7e40*/  ISETP.GT.AND P3, PT, R20, 0x79, PT ;  /* 0x000000791400780c */ /* 0x000fe20003f64270 */
[----:B------:R1:W-:Y:S01]  /*7e50*/  MUFU.EX2 R95, R108 ;  /* 0x0000006c005f7308 */ /* 0x0003e20000000800 */
[----:B------:R-:W-:-:S02]  /*7e60*/  FSEL R86, R86, -INF , P5 ;  /* 0xff80000056567808 */ /* 0x000fc40002800000 */
[----:B------:R-:W-:Y:S02]  /*7e70*/  FMNMX.FTZ R83, R104, R83, !PT ;  /* 0x0000005368537209 */ /* 0x000fe40007810000 */
[----:B------:R-:W-:Y:S01]  /*7e80*/  FSEL R96, R87, -INF , P3 ;  /* 0xff80000057607808 */ /* 0x000fe20001800000 */
[----:B------:R-:W-:Y:S01]  /*7e90*/  FFMA.FTZ R87, R97, R0, -R10 ;  /* 0x0000000061577223 */ /* 0x000fe2000001080a */
[----:B------:R-:W-:Y:S01]  /*7ea0*/  ISETP.GT.AND P3, PT, R20, 0x80, PT ;  /* 0x000000801400780c */ /* 0x000fe20003f64270 */
[----:B------:R-:W-:Y:S01]  /*7eb0*/  MUFU.EX2 R106, R106 ;  /* 0x0000006a006a7308 */ /* 0x000fe20000000800 */
[----:B------:R-:W-:Y:S02]  /*7ec0*/  FMNMX.FTZ R83, R86, R83, !PT ;  /* 0x0000005356537209 */ /* 0x000fe40007810000 */
[----:B------:R-:W-:Y:S02]  /*7ed0*/  ISETP.GT.AND P4, PT, R20, 0x81, PT ;  /* 0x000000811400780c */ /* 0x000fe40003f84270 */
[----:B------:R-:W-:-:S02]  /*7ee0*/  FSEL R97, R74, -INF , P3 ;  /* 0xff8000004a617808 */ /* 0x000fc40001800000 */
[----:B------:R-:W-:Y:S01]  /*7ef0*/  FMNMX.FTZ R74, R96, R83, !PT ;  /* 0x00000053604a7209 */ /* 0x000fe20007810000 */
[----:B------:R-:W-:Y:S01]  /*7f00*/  MUFU.EX2 R107, R107 ;  /* 0x0000006b006b7308 */ /* 0x000fe20000000800 */
[----:B-1----:R-:W-:Y:S02]  /*7f10*/  FSEL R108, R75, -INF , P4 ;  /* 0xff8000004b6c7808 */ /* 0x002fe40002000000 */
[----:B------:R-:W-:Y:S02]  /*7f20*/  ISETP.GT.AND P5, PT, R20, 0x88, PT ;  /* 0x000000881400780c */ /* 0x000fe40003fa4270 */
[----:B------:R-:W-:Y:S01]  /*7f30*/  FMNMX.FTZ R75, R97, R74, !PT ;  /* 0x0000004a614b7209 */ /* 0x000fe20007810000 */
        /* <DEDUP_REMOVED lines=8> */
[----:B------:R-:W-:Y:S01]  /*7fc0*/  FFMA.FTZ R79, R89, R0, -R10 ;  /* 0x00000000594f7223 */ /* 0x000fe2000001080a */
[----:B------:R-:W-:Y:S01]  /*7fd0*/  FMNMX.FTZ R75, R128, R75, !PT ;  /* 0x0000004b804b7209 */ /* 0x000fe20007810000 */
[----:B------:R1:W-:Y:S01]  /*7fe0*/  MUFU.EX2 R83, R87 ;  /* 0x0000005700537308 */ /* 0x0003e20000000800 */
[----:B------:R-:W-:-:S02]  /*7ff0*/  FSEL R89, R5, RZ, P2 ;  /* 0x000000ff05597208 */ /* 0x000fc40001000000 */
[----:B------:R-:W-:-:S03]  /*8000*/  FMNMX.FTZ R100, R130, R75, !PT ;  /* 0x0000004b82647209 */ /* 0x000fc60007810000 */
[----:B------:R-:W-:Y:S02]  /*8010*/  FADD.FTZ R89, -R89, R8 ;  /* 0x0000000859597221 */ /* 0x000fe40000010100 */
[----:B------:R-:W2:Y:S01]  /*8020*/  SHFL.BFLY PT, R101, R100, 0x2, 0x1f ;  /* 0x0c401f0064657f89 */ /* 0x000ea200000e0000 */
[----:B------:R3:W-:Y:S01]  /*8030*/  MUFU.EX2 R75, R132 ;  /* 0x00000084004b7308 */ /* 0x0007e20000000800 */
[-CC-:B-1----:R-:W-:Y:S01]  /*8040*/  FFMA.FTZ R87, R93, R0.reuse, -R10.reuse ;  /* 0x000000005d577223 */ /* 0x182fe2000001080a */
[-CC-:B------:R-:W-:Y:S01]  /*8050*/  FFMA.FTZ R93, R73, R0.reuse, -R10.reuse ;  /* 0x00000000495d7223 */ /* 0x180fe2000001080a */
[----:B------:R-:W-:Y:S01]  /*8060*/  FFMA.FTZ R73, R76, R0, -R10 ;  /* 0x000000004c497223 */ /* 0x000fe2000001080a */
[----:B------:R-:W-:-:S04]  /*8070*/  IMAD.U32 R10, RZ, RZ, UR46 ;  /* 0x0000002eff0a7e24 */ /* 0x000fc8000f8e00ff */
[----:B------:R-:W-:Y:S01]  /*8080*/  MUFU.EX2 R98, R98 ;  /* 0x0000006200627308 */ /* 0x000fe20000000800 */
[----:B------:R-:W-:-:S05]  /*8090*/  @!P1 LEA R10, R10, UR47, 0x3 ;  /* 0x0000002f0a0a9c11 */ /* 0x000fca000f8e18ff */
[----:B------:R-:W-:Y:S02]  /*80a0*/  @!P1 VIADD R10, R10, 0x31c40 ;  /* 0x00031c400a0a9836 */ /* 0x000fe40000000000 */
[----:B------:R-:W-:Y:S03]  /*80b0*/  MUFU.EX2 R99, R99 ;  /* 0x0000006300637308 */ /* 0x000fe60000000800 */
[----:B------:R-:W-:Y:S01]  /*80c0*/  @!P1 PRMT R10, RZ, 0x654, R10 ;  /* 0x00000654ff0a9816 */ /* 0x000fe2000000000a */
[----:B------:R-:W-:Y:S02]  /*80d0*/  WARPGROUP.DEPBAR.LE gsb0, 0x0 ;  /* 0x00008000000079c5 */ /* 0x000fe40000010000 */
[----:B------:R-:W-:Y:S01]  /*80e0*/  WARPGROUP.ARRIVE ;  /* 0x00000000000079c5 */ /* 0x000fe20000000000 */
[----:B--2---:R-:W-:Y:S01]  /*80f0*/  FMNMX.FTZ R101, R100, R101, !PT ;  /* 0x0000006564657209 */ /* 0x004fe20007810000 */
[----:B------:R-:W-:Y:S01]  /*8100*/  FMUL.FTZ R100, R89, R0 ;  /* 0x0000000059647220 */ /* 0x000fe20000410000 */
[----:B------:R-:W-:Y:S03]  /*8110*/  MUFU.EX2 R90, R90 ;  /* 0x0000005a005a7308 */ /* 0x000fe60000000800 */
[----:B------:R-:W-:Y:S01]  /*8120*/  HGMMA.64x96x16.F32.BF16 R24, gdesc[UR28].tnspB, R24, gsb0 ;  /* 0x416000001c1879f0 */ /* 0x000fe20008001818 */
[----:B------:R-:W-:Y:S01]  /*8130*/  UIADD3 UR28, UR6, 0x900, URZ ;  /* 0x00000900061c7890 */ /* 0x000fe2000fffe03f */
[----:B------:R-:W1:Y:S01]  /*8140*/  SHFL.BFLY PT, R88, R101, 0x1, 0x1f ;  /* 0x0c201f0065587f89 */ /* 0x000e6200000e0000 */
[----:B------:R-:W-:Y:S01]  /*8150*/  UIADD3 UR30, UR7, 0x180, URZ ;  /* 0x00000180071e7890 */ /* 0x000fe2000fffe03f */
[----:B------:R-:W-:Y:S01]  /*8160*/  UMOV UR29, 0xc0000010 ;  /* 0xc0000010001d7882 */ /* 0x000fe20000000000 */
[----:B------:R-:W-:Y:S01]  /*8170*/  UMOV UR31, 0x80000020 ;  /* 0x80000020001f7882 */ /* 0x000fe20000000000 */
[----:B------:R-:W2:Y:S08]  /*8180*/  MUFU.EX2 R100, R100 ;  /* 0x0000006400647308 */ /* 0x000eb00000000800 */
[----:B------:R-:W-:Y:S08]  /*8190*/  MUFU.EX2 R82, R82 ;  /* 0x0000005200527308 */ /* 0x000ff00000000800 */
[----:B------:R-:W-:Y:S01]  /*81a0*/  MUFU.EX2 R20, R20 ;  /* 0x0000001400147308 */ /* 0x000fe20000000800 */
[----:B-1----:R-:W-:-:S04]  /*81b0*/  FMNMX.FTZ R137, R101, R88, !PT ;  /* 0x0000005865897209 */ /* 0x002fc80007810000 */
[C---:B------:R-:W-:Y:S01]  /*81c0*/  FSETP.NEU.FTZ.AND P2, PT, R137.reuse, -INF , PT ;  /* 0xff8000008900780b */ /* 0x040fe20003f5d000 */
[C---:B------:R-:W-:Y:S02]  /*81d0*/  FMUL.FTZ R77, R137.reuse, R0 ;  /* 0x00000000894d7220 */ /* 0x040fe40000410000 */
[----:B------:R-:W-:Y:S01]  /*81e0*/  MUFU.EX2 R74, R74 ;  /* 0x0000004a004a7308 */ /* 0x000fe20000000800 */
[----:B------:R-:W-:Y:S02]  /*81f0*/  FSEL R8, R137, RZ, P2 ;  /* 0x000000ff89087208 */ /* 0x000fe40001000000 */
[----:B------:R-:W-:Y:S02]  /*8200*/  FSEL R77, R77, RZ, P2 ;  /* 0x000000ff4d4d7208 */ /* 0x000fe40001000000 */
[----:B------:R-:W-:-:S03]  /*8210*/  ISETP.GE.U32.AND P2, PT, R2, 0x180, PT ;  /* 0x000001800200780c */ /* 0x000fc60003f46070 */
[----:B------:R-:W-:Y:S01]  /*8220*/  MUFU.EX2 R79, R79 ;  /* 0x0000004f004f7308 */ /* 0x000fe20000000800 */
[-C--:B------:R-:W-:Y:S01]  /*8230*/  FFMA.FTZ R136, R127, R0.reuse, -R77 ;  /* 0x000000007f887223 */ /* 0x080fe2000001084d */
[----:B------:R-:W-:Y:S01]  /*8240*/  FADD.FTZ R127, -R8, R7 ;  /* 0x00000007087f7221 */ /* 0x000fe20000010100 */
[-CC-:B------:R-:W-:Y:S01]  /*8250*/  FFMA.FTZ R7, R110, R0.reuse, -R77.reuse ;  /* 0x000000006e077223 */ /* 0x180fe2000001084d */
[-CC-:B------:R-:W-:Y:S01]  /*8260*/  FFMA.FTZ R89, R138, R0.reuse, -R77.reuse ;  /* 0x000000008a597223 */ /* 0x180fe2000001084d */
[-CC-:B---3--:R-:W-:Y:S01]  /*8270*/  FFMA.FTZ R132, R139, R0.reuse, -R77.reuse ;  /* 0x000000008b847223 */ /* 0x188fe2000001084d */
[-C--:B------:R-:W-:Y:S01]  /*8280*/  FMUL.FTZ R110, R127, R0.reuse ;  /* 0x000000007f6e7220 */ /* 0x080fe20000410000 */
[----:B------:R-:W-:Y:S02]  /*8290*/  IMAD.U32 R127, RZ, RZ, UR41 ;  /* 0x00000029ff7f7e24 */ /* 0x000fe4000f8e00ff */
[-CC-:B------:R-:W-:Y:S01]  /*82a0*/  FFMA.FTZ R15, R15, R0.reuse, -R77.reuse ;  /* 0x000000000f0f7223 */ /* 0x180fe2000001084d */
[-CC-:B------:R-:W-:Y:S01]  /*82b0*/  FFMA.FTZ R101, R124, R0.reuse, -R77.reuse ;  /* 0x000000007c657223 */ /* 0x180fe2000001084d */
[----:B------:R-:W-:Y:S01]  /*82c0*/  MUFU.EX2 R89, R89 ;  /* 0x0000005900597308 */ /* 0x000fe20000000800 */
[----:B------:R-:W-:Y:S01]  /*82d0*/  FFMA.FTZ R124, R111, R0, -R77 ;  /* 0x000000006f7c7223 */ /* 0x000fe2000001084d */
[----:B------:R-:W-:-:S02]  /*82e0*/  VIADD R8, R16, 0x9 ;  /* 0x0000000910087836 */ /* 0x000fc40000000000 */
[----:B--2---:R-:W-:Y:S01]  /*82f0*/  FFMA.FTZ R111, R100, R4, R11 ;  /* 0x00000004646f7223 */ /* 0x004fe2000001000b */
[-CC-:B------:R-:W-:Y:S01]  /*8300*/  FFMA.FTZ R138, R143, R0.reuse, -R77.reuse ;  /* 0x000000008f8a7223 */ /* 0x180fe2000001084d */
[----:B------:R-:W-:Y:S01]  /*8310*/  @!P1 LEA R4, R127, UR47, 0x3 ;  /* 0x0000002f7f049c11 */ /* 0x000fe2000f8e18ff */
[-C--:B------:R-:W-:Y:S01]  /*8320*/  FFMA.FTZ R134, R21, R0.reuse, -R77 ;  /* 0x0000000015867223 */ /* 0x080fe2000001084d */
[----:B------:R-:W-:Y:S01]  /*8330*/  SEL R8, R8, 0x9, !P2 ;  /* 0x0000000908087807 */ /* 0x000fe20005000000 */
[----:B------:R-:W1:Y:S01]  /*8340*/  MUFU.EX2 R110, R110 ;  /* 0x0000006e006e7308 */ /* 0x000e620000000800 */
[----:B------:R-:W-:Y:S01]  /*8350*/  FADD.FTZ R152, R12, R111 ;  /* 0x0000006f0c987221 */ /* 0x000fe20000010000 */
[----:B------:R-:W-:Y:S02]  /*8360*/  @!P1 VIADD R111, R4, 0x31c60 ;  /* 0x00031c60046f9836 */ /* 0x000fe40000000000 */
[-CC-:B------:R-:W-:Y:S01]  /*8370*/  FFMA.FTZ R131, R131, R0.reuse, -R77.reuse ;  /* 0x0000000083837223 */ /* 0x180fe2000001084d */
[-CC-:B------:R-:W-:Y:S01]  /*8380*/  FFMA.FTZ R129, R129, R0.reuse, -R77.reuse ;  /* 0x0000000081817223 */ /* 0x180fe2000001084d */
[----:B------:R-:W-:Y:S01]  /*8390*/  FADD.FTZ R127, R13, R152 ;  /* 0x000000980d7f7221 */ /* 0x000fe20000010000 */
[-CC-:B------:R-:W-:Y:S01]  /*83a0*/  FFMA.FTZ R142, R135, R0.reuse, -R77.reuse ;  /* 0x00000000878e7223 */ /* 0x180fe2000001084d */
[----:B------:R-:W-:Y:S01]  /*83b0*/  F2FP.BF16.F32.PACK_AB R12, R12, R11 ;  /* 0x0000000b0c0c723e */ /* 0x000fe200000010ff */
[----:B------:R-:W2:Y:S01]  /*83c0*/  MUFU.EX2 R132, R132 ;  /* 0x0000008400847308 */ /* 0x000ea20000000800 */
[-CC-:B------:R-:W-:Y:S01]  /*83d0*/  FFMA.FTZ R21, R141, R0.reuse, -R77.reuse ;  /* 0x000000008d157223 */ /* 0x180fe2000001084d */
[-CC-:B------:R-:W-:Y:S01]  /*83e0*/  FFMA.FTZ R88, R123, R0.reuse, -R77.reuse ;  /* 0x000000007b587223 */ /* 0x180fe2000001084d */
[-CC-:B------:R-:W-:Y:S01]  /*83f0*/  FFMA.FTZ R123, R149, R0.reuse, -R77.reuse ;  /* 0x00000000957b7223 */ /* 0x180fe2000001084d */
[-CC-:B------:R-:W-:Y:S01]  /*8400*/  FFMA.FTZ R125, R125, R0.reuse, -R77.reuse ;  /* 0x000000007d7d7223 */ /* 0x180fe2000001084d */
[-CC-:B------:R-:W-:Y:S01]  /*8410*/  FFMA.FTZ R140, R153, R0.reuse, -R77.reuse ;  /* 0x00000000998c7223 */ /* 0x180fe2000001084d */
[-CC-:B------:R-:W-:Y:S01]  /*8420*/  FFMA.FTZ R118, R118, R0.reuse, -R77.reuse ;  /* 0x0000000076767223 */ /* 0x180fe2000001084d */
[-CC-:B------:R-:W-:Y:S01]  /*8430*/  FFMA.FTZ R119, R119, R0.reuse, -R77.reuse ;  /* 0x0000000077777223 */ /* 0x180fe2000001084d */
[----:B------:R-:W3:Y:S01]  /*8440*/  MUFU.EX2 R15, R15 ;  /* 0x0000000f000f7308 */ /* 0x000ee20000000800 */
[-CC-:B------:R-:W-:Y:S01]  /*8450*/  FFMA.FTZ R76, R155, R0.reuse, -R77.reuse ;  /* 0x000000009b4c7223 */ /* 0x180fe2000001084d */
[-CC-:B------:R-:W-:Y:S01]  /*8460*/  FFMA.FTZ R4, R157, R0.reuse, -R77.reuse ;  /* 0x000000009d047223 */ /* 0x180fe2000001084d */
[-CC-:B------:R-:W-:Y:S01]  /*8470*/  FFMA.FTZ R102, R102, R0.reuse, -R77.reuse ;  /* 0x0000000066667223 */ /* 0x180fe2000001084d */
[-CC-:B------:R-:W-:Y:S01]  /*8480*/  FFMA.FTZ R103, R103, R0.reuse, -R77.reuse ;  /* 0x0000000067677223 */ /* 0x180fe2000001084d */
[-CC-:B------:R-:W-:Y:S01]  /*8490*/  FFMA.FTZ R96, R96, R0.reuse, -R77.reuse ;  /* 0x0000000060607223 */ /* 0x180fe2000001084d */
[-CC-:B------:R-:W-:Y:S01]  /*84a0*/  FFMA.FTZ R108, R108, R0.reuse, -R77.reuse ;  /* 0x000000006c6c7223 */ /* 0x180fe2000001084d */
[-CC-:B------:R-:W-:Y:S01]  /*84b0*/  FFMA.FTZ R128, R128, R0.reuse, -R77.reuse ;  /* 0x0000000080807223 */ /* 0x180fe2000001084d */
[----:B------:R-:W4:Y:S01]  /*84c0*/  MUFU.EX2 R138, R138 ;  /* 0x0000008a008a7308 */ /* 0x000f220000000800 */
[----:B------:R-:W-:Y:S01]  /*84d0*/  FFMA.FTZ R130, R130, R0, -R77 ;  /* 0x0000000082827223 */ /* 0x000fe2000001084d */
[----:B------:R-:W-:Y:S01]  /*84e0*/  ISETP.LT.AND P2, PT, R6, UR45, PT ;  /* 0x0000002d06007c0c */ /* 0x000fe2000bf41270 */
[----:B------:R-:W-:-:S05]  /*84f0*/  UMOV UR41, UR46 ;  /* 0x0000002e00297c82 */ /* 0x000fca0008000000 */
[----:B------:R-:W5:Y:S08]  /*8500*/  MUFU.EX2 R134, R134 ;  /* 0x0000008600867308 */ /* 0x000f700000000800 */
[----:B------:R-:W5:Y:S01]  /*8510*/  MUFU.EX2 R131, R131 ;  /* 0x0000008300837308 */ /* 0x000f620000000800 */
[----:B------:R-:W-:Y:S02]  /*8520*/  WARPGROUP.DEPBAR.LE gsb0, 0x0 ;  /* 0x00008000000079c5 */ /* 0x000fe40000010000 */
[----:B------:R-:W-:-:S05]  /*8530*/  WARPGROUP.ARRIVE ;  /* 0x00000000000079c5 */ /* 0x000fca0000000000 */
[----:B------:R-:W5:Y:S01]  /*8540*/  MUFU.EX2 R129, R129 ;  /* 0x0000008100817308 */ /* 0x000f620000000800 */
[----:B------:R-:W-:Y:S01]  /*8550*/  HGMMA.64x96x16.F32.BF16 R24, gdesc[UR28].tnspB, R24, gsb0 ;  /* 0x416000001c1879f0 */ /* 0x000fe20008001818 */
[----:B------:R-:W-:Y:S02]  /*8560*/  UIADD3 UR28, UR6, 0xa80, URZ ;  /* 0x00000a80061c7890 */ /* 0x000fe4000fffe03f */
[----:B------:R-:W-:-:S04]  /*8570*/  UIADD3 UR30, UR7, 0x1c0, URZ ;  /* 0x000001c0071e7890 */ /* 0x000fc8000fffe03f */
        /* <DEDUP_REMOVED lines=21> */
[----:B------:R-:W-:Y:S01]  /*86d0*/  R2UR UR7, R148 ;  /* 0x00000000940772ca */ /* 0x000fe200000e0000 */
[----:B------:R-:W-:Y:S01]  /*86e0*/  UMOV UR29, 0xc0000010 ;  /* 0xc0000010001d7882 */ /* 0x000fe20000000000 */
[----:B------:R-:W-:Y:S01]  /*86f0*/  UMOV UR31, 0x80000020 ;  /* 0x80000020001f7882 */ /* 0x000fe20000000000 */
[----:B------:R-:W-:Y:S01]  /*8700*/  MUFU.EX2 R102, R102 ;  /* 0x0000006600667308 */ /* 0x000fe20000000800 */
[----:B------:R-:W-:-:S07]  /*8710*/  UIADD3 UR6, UR45, -0x1, URZ ;  /* 0xffffffff2d067890 */ /* 0x000fce000fffe03f */
[----:B------:R-:W-:Y:S01]  /*8720*/  MUFU.EX2 R78, R78 ;  /* 0x0000004e004e7308 */ /* 0x000fe20000000800 */
[----:B------:R-:W-:-:S07]  /*8730*/  UMOV UR45, UR6 ;  /* 0x00000006002d7c82 */ /* 0x000fce0008000000 */
        /* <DEDUP_REMOVED lines=13> */
[----:B------:R-:W-:Y:S07]  /*8810*/  HGMMA.64x96x16.F32.BF16 R24, gdesc[UR28].tnspB, R24, gsb0 ;  /* 0x416000001c1879f0 */ /* 0x000fee0008001818 */
[----:B------:R-:W-:Y:S08]  /*8820*/  MUFU.EX2 R108, R108 ;  /* 0x0000006c006c7308 */ /* 0x000ff00000000800 */
[----:B------:R-:W-:Y:S08]  /*8830*/  MUFU.EX2 R128, R128 ;  /* 0x0000008000807308 */ /* 0x000ff00000000800 */
[----:B------:R-:W-:Y:S01]  /*8840*/  MUFU.EX2 R130, R130 ;  /* 0x0000008200827308 */ /* 0x000fe20000000800 */
[----:B------:R-:W-:-:S02]  /*8850*/  WARPGROUP.DEPBAR.LE gsb0, 0x0 ;  /* 0x00008000000079c5 */ /* 0x000fc40000010000 */
[----:B------:R1:W-:Y:S06]  /*8860*/  BAR.ARV R8, 0x100 ;  /* 0x000400080000751d */ /* 0x0003ec0000002000 */
[----:B------:R2:W-:Y:S01]  /*8870*/  @!P1 SYNCS.ARRIVE.TRANS64.RED.A1T0 RZ, [R10+URZ], RZ ;  /* 0x000000ff0aff99a7 */ /* 0x0005e2000810043f */
[----:B------:R-:W-:Y:S01]  /*8880*/  FMUL.FTZ R24, R24, R100 ;  /* 0x0000006418187220 */ /* 0x000fe20000410000 */
[----:B-1----:R-:W-:Y:S01]  /*8890*/  @!P1 PRMT R8, RZ, 0x654, R111 ;  /* 0x00000654ff089816 */ /* 0x002fe2000000006f */
[----:B------:R-:W-:Y:S01]  /*88a0*/  FFMA.FTZ R111, R110, R3, R89 ;  /* 0x000000036e6f7223 */ /* 0x000fe20000010059 */
[----:B------:R-:W-:Y:S01]  /*88b0*/  FFMA.FTZ R3, R126, R0, -R77 ;  /* 0x000000007e037223 */ /* 0x000fe2000001084d */
[-C--:B------:R-:W-:Y:S01]  /*88c0*/  FMUL.FTZ R25, R25, R100.reuse ;  /* 0x0000006419197220 */ /* 0x080fe20000410000 */
[-C--:B------:R-:W-:Y:S01]  /*88d0*/  FMUL.FTZ R28, R28, R100.reuse ;  /* 0x000000641c1c7220 */ /* 0x080fe20000410000 */
[-C--:B------:R-:W-:Y:S01]  /*88e0*/  FMUL.FTZ R29, R29, R100.reuse ;  /* 0x000000641d1d7220 */ /* 0x080fe20000410000 */
[----:B------:R1:W-:Y:S01]  /*88f0*/  @!P1 SYNCS.ARRIVE.TRANS64.RED.A1T0 RZ, [R8+URZ], RZ ;  /* 0x000000ff08ff99a7 */ /* 0x0003e2000810043f */
[C---:B--2---:R-:W-:Y:S01]  /*8900*/  FADD.FTZ R10, R14.reuse, R127 ;  /* 0x0000007f0e0a7221 */ /* 0x044fe20000010000 */
[----:B------:R-:W-:Y:S01]  /*8910*/  F2FP.BF16.F32.PACK_AB R14, R14, R13 ;  /* 0x0000000d0e0e723e */ /* 0x000fe200000010ff */
[----:B------:R-:W2:Y:S01]  /*8920*/  MUFU.EX2 R3, R3 ;  /* 0x0000000300037308 */ /* 0x000ea20000000800 */
[----:B------:R-:W-:Y:S01]  /*8930*/  F2FP.BF16.F32.PACK_AB R13, R132, R89 ;  /* 0x00000059840d723e */ /* 0x000fe200000010ff */
[-C--:B------:R-:W-:Y:S01]  /*8940*/  FMUL.FTZ R32, R32, R100.reuse ;  /* 0x0000006420207220 */ /* 0x080fe20000410000 */
[-C--:B------:R-:W-:Y:S01]  /*8950*/  FMUL.FTZ R33, R33, R100.reuse ;  /* 0x0000006421217220 */ /* 0x080fe20000410000 */
[-C--:B------:R-:W-:Y:S01]  /*8960*/  FMUL.FTZ R36, R36, R100.reuse ;  /* 0x0000006424247220 */ /* 0x080fe20000410000 */
[----:B-1----:R-:W-:Y:S01]  /*8970*/  FADD.FTZ R8, R132, R111 ;  /* 0x0000006f84087221 */ /* 0x002fe20000010000 */
[----:B------:R-:W-:Y:S01]  /*8980*/  FADD.FTZ R111, R9, R10 ;  /* 0x0000000a096f7221 */ /* 0x000fe20000010000 */
[-C--:B------:R-:W-:Y:S01]  /*8990*/  FMUL.FTZ R37, R37, R100.reuse ;  /* 0x0000006425257220 */ /* 0x080fe20000410000 */
[-C--:B------:R-:W-:Y:S01]  /*89a0*/  FMUL.FTZ R40, R40, R100.reuse ;  /* 0x0000006428287220 */ /* 0x080fe20000410000 */
[----:B---3--:R-:W-:Y:S01]  /*89b0*/  FADD.FTZ R11, R15, R8 ;  /* 0x000000080f0b7221 */ /* 0x008fe20000010000 */
[C---:B------:R-:W-:Y:S01]  /*89c0*/  FADD.FTZ R111, R112.reuse, R111 ;  /* 0x0000006f706f7221 */ /* 0x040fe20000010000 */
[----:B------:R-:W-:Y:S01]  /*89d0*/  F2FP.BF16.F32.PACK_AB R8, R112, R9 ;  /* 0x000000097008723e */ /* 0x000fe200000010ff */
[----:B------:R-:W-:Y:S01]  /*89e0*/  FMUL.FTZ R41, R41, R100 ;  /* 0x0000006429297220 */ /* 0x000fe20000410000 */
[----:B----4-:R-:W-:Y:S01]  /*89f0*/  FADD.FTZ R11, R138, R11 ;  /* 0x0000000b8a0b7221 */ /* 0x010fe20000010000 */
[----:B------:R-:W-:Y:S01]  /*8a00*/  FADD.FTZ R10, R116, R111 ;  /* 0x0000006f740a7221 */ /* 0x000fe20000010000 */
[-CC-:B------:R-:W-:Y:S01]  /*8a10*/  FFMA.FTZ R111, R117, R0.reuse, -R77.reuse ;  /* 0x00000000756f7223 */ /* 0x180fe2000001084d */
[----:B------:R-:W-:Y:S01]  /*8a20*/  FFMA.FTZ R117, R94, R0, -R77 ;  /* 0x000000005e757223 */ /* 0x000fe2000001084d */
[----:B-----5:R-:W-:Y:S01]  /*8a30*/  FADD.FTZ R112, R134, R11 ;  /* 0x0000000b86707221 */ /* 0x020fe20000010000 */
[C---:B------:R-:W-:Y:S01]  /*8a40*/  FADD.FTZ R127, R133.reuse, R10 ;  /* 0x0000000a857f7221 */ /* 0x040fe20000010000 */
[----:B------:R-:W-:Y:S01]  /*8a50*/  F2FP.BF16.F32.PACK_AB R10, R133, R116 ;  /* 0x00000074850a723e */ /* 0x000fe200000010ff */
[----:B------:R-:W-:Y:S01]  /*8a60*/  FMUL.FTZ R44, R44, R100 ;  /* 0x000000642c2c7220 */ /* 0x000fe20000410000 */
[----:B------:R-:W-:Y:S01]  /*8a70*/  FADD.FTZ R112, R131, R112 ;  /* 0x0000007083707221 */ /* 0x000fe20000010000 */
[----:B------:R-:W-:Y:S01]  /*8a80*/  FADD.FTZ R116, R120, R127 ;  /* 0x0000007f78747221 */ /* 0x000fe20000010000 */
[----:B------:R-:W-:Y:S01]  /*8a90*/  F2FP.BF16.F32.PACK_AB R15, R138, R15 ;  /* 0x0000000f8a0f723e */ /* 0x000fe200000010ff */
[----:B------:R-:W1:Y:S01]  /*8aa0*/  MUFU.EX2 R111, R111 ;  /* 0x0000006f006f7308 */ /* 0x000e620000000800 */
[----:B------:R-:W-:Y:S01]  /*8ab0*/  FADD.FTZ R11, R129, R112 ;  /* 0x00000070810b7221 */ /* 0x000fe20000010000 */
[-CC-:B------:R-:W-:Y:S01]  /*8ac0*/  FFMA.FTZ R112, R91, R0.reuse, -R77.reuse ;  /* 0x000000005b707223 */ /* 0x180fe2000001084d */
[----:B------:R-:W-:Y:S01]  /*8ad0*/  FADD.FTZ R91, R121, R116 ;  /* 0x00000074795b7221 */ /* 0x000fe20000010000 */
[-C--:B------:R-:W-:Y:S01]  /*8ae0*/  FFMA.FTZ R116, R105, R0.reuse, -R77 ;  /* 0x0000000069747223 */ /* 0x080fe2000001084d */
[----:B------:R-:W-:Y:S01]  /*8af0*/  FADD.FTZ R126, R142, R11 ;  /* 0x0000000b8e7e7221 */ /* 0x000fe20000010000 */
[-C--:B------:R-:W-:Y:S01]  /*8b00*/  FFMA.FTZ R105, R109, R0.reuse, -R77 ;  /* 0x000000006d697223 */ /* 0x080fe2000001084d */
[----:B------:R-:W-:Y:S01]  /*8b10*/  FADD.FTZ R132, R122, R91 ;  /* 0x0000005b7a847221 */ /* 0x000fe20000010000 */
[----:B------:R-:W-:Y:S01]  /*8b20*/  FFMA.FTZ R91, R104, R0, -R77 ;  /* 0x00000000685b7223 */ /* 0x000fe2000001084d */
[----:B------:R-:W-:Y:S01]  /*8b30*/  FADD.FTZ R89, R21, R126 ;  /* 0x0000007e15597221 */ /* 0x000fe20000010000 */
[----:B------:R-:W-:Y:S01]  /*8b40*/  F2FP.BF16.F32.PACK_AB R11, R142, R129 ;  /* 0x000000818e0b723e */ /* 0x000fe200000010ff */
[----:B------:R3:W4:Y:S01]  /*8b50*/  MUFU.EX2 R94, R112 ;  /* 0x00000070005e7308 */ /* 0x0007220000000800 */
[----:B------:R-:W-:Y:S01]  /*8b60*/  F2FP.BF16.F32.PACK_AB R9, R131, R134 ;  /* 0x000000868309723e */ /* 0x000fe200000010ff */
[----:B------:R-:W-:Y:S01]  /*8b70*/  FADD.FTZ R126, R88, R89 ;  /* 0x00000059587e7221 */ /* 0x000fe20000010000 */
[----:B------:R-:W-:Y:S01]  /*8b80*/  FADD.FTZ R89, R115, R132 ;  /* 0x0000008473597221 */ /* 0x000fe20000010000 */
[----:B------:R5:W-:Y:S01]  /*8b90*/  STSM.16.M88.4 [R22+0x24300], R12 ;  /* 0x0243000c16007844 */ /* 0x000be20000000200 */
[----:B------:R-:W-:Y:S01]  /*8ba0*/  F2FP.BF16.F32.PACK_AB R120, R121, R120 ;  /* 0x000000787978723e */ /* 0x000fe200000010ff */
[----:B------:R-:W-:Y:S01]  /*8bb0*/  FADD.FTZ R109, R123, R126 ;  /* 0x0000007e7b6d7221 */ /* 0x000fe20000010000 */
[----:B------:R-:W-:Y:S01]  /*8bc0*/  FADD.FTZ R126, R114, R89 ;  /* 0x00000059727e7221 */ /* 0x000fe20000010000 */
[-C--:B------:R-:W-:Y:S01]  /*8bd0*/  FFMA.FTZ R89, R86, R0.reuse, -R77 ;  /* 0x0000000056597223 */ /* 0x080fe2000001084d */
[----:B------:R2:W-:Y:S01]  /*8be0*/  STSM.16.M88.4 [R22+0x25b00], R8 ;  /* 0x025b000816007844 */ /* 0x0005e20000000200 */
[----:B------:R-:W-:Y:S01]  /*8bf0*/  FADD.FTZ R104, R136, R109 ;  /* 0x0000006d88687221 */ /* 0x000fe20000010000 */
[----:B------:R-:W-:Y:S01]  /*8c00*/  FADD.FTZ R127, R113, R126 ;  /* 0x0000007e717f7221 */ /* 0x000fe20000010000 */
[----:B------:R-:W-:Y:S01]  /*8c10*/  FFMA.FTZ R109, R97, R0, -R77 ;  /* 0x00000000616d7223 */ /* 0x000fe2000001084d */
[----:B------:R1:W4:Y:S01]  /*8c20*/  MUFU.EX2 R86, R116 ;  /* 0x0000007400567308 */ /* 0x0003220000000800 */
[----:B------:R-:W-:Y:S01]  /*8c30*/  FADD.FTZ R97, R125, R104 ;  /* 0x000000687d617221 */ /* 0x000fe20000010000 */
[----:B------:R-:W-:Y:S01]  /*8c40*/  FADD.FTZ R104, R106, R127 ;  /* 0x0000007f6a687221 */ /* 0x000fe20000010000 */
[----:B------:R-:W-:Y:S01]  /*8c50*/  F2FP.BF16.F32.PACK_AB R121, R88, R21 ;  /* 0x000000155879723e */ /* 0x000fe200000010ff */
[----:B------:R-:W-:Y:S01]  /*8c60*/  FMUL.FTZ R45, R45, R100 ;  /* 0x000000642d2d7220 */ /* 0x000fe20000410000 */
[----:B------:R-:W-:Y:S01]  /*8c70*/  FADD.FTZ R127, R140, R97 ;  /* 0x000000618c7f7221 */ /* 0x000fe20000010000 */
[----:B------:R-:W-:Y:S01]  /*8c80*/  FADD.FTZ R129, R107, R104 ;  /* 0x000000686b817221 */ /* 0x000fe20000010000 */
[----:B------:R-:W-:Y:S01]  /*8c90*/  F2FP.BF16.F32.PACK_AB R88, R99, R98 ;  /* 0x000000626358723e */ /* 0x000fe200000010ff */
[----:B------:R-:W4:Y:S01]  /*8ca0*/  MUFU.EX2 R97, R117 ;  /* 0x0000007500617308 */ /* 0x000f220000000800 */
[----:B------:R-:W-:Y:S01]  /*8cb0*/  FADD.FTZ R104, R118, R127 ;  /* 0x0000007f76687221 */ /* 0x000fe20000010000 */
[----:B---3--:R-:W-:Y:S01]  /*8cc0*/  FADD.FTZ R112, R98, R129 ;  /* 0x0000008162707221 */ /* 0x008fe20000010000 */
[----:B------:R-:W-:Y:S01]  /*8cd0*/  F2FP.BF16.F32.PACK_AB R122, R115, R122 ;  /* 0x0000007a737a723e */ /* 0x000fe200000010ff */
[----:B------:R-:W-:Y:S01]  /*8ce0*/  FMUL.FTZ R48, R48, R100 ;  /* 0x0000006430307220 */ /* 0x000fe20000410000 */
[----:B------:R-:W-:Y:S01]  /*8cf0*/  FADD.FTZ R77, R119, R104 ;  /* 0x00000068774d7221 */ /* 0x000fe20000010000 */
[----:B------:R-:W-:Y:S01]  /*8d00*/  FADD.FTZ R127, R99, R112 ;  /* 0x00000070637f7221 */ /* 0x000fe20000010000 */
[----:B------:R-:W-:Y:S01]  /*8d10*/  F2FP.BF16.F32.PACK_AB R106, R107, R106 ;  /* 0x0000006a6b6a723e */ /* 0x000fe200000010ff */
[----:B------:R3:W4:Y:S01]  /*8d20*/  MUFU.EX2 R112, R105 ;  /* 0x0000006900707308 */ /* 0x0007220000000800 */
[----:B-1----:R-:W-:Y:S01]  /*8d30*/  FADD.FTZ R116, R76, R77 ;  /* 0x0000004d4c747221 */ /* 0x002fe20000010000 */
[----:B------:R-:W-:Y:S01]  /*8d40*/  FADD.FTZ R126, R90, R127 ;  /* 0x0000007f5a7e7221 */ /* 0x000fe20000010000 */
[----:B------:R-:W-:Y:S01]  /*8d50*/  F2FP.BF16.F32.PACK_AB R123, R136, R123 ;  /* 0x0000007b887b723e */ /* 0x000fe200000010ff */
[----:B------:R-:W-:Y:S01]  /*8d60*/  FMUL.FTZ R49, R49, R100 ;  /* 0x0000006431317220 */ /* 0x000fe20000410000 */
[----:B------:R-:W-:Y:S01]  /*8d70*/  FADD.FTZ R116, R101, R116 ;  /* 0x0000007465747221 */ /* 0x000fe20000010000 */
[----:B-----5:R-:W-:Y:S01]  /*8d80*/  FADD.FTZ R15, R95, R126 ;  /* 0x0000007e5f0f7221 */ /* 0x020fe20000010000 */
[----:B------:R-:W-:Y:S01]  /*8d90*/  F2FP.BF16.F32.PACK_AB R104, R113, R114 ;  /* 0x000000727168723e */ /* 0x000fe200000010ff */
[----:B------:R1:W5:Y:S01]  /*8da0*/  MUFU.EX2 R13, R91 ;  /* 0x0000005b000d7308 */ /* 0x0003620000000800 */
[----:B--2---:R-:W-:Y:S01]  /*8db0*/  FADD.FTZ R9, R7, R116 ;  /* 0x0000007407097221 */ /* 0x004fe20000010000 */
[----:B------:R-:W-:Y:S01]  /*8dc0*/  FADD.FTZ R8, R82, R15 ;  /* 0x0000000f52087221 */ /* 0x000fe20000010000 */
[----:B---3--:R-:W-:Y:S01]  /*8dd0*/  F2FP.BF16.F32.PACK_AB R105, R140, R125 ;  /* 0x0000007d8c69723e */ /* 0x008fe200000010ff */
[----:B------:R-:W-:Y:S01]  /*8de0*/  STSM.16.M88.4 [R22+0x27300], R120 ;  /* 0x0273007816007844 */ /* 0x000fe20000000200 */
[----:B------:R-:W-:Y:S01]  /*8df0*/  FADD.FTZ R9, R124, R9 ;  /* 0x000000097c097221 */ /* 0x000fe20000010000 */
[----:B------:R-:W-:Y:S01]  /*8e00*/  FADD.FTZ R11, R83, R8 ;  /* 0x00000008530b7221 */ /* 0x000fe20000010000 */
[----:B------:R-:W-:Y:S01]  /*8e10*/  F2FP.BF16.F32.PACK_AB R107, R119, R118 ;  /* 0x00000076776b723e */ /* 0x000fe200000010ff */
[----:B------:R2:W3:Y:S01]  /*8e20*/  MUFU.EX2 R12, R89 ;  /* 0x00000059000c7308 */ /* 0x0004e20000000800 */
[----:B------:R-:W-:Y:S01]  /*8e30*/  FADD.FTZ R8, R4, R9 ;  /* 0x0000000904087221 */ /* 0x000fe20000010000 */
[----:B------:R-:W-:Y:S01]  /*8e40*/  FADD.FTZ R10, R20, R11 ;  /* 0x0000000b140a7221 */ /* 0x000fe20000010000 */
[----:B------:R-:W-:Y:S01]  /*8e50*/  F2FP.BF16.F32.PACK_AB R90, R95, R90 ;  /* 0x0000005a5f5a723e */ /* 0x000fe200000010ff */
[----:B------:R-:W-:Y:S01]  /*8e60*/  STSM.16.M88.4 [R22+0x28b00], R104 ;  /* 0x028b006816007844 */ /* 0x000fe20000000200 */
[----:B------:R-:W-:Y:S01]  /*8e70*/  FADD.FTZ R9, R3, R8 ;  /* 0x0000000803097221 */ /* 0x000fe20000010000 */
[----:B------:R-:W-:Y:S01]  /*8e80*/  FADD.FTZ R11, R75, R10 ;  /* 0x0000000a4b0b7221 */ /* 0x000fe20000010000 */
[----:B-1----:R-:W-:Y:S01]  /*8e90*/  F2FP.BF16.F32.PACK_AB R91, R124, R7 ;  /* 0x000000077c5b723e */ /* 0x002fe200000010ff */
[----:B------:R-:W1:Y:S01]  /*8ea0*/  MUFU.EX2 R98, R109 ;  /* 0x0000006d00627308 */ /* 0x000e620000000800 */
[----:B------:R-:W-:Y:S01]  /*8eb0*/  FADD.FTZ R8, R102, R9 ;  /* 0x0000000966087221 */ /* 0x000fe20000010000 */
[----:B------:R-:W-:Y:S01]  /*8ec0*/  FADD.FTZ R14, R74, R11 ;  /* 0x0000000b4a0e7221 */ /* 0x000fe20000010000 */
[----:B--2---:R-:W-:Y:S01]  /*8ed0*/  F2FP.BF16.F32.PACK_AB R89, R101, R76 ;  /* 0x0000004c6559723e */ /* 0x004fe200000010ff */
[----:B------:R-:W-:Y:S01]  /*8ee0*/  FMUL.FTZ R52, R52, R100 ;  /* 0x0000006434347220 */ /* 0x000fe20000410000 */
[----:B------:R-:W-:Y:S01]  /*8ef0*/  FADD.FTZ R10, R111, R8 ;  /* 0x000000086f0a7221 */ /* 0x000fe20000010000 */
[----:B------:R-:W-:Y:S01]  /*8f00*/  FADD.FTZ R11, R79, R14 ;  /* 0x0000000e4f0b7221 */ /* 0x000fe20000010000 */
[----:B------:R-:W-:Y:S01]  /*8f10*/  F2FP.BF16.F32.PACK_AB R8, R83, R82 ;  /* 0x000000525308723e */ /* 0x000fe200000010ff */
[----:B------:R-:W-:Y:S01]  /*8f20*/  STSM.16.M88.4 [R22+0x2a300], R88 ;  /* 0x02a3005816007844 */ /* 0x000fe20000000200 */
[----:B------:R-:W-:Y:S01]  /*8f30*/  FADD.FTZ R9, R103, R10 ;  /* 0x0000000a67097221 */ /* 0x000fe20000010000 */
[----:B------:R-:W-:Y:S01]  /*8f40*/  FADD.FTZ R14, R78, R11 ;  /* 0x0000000b4e0e7221 */ /* 0x000fe20000010000 */
[----:B------:R-:W-:Y:S01]  /*8f50*/  F2FP.BF16.F32.PACK_AB R10, R75, R20 ;  /* 0x000000144b0a723e */ /* 0x000fe200000010ff */
[----:B------:R-:W-:Y:S01]  /*8f60*/  FMUL.FTZ R53, R53, R100 ;  /* 0x0000006435357220 */ /* 0x000fe20000410000 */
[----:B----4-:R-:W-:Y:S01]  /*8f70*/  FADD.FTZ R9, R94, R9 ;  /* 0x000000095e097221 */ /* 0x010fe20000010000 */
[----:B------:R-:W-:Y:S01]  /*8f80*/  FADD.FTZ R11, R87, R14 ;  /* 0x0000000e570b7221 */ /* 0x000fe20000010000 */
[----:B------:R-:W-:Y:S01]  /*8f90*/  F2FP.BF16.F32.PACK_AB R76, R79, R74 ;  /* 0x0000004a4f4c723e */ /* 0x000fe200000010ff */
[----:B------:R-:W-:Y:S01]  /*8fa0*/  FMUL.FTZ R56, R56, R100 ;  /* 0x0000006438387220 */ /* 0x000fe20000410000 */
[----:B------:R-:W-:Y:S01]  /*8fb0*/  FADD.FTZ R14, R86, R9 ;  /* 0x00000009560e7221 */ /* 0x000fe20000010000 */
[----:B------:R-:W-:Y:S01]  /*8fc0*/  FADD.FTZ R20, R80, R11 ;  /* 0x0000000b50147221 */ /* 0x000fe20000010000 */
[----:B------:R-:W-:Y:S01]  /*8fd0*/  F2FP.BF16.F32.PACK_AB R9, R3, R4 ;  /* 0x000000040309723e */ /* 0x000fe200000010ff */
[----:B------:R-:W-:Y:S01]  /*8fe0*/  FMUL.FTZ R57, R57, R100 ;  /* 0x0000006439397220 */ /* 0x000fe20000410000 */
        /* <DEDUP_REMOVED lines=11> */
[C---:B-----5:R-:W-:Y:S01]  /*90a0*/  FADD.FTZ R3, R13.reuse, R4 ;  /* 0x000000040d037221 */ /* 0x060fe20000010000 */
[----:B------:R-:W-:Y:S01]  /*90b0*/  F2FP.BF16.F32.PACK_AB R81, R13, R112 ;  /* 0x000000700d51723e */ /* 0x000fe200000010ff */
[----:B------:R-:W-:Y:S01]  /*90c0*/  STSM.16.M88.4 [R22+0x2d300], R76 ;  /* 0x02d3004c16007844 */ /* 0x000fe20000000200 */
[----:B---3--:R-:W-:Y:S01]  /*90d0*/  F2FP.BF16.F32.PACK_AB R83, R96, R12 ;  /* 0x0000000c6053723e */ /* 0x008fe200000010ff */
[----:B------:R-:W-:Y:S01]  /*90e0*/  FADD.FTZ R3, R12, R3 ;  /* 0x000000030c037221 */ /* 0x000fe20000010000 */
[----:B------:R-:W-:Y:S01]  /*90f0*/  FADD.FTZ R7, R85, R14 ;  /* 0x0000000e55077221 */ /* 0x000fe20000010000 */
[-C--:B------:R-:W-:Y:S01]  /*9100*/  FMUL.FTZ R60, R60, R100.reuse ;  /* 0x000000643c3c7220 */ /* 0x080fe20000410000 */
[----:B------:R-:W-:Y:S01]  /*9110*/  FMUL.FTZ R61, R61, R100 ;  /* 0x000000643d3d7220 */ /* 0x000fe20000410000 */
[----:B------:R-:W-:Y:S01]  /*9120*/  STSM.16.M88.4 [R22+0x2eb00], R80 ;  /* 0x02eb005016007844 */ /* 0x000fe20000000200 */
[----:B------:R-:W-:Y:S01]  /*9130*/  FADD.FTZ R3, R96, R3 ;  /* 0x0000000360037221 */ /* 0x000fe20000010000 */
[C---:B--2---:R-:W-:Y:S01]  /*9140*/  F2FP.BF16.F32.PACK_AB R8, R93.reuse, R72 ;  /* 0x000000485d08723e */ /* 0x044fe200000010ff */
[----:B------:R-:W-:Y:S01]  /*9150*/  FADD.FTZ R4, R72, R7 ;  /* 0x0000000748047221 */ /* 0x000fe20000010000 */
[----:B-1----:R-:W-:Y:S01]  /*9160*/  F2FP.BF16.F32.PACK_AB R9, R108, R98 ;  /* 0x000000626c09723e */ /* 0x002fe200000010ff */
[----:B------:R-:W-:Y:S01]  /*9170*/  FADD.FTZ R3, R98, R3 ;  /* 0x0000000362037221 */ /* 0x000fe20000010000 */
[----:B------:R-:W-:Y:S01]  /*9180*/  F2FP.BF16.F32.PACK_AB R10, R92, R73 ;  /* 0x000000495c0a723e */ /* 0x000fe200000010ff */
[----:B------:R-:W-:Y:S01]  /*9190*/  FADD.FTZ R4, R93, R4 ;  /* 0x000000045d047221 */ /* 0x000fe20000010000 */
[----:B------:R-:W-:Y:S01]  /*91a0*/  F2FP.BF16.F32.PACK_AB R11, R130, R128 ;  /* 0x00000080820b723e */ /* 0x000fe200000010ff */
[----:B------:R-:W-:Y:S01]  /*91b0*/  FADD.FTZ R3, R108, R3 ;  /* 0x000000036c037221 */ /* 0x000fe20000010000 */
[-C--:B------:R-:W-:Y:S01]  /*91c0*/  FMUL.FTZ R64, R64, R100.reuse ;  /* 0x0000006440407220 */ /* 0x080fe20000410000 */
[----:B------:R-:W-:Y:S01]  /*91d0*/  FADD.FTZ R73, R73, R4 ;  /* 0x0000000449497221 */ /* 0x000fe20000010000 */
[-C--:B------:R-:W-:Y:S01]  /*91e0*/  FMUL.FTZ R65, R65, R100.reuse ;  /* 0x0000006441417220 */ /* 0x080fe20000410000 */
[----:B------:R1:W-:Y:S01]  /*91f0*/  STSM.16.M88.4 [R22+0x30300], R8 ;  /* 0x0303000816007844 */ /* 0x0003e20000000200 */
[----:B------:R-:W-:Y:S01]  /*9200*/  FADD.FTZ R3, R128, R3 ;  /* 0x0000000380037221 */ /* 0x000fe20000010000 */
        /* <DEDUP_REMOVED lines=8> */
[----:B------:R-:W-:Y:S01]  /*9290*/  FADD.FTZ R3, R130, R3 ;  /* 0x0000000382037221 */ /* 0x000fe20000010000 */
        /* <DEDUP_REMOVED lines=10> */
[----:B-1----:R-:W-:-:S02]  /*9340*/  IMAD.U32 R9, RZ, RZ, UR7 ;  /* 0x00000007ff097e24 */ /* 0x002fc4000f8e00ff */
        /* <DEDUP_REMOVED lines=18> */
[----:B------:R-:W-:Y:S05]  /*9470*/  @P2 BRA `(.L_x_1543) ;  /* 0xffffffbc00942947 */ /* 0x000fea000383ffff */
[----:B------:R-:W-:-:S05]  /*9480*/  UMOV UR45, UR6 ;  /* 0x00000006002d7c82 */ /* 0x000fca0008000000 */
.L_x_1534:
[----:B------:R-:W-:-:S13]  /*9490*/  ISETP.LE.AND P2, PT, RZ, UR45, PT ;  /* 0x0000002dff007c0c */ /* 0x000fda000bf43270 */
[----:B------:R-:W-:Y:S05]  /*94a0*/  @!P2 BRA `(.L_x_1544) ;  /* 0x0000003400e4a947 */ /* 0x000fea0003800000 */
[----:B------:R-:W-:Y:S01]  /*94b0*/  R2UR UR60, R148 ;  /* 0x00000000943c72ca */ /* 0x000fe200000e0000 */
[----:B------:R-:W-:Y:S01]  /*94c0*/  IMAD.MOV.U32 R9, RZ, RZ, R137 ;  /* 0x000000ffff097224 */ /* 0x000fe200078e0089 */
[----:B------:R-:W-:Y:S01]  /*94d0*/  UMOV UR41, UR46 ;  /* 0x0000002e00297c82 */ /* 0x000fe20008000000 */
[----:B------:R-:W-:-:S12]  /*94e0*/  IMAD.MOV.U32 R6, RZ, RZ, R5 ;  /* 0x000000ffff067224 */ /* 0x000fd800078e0005 */
.L_x_1553:
[----:B------:R-:W-:Y:S01]  /*94f0*/  R2UR UR7, R146 ;  /* 0x00000000920772ca */ /* 0x000fe200000e0000 */
[----:B------:R-:W-:-:S04]  /*9500*/  UIADD3 UR46, UR41, 0x1, URZ ;  /* 0x00000001292e7890 */ /* 0x000fc8000fffe03f */
[----:B------:R-:W-:-:S04]  /*9510*/  UISETP.NE.AND UP0, UPT, UR46, 0x2, UPT ;  /* 0x000000022e00788c */ /* 0x000fc8000bf05270 */
[----:B------:R-:W-:Y:S02]  /*9520*/  USEL UR6, URZ, 0x1, UP0 ;  /* 0x000000013f067887 */ /* 0x000fe40008000000 */
[----:B------:R-:W-:Y:S02]  /*9530*/  USEL UR46, UR46, URZ, UP0 ;  /* 0x0000003f2e2e7287 */ /* 0x000fe40008000000 */
[----:B------:R-:W-:Y:S01]  /*9540*/  ISETP.NE.AND P3, PT, RZ, UR7, PT ;  /* 0x00000007ff007c0c */ /* 0x000fe2000bf65270 */
[----:B------:R-:W-:-:S06]  /*9550*/  ULOP3.LUT UR6, UR60, UR6, URZ, 0x3c, !UPT ;  /* 0x000000063c067292 */ /* 0x000fcc000f8e3c3f */
[----:B------:R-:W-:-:S06]  /*9560*/  IMAD.U32 R148, RZ, RZ, UR6 ;  /* 0x00000006ff947e24 */ /* 0x000fcc000f8e00ff */
[----:B------:R-:W-:Y:S05]  /*9570*/  @P3 BRA `(.L_x_1545) ;  /* 0x0000000000303947 */ /* 0x000fea0003800000 */
[----:B------:R-:W-:Y:S05]  /*9580*/  @!P0 BRA `(.L_x_1546) ;  /* 0x0000000000048947 */ /* 0x000fea0003800000 */
[----:B------:R-:W-:Y:S01]  /*9590*/  BPT.TRAP 0x1 ;  /* 0x000000040000795c */ /* 0x000fe20000300000 */
.L_x_1546:
[----:B------:R-:W-:Y:S01]  /*95a0*/  R2UR UR7, R148 ;  /* 0x00000000940772ca */ /* 0x000fe200000e0000 */
[----:B------:R-:W-:-:S12]  /*95b0*/  ULEA UR6, UR46, UR47, 0x3 ;  /* 0x0000002f2e067291 */ /* 0x000fd8000f8e183f */
[----:B------:R-:W-:-:S05]  /*95c0*/  IMAD.U32 R0, RZ, RZ, UR7 ;  /* 0x00000007ff007e24 */ /* 0x000fca000f8e00ff */
[----:B------:R-:W-:-:S04]  /*95d0*/  SHF.L.U32 R0, R0, 0x1f, RZ ;  /* 0x0000001f00007819 */ /* 0x000fc800000006ff */
[----:B------:R1:W2:Y:S01]  /*95e0*/  SYNCS.PHASECHK.TRANS64.TRYWAIT P2, [UR6+0x31c30], R0 ;  /* 0x031c3000ff0075a7 */ /* 0x0002a20008040146 */
[----:B------:R-:W-:Y:S05]  /*95f0*/  @!P0 BRA `(.L_x_1547) ;  /* 0x0000000000048947 */ /* 0x000fea0003800000 */
[----:B------:R-:W-:Y:S01]  /*9600*/  BPT.TRAP 0x1 ;  /* 0x000000040000795c */ /* 0x000fe20000300000 */
.L_x_1547:
[----:B--2---:R-:W-:Y:S05]  /*9610*/  @P2 BRA `(.L_x_1545) ;  /* 0x0000000000082947 */ /* 0x004fea0003800000 */
[----:B------:R-:W2:Y:S02]  /*9620*/  SYNCS.PHASECHK.TRANS64.TRYWAIT P2, [UR6+0x31c30], R0 ;  /* 0x031c3000ff0075a7 */ /* 0x000ea40008040146 */
[----:B--2---:R-:W-:Y:S05]  /*9630*/  @!P2 BRA `(.L_x_1548) ;  /* 0x00000080006ca947 */ /* 0x004fea0003800000 */
.L_x_1545:
        /* <DEDUP_REMOVED lines=358> */
.L_x_1550:
[----:B------:R-:W-:Y:S01]  /*aca0*/  ULEA UR6, UR41, UR47, 0x3 ;  /* 0x0000002f29067291 */ /* 0x000fe2000f8e183f */
[----:B------:R-:W-:-:S05]  /*acb0*/  IMAD.U32 R0, RZ, RZ, UR60 ;  /* 0x0000003cff007e24 */ /* 0x000fca000f8e00ff */
[----:B------:R-:W-:-:S04]  /*acc0*/  SHF.L.U32 R0, R0, 0x1f, RZ ;  /* 0x0000001f00007819 */ /* 0x000fc800000006ff */
[----:B------:R1:W2:Y:S01]  /*acd0*/  SYNCS.PHASECHK.TRANS64.TRYWAIT P2, [UR6+0x31c50], R0 ;  /* 0x031c5000ff0075a7 */ /* 0x0002a20008040146 */
[----:B------:R-:W-:Y:S05]  /*ace0*/  @!P0 BRA `(.L_x_1551) ;  /* 0x0000000000048947 */ /* 0x000fea0003800000 */
[----:B------:R-:W-:Y:S01]  /*acf0*/  BPT.TRAP 0x1 ;  /* 0x000000040000795c */ /* 0x000fe20000300000 */
.L_x_1551:
[----:B--2---:R-:W-:Y:S05]  /*ad00*/  @P2 BRA `(.L_x_1549) ;  /* 0x0000000000082947 */ /* 0x004fea0003800000 */
[----:B------:R-:W2:Y:S02]  /*ad10*/  SYNCS.PHASECHK.TRANS64.TRYWAIT P2, [UR6+0x31c50], R0 ;  /* 0x031c5000ff0075a7 */ /* 0x000ea40008040146 */
[----:B--2---:R-:W-:Y:S05]  /*ad20*/  @!P2 BRA `(.L_x_1552) ;  /* 0x0000006800c8a947 */ /* 0x004fea0003800000 */
.L_x_1549:
[----:B------:R-:W-:Y:S01]  /*ad30*/  UIADD3 UR6, UR47, 0x200, URZ ;  /* 0x000002002f067890 */ /* 0x000fe2000fffe03f */
[----:B------:R-:W-:Y:S01]  /*ad40*/  R2UR UR10, R145 ;  /* 0x00000000910a72ca */ /* 0x000fe200000e0000 */
[----:B------:R-:W-:Y:S01]  /*ad50*/  WARPGROUP.ARRIVE ;  /* 0x00000000000079c5 */ /* 0x000fe20000000000 */
[----:B------:R-:W-:Y:S01]  /*ad60*/  UMOV UR29, 0xc0000010 ;  /* 0xc0000010001d7882 */ /* 0x000fe20000000000 */
[----:B------:R-:W-:Y:S01]  /*ad70*/  USHF.R.U32.HI UR6, URZ, 0x4, UR6 ;  /* 0x000000043f067899 */ /* 0x000fe20008011606 */
[----:B-12---:R-:W-:Y:S01]  /*ad80*/  FMNMX.FTZ R0, R136, R6, !PT ;  /* 0x0000000688007209 */ /* 0x006fe20007810000 */
[----:B------:R-:W-:Y:S01]  /*ad90*/  UMOV UR31, 0x80000020 ;  /* 0x80000020001f7882 */ /* 0x000fe20000000000 */
[----:B------:R-:W-:Y:S01]  /*ada0*/  FMNMX.FTZ R12, R138, R9, !PT ;  /* 0x000000098a0c7209 */ /* 0x000fe20007810000 */
[----:B------:R-:W-:Y:S01]  /*adb0*/  ULOP3.LUT UR6, UR6, 0x3fff, URZ, 0xc0, !UPT ;  /* 0x00003fff06067892 */ /* 0x000fe2000f8ec03f */
[----:B------:R-:W-:Y:S02]  /*adc0*/  FMNMX.FTZ R5, R137, R0, !PT ;  /* 0x0000000089057209 */ /* 0x000fe40007810000 */
[----:B------:R-:W-:Y:S01]  /*add0*/  ISETP.GE.U32.AND P2, PT, R2, 0x180, PT ;  /* 0x000001800200780c */ /* 0x000fe20003f46070 */
[----:B------:R-:W-:Y:S01]  /*ade0*/  ULOP3.LUT UR7, UR6, 0x2400000, URZ, 0xfc, !UPT ;  /* 0x0240000006077892 */ /* 0x000fe2000f8efc3f */
[----:B------:R-:W-:Y:S01]  /*adf0*/  FMNMX.FTZ R0, R140, R5, !PT ;  /* 0x000000058c007209 */ /* 0x000fe20007810000 */
[----:B------:R-:W-:Y:S01]  /*ae00*/  ULOP3.LUT UR6, UR10, 0x10000, URZ, 0xfc, !UPT ;  /* 0x000100000a067892 */ /* 0x000fe2000f8efc3f */
[----:B------:R-:W-:Y:S01]  /*ae10*/  R2UR UR60, R148 ;  /* 0x00000000943c72ca */ /* 0x000fe200000e0000 */
        /* <DEDUP_REMOVED lines=46> */
[----:B------:R-:W-:-:S04]  /*b100*/  FMNMX.FTZ R0, R76, R5, !PT ;  /* 0x000000054c007209 */ /* 0x000fc80007810000 */
[----:B------:R-:W-:-:S05]  /*b110*/  FMNMX.FTZ R7, R77, R0, !PT ;  /* 0x000000004d077209 */ /* 0x000fca0007810000 */
[----:B------:R-:W1:Y:S02]  /*b120*/  SHFL.BFLY PT, R0, R7, 0x2, 0x1f ;  /* 0x0c401f0007007f89 */ /* 0x000e6400000e0000 */
[----:B-1----:R-:W-:Y:S02]  /*b130*/  FMNMX.FTZ R8, R7, R0, !PT ;  /* 0x0000000007087209 */ /* 0x002fe40007810000 */
[----:B------:R-:W1:Y:S03]  /*b140*/  LDC R0, c[0x0][0x988] ;  /* 0x00026200ff007b82 */ /* 0x000e660000000800 */
[----:B------:R-:W2:Y:S02]  /*b150*/  SHFL.BFLY PT, R5, R8, 0x1, 0x1f ;  /* 0x0c201f0008057f89 */ /* 0x000ea400000e0000 */
[----:B--2---:R-:W-:-:S05]  /*b160*/  FMNMX.FTZ R5, R8, R5, !PT ;  /* 0x0000000508057209 */ /* 0x004fca0007810000 */
[----:B------:R-:W-:-:S04]  /*b170*/  FADD.FTZ R11, -R5, R6 ;  /* 0x00000006050b7221 */ /* 0x000fc80000010100 */
[-C--:B-1----:R-:W-:Y:S01]  /*b180*/  FMUL.FTZ R7, R11, R0.reuse ;  /* 0x000000000b077220 */ /* 0x082fe20000410000 */
        /* <DEDUP_REMOVED lines=11> */
[----:B------:R-:W-:Y:S01]  /*b240*/  MUFU.EX2 R7, R7 ;  /* 0x0000000700077308 */ /* 0x000fe20000000800 */
[-CC-:B------:R-:W-:Y:S01]  /*b250*/  FFMA.FTZ R132, R132, R0.reuse, -R11.reuse ;  /* 0x0000000084847223 */ /* 0x180fe2000001080b */
[----:B------:R-:W-:Y:S01]  /*b260*/  FFMA.FTZ R8, R140, R0, -R11 ;  /* 0x000000008c087223 */ /* 0x000fe2000001080b */
[----:B------:R-:W-:Y:S01]  /*b270*/  FMNMX.FTZ R14, R130, R133, !PT ;  /* 0x00000085820e7209 */ /* 0x000fe20007810000 */
[----:B------:R-:W-:-:S02]  /*b280*/  WARPGROUP.DEPBAR.LE gsb0, 0x0 ;  /* 0x00008000000079c5 */ /* 0x000fc40000010000 */
[----:B------:R-:W-:Y:S01]  /*b290*/  WARPGROUP.ARRIVE ;  /* 0x00000000000079c5 */ /* 0x000fe20000000000 */
[----:B------:R-:W-:Y:S01]  /*b2a0*/  FMNMX.FTZ R133, R131, R14, !PT ;  /* 0x0000000e83857209 */ /* 0x000fe20007810000 */
[----:B------:R-:W-:Y:S01]  /*b2b0*/  MUFU.EX2 R6, R6 ;  /* 0x0000000600067308 */ /* 0x000fe20000000800 */
[-CC-:B------:R-:W-:Y:S01]  /*b2c0*/  FFMA.FTZ R15, R141, R0.reuse, -R11.reuse ;  /* 0x000000008d0f7223 */ /* 0x180fe2000001080b */
[-CC-:B------:R-:W-:Y:S01]  /*b2d0*/  FFMA.FTZ R121, R121, R0.reuse, -R11.reuse ;  /* 0x0000000079797223 */ /* 0x180fe2000001080b */
[----:B------:R-:W-:Y:S01]  /*b2e0*/  FMNMX.FTZ R20, R134, R133, !PT ;  /* 0x0000008586147209 */ /* 0x000fe20007810000 */
[----:B------:R-:W-:Y:S01]  /*b2f0*/  HGMMA.64x96x16.F32.BF16 R24, gdesc[UR28].tnspB, R24, gsb0 ;  /* 0x416000001c1879f0 */ /* 0x000fe20008001818 */
[----:B------:R-:W-:Y:S01]  /*b300*/  UIADD3 UR28, UR6, 0x480, URZ ;  /* 0x00000480061c7890 */ /* 0x000fe2000fffe03f */
[--C-:B------:R-:W-:Y:S01]  /*b310*/  FFMA.FTZ R125, R125, R0, -R11.reuse ;  /* 0x000000007d7d7223 */ /* 0x100fe2000001080b */
[----:B------:R-:W-:Y:S01]  /*b320*/  UIADD3 UR30, UR7, 0xc0, URZ ;  /* 0x000000c0071e7890 */ /* 0x000fe2000fffe03f */
[----:B------:R-:W-:Y:S01]  /*b330*/  FMNMX.FTZ R133, R135, R20, !PT ;  /* 0x0000001487857209 */ /* 0x000fe20007810000 */
[----:B------:R-:W-:Y:S01]  /*b340*/  UMOV UR29, 0xc0000010 ;  /* 0xc0000010001d7882 */ /* 0x000fe20000000000 */
[----:B------:R-:W-:Y:S01]  /*b350*/  UMOV UR31, 0x80000020 ;  /* 0x80000020001f7882 */ /* 0x000fe20000000000 */
[----:B------:R1:W-:Y:S01]  /*b360*/  MUFU.EX2 R14, R120 ;  /* 0x00000078000e7308 */ /* 0x0003e20000000800 */
[----:B------:R-:W-:Y:S01]  /*b370*/  FMNMX.FTZ R20, R122, R133, !PT ;  /* 0x000000857a147209 */ /* 0x000fe20007810000 */
[-CC-:B------:R-:W-:Y:S01]  /*b380*/  FFMA.FTZ R112, R112, R0.reuse, -R11.reuse ;  /* 0x0000000070707223 */ /* 0x180fe2000001080b */
[-CC-:B------:R-:W-:Y:S01]  /*b390*/  FFMA.FTZ R113, R113, R0.reuse, -R11.reuse ;  /* 0x0000000071717223 */ /* 0x180fe2000001080b */
[--C-:B------:R-:W-:Y:S01]  /*b3a0*/  FFMA.FTZ R116, R116, R0, -R11.reuse ;  /* 0x0000000074747223 */ /* 0x100fe2000001080b */
[----:B------:R-:W-:Y:S01]  /*b3b0*/  FMNMX.FTZ R133, R123, R20, !PT ;  /* 0x000000147b857209 */ /* 0x000fe20007810000 */
[-CC-:B------:R-:W-:Y:S01]  /*b3c0*/  FFMA.FTZ R117, R117, R0.reuse, -R11.reuse ;  /* 0x0000000075757223 */ /* 0x180fe2000001080b */
[-CC-:B------:R-:W-:Y:S01]  /*b3d0*/  FFMA.FTZ R104, R104, R0.reuse, -R11.reuse ;  /* 0x0000000068687223 */ /* 0x180fe2000001080b */
[----:B------:R2:W-:Y:S01]  /*b3e0*/  MUFU.EX2 R20, R124 ;  /* 0x0000007c00147308 */ /* 0x0005e20000000800 */
[----:B-1----:R-:W-:Y:S01]  /*b3f0*/  FMNMX.FTZ R120, R126, R133, !PT ;  /* 0x000000857e787209 */ /* 0x002fe20007810000 */
[-CC-:B------:R-:W-:Y:S01]  /*b400*/  FFMA.FTZ R105, R105, R0.reuse, -R11.reuse ;  /* 0x0000000069697223 */ /* 0x180fe2000001080b */
[-CC-:B------:R-:W-:Y:S01]  /*b410*/  FFMA.FTZ R108, R108, R0.reuse, -R11.reuse ;  /* 0x000000006c6c7223 */ /* 0x180fe2000001080b */
[--C-:B------:R-:W-:Y:S01]  /*b420*/  FFMA.FTZ R109, R109, R0, -R11.reuse ;  /* 0x000000006d6d7223 */ /* 0x100fe2000001080b */
[----:B------:R-:W-:Y:S01]  /*b430*/  FMNMX.FTZ R133, R127, R120, !PT ;  /* 0x000000787f857209 */ /* 0x000fe20007810000 */
[-CC-:B------:R-:W-:Y:S01]  /*b440*/  FFMA.FTZ R96, R96, R0.reuse, -R11.reuse ;  /* 0x0000000060607223 */ /* 0x180fe2000001080b */
[-CC-:B------:R-:W-:Y:S01]  /*b450*/  FFMA.FTZ R97, R97, R0.reuse, -R11.reuse ;  /* 0x0000000061617223 */ /* 0x180fe2000001080b */
[----:B------:R-:W-:Y:S01]  /*b460*/  MUFU.EX2 R13, R13 ;  /* 0x0000000d000d7308 */ /* 0x000fe20000000800 */
        /* <DEDUP_REMOVED lines=18> */
[----:B------:R-:W-:-:S02]  /*b590*/  FFMA.FTZ R77, R77, R0, -R11 ;  /* 0x000000004d4d7223 */ /* 0x000fc4000001080b */
        /* <DEDUP_REMOVED lines=34> */
[----:B--2---:R-:W-:Y:S01]  /*b7c0*/  FMNMX.FTZ R124, R79, R120, !PT ;  /* 0x000000784f7c7209 */ /* 0x004fe20007810000 */
[----:B------:R-:W-:-:S04]  /*b7d0*/  FFMA.FTZ R120, R80, R0, -R11 ;  /* 0x0000000050787223 */ /* 0x000fc8000001080b */
[----:B------:R-:W2:Y:S02]  /*b7e0*/  SHFL.BFLY PT, R133, R124, 0x2, 0x1f ;  /* 0x0c401f007c857f89 */ /* 0x000ea400000e0000 */
[----:B------:R-:W-:Y:S08]  /*b7f0*/  MUFU.EX2 R117, R117 ;  /* 0x0000007500757308 */ /* 0x000ff00000000800 */
[----:B------:R-:W-:Y:S08]  /*b800*/  MUFU.EX2 R104, R104 ;  /* 0x0000006800687308 */ /* 0x000ff00000000800 */
[----:B------:R-:W-:Y:S01]  /*b810*/  MUFU.EX2 R105, R105 ;  /* 0x0000006900697308 */ /* 0x000fe20000000800 */
[----:B--2---:R-:W-:Y:S01]  /*b820*/  FMNMX.FTZ R80, R124, R133, !PT ;  /* 0x000000857c507209 */ /* 0x004fe20007810000 */
[----:B------:R-:W-:-:S06]  /*b830*/  FFMA.FTZ R133, R81, R0, -R11 ;  /* 0x0000000051857223 */ /* 0x000fcc000001080b */
[----:B------:R-:W-:Y:S01]  /*b840*/  MUFU.EX2 R108, R108 ;  /* 0x0000006c006c7308 */ /* 0x000fe20000000800 */
[----:B------:R-:W2:Y:S07]  /*b850*/  SHFL.BFLY PT, R137, R80, 0x1, 0x1f ;  /* 0x0c201f0050897f89 */ /* 0x000eae00000e0000 */
[----:B------:R-:W-:Y:S08]  /*b860*/  MUFU.EX2 R109, R109 ;  /* 0x0000006d006d7308 */ /* 0x000ff00000000800 */
[----:B------:R-:W-:Y:S08]  /*b870*/  MUFU.EX2 R96, R96 ;  /* 0x0000006000607308 */ /* 0x000ff00000000800 */
[----:B------:R-:W-:Y:S01]  /*b880*/  MUFU.EX2 R97, R97 ;  /* 0x0000006100617308 */ /* 0x000fe20000000800 */
[----:B--2---:R-:W-:-:S05]  /*b890*/  FMNMX.FTZ R137, R80, R137, !PT ;  /* 0x0000008950897209 */ /* 0x004fca0007810000 */
[----:B------:R-:W-:Y:S02]  /*b8a0*/  FADD.FTZ R9, -R137, R9 ;  /* 0x0000000989097221 */ /* 0x000fe40000010100 */
[----:B------:R-:W-:Y:S02]  /*b8b0*/  MUFU.EX2 R100, R100 ;  /* 0x0000006400647308 */ /* 0x000fe40000000800 */
[-C--:B------:R-:W-:Y:S01]  /*b8c0*/  FMUL.FTZ R124, R9, R0.reuse ;  /* 0x00000000097c7220 */ /* 0x080fe20000410000 */
[----:B------:R-:W-:-:S04]  /*b8d0*/  FMUL.FTZ R9, R137, R0 ;  /* 0x0000000089097220 */ /* 0x000fc80000410000 */
[-CC-:B------:R-:W-:Y:S01]  /*b8e0*/  FFMA.FTZ R81, R138, R0.reuse, -R9.reuse ;  /* 0x000000008a517223 */ /* 0x180fe20000010809 */
[-CC-:B------:R-:W-:Y:S01]  /*b8f0*/  FFMA.FTZ R128, R139, R0.reuse, -R9.reuse ;  /* 0x000000008b807223 */ /* 0x180fe20000010809 */
[-CC-:B------:R-:W-:Y:S01]  /*b900*/  FFMA.FTZ R139, R131, R0.reuse, -R9.reuse ;  /* 0x00000000838b7223 */ /* 0x180fe20000010809 */
[-CC-:B------:R-:W-:Y:S01]  /*b910*/  FFMA.FTZ R131, R115, R0.reuse, -R9.reuse ;  /* 0x0000000073837223 */ /* 0x180fe20000010809 */
[-CC-:B------:R-:W-:Y:S01]  /*b920*/  FFMA.FTZ R115, R118, R0.reuse, -R9.reuse ;  /* 0x0000000076737223 */ /* 0x180fe20000010809 */
[-CC-:B------:R-:W-:Y:S01]  /*b930*/  FFMA.FTZ R118, R119, R0.reuse, -R9.reuse ;  /* 0x0000000077767223 */ /* 0x180fe20000010809 */
[----:B------:R-:W-:Y:S01]  /*b940*/  MUFU.EX2 R124, R124 ;  /* 0x0000007c007c7308 */ /* 0x000fe20000000800 */
[----:B------:R-:W-:Y:S02]  /*b950*/  IMAD.U32 R119, RZ, RZ, UR46 ;  /* 0x0000002eff777e24 */ /* 0x000fe4000f8e00ff */
[----:B------:R-:W-:Y:S01]  /*b960*/  FFMA.FTZ R136, R142, R0, -R9 ;  /* 0x000000008e887223 */ /* 0x000fe20000010809 */
[----:B------:R-:W-:-:S02]  /*b970*/  IMAD.U32 R138, RZ, RZ, UR41 ;  /* 0x00000029ff8a7e24 */ /* 0x000fc4000f8e00ff */
[-CC-:B-1----:R-:W-:Y:S01]  /*b980*/  FFMA.FTZ R132, R130, R0.reuse, -R9.reuse ;  /* 0x0000000082847223 */ /* 0x182fe20000010809 */
[-CC-:B------:R-:W-:Y:S01]  /*b990*/  FFMA.FTZ R141, R143, R0.reuse, -R9.reuse ;  /* 0x000000008f8d7223 */ /* 0x180fe20000010809 */
[----:B------:R-:W-:Y:S01]  /*b9a0*/  @!P1 LEA R119, R119, UR47, 0x3 ;  /* 0x0000002f77779c11 */ /* 0x000fe2000f8e18ff */
[-CC-:B------:R-:W-:Y:S01]  /*b9b0*/  FFMA.FTZ R130, R122, R0.reuse, -R9.reuse ;  /* 0x000000007a827223 */ /* 0x180fe20000010809 */
[----:B------:R-:W1:Y:S01]  /*b9c0*/  MUFU.EX2 R81, R81 ;  /* 0x0000005100517308 */ /* 0x000e620000000800 */
[-CC-:B------:R-:W-:Y:S01]  /*b9d0*/  FFMA.FTZ R122, R126, R0.reuse, -R9.reuse ;  /* 0x000000007e7a7223 */ /* 0x180fe20000010809 */
[-CC-:B------:R-:W-:Y:S01]  /*b9e0*/  FFMA.FTZ R11, R134, R0.reuse, -R9.reuse ;  /* 0x00000000860b7223 */ /* 0x180fe20000010809 */
[----:B------:R-:W-:Y:S01]  /*b9f0*/  VIADD R126, R16, 0x9 ;  /* 0x00000009107e7836 */ /* 0x000fe20000000000 */
[----:B------:R-:W-:Y:S01]  /*ba00*/  @!P1 LEA R138, R138, UR47, 0x3 ;  /* 0x0000002f8a8a9c11 */ /* 0x000fe2000f8e18ff */
[-CC-:B------:R-:W-:Y:S01]  /*ba10*/  FFMA.FTZ R134, R135, R0.reuse, -R9.reuse ;  /* 0x0000000087867223 */ /* 0x180fe20000010809 */
[----:B------:R-:W-:Y:S01]  /*ba20*/  FFMA.FTZ R80, R107, R0, -R9 ;  /* 0x000000006b507223 */ /* 0x000fe20000010809 */
[----:B------:R-:W-:Y:S01]  /*ba30*/  @!P1 VIADD R135, R119, 0x31c40 ;  /* 0x00031c4077879836 */ /* 0x000fe20000000000 */
[----:B------:R-:W-:-:S02]  /*ba40*/  WARPGROUP.DEPBAR.LE gsb0, 0x0 ;  /* 0x00008000000079c5 */ /* 0x000fc40000010000 */
[----:B------:R-:W-:Y:S01]  /*ba50*/  WARPGROUP.ARRIVE ;  /* 0x00000000000079c5 */ /* 0x000fe20000000000 */
[----:B------:R-:W2:Y:S01]  /*ba60*/  MUFU.EX2 R128, R128 ;  /* 0x0000008000807308 */ /* 0x000ea20000000800 */
[-CC-:B------:R-:W-:Y:S01]  /*ba70*/  FFMA.FTZ R107, R110, R0.reuse, -R9.reuse ;  /* 0x000000006e6b7223 */ /* 0x180fe20000010809 */
[-C--:B------:R-:W-:Y:S01]  /*ba80*/  FFMA.FTZ R110, R111, R0.reuse, -R9 ;  /* 0x000000006f6e7223 */ /* 0x080fe20000010809 */
[----:B------:R-:W-:Y:S01]  /*ba90*/  @!P1 VIADD R119, R138, 0x31c60 ;  /* 0x00031c608a779836 */ /* 0x000fe20000000000 */
[----:B------:R-:W-:Y:S01]  /*baa0*/  SEL R126, R126, 0x9, !P2 ;  /* 0x000000097e7e7807 */ /* 0x000fe20005000000 */
[----:B------:R-:W-:Y:S01]  /*bab0*/  HGMMA.64x96x16.F32.BF16 R24, gdesc[UR28].tnspB, R24, gsb0 ;  /* 0x416000001c1879f0 */ /* 0x000fe20008001818 */
[----:B------:R-:W-:Y:S01]  /*bac0*/  UIADD3 UR28, UR6, 0x780, URZ ;  /* 0x00000780061c7890 */ /* 0x000fe2000fffe03f */
[----:B------:R-:W-:Y:S01]  /*bad0*/  @!P1 PRMT R135, RZ, 0x654, R135 ;  /* 0x00000654ff879816 */ /* 0x000fe20000000087 */
[----:B------:R-:W-:Y:S01]  /*bae0*/  UIADD3 UR30, UR7, 0x140, URZ ;  /* 0x00000140071e7890 */ /* 0x000fe2000fffe03f */
[----:B------:R-:W3:Y:S01]  /*baf0*/  MUFU.EX2 R136, R136 ;  /* 0x0000008800887308 */ /* 0x000ee20000000800 */
[----:B------:R-:W-:Y:S01]  /*bb00*/  UMOV UR29, 0xc0000010 ;  /* 0xc0000010001d7882 */ /* 0x000fe20000000000 */
[----:B------:R-:W-:Y:S01]  /*bb10*/  UMOV UR31, 0x80000020 ;  /* 0x80000020001f7882 */ /* 0x000fe20000000000 */
[----:B-1----:R-:W-:Y:S01]  /*bb20*/  FFMA.FTZ R3, R124, R3, R81 ;  /* 0x000000037c037223 */ /* 0x002fe20000010051 */
[----:B------:R-:W-:Y:S01]  /*bb30*/  @!P1 PRMT R119, RZ, 0x654, R119 ;  /* 0x00000654ff779816 */ /* 0x000fe20000000077 */
        /* <DEDUP_REMOVED lines=10> */
[----:B------:R-:W-:Y:S01]  /*bbe0*/  FFMA.FTZ R79, R79, R0, -R9 ;  /* 0x000000004f4f7223 */ /* 0x000fe20000010809 */
[----:B------:R4:W-:Y:S01]  /*bbf0*/  MUFU.EX2 R111, R80 ;  /* 0x00000050006f7308 */ /* 0x0009e20000000800 */
[----:B--2---:R-:W-:Y:S01]  /*bc00*/  F2FP.BF16.F32.PACK_AB R81, R128, R81 ;  /* 0x000000518051723e */ /* 0x004fe200000010ff */
[----:B------:R-:W-:Y:S01]  /*bc10*/  UMOV UR41, UR46 ;  /* 0x0000002e00297c82 */ /* 0x000fe20008000000 */
[----:B------:R-:W-:-:S05]  /*bc20*/  ISETP.LT.AND P2, PT, RZ, UR45, PT ;  /* 0x0000002dff007c0c */ /* 0x000fca000bf41270 */
[----:B------:R-:W2:Y:S01]  /*bc30*/  MUFU.EX2 R132, R132 ;  /* 0x0000008400847308 */ /* 0x000ea20000000800 */
[-CC-:B----4-:R-:W-:Y:S01]  /*bc40*/  FFMA.FTZ R80, R99, R0.reuse, -R9.reuse ;  /* 0x0000000063507223 */ /* 0x190fe20000010809 */
[--C-:B------:R-:W-:Y:S01]  /*bc50*/  FFMA.FTZ R99, R102, R0, -R9.reuse ;  /* 0x0000000066637223 */ /* 0x100fe20000010809 */
[----:B------:R-:W-:Y:S01]  /*bc60*/  FFMA.FTZ R102, R7, R4, R6 ;  /* 0x0000000407667223 */ /* 0x000fe20000010006 */
[-CC-:B------:R-:W-:Y:S01]  /*bc70*/  FFMA.FTZ R4, R103, R0.reuse, -R9.reuse ;  /* 0x0000000067047223 */ /* 0x180fe20000010809 */
[----:B------:R-:W-:Y:S01]  /*bc80*/  FFMA.FTZ R103, R91, R0, -R9 ;  /* 0x000000005b677223 */ /* 0x000fe20000010809 */
[----:B------:R-:W-:Y:S02]  /*bc90*/  FADD.FTZ R91, R128, R3 ;  /* 0x00000003805b7221 */ /* 0x000fe40000010000 */
[----:B------:R-:W4:Y:S08]  /*bca0*/  MUFU.EX2 R139, R139 ;  /* 0x0000008b008b7308 */ /* 0x000f300000000800 */
[----:B------:R-:W5:Y:S08]  /*bcb0*/  MUFU.EX2 R11, R11 ;  /* 0x0000000b000b7308 */ /* 0x000f700000000800 */
[----:B------:R-:W5:Y:S08]  /*bcc0*/  MUFU.EX2 R134, R134 ;  /* 0x0000008600867308 */ /* 0x000f700000000800 */
[----:B------:R-:W5:Y:S08]  /*bcd0*/  MUFU.EX2 R130, R130 ;  /* 0x0000008200827308 */ /* 0x000f700000000800 */
[----:B------:R2:W-:Y:S08]  /*bce0*/  MUFU.EX2 R3, R80 ;  /* 0x0000005000037308 */ /* 0x0005f00000000800 */
        /* <DEDUP_REMOVED lines=21> */
[----:B------:R-:W5:Y:S08]  /*be40*/  MUFU.EX2 R88, R88 ;  /* 0x0000005800587308 */ /* 0x000f700000000800 */
        /* <DEDUP_REMOVED lines=30> */
[----:B------:R-:W-:-:S07]  /*c030*/  UIADD3 UR6, UR45, -0x1, URZ ;  /* 0xffffffff2d067890 */ /* 0x000fce000fffe03f */
[----:B------:R-:W-:Y:S01]  /*c040*/  UMOV UR45, UR6 ;  /* 0x00000006002d7c82 */ /* 0x000fe20008000000 */
[----:B------:R-:W-:Y:S02]  /*c050*/  WARPGROUP.DEPBAR.LE gsb0, 0x0 ;  /* 0x00008000000079c5 */ /* 0x000fe40000010000 */
[----:B------:R-:W-:-:S06]  /*c060*/  WARPGROUP.ARRIVE ;  /* 0x00000000000079c5 */ /* 0x000fcc0000000000 */
[----:B------:R-:W-:Y:S03]  /*c070*/  HGMMA.64x96x16.F32.BF16 R24, gdesc[UR28].tnspB, R24, gsb0 ;  /* 0x416000001c1879f0 */ /* 0x000fe60008001818 */
[----:B------:R-:W-:Y:S02]  /*c080*/  WARPGROUP.DEPBAR.LE gsb0, 0x0 ;  /* 0x00008000000079c5 */ /* 0x000fe40000010000 */
[----:B------:R5:W-:Y:S06]  /*c090*/  BAR.ARV R126, 0x100 ;  /* 0x0004007e0000751d */ /* 0x000bec0000002000 */
        /* <DEDUP_REMOVED lines=8> */
[----:B---3--:R-:W-:Y:S01]  /*c120*/  FADD.FTZ R135, R13, R102 ;  /* 0x000000660d877221 */ /* 0x008fe20000010000 */
[----:B------:R3:W-:Y:S01]  /*c130*/  @!P1 SYNCS.ARRIVE.TRANS64.RED.A1T0 RZ, [R119+URZ], RZ ;  /* 0x000000ff77ff99a7 */ /* 0x0007e2000810043f */
[-C--:B------:R-:W-:Y:S01]  /*c140*/  FFMA.FTZ R102, R94, R0.reuse, -R9 ;  /* 0x000000005e667223 */ /* 0x080fe20000010809 */
[----:B------:R-:W-:Y:S01]  /*c150*/  FADD.FTZ R94, R136, R91 ;  /* 0x0000005b885e7221 */ /* 0x000fe20000010000 */
[-CC-:B------:R-:W-:Y:S01]  /*c160*/  FFMA.FTZ R91, R82, R0.reuse, -R9.reuse ;  /* 0x00000000525b7223 */ /* 0x180fe20000010809 */
[-C--:B------:R-:W-:Y:S01]  /*c170*/  FMUL.FTZ R37, R37, R7.reuse ;  /* 0x0000000725257220 */ /* 0x080fe20000410000 */
[-C--:B------:R-:W-:Y:S01]  /*c180*/  FMUL.FTZ R40, R40, R7.reuse ;  /* 0x0000000728287220 */ /* 0x080fe20000410000 */
[----:B-1----:R-:W-:Y:S01]  /*c190*/  FADD.FTZ R143, R141, R94 ;  /* 0x0000005e8d8f7221 */ /* 0x002fe20000010000 */
[----:B------:R-:W-:Y:S01]  /*c1a0*/  MUFU.EX2 R102, R102 ;  /* 0x0000006600667308 */ /* 0x000fe20000000800 */
[-C--:B---3--:R-:W-:Y:S01]  /*c1b0*/  FFMA.FTZ R119, R90, R0.reuse, -R9 ;  /* 0x000000005a777223 */ /* 0x088fe20000010809 */
[----:B------:R-:W-:Y:S01]  /*c1c0*/  FADD.FTZ R90, R8, R135 ;  /* 0x00000087085a7221 */ /* 0x000fe20000010000 */
[----:B--2---:R-:W-:Y:S01]  /*c1d0*/  FADD.FTZ R80, R132, R143 ;  /* 0x0000008f84507221 */ /* 0x004fe20000010000 */
[-C--:B------:R-:W-:Y:S01]  /*c1e0*/  FMUL.FTZ R41, R41, R7.reuse ;  /* 0x0000000729297220 */ /* 0x080fe20000410000 */
[-C--:B------:R-:W-:Y:S01]  /*c1f0*/  FMUL.FTZ R44, R44, R7.reuse ;  /* 0x000000072c2c7220 */ /* 0x080fe20000410000 */
[----:B------:R-:W-:Y:S01]  /*c200*/  FADD.FTZ R135, R15, R90 ;  /* 0x0000005a0f877221 */ /* 0x000fe20000010000 */
[----:B------:R-:W-:Y:S01]  /*c210*/  FFMA.FTZ R90, R83, R0, -R9 ;  /* 0x00000000535a7223 */ /* 0x000fe20000010809 */
[-C--:B------:R-:W-:Y:S01]  /*c220*/  FMUL.FTZ R45, R45, R7.reuse ;  /* 0x000000072d2d7220 */ /* 0x080fe20000410000 */
[-C--:B------:R-:W-:Y:S01]  /*c230*/  FMUL.FTZ R48, R48, R7.reuse ;  /* 0x0000000730307220 */ /* 0x080fe20000410000 */
[----:B------:R-:W-:Y:S01]  /*c240*/  FADD.FTZ R82, R10, R135 ;  /* 0x000000870a527221 */ /* 0x000fe20000010000 */
[-C--:B------:R-:W-:Y:S01]  /*c250*/  FMUL.FTZ R49, R49, R7.reuse ;  /* 0x0000000731317220 */ /* 0x080fe20000410000 */
[-C--:B------:R-:W-:Y:S01]  /*c260*/  FMUL.FTZ R52, R52, R7.reuse ;  /* 0x0000000734347220 */ /* 0x080fe20000410000 */
[-C--:B------:R-:W-:Y:S01]  /*c270*/  FMUL.FTZ R53, R53, R7.reuse ;  /* 0x0000000735357220 */ /* 0x080fe20000410000 */
[----:B------:R-:W-:Y:S01]  /*c280*/  FADD.FTZ R83, R21, R82 ;  /* 0x0000005215537221 */ /* 0x000fe20000010000 */
[----:B----4-:R-:W-:Y:S01]  /*c290*/  FADD.FTZ R82, R139, R80 ;  /* 0x000000508b527221 */ /* 0x010fe20000010000 */
[----:B------:R-:W-:Y:S01]  /*c2a0*/  F2FP.BF16.F32.PACK_AB R80, R13, R6 ;  /* 0x000000060d50723e */ /* 0x000fe200000010ff */
[----:B------:R-:W-:Y:S01]  /*c2b0*/  FMUL.FTZ R56, R56, R7 ;  /* 0x0000000738387220 */ /* 0x000fe20000410000 */
[----:B------:R-:W-:Y:S01]  /*c2c0*/  FADD.FTZ R94, R12, R83 ;  /* 0x000000530c5e7221 */ /* 0x000fe20000010000 */
[----:B-----5:R-:W-:Y:S01]  /*c2d0*/  FADD.FTZ R13, R11, R82 ;  /* 0x000000520b0d7221 */ /* 0x020fe20000010000 */
[----:B------:R-:W-:Y:S01]  /*c2e0*/  F2FP.BF16.F32.PACK_AB R82, R15, R8 ;  /* 0x000000080f52723e */ /* 0x000fe200000010ff */
[----:B------:R-:W1:Y:S01]  /*c2f0*/  MUFU.EX2 R6, R119 ;  /* 0x0000007700067308 */ /* 0x000e620000000800 */
[----:B------:R-:W-:Y:S01]  /*c300*/  FADD.FTZ R15, R129, R94 ;  /* 0x0000005e810f7221 */ /* 0x000fe20000010000 */
[----:B------:R-:W-:Y:S01]  /*c310*/  FADD.FTZ R13, R134, R13 ;  /* 0x0000000d860d7221 */ /* 0x000fe20000010000 */
[-CC-:B------:R-:W-:Y:S01]  /*c320*/  FFMA.FTZ R94, R74, R0.reuse, -R9.reuse ;  /* 0x000000004a5e7223 */ /* 0x180fe20000010809 */
[----:B------:R-:W-:Y:S01]  /*c330*/  FFMA.FTZ R74, R75, R0, -R9 ;  /* 0x000000004b4a7223 */ /* 0x000fe20000010809 */
[----:B------:R-:W-:Y:S01]  /*c340*/  FADD.FTZ R8, R14, R15 ;  /* 0x0000000f0e087221 */ /* 0x000fe20000010000 */
[----:B------:R-:W-:Y:S01]  /*c350*/  FADD.FTZ R126, R130, R13 ;  /* 0x0000000d827e7221 */ /* 0x000fe20000010000 */
[----:B------:R-:W-:Y:S01]  /*c360*/  F2FP.BF16.F32.PACK_AB R83, R141, R136 ;  /* 0x000000888d53723e */ /* 0x000fe200000010ff */
[----:B------:R-:W2:Y:S01]  /*c370*/  MUFU.EX2 R75, R103 ;  /* 0x00000067004b7308 */ /* 0x000ea20000000800 */
[----:B------:R-:W-:Y:S01]  /*c380*/  FADD.FTZ R13, R121, R8 ;  /* 0x00000008790d7221 */ /* 0x000fe20000010000 */
[----:B------:R-:W-:Y:S01]  /*c390*/  FADD.FTZ R15, R123, R126 ;  /* 0x0000007e7b0f7221 */ /* 0x000fe20000010000 */
[----:B------:R-:W-:Y:S01]  /*c3a0*/  F2FP.BF16.F32.PACK_AB R11, R134, R11 ;  /* 0x0000000b860b723e */ /* 0x000fe200000010ff */
[----:B------:R3:W-:Y:S01]  /*c3b0*/  STSM.16.M88.4 [R22+0x24300], R80 ;  /* 0x0243005016007844 */ /* 0x0007e20000000200 */
[----:B------:R-:W-:Y:S01]  /*c3c0*/  FADD.FTZ R8, R20, R13 ;  /* 0x0000000d14087221 */ /* 0x000fe20000010000 */
[----:B------:R-:W-:Y:S01]  /*c3d0*/  FADD.FTZ R126, R122, R15 ;  /* 0x0000000f7a7e7221 */ /* 0x000fe20000010000 */
[-C--:B------:R-:W-:Y:S01]  /*c3e0*/  FMUL.FTZ R57, R57, R7.reuse ;  /* 0x0000000739397220 */ /* 0x080fe20000410000 */
[----:B------:R-:W-:Y:S01]  /*c3f0*/  MUFU.EX2 R94, R94 ;  /* 0x0000005e005e7308 */ /* 0x000fe20000000800 */
[----:B------:R-:W-:Y:S01]  /*c400*/  FADD.FTZ R9, R125, R8 ;  /* 0x000000087d097221 */ /* 0x000fe20000010000 */
[----:B------:R-:W-:Y:S01]  /*c410*/  FADD.FTZ R13, R127, R126 ;  /* 0x0000007e7f0d7221 */ /* 0x000fe20000010000 */
[----:B------:R-:W-:Y:S01]  /*c420*/  F2FP.BF16.F32.PACK_AB R8, R21, R10 ;  /* 0x0000000a1508723e */ /* 0x000fe200000010ff */
[-C--:B------:R-:W-:Y:S01]  /*c430*/  FMUL.FTZ R60, R60, R7.reuse ;  /* 0x000000073c3c7220 */ /* 0x080fe20000410000 */
[----:B------:R-:W-:Y:S01]  /*c440*/  FADD.FTZ R126, R112, R9 ;  /* 0x00000009707e7221 */ /* 0x000fe20000010000 */
[----:B------:R-:W-:Y:S01]  /*c450*/  FADD.FTZ R128, R114, R13 ;  /* 0x0000000d72807221 */ /* 0x000fe20000010000 */
[----:B------:R-:W-:Y:S01]  /*c460*/  F2FP.BF16.F32.PACK_AB R10, R129, R12 ;  /* 0x0000000c810a723e */ /* 0x000fe200000010ff */
[----:B------:R-:W-:Y:S01]  /*c470*/  MUFU.EX2 R74, R74 ;  /* 0x0000004a004a7308 */ /* 0x000fe20000000800 */
[----:B------:R-:W-:Y:S01]  /*c480*/  FADD.FTZ R13, R113, R126 ;  /* 0x0000007e710d7221 */ /* 0x000fe20000010000 */
[----:B------:R-:W-:Y:S01]  /*c490*/  FADD.FTZ R128, R131, R128 ;  /* 0x0000008083807221 */ /* 0x000fe20000010000 */
[----:B------:R-:W-:Y:S01]  /*c4a0*/  F2FP.BF16.F32.PACK_AB R12, R121, R14 ;  /* 0x0000000e790c723e */ /* 0x000fe200000010ff */
[-C--:B------:R-:W-:Y:S01]  /*c4b0*/  FMUL.FTZ R61, R61, R7.reuse ;  /* 0x000000073d3d7220 */ /* 0x080fe20000410000 */
[----:B---3--:R-:W-:Y:S01]  /*c4c0*/  FADD.FTZ R80, R116, R13 ;  /* 0x0000000d74507221 */ /* 0x008fe20000010000 */
[----:B------:R-:W-:Y:S01]  /*c4d0*/  FADD.FTZ R15, R115, R128 ;  /* 0x00000080730f7221 */ /* 0x000fe20000010000 */
[----:B------:R-:W-:Y:S01]  /*c4e0*/  F2FP.BF16.F32.PACK_AB R14, R125, R20 ;  /* 0x000000147d0e723e */ /* 0x000fe200000010ff */
[----:B------:R-:W3:Y:S01]  /*c4f0*/  MUFU.EX2 R121, R91 ;  /* 0x0000005b00797308 */ /* 0x000ee20000000800 */
        /* <DEDUP_REMOVED lines=11> */
[----:B------:R-:W5:Y:S01]  /*c5b0*/  MUFU.EX2 R20, R90 ;  /* 0x0000005a00147308 */ /* 0x000f620000000800 */
        /* <DEDUP_REMOVED lines=10> */
[C---:B------:R-:W-:Y:S01]  /*c660*/  F2FP.BF16.F32.PACK_AB R96, R97.reuse, R96 ;  /* 0x000000606160723e */ /* 0x040fe200000010ff */
[-C--:B------:R-:W-:Y:S01]  /*c670*/  FMUL.FTZ R68, R68, R7.reuse ;  /* 0x0000000744447220 */ /* 0x080fe20000410000 */
[----:B------:R-:W-:Y:S01]  /*c680*/  FADD.FTZ R21, R97, R80 ;  /* 0x0000005061157221 */ /* 0x000fe20000010000 */
[C---:B------:R-:W-:Y:S01]  /*c690*/  FADD.FTZ R82, R3.reuse, R82 ;  /* 0x0000005203527221 */ /* 0x040fe20000010000 */
[----:B------:R-:W-:Y:S01]  /*c6a0*/  F2FP.BF16.F32.PACK_AB R97, R3, R98 ;  /* 0x000000620361723e */ /* 0x000fe200000010ff */
[----:B------:R-:W-:Y:S01]  /*c6b0*/  FMUL.FTZ R69, R69, R7 ;  /* 0x0000000745457220 */ /* 0x000fe20000410000 */
        /* <DEDUP_REMOVED lines=9> */
[----:B-1----:R-:W-:Y:S01]  /*c750*/  FADD.FTZ R10, R6, R21 ;  /* 0x00000015060a7221 */ /* 0x002fe20000010000 */
[----:B------:R-:W-:Y:S01]  /*c760*/  F2FP.BF16.F32.PACK_AB R114, R117, R116 ;  /* 0x000000747572723e */ /* 0x000fe200000010ff */
[-C--:B------:R-:W-:Y:S01]  /*c770*/  FMUL.FTZ R30, R30, R124.reuse ;  /* 0x0000007c1e1e7220 */ /* 0x080fe20000410000 */
[----:B------:R-:W-:Y:S01]  /*c780*/  FADD.FTZ R9, R89, R8 ;  /* 0x0000000859097221 */ /* 0x000fe20000010000 */
[----:B--2---:R-:W-:Y:S01]  /*c790*/  FADD.FTZ R3, R75, R10 ;  /* 0x0000000a4b037221 */ /* 0x004fe20000010000 */
        /* <DEDUP_REMOVED lines=11> */
[----:B---3--:R-:W-:Y:S01]  /*c850*/  FADD.FTZ R3, R121, R10 ;  /* 0x0000000a79037221 */ /* 0x008fe20000010000 */
[----:B------:R-:W-:Y:S01]  /*c860*/  F2FP.BF16.F32.PACK_AB R107, R110, R107 ;  /* 0x0000006b6e6b723e */ /* 0x000fe200000010ff */
[----:B------:R-:W-:Y:S01]  /*c870*/  FMUL.FTZ R35, R35, R124 ;  /* 0x0000007c23237220 */ /* 0x000fe20000410000 */
[----:B------:R-:W-:Y:S01]  /*c880*/  FADD.FTZ R9, R133, R4 ;  /* 0x0000000485097221 */ /* 0x000fe20000010000 */
[----:B-----5:R-:W-:Y:S01]  /*c890*/  FADD.FTZ R3, R20, R3 ;  /* 0x0000000314037221 */ /* 0x020fe20000010000 */
[----:B------:R-:W-:Y:S01]  /*c8a0*/  F2FP.BF16.F32.PACK_AB R98, R101, R100 ;  /* 0x000000646562723e */ /* 0x000fe200000010ff */
[----:B------:R1:W-:Y:S01]  /*c8b0*/  STSM.16.M88.4 [R22+0x2a300], R104 ;  /* 0x02a3006816007844 */ /* 0x0003e20000000200 */
[----:B------:R-:W-:Y:S01]  /*c8c0*/  FADD.FTZ R4, R84, R9 ;  /* 0x0000000954047221 */ /* 0x000fe20000010000 */
[----:B------:R-:W-:Y:S01]  /*c8d0*/  FADD.FTZ R3, R86, R3 ;  /* 0x0000000356037221 */ /* 0x000fe20000010000 */
[----:B------:R-:W-:Y:S01]  /*c8e0*/  F2FP.BF16.F32.PACK_AB R88, R89, R88 ;  /* 0x000000585958723e */ /* 0x000fe200000010ff */
[----:B------:R1:W-:Y:S01]  /*c8f0*/  STSM.16.M88.4 [R22+0x2bb00], R96 ;  /* 0x02bb006016007844 */ /* 0x0003e20000000200 */
        /* <DEDUP_REMOVED lines=9> */
[C---:B------:R-:W-:Y:S01]  /*c990*/  FADD.FTZ R9, R73.reuse, R4 ;  /* 0x0000000449097221 */ /* 0x040fe20000010000 */
        /* <DEDUP_REMOVED lines=42> */
.L_x_1544:
[----:B------:R-:W-:Y:S06]  /*cc40*/  BAR.ARV 0x8, 0x1a0 ;  /* 0x0206800000007b1d */ /* 0x000fec0000002000 */
[----:B------:R-:W-:Y:S05]  /*cc50*/  @!P0 BRA `(.L_x_1554) ;  /* 0x0000000000048947 */ /* 0x000fea0003800000 */
[----:B------:R-:W-:Y:S01]  /*cc60*/  BPT.TRAP 0x1 ;  /* 0x000000040000795c */ /* 0x000fe20000300000 */
.L_x_1554:
[----:B------:R-:W-:Y:S01]  /*cc70*/  R2UR UR4, R148 ;  /* 0x00000000940472ca */ /* 0x000fe200000e0000 */
[----:B------:R-:W-:-:S12]  /*cc80*/  ULEA UR12, UR46, UR47, 0x3 ;  /* 0x0000002f2e0c7291 */ /* 0x000fd8000f8e183f */
[----:B------:R-:W-:-:S05]  /*cc90*/  IMAD.U32 R6, RZ, RZ, UR4 ;  /* 0x00000004ff067e24 */ /* 0x000fca000f8e00ff */
[----:B------:R-:W-:-:S04]  /*cca0*/  SHF.L.U32 R6, R6, 0x1f, RZ ;  /* 0x0000001f06067819 */ /* 0x000fc800000006ff */
[----:B------:R1:W2:Y:S01]  /*ccb0*/  SYNCS.PHASECHK.TRANS64.TRYWAIT P2, [UR12+0x31c50], R6 ;  /* 0x031c5006ff0075a7 */ /* 0x0002a2000804014c */
[----:B------:R-:W-:Y:S05]  /*ccc0*/  @!P0 BRA `(.L_x_1555) ;  /* 0x0000000000048947 */ /* 0x000fea0003800000 */
[----:B------:R-:W-:Y:S01]  /*ccd0*/  BPT.TRAP 0x1 ;  /* 0x000000040000795c */ /* 0x000fe20000300000 */
.L_x_1555:
[----:B--2---:R-:W-:Y:S05]  /*cce0*/  @P2 BRA `(.L_x_1556) ;  /* 0x0000000000082947 */ /* 0x004fea0003800000 */
[----:B------:R-:W2:Y:S02]  /*ccf0*/  SYNCS.PHASECHK.TRANS64.TRYWAIT P0, [UR12+0x31c50], R6 ;  /* 0x031c5006ff0075a7 */ /* 0x000ea4000800014c */
[----:B--2---:R-:W-:Y:S05]  /*cd00*/  @!P0 BRA `(.L_x_1557) ;  /* 0x0000004800e88947 */ /* 0x004fea0003800000 */
.L_x_1556:
[----:B------:R-:W-:Y:S01]  /*cd10*/  UIADD3 UR47, UR47, 0x200, URZ ;  /* 0x000002002f2f7890 */ /* 0x000fe2000fffe03f */
[----:B------:R-:W-:Y:S01]  /*cd20*/  R2UR UR4, R145 ;  /* 0x00000000910472ca */ /* 0x000fe200000e0000 */
[----:B------:R-:W-:Y:S01]  /*cd30*/  WARPGROUP.ARRIVE ;  /* 0x00000000000079c5 */ /* 0x000fe20000000000 */
[----:B------:R-:W-:Y:S01]  /*cd40*/  UMOV UR5, 0xc0000010 ;  /* 0xc000001000057882 */ /* 0x000fe20000000000 */
[----:B------:R-:W-:Y:S01]  /*cd50*/  USHF.R.U32.HI UR47, URZ, 0x4, UR47 ;  /* 0x000000043f2f7899 */ /* 0x000fe2000801162f */
[----:B--2---:R-:W2:Y:S01]  /*cd60*/  SHFL.BFLY PT, R7, R4, 0x2, 0x1f ;  /* 0x0c401f0004077f89 */ /* 0x004ea200000e0000 */
[----:B------:R-:W-:Y:S01]  /*cd70*/  UMOV UR7, 0x80000020 ;  /* 0x8000002000077882 */ /* 0x000fe20000000000 */
[----:B------:R-:W-:Y:S01]  /*cd80*/  UMOV UR9, 0xc0000010 ;  /* 0xc000001000097882 */ /* 0x000fe20000000000 */
[----:B------:R-:W-:Y:S01]  /*cd90*/  ULOP3.LUT UR47, UR47, 0x3fff, URZ, 0xc0, !UPT ;  /* 0x00003fff2f2f7892 */ /* 0x000fe2000f8ec03f */
[----:B-1----:R-:W1:Y:S01]  /*cda0*/  SHFL.BFLY PT, R6, R3, 0x2, 0x1f ;  /* 0x0c401f0003067f89 */ /* 0x002e6200000e0000 */
[----:B------:R-:W-:Y:S01]  /*cdb0*/  UMOV UR11, 0x80000020 ;  /* 0x80000020000b7882 */ /* 0x000fe20000000000 */
[----:B------:R-:W-:Y:S01]  /*cdc0*/  IMAD.MOV.U32 R13, RZ, RZ, RZ ;  /* 0x000000ffff0d7224 */ /* 0x000fe200078e00ff */
[----:B------:R-:W-:Y:S01]  /*cdd0*/  ULOP3.LUT UR6, UR47, 0x2400000, URZ, 0xfc, !UPT ;  /* 0x024000002f067892 */ /* 0x000fe2000f8efc3f */
[----:B------:R-:W-:Y:S01]  /*cde0*/  IMAD.MOV.U32 R10, RZ, RZ, RZ ;  /* 0x000000ffff0a7224 */ /* 0x000fe200078e00ff */
[----:B------:R-:W-:Y:S01]  /*cdf0*/  ULOP3.LUT UR4, UR4, 0x10000, URZ, 0xfc, !UPT ;  /* 0x0001000004047892 */ /* 0x000fe2000f8efc3f */
[----:B------:R-:W-:Y:S01]  /*ce00*/  R2UR UR13, R148 ;  /* 0x00000000940d72ca */ /* 0x000fe200000e0000 */
[----:B------:R-:W-:Y:S01]  /*ce10*/  UIMAD UR6, UR46, 0x6c0, UR6 ;  /* 0x000006c02e0678a4 */ /* 0x000fe2000f8e0206 */
[----:B------:R-:W-:Y:S01]  /*ce20*/  IMAD.MOV.U32 R12, RZ, RZ, -0x800000 ;  /* 0xff800000ff0c7424 */ /* 0x000fe200078e00ff */
[----:B------:R-:W-:Y:S01]  /*ce30*/  UIADD3 UR8, UR4, 0x180, URZ ;  /* 0x0000018004087890 */ /* 0x000fe2000fffe03f */
[----:B------:R-:W-:Y:S01]  /*ce40*/  VIADD R18, R18, 0x1 ;  /* 0x0000000112127836 */ /* 0x000fe20000000000 */
[----:B------:R-:W-:-:S02]  /*ce50*/  UIADD3 UR10, UR6, 0x40, URZ ;  /* 0x00000040060a7890 */ /* 0x000fc4000fffe03f */
[----:B------:R-:W-:-:S03]  /*ce60*/  UIADD3 UR46, UR46, 0x1, URZ ;  /* 0x000000012e2e7890 */ /* 0x000fc6000fffe03f */
[----:B------:R-:W-:Y:S01]  /*ce70*/  HGMMA.64x96x16.F32.BF16 R24, gdesc[UR4].tnspB, R24, gsb0 ;  /* 0x41600000041879f0 */ /* 0x000fe20008001818 */
[----:B------:R-:W-:Y:S01]  /*ce80*/  UMOV UR5, 0xc0000010 ;  /* 0xc000001000057882 */ /* 0x000fe20000000000 */
[----:B------:R-:W-:Y:S01]  /*ce90*/  UMOV UR7, 0x80000020 ;  /* 0x8000002000077882 */ /* 0x000fe20000000000 */
[----:B------:R-:W-:Y:S01]  /*cea0*/  UISETP.NE.AND UP0, UPT, UR46, 0x2, UPT ;  /* 0x000000022e00788c */ /* 0x000fe2000bf05270 */
[----:B--2---:R-:W-:-:S03]  /*ceb0*/  FADD.FTZ R7, R7, R4 ;  /* 0x0000000407077221 */ /* 0x004fc60000010000 */
[----:B------:R-:W-:Y:S01]  /*cec0*/  USEL UR46, UR46, URZ, UP0 ;  /* 0x0000003f2e2e7287 */ /* 0x000fe20008000000 */
[----:B-1----:R-:W-:Y:S01]  /*ced0*/  FADD.FTZ R8, R6, R3 ;  /* 0x0000000306087221 */ /* 0x002fe20000010000 */
[----:B------:R-:W-:Y:S01]  /*cee0*/  IMAD.MOV.U32 R3, RZ, RZ, -0x800000 ;  /* 0xff800000ff037424 */ /* 0x000fe200078e00ff */
[----:B------:R-:W1:Y:S04]  /*cef0*/  SHFL.BFLY PT, R6, R7, 0x1, 0x1f ;  /* 0x0c201f0007067f89 */ /* 0x000e6800000e0000 */
[----:B------:R-:W2:Y:S01]  /*cf00*/  SHFL.BFLY PT, R9, R8, 0x1, 0x1f ;  /* 0x0c201f0008097f89 */ /* 0x000ea200000e0000 */
[----:B-1----:R-:W-:Y:S01]  /*cf10*/  FADD.FTZ R11, R7, R6 ;  /* 0x00000006070b7221 */ /* 0x002fe20000010000 */
[----:B--2---:R-:W-:-:S04]  /*cf20*/  FADD.FTZ R14, R8, R9 ;  /* 0x00000009080e7221 */ /* 0x004fc80000010000 */
[----:B------:R-:W-:Y:S01]  /*cf30*/  FSETP.NE.FTZ.AND P0, PT, R11, RZ, PT ;  /* 0x000000ff0b00720b */ /* 0x000fe20003f15000 */
[----:B------:R-:W-:Y:S01]  /*cf40*/  IMAD.U32 R8, RZ, RZ, UR12 ;  /* 0x0000000cff087e24 */ /* 0x000fe2000f8e00ff */
[----:B------:R-:W-:-:S11]  /*cf50*/  FSETP.NE.FTZ.AND P2, PT, R14, RZ, PT ;  /* 0x000000ff0e00720b */ /* 0x000fd60003f55000 */
[----:B------:R-:W1:Y:S01]  /*cf60*/  @P0 MUFU.LG2 R6, R11 ;  /* 0x0000000b00060308 */ /* 0x000e620000000c00 */
[C---:B------:R-:W-:Y:S01]  /*cf70*/  @P0 FMUL.FTZ R4, R0.reuse, 0.69314718246459960938 ;  /* 0x3f31721800040820 */ /* 0x040fe20000410000 */
[----:B------:R-:W-:-:S06]  /*cf80*/  @P2 FMUL.FTZ R15, R0, 0.69314718246459960938 ;  /* 0x3f317218000f2820 */ /* 0x000fcc0000410000 */
[----:B------:R-:W2:Y:S08]  /*cf90*/  @P2 MUFU.LG2 R9, R14 ;  /* 0x0000000e00092308 */ /* 0x000eb00000000c00 */
[----:B------:R-:W3:Y:S01]  /*cfa0*/  @P0 MUFU.RCP R13, R11 ;  /* 0x0000000b000d0308 */ /* 0x000ee20000001000 */
[----:B-1----:R-:W-:Y:S01]  /*cfb0*/  @P0 FMUL.FTZ R7, R6, 0.69314718246459960938 ;  /* 0x3f31721806070820 */ /* 0x002fe20000410000 */
[----:B------:R-:W-:-:S03]  /*cfc0*/  @!P1 VIADD R6, R8, 0x31c60 ;  /* 0x00031c6008069836 */ /* 0x000fc60000000000 */
[----:B------:R-:W-:Y:S01]  /*cfd0*/  @P0 FFMA.FTZ R3, R4, R5, R7 ;  /* 0x0000000504030223 */ /* 0x000fe20000010007 */
[----:B------:R-:W-:Y:S02]  /*cfe0*/  PLOP3.LUT P0, PT, PT, PT, PT, 0x8, 0x0 ;  /* 0x000000000000781c */ /* 0x000fe40003f0e170 */
[----:B------:R-:W-:Y:S01]  /*cff0*/  @!P1 PRMT R4, RZ, 0x654, R6 ;  /* 0x00000654ff049816 */ /* 0x000fe20000000006 */
[----:B------:R1:W4:Y:S01]  /*d000*/  @P2 MUFU.RCP R10, R14 ;  /* 0x0000000e000a2308 */ /* 0x0003220000001000 */
[----:B--2---:R-:W-:-:S04]  /*d010*/  @P2 FMUL.FTZ R0, R9, 0.69314718246459960938 ;  /* 0x3f31721809002820 */ /* 0x004fc80000410000 */
        /* <DEDUP_REMOVED lines=47> */
[----:B------:R-:W-:Y:S03]  /*d310*/  HGMMA.64x96x16.F32.BF16 R24, gdesc[UR8].tnspB, R24, gsb0 ;  /* 0x41600000081879f0 */ /* 0x000fe60008001818 */
[----:B------:R-:W-:Y:S02]  /*d320*/  WARPGROUP.DEPBAR.LE gsb0, 0x0 ;  /* 0x00008000000079c5 */ /* 0x000fe40000010000 */
[----:B------:R-:W-:-:S06]  /*d330*/  WARPGROUP.ARRIVE ;  /* 0x00000000000079c5 */ /* 0x000fcc0000000000 */
[----:B------:R-:W-:Y:S01]  /*d340*/  HGMMA.64x96x16.F32.BF16 R24, gdesc[UR4].tnspB, R24, gsb0 ;  /* 0x41600000041879f0 */ /* 0x000fe20008001818 */
[----:B------:R-:W-:-:S04]  /*d350*/  USEL UR4, URZ, 0x1, UP0 ;  /* 0x000000013f047887 */ /* 0x000fc80008000000 */
[----:B------:R-:W-:-:S06]  /*d360*/  ULOP3.LUT UR13, UR13, UR4, URZ, 0x3c, !UPT ;  /* 0x000000040d0d7292 */ /* 0x000fcc000f8e3c3f */
[----:B------:R-:W-:Y:S01]  /*d370*/  IMAD.U32 R148, RZ, RZ, UR13 ;  /* 0x0000000dff947e24 */ /* 0x000fe2000f8e00ff */
[----:B------:R-:W-:Y:S02]  /*d380*/  WARPGROUP.DEPBAR.LE gsb0, 0x0 ;  /* 0x00008000000079c5 */ /* 0x000fe40000010000 */
[----:B------:R2:W-:Y:S01]  /*d390*/  @!P1 SYNCS.ARRIVE.TRANS64.RED.A1T0 RZ, [R4+URZ], RZ ;  /* 0x000000ff04ff99a7 */ /* 0x0005e2000810043f */
[-C--:B---3--:R-:W-:Y:S01]  /*d3a0*/  FMUL.FTZ R75, R37, R13.reuse ;  /* 0x0000000d254b7220 */ /* 0x088fe20000410000 */
        /* <DEDUP_REMOVED lines=19> */
[-C--:B-1----:R-:W-:Y:S01]  /*d4e0*/  FMUL.FTZ R14, R64, R13.reuse ;  /* 0x0000000d400e7220 */ /* 0x082fe20000410000 */
[-C--:B------:R-:W-:Y:S01]  /*d4f0*/  FMUL.FTZ R29, R65, R13.reuse ;  /* 0x0000000d411d7220 */ /* 0x080fe20000410000 */
[-C--:B------:R-:W-:Y:S01]  /*d500*/  FMUL.FTZ R0, R68, R13.reuse ;  /* 0x0000000d44007220 */ /* 0x080fe20000410000 */
[----:B------:R-:W-:Y:S01]  /*d510*/  FMUL.FTZ R13, R69, R13 ;  /* 0x0000000d450d7220 */ /* 0x000fe20000410000 */
[-C--:B----4-:R-:W-:Y:S01]  /*d520*/  FMUL.FTZ R61, R38, R10.reuse ;  /* 0x0000000a263d7220 */ /* 0x090fe20000410000 */
        /* <DEDUP_REMOVED lines=23> */
.L_x_1527:
        /* <DEDUP_REMOVED lines=11> */
[----:B------:R-:W-:Y:S01]  /*d750*/  SHF.R.S32.HI R54, RZ, 0x1f, R51 ;  /* 0x0000001fff367819 */ /* 0x000fe20000011433 */
[----:B------:R-:W-:Y:S01]  /*d760*/  USHF.R.S32.HI UR5, URZ, 0x1f, UR43 ;  /* 0x0000001f3f057899 */ /* 0x000fe2000801142b */
[----:B------:R-:W-:Y:S02]  /*d770*/  LOP3.LUT R10, R17, 0x180, RZ, 0xc0, !PT ;  /* 0x00000180110a7812 */ /* 0x000fe400078ec0ff */
[----:B------:R-:W-:Y:S01]  /*d780*/  IADD3 R5, P5, R150, 0x20, RZ ;  /* 0x0000002096057810 */ /* 0x000fe20007fbe0ff */
[----:B------:R-:W-:Y:S01]  /*d790*/  ULDC.64 UR6, c[0x0][0xb70] ;  /* 0x0002dc0000067ab9 */ /* 0x000fe20000000a00 */
[----:B------:R-:W-:Y:S01]  /*d7a0*/  SHF.R.U64 R10, R10, 0x3, RZ ;  /* 0x000000030a0a7819 */ /* 0x000fe200000012ff */
[----:B------:R-:W-:Y:S01]  /*d7b0*/  UIMAD UR5, UR5, UR6, URZ ;  /* 0x00000006050572a4 */ /* 0x000fe2000f8e023f */
[----:B------:R-:W-:Y:S01]  /*d7c0*/  LOP3.LUT R8, R5, 0x180, RZ, 0xc0, !PT ;  /* 0x0000018005087812 */ /* 0x000fe200078ec0ff */
[----:B------:R-:W-:Y:S01]  /*d7d0*/  UIMAD.WIDE.U32 UR8, UR43, UR6, URZ ;  /* 0x000000062b0872a5 */ /* 0x000fe2000f8e003f */
[----:B------:R-:W-:Y:S01]  /*d7e0*/  LOP3.LUT R10, R10, R17, RZ, 0x3c, !PT ;  /* 0x000000110a0a7212 */ /* 0x000fe200078e3cff */
[----:B------:R-:W-:Y:S01]  /*d7f0*/  UIMAD UR5, UR43, UR7, UR5 ;  /* 0x000000072b0572a4 */ /* 0x000fe2000f8e0205 */
[----:B------:R-:W-:Y:S01]  /*d800*/  LEA.HI R17, R54, R51, RZ, 0x7 ;  /* 0x0000003336117211 */ /* 0x000fe200078f38ff */
[----:B------:R-:W-:Y:S01]  /*d810*/  USHF.R.S32.HI UR6, URZ, 0x1f, UR44 ;  /* 0x0000001f3f067899 */ /* 0x000fe2000801142c */
[----:B------:R-:W-:Y:S01]  /*d820*/  SHF.R.U64 R8, R8, 0x3, RZ ;  /* 0x0000000308087819 */ /* 0x000fe200000012ff */
[----:B------:R-:W-:Y:S01]  /*d830*/  UIADD3 UR5, UR9, UR5, URZ ;  /* 0x0000000509057290 */ /* 0x000fe2000fffe03f */
[----:B------:R-:W-:Y:S01]  /*d840*/  LOP3.LUT R58, R17, 0xffffff80, RZ, 0xc0, !PT ;  /* 0xffffff80113a7812 */ /* 0x000fe200078ec0ff */
[----:B------:R-:W-:Y:S01]  /*d850*/  ULDC.64 UR10, c[0x0][0x208] ;  /* 0x00008200000a7ab9 */ /* 0x000fe20000000a00 */
[----:B------:R-:W-:-:S02]  /*d860*/  IADD3 R27, P3, R150, 0x3020, RZ ;  /* 0x00003020961b7810 */ /* 0x000fc40007f7e0ff */
[----:B------:R-:W-:Y:S01]  /*d870*/  LOP3.LUT R8, R8, R5, RZ, 0x3c, !PT ;  /* 0x0000000508087212 */ /* 0x000fe200078e3cff */
[----:B------:R-:W-:Y:S01]  /*d880*/  IMAD.IADD R58, R51, 0x1, -R58 ;  /* 0x00000001333a7824 */ /* 0x000fe200078e0a3a */
[----:B------:R-:W-:Y:S02]  /*d890*/  LOP3.LUT R5, R150, 0x180, RZ, 0xc0, !PT ;  /* 0x0000018096057812 */ /* 0x000fe400078ec0ff */
[----:B------:R-:W-:Y:S02]  /*d8a0*/  LOP3.LUT R26, R27, 0x180, RZ, 0xc0, !PT ;  /* 0x000001801b1a7812 */ /* 0x000fe400078ec0ff */
[----:B------:R-:W-:Y:S02]  /*d8b0*/  LOP3.LUT P0, RZ, R58, 0x3, RZ, 0xc0, !PT ;  /* 0x000000033aff7812 */ /* 0x000fe4000780c0ff */
[----:B------:R-:W1:Y:S01]  /*d8c0*/  LDC.64 R58, c[0x0][0xb78] ;  /* 0x0002de00ff3a7b82 */ /* 0x000e620000000a00 */
[----:B------:R-:W-:Y:S02]  /*d8d0*/  IADD3 R35, P1, R150, 0x6020, RZ ;  /* 0x0000602096237810 */ /* 0x000fe40007f3e0ff */
[----:B------:R-:W-:-:S02]  /*d8e0*/  SHF.R.U64 R5, R5, 0x3, RZ ;  /* 0x0000000305057819 */ /* 0x000fc400000012ff */
[----:B------:R-:W-:Y:S02]  /*d8f0*/  SHF.R.U64 R26, R26, 0x3, RZ ;  /* 0x000000031a1a7819 */ /* 0x000fe400000012ff */
[----:B------:R-:W-:Y:S02]  /*d900*/  LOP3.LUT R34, R35, 0x180, RZ, 0xc0, !PT ;  /* 0x0000018023227812 */ /* 0x000fe400078ec0ff */
[----:B------:R-:W-:Y:S02]  /*d910*/  IADD3 R31, P2, R150, 0x6000, RZ ;  /* 0x00006000961f7810 */ /* 0x000fe40007f5e0ff */
[----:B------:R-:W-:Y:S01]  /*d920*/  LOP3.LUT R4, R5, R150, RZ, 0x3c, !PT ;  /* 0x0000009605047212 */ /* 0x000fe200078e3cff */
[--C-:B------:R-:W-:Y:S01]  /*d930*/  IMAD.MOV.U32 R5, RZ, RZ, R151.reuse ;  /* 0x000000ffff057224 */ /* 0x100fe200078e0097 */
[----:B------:R-:W-:Y:S01]  /*d940*/  LOP3.LUT R26, R26, R27, RZ, 0x3c, !PT ;  /* 0x0000001b1a1a7212 */ /* 0x000fe200078e3cff */
[----:B------:R-:W-:Y:S01]  /*d950*/  IMAD.X R27, RZ, RZ, R151, P3 ;  /* 0x000000ffff1b7224 */ /* 0x000fe200018e0697 */
[----:B------:R-:W-:-:S02]  /*d960*/  SHF.R.U64 R34, R34, 0x3, RZ ;  /* 0x0000000322227819 */ /* 0x000fc400000012ff */
[----:B------:R-:W-:Y:S02]  /*d970*/  LOP3.LUT R30, R31, 0x180, RZ, 0xc0, !PT ;  /* 0x000001801f1e7812 */ /* 0x000fe400078ec0ff */
[----:B------:R-:W-:Y:S02]  /*d980*/  MOV R17, R4 ;  /* 0x0000000400117202 */ /* 0x000fe40000000f00 */
[----:B------:R-:W-:Y:S02]  /*d990*/  LEA.HI R62, R54, R51, RZ, 0x5 ;  /* 0x00000033363e7211 */ /* 0x000fe400078f28ff */
[----:B------:R-:W-:Y:S01]  /*d9a0*/  LOP3.LUT R34, R34, R35, RZ, 0x3c, !PT ;  /* 0x0000002322227212 */ /* 0x000fe200078e3cff */
[--C-:B------:R-:W-:Y:S01]  /*d9b0*/  IMAD.X R35, RZ, RZ, R151.reuse, P1 ;  /* 0x000000ffff237224 */ /* 0x100fe200008e0697 */
[----:B------:R-:W-:Y:S02]  /*d9c0*/  F2FP.BF16.F32.PACK_AB R4, R77, R80 ;  /* 0x000000504d04723e */ /* 0x000fe400000010ff */
[----:B------:R-:W-:Y:S01]  /*d9d0*/  F2FP.BF16.F32.PACK_AB R5, R11, R78 ;  /* 0x0000004e0b05723e */ /* 0x000fe200000010ff */
[--C-:B------:R-:W-:Y:S01]  /*d9e0*/  IMAD.X R11, RZ, RZ, R151.reuse, P4 ;  /* 0x000000ffff0b7224 */ /* 0x100fe200020e0697 */
[----:B------:R-:W-:Y:S01]  /*d9f0*/  F2FP.BF16.F32.PACK_AB R6, R6, R9 ;  /* 0x000000090606723e */ /* 0x000fe200000010ff */
[----:B------:R-:W-:Y:S01]  /*da00*/  IMAD.X R9, RZ, RZ, R151, P5 ;  /* 0x000000ffff097224 */ /* 0x000fe200028e0697 */
[----:B------:R-:W-:-:S02]  /*da10*/  F2FP.BF16.F32.PACK_AB R7, R7, R76 ;  /* 0x0000004c0707723e */ /* 0x000fc400000010ff */
[----:B------:R-:W-:Y:S02]  /*da20*/  SHF.R.U64 R30, R30, 0x3, RZ ;  /* 0x000000031e1e7819 */ /* 0x000fe400000012ff */
[----:B------:R-:W-:Y:S01]  /*da30*/  MOV R51, R26 ;  /* 0x0000001a00337202 */ /* 0x000fe20000000f00 */
[----:B------:R-:W-:Y:S01]  /*da40*/  IMAD.U32 R27, RZ, RZ, UR9 ;  /* 0x00000009ff1b7e24 */ /* 0x000fe2000f8e00ff */
[----:B------:R-:W-:Y:S01]  /*da50*/  LOP3.LUT R30, R30, R31, RZ, 0x3c, !PT ;  /* 0x0000001f1e1e7212 */ /* 0x000fe200078e3cff */
[----:B------:R-:W-:Y:S01]  /*da60*/  IMAD.U32 R26, RZ, RZ, UR8 ;  /* 0x00000008ff1a7e24 */ /* 0x000fe2000f8e00ff */
[----:B------:R2:W-:Y:S01]  /*da70*/  STSM.16.M88.4 [R17], R4 ;  /* 0x0000000411007844 */ /* 0x0005e20000000200 */
[----:B------:R-:W-:Y:S01]  /*da80*/  IMAD.U32 R27, RZ, RZ, UR5 ;  /* 0x00000005ff1b7e24 */ /* 0x000fe2000f8e00ff */
[----:B------:R-:W-:Y:S01]  /*da90*/  MOV R54, R10 ;  /* 0x0000000a00367202 */ /* 0x000fe20000000f00 */
[----:B------:R-:W-:Y:S01]  /*daa0*/  IMAD.X R31, RZ, RZ, R151, P2 ;  /* 0x000000ffff1f7224 */ /* 0x000fe200010e0697 */
[----:B------:R-:W-:Y:S01]  /*dab0*/  F2FP.BF16.F32.PACK_AB R10, R41, R36 ;  /* 0x00000024290a723e */ /* 0x000fe200000010ff */
[----:B-1----:R-:W-:Y:S01]  /*dac0*/  IMAD.WIDE.U32 R26, R58, UR44, R26 ;  /* 0x0000002c3a1a7c25 */ /* 0x002fe2000f8e001a */
[----:B------:R-:W-:Y:S01]  /*dad0*/  MOV R55, R8 ;  /* 0x0000000800377202 */ /* 0x000fe20000000f00 */
[----:B------:R-:W-:Y:S01]  /*dae0*/  ULDC UR5, c[0x0][0xa88] ;  /* 0x0002a20000057ab9 */ /* 0x000fe20000000800 */
[----:B------:R-:W-:-:S02]  /*daf0*/  MOV R30, R30 ;  /* 0x0000001e001e7202 */ /* 0x000fc40000000f00 */
[----:B------:R-:W-:Y:S02]  /*db00*/  F2FP.BF16.F32.PACK_AB R8, R40, R37 ;  /* 0x000000252808723e */ /* 0x000fe400000010ff */
[----:B------:R-:W-:Y:S02]  /*db10*/  F2FP.BF16.F32.PACK_AB R9, R56, R57 ;  /* 0x000000393809723e */ /* 0x000fe400000010ff */
[----:B------:R-:W-:Y:S02]  /*db20*/  F2FP.BF16.F32.PACK_AB R11, R52, R53 ;  /* 0x00000035340b723e */ /* 0x000fe400000010ff */
[----:B--2---:R-:W-:Y:S01]  /*db30*/  MOV R17, R34 ;  /* 0x0000002200117202 */ /* 0x004fe20000000f00 */
[----:B------:R-:W-:Y:S01]  /*db40*/  IMAD R4, R58, UR6, RZ ;  /* 0x000000063a047c24 */ /* 0x000fe2000f8e02ff */
[----:B------:R-:W-:Y:S01]  /*db50*/  F2FP.BF16.F32.PACK_AB R5, R68, R69 ;  /* 0x000000454405723e */ /* 0x000fe200000010ff */
[----:B------:R-:W-:Y:S01]  /*db60*/  VIADD R35, R23, UR42 ;  /* 0x0000002a17237c36 */ /* 0x000fe20008000000 */
[----:B------:R-:W-:Y:S01]  /*db70*/  F2FP.BF16.F32.PACK_AB R6, R75, R72 ;  /* 0x000000484b06723e */ /* 0x000fe200000010ff */
[----:B------:R-:W-:Y:S01]  /*db80*/  IMAD R34, R59, UR44, R4 ;  /* 0x0000002c3b227c24 */ /* 0x000fe2000f8e0204 */
[----:B------:R-:W-:Y:S01]  /*db90*/  F2FP.BF16.F32.PACK_AB R4, R74, R73 ;  /* 0x000000494a04723e */ /* 0x000fe200000010ff */
[C---:B------:R-:W-:Y:S01]  /*dba0*/  VIADD R37, R35.reuse, 0x8 ;  /* 0x0000000823257836 */ /* 0x040fe20000000000 */
[----:B------:R-:W-:Y:S01]  /*dbb0*/  SHF.R.S32.HI R31, RZ, 0x1f, R35 ;  /* 0x0000001fff1f7819 */ /* 0x000fe20000011423 */
[----:B------:R-:W-:Y:S01]  /*dbc0*/  ULDC.64 UR6, c[0x0][0xb40] ;  /* 0x0002d00000067ab9 */ /* 0x000fe20000000a00 */
[----:B------:R-:W-:-:S02]  /*dbd0*/  IADD3 R36, P2, R35, R26, RZ ;  /* 0x0000001a23247210 */ /* 0x000fc40007f5e0ff */
[----:B------:R-:W-:Y:S02]  /*dbe0*/  F2FP.BF16.F32.PACK_AB R7, R60, R61 ;  /* 0x0000003d3c07723e */ /* 0x000fe400000010ff */
[----:B------:R-:W-:Y:S02]  /*dbf0*/  IADD3.X R31, R31, R27, R34, P2, !PT ;  /* 0x0000001b1f1f7210 */ /* 0x000fe400017fe422 */
[----:B------:R-:W-:Y:S01]  /*dc00*/  F2FP.BF16.F32.PACK_AB R24, R25, R24 ;  /* 0x000000181918723e */ /* 0x000fe200000010ff */
[----:B------:R1:W-:Y:S01]  /*dc10*/  STSM.16.M88.4 [R55], R4 ;  /* 0x0000000437007844 */ /* 0x0003e20000000200 */
[----:B------:R-:W-:Y:S02]  /*dc20*/  F2FP.BF16.F32.PACK_AB R26, R32, R21 ;  /* 0x00000015201a723e */ /* 0x000fe400000010ff */
[----:B------:R-:W-:Y:S01]  /*dc30*/  ISETP.GE.OR P1, PT, R35, UR5, P0 ;  /* 0x0000000523007c0c */ /* 0x000fe20008726670 */
[----:B------:R-:W-:Y:S01]  /*dc40*/  STSM.16.M88.4 [R54], R8 ;  /* 0x0000000836007844 */ /* 0x000fe20000000200 */
[----:B------:R-:W-:-:S02]  /*dc50*/  F2FP.BF16.F32.PACK_AB R25, R49, R50 ;  /* 0x000000323119723e */ /* 0x000fc400000010ff */
[----:B------:R-:W-:Y:S02]  /*dc60*/  F2FP.BF16.F32.PACK_AB R27, R47, R48 ;  /* 0x000000302f1b723e */ /* 0x000fe400000010ff */
[----:B------:R-:W-:Y:S02]  /*dc70*/  F2FP.BF16.F32.PACK_AB R32, R33, R20 ;  /* 0x000000142120723e */ /* 0x000fe400000010ff */
[----:B------:R-:W-:Y:S01]  /*dc80*/  F2FP.BF16.F32.PACK_AB R33, R45, R46 ;  /* 0x0000002e2d21723e */ /* 0x000fe200000010ff */
[----:B------:R-:W-:Y:S01]  /*dc90*/  STSM.16.M88.4 [R51], R24 ;  /* 0x0000001833007844 */ /* 0x000fe20000000200 */
[----:B------:R-:W-:Y:S02]  /*dca0*/  F2FP.BF16.F32.PACK_AB R34, R28, R15 ;  /* 0x0000000f1c22723e */ /* 0x000fe400000010ff */
[----:B------:R-:W-:Y:S02]  /*dcb0*/  F2FP.BF16.F32.PACK_AB R35, R43, R44 ;  /* 0x0000002c2b23723e */ /* 0x000fe400000010ff */
[----:B------:R-:W-:-:S02]  /*dcc0*/  F2FP.BF16.F32.PACK_AB R68, R29, R14 ;  /* 0x0000000e1d44723e */ /* 0x000fc400000010ff */
[----:B------:R-:W-:Y:S01]  /*dcd0*/  F2FP.BF16.F32.PACK_AB R69, R39, R42 ;  /* 0x0000002a2745723e */ /* 0x000fe200000010ff */
[----:B------:R-:W-:Y:S01]  /*dce0*/  STSM.16.M88.4 [R30], R32 ;  /* 0x000000201e007844 */ /* 0x000fe20000000200 */
[----:B------:R-:W-:Y:S02]  /*dcf0*/  F2FP.BF16.F32.PACK_AB R70, R13, R0 ;  /* 0x000000000d46723e */ /* 0x000fe400000010ff */
[----:B------:R-:W-:Y:S02]  /*dd00*/  F2FP.BF16.F32.PACK_AB R71, R71, R38 ;  /* 0x000000264747723e */ /* 0x000fe400000010ff */
[----:B------:R-:W-:Y:S02]  /*dd10*/  SHF.R.S32.HI R62, RZ, 0x5, R62 ;  /* 0x00000005ff3e7819 */ /* 0x000fe4000001143e */
[----:B------:R-:W-:Y:S01]  /*dd20*/  ISETP.GE.OR P0, PT, R37, UR5, P0 ;  /* 0x0000000525007c0c */ /* 0x000fe20008706670 */
[----:B------:R-:W-:Y:S01]  /*dd30*/  STSM.16.M88.4 [R17], R68 ;  /* 0x0000004411007844 */ /* 0x000fe20000000200 */
[C---:B-1----:R-:W-:Y:S01]  /*dd40*/  LEA R4, P2, R36.reuse, UR6, 0x2 ;  /* 0x0000000624047c11 */ /* 0x042fe2000f8410ff */
        /* <DEDUP_REMOVED lines=9> */
[----:B------:R2:W-:Y:S01]  /*dde0*/  @!P0 STG.E desc[UR10][R4.64+0x20], R12 ;  /* 0x0000200c04008986 */ /* 0x0005e2000c10190a */
[----:B-1----:R-:W-:-:S03]  /*ddf0*/  ISETP.NE.AND P0, PT, R0, 0xb, PT ;  /* 0x0000000b0000780c */ /* 0x002fc60003f05270 */
[----:B------:R2:W-:Y:S10]  /*de00*/  @!P1 STG.E desc[UR10][R4.64], R3 ;  /* 0x0000000304009986 */ /* 0x0005f4000c10190a */
        /* <DEDUP_REMOVED lines=27> */
.L_x_1561:
[----:B------:R-:W-:Y:S05]  /*dfc0*/  BSYNC B0 ;  /* 0x0000000000007941 */ /* 0x000fea0003800000 */
.L_x_1560:
[----:B------:R-:W-:Y:S05]  /*dfd0*/  BRA `(.L_x_1559) ;  /* 0x00000004009c7947 */ /* 0x000fea0003800000 */
.L_x_1558:
[----:B------:R-:W1:Y:S01]  /*dfe0*/  LDC R14, c[0x0][0xdac] ;  /* 0x00036b00ff0e7b82 */ /* 0x000e620000000800 */
[----:B------:R-:W-:Y:S01]  /*dff0*/  ISETP.GT.AND P0, PT, R51, 0xbf, PT ;  /* 0x000000bf3300780c */ /* 0x000fe20003f04270 */
[----:B------:R-:W-:Y:S01]  /*e000*/  USHF.R.S32.HI UR5, URZ, 0x1f, UR43 ;  /* 0x0000001f3f057899 */ /* 0x000fe2000801142b */
[----:B------:R-:W-:Y:S01]  /*e010*/  SHF.R.S32.HI R0, RZ, 0x1f, R51 ;  /* 0x0000001fff007819 */ /* 0x000fe20000011433 */
[----:B------:R-:W-:Y:S01]  /*e020*/  USHF.R.S32.HI UR6, URZ, 0x1f, UR44 ;  /* 0x0000001f3f067899 */ /* 0x000fe2000801142c */
[----:B------:R-:W-:Y:S02]  /*e030*/  BSSY B0, `(.L_x_1562) ;  /* 0x000001d000007945 */ /* 0x000fe40003800000 */
[----:B------:R-:W-:Y:S01]  /*e040*/  LEA.HI R15, R0, R51, RZ, 0x2 ;  /* 0x00000033000f7211 */ /* 0x000fe200078f10ff */
[----:B------:R-:W2:Y:S03]  /*e050*/  LDC R20, c[0x0][0xa88] ;  /* 0x0002a200ff147b82 */ /* 0x000ea60000000800 */
[----:B------:R-:W-:-:S05]  /*e060*/  LOP3.LUT R0, R15, 0x1ffffffc, RZ, 0xc0, !PT ;  /* 0x1ffffffc0f007812 */ /* 0x000fca00078ec0ff */
[----:B------:R-:W3:Y:S01]  /*e070*/  LDC.64 R10, c[0x0][0xae0] ;  /* 0x0002b800ff0a7b82 */ /* 0x000ee20000000a00 */
[----:B------:R-:W-:-:S07]  /*e080*/  IMAD.IADD R51, R51, 0x1, -R0 ;  /* 0x0000000133337824 */ /* 0x000fce00078e0a00 */
[----:B------:R-:W4:Y:S01]  /*e090*/  LDC.64 R12, c[0x0][0xae8] ;  /* 0x0002ba00ff0c7b82 */ /* 0x000f220000000a00 */
[----:B------:R-:W-:Y:S05]  /*e0a0*/  @P0 BRA `(.L_x_1563) ;  /* 0x0000000000540947 */ /* 0x000fea0003800000 */
[----:B------:R-:W-:Y:S01]  /*e0b0*/  IADD3 R4, R17, -0x80, R2 ;  /* 0xffffff8011047810 */ /* 0x000fe20007ffe002 */
[----:B------:R-:W-:-:S03]  /*e0c0*/  ULDC UR7, c[0x0][0xa88] ;  /* 0x0002a20000077ab9 */ /* 0x000fc60000000800 */
[----:B------:R-:W-:-:S13]  /*e0d0*/  ISETP.GE.AND P0, PT, R4, UR7, PT ;  /* 0x0000000704007c0c */ /* 0x000fda000bf06270 */
[----:B------:R-:W-:Y:S05]  /*e0e0*/  @P0 BRA `(.L_x_1563) ;  /* 0x0000000000440947 */ /* 0x000fea0003800000 */
[----:B------:R-:W5:Y:S01]  /*e0f0*/  LDC.64 R6, c[0x0][0xb70] ;  /* 0x0002dc00ff067b82 */ /* 0x000f620000000a00 */
[----:B------:R-:W-:Y:S01]  /*e100*/  SHF.R.S32.HI R5, RZ, 0x1f, R4 ;  /* 0x0000001fff057819 */ /* 0x000fe20000011404 */
[----:B------:R-:W-:Y:S01]  /*e110*/  ULDC.64 UR8, c[0x0][0xb40] ;  /* 0x0002d00000087ab9 */ /* 0x000fe20000000a00 */
[----:B------:R-:W-:-:S05]  /*e120*/  ULDC.64 UR10, c[0x0][0x208] ;  /* 0x00008200000a7ab9 */ /* 0x000fca0000000a00 */
[----:B------:R-:W1:Y:S01]  /*e130*/  LDC.64 R8, c[0x0][0xb78] ;  /* 0x0002de00ff087b82 */ /* 0x000e620000000a00 */
[C---:B-----5:R-:W-:Y:S02]  /*e140*/  IMAD R0, R6.reuse, UR5, RZ ;  /* 0x0000000506007c24 */ /* 0x060fe4000f8e02ff */
[----:B------:R-:W-:-:S04]  /*e150*/  IMAD.WIDE.U32 R4, R6, UR43, R4 ;  /* 0x0000002b06047c25 */ /* 0x000fc8000f8e0004 */
[----:B------:R-:W-:Y:S02]  /*e160*/  IMAD R3, R7, UR43, R0 ;  /* 0x0000002b07037c24 */ /* 0x000fe4000f8e0200 */
[C---:B-1----:R-:W-:Y:S02]  /*e170*/  IMAD R0, R8.reuse, UR6, RZ ;  /* 0x0000000608007c24 */ /* 0x042fe4000f8e02ff */
        /* <DEDUP_REMOVED lines=8> */
.L_x_1563:
[----:B------:R-:W-:Y:S05]  /*e200*/  BSYNC B0 ;  /* 0x0000000000007941 */ /* 0x000fea0003800000 */
.L_x_1562:
[----:B------:R-:W-:Y:S01]  /*e210*/  R2UR UR7, R147 ;  /* 0x00000000930772ca */ /* 0x000fe200000e0000 */
[----:B---3--:R-:W-:Y:S01]  /*e220*/  IMAD R0, R10, UR5, RZ ;  /* 0x000000050a007c24 */ /* 0x008fe2000f8e02ff */
[----:B------:R-:W-:Y:S01]  /*e230*/  SHF.R.S32.HI R4, RZ, 0x2, R15 ;  /* 0x00000002ff047819 */ /* 0x000fe2000001140f */
[----:B------:R-:W-:Y:S01]  /*e240*/  IMAD.SHL.U32 R8, R51, 0x8, RZ ;  /* 0x0000000833087824 */ /* 0x000fe200078e00ff */
[----:B------:R-:W-:Y:S01]  /*e250*/  BSSY B0, `(.L_x_1564) ;  /* 0x0000026000007945 */ /* 0x000fe20003800000 */
[----:B-1----:R-:W-:Y:S02]  /*e260*/  IMAD R3, R11, UR43, R0 ;  /* 0x0000002b0b037c24 */ /* 0x002fe4000f8e0200 */
[----:B------:R-:W-:Y:S01]  /*e270*/  VIADD R0, R4, 0x60 ;  /* 0x0000006004007836 */ /* 0x000fe20000000000 */
[----:B------:R-:W-:-:S05]  /*e280*/  SHF.R.S32.HI R9, RZ, 0x1f, R8 ;  /* 0x0000001fff097819 */ /* 0x000fca0000011408 */
[----:B------:R-:W-:Y:S01]  /*e290*/  ULOP3.LUT UR5, URZ, UR7, URZ, 0x33, !UPT ;  /* 0x000000073f057292 */ /* 0x000fe2000f8e333f */
[----:B------:R-:W-:-:S04]  /*e2a0*/  IMAD.WIDE.U32 R6, R10, UR43, R8 ;  /* 0x0000002b0a067c25 */ /* 0x000fc8000f8e0008 */
[----:B----4-:R-:W-:Y:S02]  /*e2b0*/  IMAD R10, R12, UR6, RZ ;  /* 0x000000060c0a7c24 */ /* 0x010fe4000f8e02ff */
[----:B------:R-:W-:Y:S02]  /*e2c0*/  VIADD R15, R14, UR5 ;  /* 0x000000050e0f7c36 */ /* 0x000fe40008000000 */
[----:B------:R-:W-:Y:S02]  /*e2d0*/  IMAD.IADD R7, R7, 0x1, R3 ;  /* 0x0000000107077824 */ /* 0x000fe400078e0203 */
[----:B--2---:R-:W-:Y:S02]  /*e2e0*/  IMAD R5, R15, -0xc0, R20 ;  /* 0xffffff400f057824 */ /* 0x004fe400078e0214 */
[----:B------:R-:W-:Y:S02]  /*e2f0*/  IMAD R3, R13, UR44, R10 ;  /* 0x0000002c0d037c24 */ /* 0x000fe4000f8e020a */
[----:B------:R-:W-:Y:S01]  /*e300*/  IMAD.WIDE.U32 R10, R12, UR44, R6 ;  /* 0x0000002c0c0a7c25 */ /* 0x000fe2000f8e0006 */
[----:B------:R-:W-:-:S02]  /*e310*/  ISETP.GE.AND P0, PT, R4, R5, PT ;  /* 0x000000050400720c */ /* 0x000fc40003f06270 */
[----:B------:R-:W-:Y:S01]  /*e320*/  ISETP.GE.AND P3, PT, R0, R5, PT ;  /* 0x000000050000720c */ /* 0x000fe20003f66270 */
[----:B------:R-:W-:Y:S01]  /*e330*/  IMAD.IADD R13, R11, 0x1, R3 ;  /* 0x000000010b0d7824 */ /* 0x000fe200078e0203 */
[----:B------:R-:W-:-:S03]  /*e340*/  SHF.R.S32.HI R5, RZ, 0x1f, R4 ;  /* 0x0000001fff057819 */ /* 0x000fc60000011404 */
[----:B------:R-:W-:-:S06]  /*e350*/  IMAD.WIDE R6, R15, 0xc0, R4 ;  /* 0x000000c00f067825 */ /* 0x000fcc00078e0204 */
        /* <DEDUP_REMOVED lines=10> */
[----:B------:R-:W-:Y:S01]  /*e400*/  IMAD.MOV.U32 R5, RZ, RZ, R13 ;  /* 0x000000ffff057224 */ /* 0x000fe200078e000d */
[----:B------:R-:W-:Y:S01]  /*e410*/  ULDC.64 UR8, c[0x0][0x208] ;  /* 0x0000820000087ab9 */ /* 0x000fe20000000a00 */
        /* <DEDUP_REMOVED lines=9> */
.L_x_1565:
[----:B------:R-:W-:Y:S05]  /*e4b0*/  BSYNC B0 ;  /* 0x0000000000007941 */ /* 0x000fea0003800000 */
.L_x_1564:
[----:B------:R-:W-:Y:S04]  /*e4c0*/  BSSY B0, `(.L_x_1559) ;  /* 0x0000018000007945 */ /* 0x000fe80003800000 */
[----:B------:R-:W-:Y:S05]  /*e4d0*/  @P3 BRA `(.L_x_1566) ;  /* 0x0000000000583947 */ /* 0x000fea0003800000 */
[----:B------:R-:W-:Y:S01]  /*e4e0*/  IADD3 R3, P0, R6, 0x60, RZ ;  /* 0x0000006006037810 */ /* 0x000fe20007f1e0ff */
[----:B------:R-:W-:Y:S01]  /*e4f0*/  ULDC UR5, c[0x0][0xa8c] ;  /* 0x0002a30000057ab9 */ /* 0x000fe20000000800 */
[----:B------:R-:W-:Y:S01]  /*e500*/  ULDC.64 UR6, c[0x0][0xad8] ;  /* 0x0002b60000067ab9 */ /* 0x000fe20000000a00 */
[----:B------:R-:W-:Y:S01]  /*e510*/  IMAD.MOV.U32 R4, RZ, RZ, R10 ;  /* 0x000000ffff047224 */ /* 0x000fe200078e000a */
[C---:B------:R-:W-:Y:S01]  /*e520*/  ISETP.GE.AND P1, PT, R8.reuse, UR5, PT ;  /* 0x0000000508007c0c */ /* 0x040fe2000bf26270 */
[----:B------:R-:W-:Y:S01]  /*e530*/  IMAD.X R6, RZ, RZ, R7, P0 ;  /* 0x000000ffff067224 */ /* 0x000fe200000e0607 */
[----:B------:R-:W-:Y:S01]  /*e540*/  ULDC.64 UR8, c[0x0][0x208] ;  /* 0x0000820000087ab9 */ /* 0x000fe20000000a00 */
        /* <DEDUP_REMOVED lines=15> */
.L_x_1566:
[----:B------:R-:W-:Y:S05]  /*e640*/  BSYNC B0 ;  /* 0x0000000000007941 */ /* 0x000fea0003800000 */
.L_x_1559:
[----:B------:R-:W3:Y:S02]  /*e650*/  LDC R0, c[0x0][0xda8] ;  /* 0x00036a00ff007b82 */ /* 0x000ee40000000800 */
[----:B---3--:R-:W-:-:S13]  /*e660*/  ISETP.LE.AND P0, PT, R0, UR4, PT ;  /* 0x0000000400007c0c */ /* 0x008fda000bf03270 */
[----:B------:R-:W-:Y:S05]  /*e670*/  @!P0 BRA `(.L_x_1567) ;  /* 0xffffff2400f08947 */ /* 0x000fea000383ffff */
[----:B------:R-:W-:Y:S05]  /*e680*/  EXIT ;  /* 0x000000000000794d */ /* 0x000fea0003800000 */
.L_x_1523:
[----:B------:R-:W-:-:S08]  /*e690*/  NOP ;  /* 0x0000000000007918 */ /* 0x000fd00000000000 */
[----:B------:R-:W1:-:S00]  /*e6a0*/  USETMAXREG.DEALLOC.CTAPOOL 0x20 ;  /* 0x00000020000079c8 */ /* 0x000e4000080e0500 */
[----:B-1----:R-:W-:-:S05]  /*e6b0*/  LOP3.LUT R16, R0, 0x3, RZ, 0xc0, !PT ;  /* 0x0000000300107812 */ /* 0x002fca00078ec0ff */
[----:B------:R-:W1:Y:S02]  /*e6c0*/  SHFL.IDX PT, R0, R16, RZ, 0x1f ;  /* 0x00001fff10007589 */ /* 0x000e6400000e0000 */
[----:B-1----:R-:W-:-:S13]  /*e6d0*/  ISETP.NE.AND P0, PT, R0, RZ, PT ;  /* 0x000000ff0000720c */ /* 0x002fda0003f05270 */
[----:B------:R-:W-:Y:S05]  /*e6e0*/  @P0 EXIT ;  /* 0x000000000000094d */ /* 0x000fea0003800000 */
[----:B------:R-:W1:Y:S01]  /*e6f0*/  S2UR UR4, SR_CTAID.X ;  /* 0x00000000000479c3 */ /* 0x000e620000002500 */
[----:B------:R-:W-:Y:S02]  /*e700*/  IMAD.MOV.U32 R23, RZ, RZ, RZ ;  /* 0x000000ffff177224 */ /* 0x000fe400078e00ff */
[----:B------:R-:W-:Y:S02]  /*e710*/  IMAD.MOV.U32 R22, RZ, RZ, 0x1 ;  /* 0x00000001ff167424 */ /* 0x000fe400078e00ff */
[----:B------:R-:W-:-:S03]  /*e720*/  IMAD.MOV.U32 R19, RZ, RZ, RZ ;  /* 0x000000ffff137224 */ /* 0x000fc600078e00ff */
[----:B------:R-:W1:Y:S02]  /*e730*/  LDC R0, c[0x0][0xda8] ;  /* 0x00036a00ff007b82 */ /* 0x000e640000000800 */
[----:B-1----:R-:W-:-:S13]  /*e740*/  ISETP.LE.AND P0, PT, R0, UR4, PT ;  /* 0x0000000400007c0c */ /* 0x002fda000bf03270 */
[----:B------:R-:W-:Y:S05]  /*e750*/  @P0 BRA `(.L_x_1568) ;  /* 0x0000002c000c0947 */ /* 0x000fea0003800000 */
[----:B------:R-:W-:Y:S01]  /*e760*/  LOP3.LUT R27, R2, 0x1f, RZ, 0xc0, !PT ;  /* 0x0000001f021b7812 */ /* 0x000fe200078ec0ff */
[----:B------:R-:W-:Y:S01]  /*e770*/  IMAD.U32 R26, RZ, RZ, UR4 ;  /* 0x00000004ff1a7e24 */ /* 0x000fe2000f8e00ff */
[----:B------:R-:W-:Y:S01]  /*e780*/  ULDC UR44, c[0x0][0xc] ;  /* 0x00000300002c7ab9 */ /* 0x000fe20000000800 */
[----:B------:R-:W-:Y:S01]  /*e790*/  IMAD.MOV.U32 R19, RZ, RZ, RZ ;  /* 0x000000ffff137224 */ /* 0x000fe200078e00ff */
[----:B------:R-:W-:Y:S01]  /*e7a0*/  ULDC.64 UR38, c[0x0][0x198] ;  /* 0x0000660000267ab9 */ /* 0x000fe20000000a00 */
[----:B------:R-:W-:Y:S02]  /*e7b0*/  IMAD.MOV.U32 R22, RZ, RZ, 0x1 ;  /* 0x00000001ff167424 */ /* 0x000fe400078e00ff */
[----:B------:R-:W-:-:S07]  /*e7c0*/  IMAD.MOV.U32 R23, RZ, RZ, RZ ;  /* 0x000000ffff177224 */ /* 0x000fce00078e00ff */
.L_x_1616:
        /* <DEDUP_REMOVED lines=21> */
.L_x_1569:
[----:B------:R-:W-:Y:S01]  /*e920*/  ULDC UR9, c[0x0][0xdc4] ;  /* 0x0003710000097ab9 */ /* 0x000fe20000000800 */
[----:B------:R-:W-:Y:S01]  /*e930*/  UMOV UR7, UR8 ;  /* 0x0000000800077c82 */ /* 0x000fe20008000000 */
[----:B------:R-:W-:-:S11]  /*e940*/  UISETP.NE.AND UP0, UPT, UR9, 0x1, UPT ;  /* 0x000000010900788c */ /* 0x000fd6000bf05270 */
[----:B------:R-:W-:Y:S02]  /*e950*/  @UP0 ULDC.64 UR10, c[0x0][0xdc8] ;  /* 0x00037200000a0ab9 */ /* 0x000fe40000000a00 */
[----:B------:R-:W-:-:S04]  /*e960*/  UIMAD.WIDE.U32 UR4, UR8, UR10, URZ ;  /* 0x0000000a080472a5 */ /* 0x000fc8000f8e003f */
[----:B------:R-:W-:-:S04]  /*e970*/  @UP0 USHF.R.U32.HI UR7, URZ, UR11, UR5 ;  /* 0x0000000b3f070299 */ /* 0x000fc80008011605 */
[----:B------:R-:W-:-:S12]  /*e980*/  UIMAD UR4, UR7, UR9, URZ ;  /* 0x00000009070472a4 */ /* 0x000fd8000f8e023f */
.L_x_1570:
[----:B------:R-:W1:Y:S01]  /*e990*/  LDC R0, c[0x0][0x404] ;  /* 0x00010100ff007b82 */ /* 0x000e620000000800 */
[----:B------:R-:W-:Y:S01]  /*e9a0*/  ULOP3.LUT UR5, URZ, UR7, URZ, 0x33, !UPT ;  /* 0x000000073f057292 */ /* 0x000fe2000f8e333f */
[----:B------:R-:W-:Y:S01]  /*e9b0*/  BSSY B6, `(.L_x_1571) ;  /* 0x000028e000067945 */ /* 0x000fe20003800000 */
[----:B------:R-:W-:Y:S01]  /*e9c0*/  ULDC.64 UR10, c[0x0][0x3f8] ;  /* 0x0000fe00000a7ab9 */ /* 0x000fe20000000a00 */
[----:B------:R-:W-:Y:S01]  /*e9d0*/  ULDC UR7, c[0x0][0xdac] ;  /* 0x00036b0000077ab9 */ /* 0x000fe20000000800 */
[----:B------:R-:W-:Y:S01]  /*e9e0*/  ISETP.NE.U32.AND P0, PT, RZ, UR10, PT ;  /* 0x0000000aff007c0c */ /* 0x000fe2000bf05070 */
[----:B------:R-:W-:Y:S02]  /*e9f0*/  UIADD3 UR5, UR5, UR7, URZ ;  /* 0x0000000705057290 */ /* 0x000fe4000fffe03f */
[----:B------:R-:W2:Y:S01]  /*ea00*/  LDC R2, c[0x0][0x288] ;  /* 0x0000a200ff027b82 */ /* 0x000ea20000000800 */
[----:B------:R-:W-:Y:S01]  /*ea10*/  ISETP.NE.AND.EX P0, PT, RZ, UR11, PT, P0 ;  /* 0x0000000bff007c0c */ /* 0x000fe2000bf05300 */
[----:B------:R-:W-:Y:S01]  /*ea20*/  UIMAD UR41, UR5, 0xc0, URZ ;  /* 0x000000c0052978a4 */ /* 0x000fe2000f8e023f */
[----:B------:R-:W-:Y:S01]  /*ea30*/  ULDC UR7, c[0x0][0xdb8] ;  /* 0x00036e0000077ab9 */ /* 0x000fe20000000800 */
[----:B------:R-:W-:-:S02]  /*ea40*/  UIADD3 UR4, UR8, -UR4, URZ ;  /* 0x8000000408047290 */ /* 0x000fc4000fffe03f */
[----:B------:R-:W-:Y:S02]  /*ea50*/  UISETP.NE.AND UP0, UPT, UR7, 0x1, UPT ;  /* 0x000000010700788c */ /* 0x000fe4000bf05270 */
[----:B------:R-:W3:Y:S01]  /*ea60*/  LDC R4, c[0x0][0x2e0] ;  /* 0x0000b800ff047b82 */ /* 0x000ee20000000800 */
[----:B------:R-:W-:Y:S01]  /*ea70*/  IMAD.U32 R5, RZ, RZ, UR41 ;  /* 0x00000029ff057e24 */ /* 0x000fe2000f8e00ff */
[----:B------:R-:W-:Y:S02]  /*ea80*/  ULDC UR5, c[0x0][0xdc4] ;  /* 0x0003710000057ab9 */ /* 0x000fe40000000800 */
[----:B------:R-:W-:Y:S01]  /*ea90*/  UIMAD UR6, UR6, UR5, UR4 ;  /* 0x00000005060672a4 */ /* 0x000fe2000f8e0204 */
[----:B-1----:R-:W-:-:S04]  /*eaa0*/  SEL R3, R0, 0x1, P0 ;  /* 0x0000000100037807 */ /* 0x002fc80000000000 */
[----:B------:R-:W-:Y:S01]  /*eab0*/  @UP0 ULDC UR4, c[0x0][0xdbc] ;  /* 0x00036f0000040ab9 */ /* 0x000fe20000000800 */
[----:B------:R-:W-:Y:S01]  /*eac0*/  @UP0 ULDC UR8, c[0x0][0xdc0] ;  /* 0x0003700000080ab9 */ /* 0x000fe20000000800 */
[----:B------:R-:W-:Y:S02]  /*ead0*/  UIMAD.WIDE.U32 UR4, UR6, UR4, URZ ;  /* 0x00000004060472a5 */ /* 0x000fe4000f8e003f */
[----:B------:R-:W-:Y:S01]  /*eae0*/  UMOV UR43, UR6 ;  /* 0x00000006002b7c82 */ /* 0x000fe20008000000 */
[----:B--2---:R-:W-:Y:S01]  /*eaf0*/  IADD3 R2, R5, 0x14f, -R2 ;  /* 0x0000014f05027810 */ /* 0x004fe20007ffe802 */
[----:B------:R-:W-:-:S04]  /*eb00*/  @UP0 USHF.R.U32.HI UR43, URZ, UR8, UR5 ;  /* 0x000000083f2b0299 */ /* 0x000fc80008011605 */
[----:B------:R-:W-:Y:S01]  /*eb10*/  UIADD3 UR42, -UR43, URZ, URZ ;  /* 0x0000003f2b2a7290 */ /* 0x000fe2000fffe13f */
[----:B---3--:R-:W-:-:S03]  /*eb20*/  IMAD R0, R3, R4, 0x8f ;  /* 0x0000008f03007424 */ /* 0x008fc600078e0204 */
[----:B------:R-:W-:Y:S01]  /*eb30*/  UIMAD UR42, UR7, UR42, UR6 ;  /* 0x0000002a072a72a4 */ /* 0x000fe2000f8e0206 */
[----:B------:R-:W-:Y:S02]  /*eb40*/  IMAD R2, R3, R4, R2 ;  /* 0x0000000403027224 */ /* 0x000fe400078e0202 */
[----:B------:R-:W-:-:S04]  /*eb50*/  IMAD.HI R0, R0, 0x38e38e39, RZ ;  /* 0x38e38e3900007827 */ /* 0x000fc800078e02ff */
[----:B------:R-:W-:Y:S01]  /*eb60*/  IMAD.HI R2, R2, 0x38e38e39, RZ ;  /* 0x38e38e3902027827 */ /* 0x000fe200078e02ff */
[----:B------:R-:W-:-:S04]  /*eb70*/  SHF.R.U32.HI R3, RZ, 0x1f, R0 ;  /* 0x0000001fff037819 */ /* 0x000fc80000011600 */
[----:B------:R-:W-:Y:S02]  /*eb80*/  SHF.R.U32.HI R5, RZ, 0x1f, R2 ;  /* 0x0000001fff057819 */ /* 0x000fe40000011602 */
[----:B------:R-:W-:Y:S02]  /*eb90*/  LEA.HI.SX32 R3, R0, R3, 0x1b ;  /* 0x0000000300037211 */ /* 0x000fe400078fdaff */
[----:B------:R-:W-:-:S04]  /*eba0*/  LEA.HI.SX32 R2, R2, R5, 0x1b ;  /* 0x0000000502027211 */ /* 0x000fc800078fdaff */
[----:B------:R-:W-:-:S04]  /*ebb0*/  VIMNMX R25, R3, R2, PT ;  /* 0x0000000203197248 */ /* 0x000fc80003fe0100 */
[----:B------:R-:W-:-:S13]  /*ebc0*/  ISETP.GT.AND P0, PT, R25, RZ, PT ;  /* 0x000000ff1900720c */ /* 0x000fda0003f04270 */
[----:B------:R-:W-:Y:S05]  /*ebd0*/  @P0 BRA `(.L_x_1572) ;  /* 0x0000000000440947 */ /* 0x000fea0003800000 */
[----:B------:R-:W-:Y:S01]  /*ebe0*/  ISETP.NE.AND P0, PT, R27, RZ, PT ;  /* 0x000000ff1b00720c */ /* 0x000fe20003f05270 */
[----:B------:R-:W-:-:S12]  /*ebf0*/  IMAD.MOV.U32 R13, RZ, RZ, R26 ;  /* 0x000000ffff0d7224 */ /* 0x000fd800078e001a */
[----:B------:R-:W-:Y:S05]  /*ec00*/  @P0 BRA `(.L_x_1573) ;  /* 0x0000002400a00947 */ /* 0x000fea0003800000 */
[----:B------:R-:W1:Y:S01]  /*ec10*/  S2R R7, SR_LANEID ;  /* 0x0000000000077919 */ /* 0x000e620000000000 */
[----:B------:R-:W-:Y:S01]  /*ec20*/  VOTEU.ANY UR4, UPT, PT ;  /* 0x0000000000047886 */ /* 0x000fe200038e0100 */
[----:B------:R-:W2:Y:S01]  /*ec30*/  LDC.64 R2, c[0x0][0xdf0] ;  /* 0x00037c00ff027b82 */ /* 0x000ea20000000a00 */
[----:B------:R-:W1:Y:S01]  /*ec40*/  FLO.U32 R0, UR4 ;  /* 0x0000000400007d00 */ /* 0x000e6200080e0000 */
[----:B------:R-:W-:-:S07]  /*ec50*/  ULDC.64 UR6, c[0x0][0x208] ;  /* 0x0000820000067ab9 */ /* 0x000fce0000000a00 */
        /* <DEDUP_REMOVED lines=9> */
.L_x_1572:
[----:B------:R-:W1:Y:S01]  /*ecf0*/  S2R R3, SR_CgaCtaId ;  /* 0x0000000000037919 */ /* 0x000e620000008800 */
[----:B------:R-:W-:-:S04]  /*ed00*/  MOV R24, 0x400 ;  /* 0x0000040000187802 */ /* 0x000fc80000000f00 */
[----:B-1----:R-:W-:-:S05]  /*ed10*/  LEA R24, R3, R24, 0x18 ;  /* 0x0000001803187211 */ /* 0x002fca00078ec0ff */
[----:B------:R-:W-:-:S05]  /*ed20*/  VIADD R0, R24, 0x16a00 ;  /* 0x00016a0018007836 */ /* 0x000fca0000000000 */
[----:B------:R-:W-:-:S13]  /*ed30*/  LOP3.LUT P0, RZ, R0, 0x1bf, RZ, 0xc0, !PT ;  /* 0x000001bf00ff7812 */ /* 0x000fda000780c0ff */
        /* <DEDUP_REMOVED lines=17> */
.L_x_1574:
[----:B------:R-:W-:-:S05]  /*ee50*/  VIADD R0, R24, 0x200 ;  /* 0x0000020018007836 */ /* 0x000fca0000000000 */
[----:B------:R-:W-:-:S13]  /*ee60*/  LOP3.LUT P0, RZ, R0, 0x1bf, RZ, 0xc0, !PT ;  /* 0x000001bf00ff7812 */ /* 0x000fda000780c0ff */
        /* <DEDUP_REMOVED lines=17> */
.L_x_1576:
[----:B------:R-:W1:Y:S01]  /*ef80*/  LDC.64 R2, c[0x4][R2] ;  /* 0x0100000002027b82 */ /* 0x000e620000000a00 */
        /* <DEDUP_REMOVED lines=11> */
[----:B------:R-:W-:-:S07]  /*f040*/  IMAD.MOV.U32 R13, RZ, RZ, RZ ;  /* 0x000000ffff0d7224 */ /* 0x000fce00078e00ff */
[----:B------:R-:W-:-:S07]  /*f050*/  LEPC R20, `(.L_x_1575) ;  /* 0x000000001014794e */ /* 0x000fce0000000000 */
[----:B-1----:R-:W-:Y:S05]  /*f060*/  CALL.ABS.NOINC R2 ;  /* 0x0000000002007343 */ /* 0x002fea0003c00000 */
.L_x_1575:
[----:B------:R-:W-:Y:S01]  /*f070*/  ULDC.64 UR4, c[0x0][0x9f8] ;  /* 0x00027e0000047ab9 */ /* 0x000fe20000000a00 */
[----:B------:R-:W-:Y:S01]  /*f080*/  IMAD.U32 R5, RZ, RZ, UR43 ;  /* 0x0000002bff057e24 */ /* 0x000fe2000f8e00ff */
[----:B------:R-:W-:Y:S01]  /*f090*/  ISETP.NE.U32.AND P0, PT, RZ, UR4, PT ;  /* 0x00000004ff007c0c */ /* 0x000fe2000bf05070 */
[----:B------:R-:W-:Y:S01]  /*f0a0*/  IMAD.U32 R0, RZ, RZ, UR43 ;  /* 0x0000002bff007e24 */ /* 0x000fe2000f8e00ff */
[----:B------:R-:W-:Y:S02]  /*f0b0*/  ULDC.64 UR6, c[0x0][0x208] ;  /* 0x0000820000067ab9 */ /* 0x000fe40000000a00 */
        /* <DEDUP_REMOVED lines=16> */
[----:B--2---:R-:W-:-:S02]  /*f1c0*/  IMAD.U32 R4, RZ, RZ, UR42 ;  /* 0x0000002aff047e24 */ /* 0x004fc4000f8e00ff */
[----:B------:R-:W-:-:S05]  /*f1d0*/  VOTEU.ALL UP1, P1 ;  /* 0x00000000003f7886 */ /* 0x000fca0000820000 */
[----:B------:R-:W-:Y:S01]  /*f1e0*/  @!UP1 UIADD3 UR4, UP0, UR38, 0x270, URZ ;  /* 0x0000027026049890 */ /* 0x000fe2000ff1e03f */
[----:B-1----:R-:W-:Y:S02]  /*f1f0*/  ISETP.NE.AND P2, PT, R2, 0x1, PT ;  /* 0x000000010200780c */ /* 0x002fe40003f45270 */
[----:B------:R-:W1:Y:S01]  /*f200*/  LDC.64 R2, c[0x0][0x3f8] ;  /* 0x0000fe00ff027b82 */ /* 0x000e620000000a00 */
[----:B------:R-:W-:-:S09]  /*f210*/  @!UP1 UIADD3.X UR5, URZ, UR39, URZ, UP0, !UPT ;  /* 0x000000273f059290 */ /* 0x000fd200087fe43f */
[----:B------:R2:W-:Y:S01]  /*f220*/  @!UP1 UTMAPF.L2.4D [UR40], [UR4] ;  /* 0x00000028040095b8 */ /* 0x0005e20008018000 */
[----:B------:R-:W4:Y:S01]  /*f230*/  @P2 LDC R6, c[0x0][0x42c] ;  /* 0x00010b00ff062b82 */ /* 0x000f220000000800 */
[----:B------:R2:W-:Y:S07]  /*f240*/  @!UP1 UTMAPF.L2.4D [UR8], [UR4] ;  /* 0x00000008040095b8 */ /* 0x0005ee0008018000 */
[----:B------:R-:W5:Y:S01]  /*f250*/  @P2 LDC R8, c[0x0][0x430] ;  /* 0x00010c00ff082b82 */ /* 0x000f620000000800 */
[----:B-1----:R-:W-:Y:S01]  /*f260*/  ISETP.NE.U32.AND P0, PT, R2, RZ, PT ;  /* 0x000000ff0200720c */ /* 0x002fe20003f05070 */
[----:B------:R2:W-:Y:S03]  /*f270*/  @!UP1 UTMAPF.L2.4D [UR12], [UR4] ;  /* 0x0000000c040095b8 */ /* 0x0005e60008018000 */
[----:B------:R-:W-:Y:S01]  /*f280*/  ISETP.NE.AND.EX P0, PT, R3, RZ, PT, P0 ;  /* 0x000000ff0300720c */ /* 0x000fe20003f05300 */
[----:B----4-:R-:W-:-:S04]  /*f290*/  @P2 IMAD.HI.U32 R5, R6, UR42, RZ ;  /* 0x0000002a06052c27 */ /* 0x010fc8000f8e00ff */
[----:B------:R-:W-:Y:S01]  /*f2a0*/  VIADD R6, R25, 0xffffffff ;  /* 0xffffffff19067836 */ /* 0x000fe20000000000 */
[----:B-----5:R-:W-:-:S03]  /*f2b0*/  @P2 SHF.R.U32.HI R4, RZ, R8, R5 ;  /* 0x00000008ff042219 */ /* 0x020fc60000011605 */
[----:B------:R-:W-:Y:S01]  /*f2c0*/  IMAD.MOV.U32 R5, RZ, RZ, R6 ;  /* 0x000000ffff057224 */ /* 0x000fe200078e0006 */
[----:B---3--:R-:W-:Y:S01]  /*f2d0*/  SEL R9, R0, RZ, !P0 ;  /* 0x000000ff00097207 */ /* 0x008fe20004000000 */
[----:B--2---:R-:W-:Y:S06]  /*f2e0*/  BRA.DIV UR6, `(.L_x_1577) ;  /* 0x0000002606887947 */ /* 0x004fec000b800000 */
.L_x_1628:
[----:B------:R-:W-:Y:S01]  /*f2f0*/  UMOV UR4, 0xffffffff ;  /* 0xffffffff00047882 */ /* 0x000fe20000000000 */
[----:B------:R-:W-:Y:S02]  /*f300*/  SHF.R.S32.HI R8, RZ, 0x1f, R0 ;  /* 0x0000001fff087819 */ /* 0x000fe40000011400 */
[----:B------:R-:W-:Y:S05]  /*f310*/  BRA.DIV UR4, `(.L_x_1578) ;  /* 0x00000026049c7947 */ /* 0x000fea000b800000 */
[----:B------:R-:W-:-:S13]  /*f320*/  ELECT P6, URZ, PT ;  /* 0x00000000003f782f */ /* 0x000fda00038c0000 */
.L_x_1631:
[----:B------:R-:W-:Y:S05]  /*f330*/  @!P6 BRA `(.L_x_1579) ;  /* 0x0000000000ece947 */ /* 0x000fea0003800000 */
[----:B------:R-:W-:Y:S01]  /*f340*/  IMAD R13, R19, 0x8, R24 ;  /* 0x00000008130d7824 */ /* 0x000fe200078e0218 */
[----:B------:R-:W-:Y:S01]  /*f350*/  SHF.L.U32 R12, R22, 0x1f, RZ ;  /* 0x0000001f160c7819 */ /* 0x000fe200000006ff */
        /* <DEDUP_REMOVED lines=21> */
.L_x_1580:
[----:B------:R-:W2:Y:S01]  /*f4b0*/  SYNCS.PHASECHK.TRANS64.TRYWAIT P2, [R13+URZ+0x31c40], R12 ;  /* 0x031c400c0d0075a7 */ /* 0x000ea2000804017f */
[----:B------:R-:W-:Y:S01]  /*f4c0*/  ISETP.NE.AND P3, PT, R18, RZ, PT ;  /* 0x000000ff1200720c */ /* 0x000fe20003f65270 */
[----:B--2---:R-:W-:-:S12]  /*f4d0*/  @!P2 BRA `(.L_x_1581) ;  /* 0x00000024004ca947 */ /* 0x004fd80003800000 */
.L_x_1632:
[----:B------:R-:W-:Y:S05]  /*f4e0*/  @P3 BRA `(.L_x_1582) ;  /* 0x0000000000143947 */ /* 0x000fea0003800000 */
[----:B------:R-:W-:Y:S01]  /*f4f0*/  ISETP.NE.AND P2, PT, R27, RZ, PT ;  /* 0x000000ff1b00720c */ /* 0x000fe20003f45270 */
[----:B-1----:R-:W-:-:S04]  /*f500*/  IMAD.MOV.U32 R6, RZ, RZ, 0x6c00 ;  /* 0x00006c00ff067424 */ /* 0x002fc800078e00ff */
[----:B------:R3:W-:Y:S08]  /*f510*/  SYNCS.ARRIVE.TRANS64 RZ, [R13+URZ+0x31c30], R6 ;  /* 0x031c30060dff79a7 */ /* 0x0007f0000800003f */
[----:B------:R-:W-:Y:S05]  /*f520*/  @!P2 BRA `(.L_x_1582) ;  /* 0x000000000004a947 */ /* 0x000fea0003800000 */
[----:B------:R-:W-:Y:S01]  /*f530*/  BPT.TRAP 0x1 ;  /* 0x000000040000795c */ /* 0x000fe20000300000 */
.L_x_1582:
[----:B-1-3--:R-:W-:Y:S01]  /*f540*/  IMAD R6, R19, 0x6c00, R24 ;  /* 0x00006c0013067824 */ /* 0x00afe200078e0218 */
        /* <DEDUP_REMOVED lines=26> */
.L_x_1579:
[----:B------:R-:W-:Y:S05]  /*f6f0*/  WARPSYNC.ALL ;  /* 0x0000000000007948 */ /* 0x000fea0003800000 */
[----:B------:R-:W-:Y:S01]  /*f700*/  ELECT P2, URZ, PT ;  /* 0x00000000003f782f */ /* 0x000fe20003840000 */
[----:B------:R-:W-:Y:S01]  /*f710*/  BAR.SYNC.DEFER_BLOCKING 0x8, 0x1a0 ;  /* 0x0206800000007b1d */ /* 0x000fe20000010000 */
[----:B------:R-:W-:Y:S01]  /*f720*/  VIADD R23, R23, 0x1 ;  /* 0x0000000117177836 */ /* 0x000fe20000000000 */
[----:B------:R-:W-:Y:S01]  /*f730*/  UIADD3 UR4, UP0, UR38, 0x270, URZ ;  /* 0x0000027026047890 */ /* 0x000fe2000ff1e03f */
[----:B------:R-:W-:-:S03]  /*f740*/  ISETP.GE.AND P3, PT, R25, 0x2, PT ;  /* 0x000000021900780c */ /* 0x000fc60003f66270 */
[----:B------:R-:W-:Y:S01]  /*f750*/  UIADD3.X UR5, URZ, UR39, URZ, UP0, !UPT ;  /* 0x000000273f057290 */ /* 0x000fe200087fe43f */
[----:B------:R-:W-:Y:S01]  /*f760*/  UMOV UR27, UR41 ;  /* 0x00000029001b7c82 */ /* 0x000fe20008000000 */
[----:B------:R-:W-:Y:S01]  /*f770*/  UMOV UR28, UR42 ;  /* 0x0000002a001c7c82 */ /* 0x000fe20008000000 */
[----:B------:R-:W-:Y:S01]  /*f780*/  UMOV UR29, UR43 ;  /* 0x0000002b001d7c82 */ /* 0x000fe20008000000 */
[----:B------:R-:W-:Y:S02]  /*f790*/  UMOV UR6, 0x0 ;  /* 0x0000000000067882 */ /* 0x000fe40000000000 */
[----:B------:R-:W-:Y:S01]  /*f7a0*/  @P2 VIADD R6, R24, 0xda00 ;  /* 0x0000da0018062836 */ /* 0x000fe20000000000 */
[----:B------:R-:W-:Y:S01]  /*f7b0*/  UMOV UR7, 0x12f00000 ;  /* 0x12f0000000077882 */ /* 0x000fe20000000000 */
[----:B------:R-:W-:Y:S01]  /*f7c0*/  @P2 IMAD.MOV.U32 R7, RZ, RZ, 0x9000 ;  /* 0x00009000ff072424 */ /* 0x000fe200078e00ff */
[----:B------:R-:W-:Y:S01]  /*f7d0*/  UMOV UR26, URZ ;  /* 0x0000003f001a7c82 */ /* 0x000fe20008000000 */
[----:B------:R-:W-:Y:S01]  /*f7e0*/  UMOV UR19, UR41 ;  /* 0x0000002900137c82 */ /* 0x000fe20008000000 */
[----:B------:R-:W-:Y:S01]  /*f7f0*/  @P2 R2UR UR24, R6 ;  /* 0x00000000061822ca */ /* 0x000fe200000e0000 */
[----:B------:R-:W-:Y:S01]  /*f800*/  @P2 VIADD R6, R24, 0x31c00 ;  /* 0x00031c0018062836 */ /* 0x000fe20000000000 */
[----:B------:R-:W-:Y:S01]  /*f810*/  UMOV UR20, UR42 ;  /* 0x0000002a00147c82 */ /* 0x000fe20008000000 */
[----:B------:R-:W-:Y:S01]  /*f820*/  UMOV UR21, UR43 ;  /* 0x0000002b00157c82 */ /* 0x000fe20008000000 */
[----:B------:R-:W-:Y:S01]  /*f830*/  UMOV UR18, 0x20 ;  /* 0x0000002000127882 */ /* 0x000fe20000000000 */
[----:B------:R-:W-:Y:S01]  /*f840*/  UMOV UR11, UR41 ;  /* 0x00000029000b7c82 */ /* 0x000fe20008000000 */
[----:B------:R-:W-:Y:S01]  /*f850*/  @P2 R2UR UR25, R6 ;  /* 0x00000000061922ca */ /* 0x000fe200000e0000 */
[----:B------:R-:W-:Y:S01]  /*f860*/  @P2 VIADD R6, R24, 0x10a00 ;  /* 0x00010a0018062836 */ /* 0x000fe20000000000 */
[----:B------:R1:W-:Y:S01]  /*f870*/  @P2 SYNCS.ARRIVE.TRANS64 RZ, [R24+URZ+0x31c00], R7 ;  /* 0x031c000718ff29a7 */ /* 0x0003e2000800003f */
[----:B------:R-:W-:Y:S01]  /*f880*/  UMOV UR12, UR42 ;  /* 0x0000002a000c7c82 */ /* 0x000fe20008000000 */
[----:B------:R-:W-:Y:S01]  /*f890*/  UMOV UR13, UR43 ;  /* 0x0000002b000d7c82 */ /* 0x000fe20008000000 */
[----:B------:R-:W-:Y:S01]  /*f8a0*/  UMOV UR10, 0x40 ;  /* 0x00000040000a7882 */ /* 0x000fe20000000000 */
[----:B------:R-:W-:Y:S01]  /*f8b0*/  @P2 R2UR UR16, R6 ;  /* 0x00000000061022ca */ /* 0x000fe200000e0000 */
[----:B------:R-:W-:-:S05]  /*f8c0*/  @P2 VIADD R6, R24, 0x13a00 ;  /* 0x00013a0018062836 */ /* 0x000fca0000000000 */
[----:B------:R-:W-:Y:S01]  /*f8d0*/  @P2 R2UR UR8, R6 ;  /* 0x00000000060822ca */ /* 0x000fe200000e0000 */
[----:B------:R-:W-:Y:S01]  /*f8e0*/  UMOV UR17, UR25 ;  /* 0x0000001900117c82 */ /* 0x000fe20008000000 */
[----:B------:R-:W-:Y:S01]  /*f8f0*/  LEA.HI R6, R23, R23, RZ, 0x1 ;  /* 0x0000001717067211 */ /* 0x000fe200078f08ff */
[----:B------:R3:W-:Y:S01]  /*f900*/  UTMALDG.4D [UR24], [UR4], desc[UR6] ;  /* 0x00000618040075b4 */ /* 0x0007e20008019000 */
[----:B------:R-:W-:Y:S02]  /*f910*/  UMOV UR9, UR25 ;  /* 0x0000001900097c82 */ /* 0x000fe40008000000 */
[----:B------:R-:W-:-:S05]  /*f920*/  LOP3.LUT R6, R6, 0xfffffffe, RZ, 0xc0, !PT ;  /* 0xfffffffe06067812 */ /* 0x000fca00078ec0ff */
[----:B------:R-:W-:Y:S01]  /*f930*/  IMAD.IADD R6, R23, 0x1, -R6 ;  /* 0x0000000117067824 */ /* 0x000fe200078e0a06 */
[----:B------:R3:W-:Y:S04]  /*f940*/  UTMALDG.4D [UR16], [UR4], desc[UR6] ;  /* 0x00000610040075b4 */ /* 0x0007e80008019000 */
[----:B-1----:R-:W-:Y:S01]  /*f950*/  SHF.L.U32 R7, R6, 0x1f, RZ ;  /* 0x0000001f06077819 */ /* 0x002fe200000006ff */
[----:B------:R3:W-:Y:S03]  /*f960*/  UTMALDG.4D [UR8], [UR4], desc[UR6] ;  /* 0x00000608040075b4 */ /* 0x0007e60008019000 */
[----:B------:R-:W1:Y:S02]  /*f970*/  SYNCS.PHASECHK.TRANS64.TRYWAIT P2, [R24+URZ+0x31c20], R7 ;  /* 0x031c2007180075a7 */ /* 0x000e64000804017f */
[----:B-1-3--:R-:W-:Y:S05]  /*f980*/  @!P2 BRA `(.L_x_1583) ;  /* 0x000000200034a947 */ /* 0x00afea0003800000 */
.L_x_1633:
[----:B------:R-:W-:Y:S05]  /*f990*/  @!P3 BRA `(.L_x_1584) ;  /* 0x000000140040b947 */ /* 0x000fea0003800000 */
[C---:B------:R-:W-:Y:S01]  /*f9a0*/  LOP3.LUT R6, R25.reuse, 0x1, RZ, 0xc0, !PT ;  /* 0x0000000119067812 */ /* 0x040fe200078ec0ff */
[----:B------:R-:W-:Y:S01]  /*f9b0*/  VIADD R11, R25, 0xfffffffe ;  /* 0xfffffffe190b7836 */ /* 0x000fe20000000000 */
[----:B------:R-:W-:Y:S02]  /*f9c0*/  ULDC.64 UR36, c[0x0][0x408] ;  /* 0x0001020000247ab9 */ /* 0x000fe40000000a00 */
[----:B------:R-:W-:Y:S01]  /*f9d0*/  ISETP.NE.U32.AND P2, PT, R6, 0x1, PT ;  /* 0x000000010600780c */ /* 0x000fe20003f45070 */
[----:B-1----:R-:W-:-:S12]  /*f9e0*/  IMAD.MOV.U32 R7, RZ, RZ, R11 ;  /* 0x000000ffff077224 */ /* 0x002fd800078e000b */
[----:B------:R-:W-:Y:S05]  /*f9f0*/  @!P2 BRA `(.L_x_1585) ;  /* 0x0000000400b8a947 */ /* 0x000fea0003800000 */
[----:B--2---:R-:W-:Y:S01]  /*fa00*/  VIADD R13, R19, 0x1 ;  /* 0x00000001130d7836 */ /* 0x004fe20000000000 */
[----:B------:R-:W-:Y:S04]  /*fa10*/  BSSY B0, `(.L_x_1586) ;  /* 0x0000069000007945 */ /* 0x000fe80003800000 */
[----:B------:R-:W-:-:S04]  /*fa20*/  ISETP.NE.AND P2, PT, R13, 0x2, PT ;  /* 0x000000020d00780c */ /* 0x000fc80003f45270 */
[----:B------:R-:W-:Y:S02]  /*fa30*/  SEL R7, RZ, 0x1, P2 ;  /* 0x00000001ff077807 */ /* 0x000fe40001000000 */
[----:B------:R-:W-:Y:S02]  /*fa40*/  SEL R13, R13, RZ, P2 ;  /* 0x000000ff0d0d7207 */ /* 0x000fe40001000000 */
[----:B------:R-:W-:Y:S01]  /*fa50*/  LOP3.LUT R10, R22, R7, RZ, 0x3c, !PT ;  /* 0x00000007160a7212 */ /* 0x000fe200078e3cff */
[----:B------:R-:W-:Y:S06]  /*fa60*/  @!P6 BRA `(.L_x_1587) ;  /* 0x00000004008ce947 */ /* 0x000fec0003800000 */
        /* <DEDUP_REMOVED lines=22> */
.L_x_1588:
[----:B-1----:R-:W-:Y:S01]  /*fbd0*/  IMAD R3, R13, 0x8, R24 ;  /* 0x000000080d037824 */ /* 0x002fe200078e0218 */
[----:B------:R-:W-:Y:S02]  /*fbe0*/  SHF.L.U32 R2, R10, 0x1f, RZ ;  /* 0x0000001f0a027819 */ /* 0x000fe400000006ff */
[----:B------:R-:W-:Y:S02]  /*fbf0*/  ISETP.NE.AND P2, PT, R18, RZ, PT ;  /* 0x000000ff1200720c */ /* 0x000fe40003f45270 */
[----:B------:R-:W1:Y:S02]  /*fc00*/  SYNCS.PHASECHK.TRANS64.TRYWAIT P3, [R3+URZ+0x31c40], R2 ;  /* 0x031c4002030075a7 */ /* 0x000e64000806017f */
[----:B-1----:R-:W-:Y:S09]  /*fc10*/  @!P3 BRA `(.L_x_1589) ;  /* 0x0000001c00a4b947 */ /* 0x002ff20003800000 */
.L_x_1634:
[----:B------:R-:W-:Y:S05]  /*fc20*/  @P2 BRA `(.L_x_1590) ;  /* 0x0000000000142947 */ /* 0x000fea0003800000 */
[----:B------:R-:W-:Y:S01]  /*fc30*/  ISETP.NE.AND P3, PT, R27, RZ, PT ;  /* 0x000000ff1b00720c */ /* 0x000fe20003f65270 */
[----:B-1----:R-:W-:-:S04]  /*fc40*/  IMAD.MOV.U32 R2, RZ, RZ, 0x6c00 ;  /* 0x00006c00ff027424 */ /* 0x002fc800078e00ff */
[----:B------:R2:W-:Y:S08]  /*fc50*/  SYNCS.ARRIVE.TRANS64 RZ, [R3+URZ+0x31c30], R2 ;  /* 0x031c300203ff79a7 */ /* 0x0005f0000800003f */
[----:B------:R-:W-:Y:S05]  /*fc60*/  @!P3 BRA `(.L_x_1590) ;  /* 0x000000000004b947 */ /* 0x000fea0003800000 */
[----:B------:R-:W-:Y:S01]  /*fc70*/  BPT.TRAP 0x1 ;  /* 0x000000040000795c */ /* 0x000fe20000300000 */
.L_x_1590:
        /* <DEDUP_REMOVED lines=30> */
.L_x_1635:
[----:B------:R-:W-:Y:S05]  /*fe60*/  @P2 BRA `(.L_x_1592) ;  /* 0x0000000000182947 */ /* 0x000fea0003800000 */
[----:B------:R-:W-:Y:S01]  /*fe70*/  ISETP.NE.AND P2, PT, R27, RZ, PT ;  /* 0x000000ff1b00720c */ /* 0x000fe20003f45270 */
[----:B-1----:R-:W-:Y:S02]  /*fe80*/  IMAD R2, R19, 0x8, R24 ;  /* 0x0000000813027824 */ /* 0x002fe400078e0218 */
[----:B------:R-:W-:-:S04]  /*fe90*/  IMAD.MOV.U32 R3, RZ, RZ, 0x6c00 ;  /* 0x00006c00ff037424 */ /* 0x000fc800078e00ff */
[----:B------:R2:W-:Y:S06]  /*fea0*/  SYNCS.ARRIVE.TRANS64 RZ, [R2+URZ+0x31c50], R3 ;  /* 0x031c500302ff79a7 */ /* 0x0005ec000800003f */
[----:B------:R-:W-:Y:S05]  /*feb0*/  @!P2 BRA `(.L_x_1592) ;  /* 0x000000000004a947 */ /* 0x000fea0003800000 */
[----:B------:R-:W-:Y:S01]  /*fec0*/  BPT.TRAP 0x1 ;  /* 0x000000040000795c */ /* 0x000fe20000300000 */
.L_x_1592:
[--C-:B-12---:R-:W-:Y:S01]  /*fed0*/  IMAD R3, R19, 0x6c00, R24.reuse ;  /* 0x00006c0013037824 */ /* 0x106fe200078e0218 */
[----:B------:R-:W-:Y:S01]  /*fee0*/  R2UR UR11, R5 ;  /* 0x00000000050b72ca */ /* 0x000fe200000e0000 */
        /* <DEDUP_REMOVED lines=27> */
.L_x_1587:
[----:B------:R-:W-:Y:S05]  /*100a0*/  BSYNC B0 ;  /* 0x0000000000007941 */ /* 0x000fea0003800000 */
.L_x_1586:
[----:B------:R-:W-:Y:S02]  /*100b0*/  VIADD R7, R25, 0xfffffffd ;  /* 0xfffffffd19077836 */ /* 0x000fe40000000000 */
[----:B------:R-:W-:Y:S02]  /*100c0*/  IMAD.MOV.U32 R19, RZ, RZ, R13 ;  /* 0x000000ffff137224 */ /* 0x000fe400078e000d */
[----:B------:R-:W-:-:S07]  /*100d0*/  IMAD.MOV.U32 R22, RZ, RZ, R10 ;  /* 0x000000ffff167224 */ /* 0x000fce00078e000a */
.L_x_1585:
[----:B------:R-:W-:Y:S01]  /*100e0*/  ISETP.NE.AND P2, PT, R11, RZ, PT ;  /* 0x000000ff0b00720c */ /* 0x000fe20003f45270 */
[----:B------:R-:W-:-:S12]  /*100f0*/  BSSY B0, `(.L_x_1584) ;  /* 0x00000da000007945 */ /* 0x000fd80003800000 */
[----:B------:R-:W-:Y:S05]  /*10100*/  @!P2 BRA `(.L_x_1593) ;  /* 0x0000000c0060a947 */ /* 0x000fea0003800000 */
[----:B------:R-:W-:-:S07]  /*10110*/  IMAD.MOV.U32 R2, RZ, RZ, R9 ;  /* 0x000000ffff027224 */ /* 0x000fce00078e0009 */
.L_x_1608:
[----:B--2---:R-:W-:Y:S01]  /*10120*/  VIADD R13, R19, 0x1 ;  /* 0x00000001130d7836 */ /* 0x004fe20000000000 */
[----:B------:R-:W-:Y:S05]  /*10130*/  YIELD ;  /* 0x0000000000007946 */ /* 0x000fea0003800000 */
[----:B------:R-:W-:Y:S01]  /*10140*/  ISETP.NE.AND P2, PT, R13, 0x2, PT ;  /* 0x000000020d00780c */ /* 0x000fe20003f45270 */
[----:B------:R-:W-:Y:S03]  /*10150*/  BSSY B1, `(.L_x_1594) ;  /* 0x0000066000017945 */ /* 0x000fe60003800000 */
[----:B-1----:R-:W-:-:S02]  /*10160*/  SEL R3, RZ, 0x1, P2 ;  /* 0x00000001ff037807 */ /* 0x002fc40001000000 */
[----:B------:R-:W-:Y:S02]  /*10170*/  SEL R13, R13, RZ, P2 ;  /* 0x000000ff0d0d7207 */ /* 0x000fe40001000000 */
[----:B------:R-:W-:Y:S01]  /*10180*/  LOP3.LUT R6, R22, R3, RZ, 0x3c, !PT ;  /* 0x0000000316067212 */ /* 0x000fe200078e3cff */
[----:B------:R-:W-:Y:S06]  /*10190*/  @!P6 BRA `(.L_x_1595) ;  /* 0x000000040084e947 */ /* 0x000fec0003800000 */
[----:B------:R-:W-:Y:S01]  /*101a0*/  IMAD.MOV.U32 R12, RZ, RZ, R7 ;  /* 0x000000ffff0c7224 */ /* 0x000fe200078e0007 */
[----:B------:R-:W-:Y:S06]  /*101b0*/  @!P0 BRA `(.L_x_1596) ;  /* 0x00000000004c8947 */ /* 0x000fec0003800000 */
[----:B------:R-:W1:Y:S01]  /*101c0*/  LDC R12, c[0x0][0x41c] ;  /* 0x00010700ff0c7b82 */ /* 0x000e620000000800 */
[----:B------:R-:W-:Y:S01]  /*101d0*/  IMAD.MOV.U32 R15, RZ, RZ, R7 ;  /* 0x000000ffff0f7224 */ /* 0x000fe200078e0007 */
[----:B------:R-:W-:Y:S01]  /*101e0*/  ULDC.64 UR4, c[0x0][0x208] ;  /* 0x0000820000047ab9 */ /* 0x000fe20000000a00 */
        /* <DEDUP_REMOVED lines=16> */
.L_x_1596:
[----:B------:R-:W-:Y:S01]  /*102f0*/  IMAD R10, R13, 0x8, R24 ;  /* 0x000000080d0a7824 */ /* 0x000fe200078e0218 */
[----:B-1----:R-:W-:Y:S02]  /*10300*/  SHF.L.U32 R3, R6, 0x1f, RZ ;  /* 0x0000001f06037819 */ /* 0x002fe400000006ff */
[----:B------:R-:W-:Y:S02]  /*10310*/  ISETP.NE.AND P2, PT, R18, RZ, PT ;  /* 0x000000ff1200720c */ /* 0x000fe40003f45270 */
[----:B------:R-:W1:Y:S02]  /*10320*/  SYNCS.PHASECHK.TRANS64.TRYWAIT P3, [R10+URZ+0x31c40], R3 ;  /* 0x031c40030a0075a7 */ /* 0x000e64000806017f */
[----:B-1----:R-:W-:Y:S09]  /*10330*/  @!P3 BRA `(.L_x_1597) ;  /* 0x000000180004b947 */ /* 0x002ff20003800000 */
.L_x_1636:
[----:B------:R-:W-:Y:S05]  /*10340*/  @P2 BRA `(.L_x_1598) ;  /* 0x0000000000142947 */ /* 0x000fea0003800000 */
[----:B------:R-:W-:Y:S01]  /*10350*/  ISETP.NE.AND P3, PT, R27, RZ, PT ;  /* 0x000000ff1b00720c */ /* 0x000fe20003f65270 */
[----:B-1----:R-:W-:-:S04]  /*10360*/  IMAD.MOV.U32 R3, RZ, RZ, 0x6c00 ;  /* 0x00006c00ff037424 */ /* 0x002fc800078e00ff */
[----:B------:R2:W-:Y:S08]  /*10370*/  SYNCS.ARRIVE.TRANS64 RZ, [R10+URZ+0x31c30], R3 ;  /* 0x031c30030aff79a7 */ /* 0x0005f0000800003f */
[----:B------:R-:W-:Y:S05]  /*10380*/  @!P3 BRA `(.L_x_1598) ;  /* 0x000000000004b947 */ /* 0x000fea0003800000 */
[----:B------:R-:W-:Y:S01]  /*10390*/  BPT.TRAP 0x1 ;  /* 0x000000040000795c */ /* 0x000fe20000300000 */
.L_x_1598:
        /* <DEDUP_REMOVED lines=30> */
.L_x_1637:
[----:B------:R-:W-:Y:S05]  /*10580*/  @P2 BRA `(.L_x_1600) ;  /* 0x0000000000142947 */ /* 0x000fea0003800000 */
[----:B------:R-:W-:Y:S01]  /*10590*/  ISETP.NE.AND P2, PT, R27, RZ, PT ;  /* 0x000000ff1b00720c */ /* 0x000fe20003f45270 */
[----:B------:R-:W-:-:S04]  /*105a0*/  IMAD.MOV.U32 R10, RZ, RZ, 0x6c00 ;  /* 0x00006c00ff0a7424 */ /* 0x000fc800078e00ff */
[----:B------:R2:W-:Y:S08]  /*105b0*/  SYNCS.ARRIVE.TRANS64 RZ, [R3+URZ+0x50], R10 ;  /* 0x0000500a03ff79a7 */ /* 0x0005f0000800003f */
[----:B------:R-:W-:Y:S05]  /*105c0*/  @!P2 BRA `(.L_x_1600) ;  /* 0x000000000004a947 */ /* 0x000fea0003800000 */
[----:B------:R-:W-:Y:S01]  /*105d0*/  BPT.TRAP 0x1 ;  /* 0x000000040000795c */ /* 0x000fe20000300000 */
.L_x_1600:
        /* <DEDUP_REMOVED lines=29> */
.L_x_1595:
[----:B------:R-:W-:Y:S05]  /*107b0*/  BSYNC B1 ;  /* 0x0000000000017941 */ /* 0x000fea0003800000 */
.L_x_1594:
        /* <DEDUP_REMOVED lines=28> */
.L_x_1603:
[----:B-1----:R-:W-:Y:S01]  /*10980*/  IMAD R3, R19, 0x8, R24 ;  /* 0x0000000813037824 */ /* 0x002fe200078e0218 */
[----:B------:R-:W-:Y:S02]  /*10990*/  SHF.L.U32 R10, R22, 0x1f, RZ ;  /* 0x0000001f160a7819 */ /* 0x000fe400000006ff */
[----:B------:R-:W-:Y:S02]  /*109a0*/  ISETP.NE.AND P2, PT, R18, RZ, PT ;  /* 0x000000ff1200720c */ /* 0x000fe40003f45270 */
[----:B------:R-:W1:Y:S02]  /*109b0*/  SYNCS.PHASECHK.TRANS64.TRYWAIT P3, [R3+URZ+0x31c40], R10 ;  /* 0x031c400a030075a7 */ /* 0x000e64000806017f */
[----:B-1----:R-:W-:Y:S09]  /*109c0*/  @!P3 BRA `(.L_x_1604) ;  /* 0x000000100088b947 */ /* 0x002ff20003800000 */
.L_x_1638:
[----:B------:R-:W-:Y:S05]  /*109d0*/  @P2 BRA `(.L_x_1605) ;  /* 0x0000000000142947 */ /* 0x000fea0003800000 */
[----:B------:R-:W-:Y:S01]  /*109e0*/  ISETP.NE.AND P3, PT, R27, RZ, PT ;  /* 0x000000ff1b00720c */ /* 0x000fe20003f65270 */
[----:B-1----:R-:W-:-:S04]  /*109f0*/  IMAD.MOV.U32 R10, RZ, RZ, 0x6c00 ;  /* 0x00006c00ff0a7424 */ /* 0x002fc800078e00ff */
[----:B------:R2:W-:Y:S08]  /*10a00*/  SYNCS.ARRIVE.TRANS64 RZ, [R3+URZ+0x31c30], R10 ;  /* 0x031c300a03ff79a7 */ /* 0x0005f0000800003f */
[----:B------:R-:W-:Y:S05]  /*10a10*/  @!P3 BRA `(.L_x_1605) ;  /* 0x000000000004b947 */ /* 0x000fea0003800000 */
[----:B------:R-:W-:Y:S01]  /*10a20*/  BPT.TRAP 0x1 ;  /* 0x000000040000795c */ /* 0x000fe20000300000 */
.L_x_1605:
        /* <DEDUP_REMOVED lines=32> */
.L_x_1639:
[----:B------:R-:W-:Y:S05]  /*10c30*/  @P2 BRA `(.L_x_1607) ;  /* 0x0000000000142947 */ /* 0x000fea0003800000 */
[----:B------:R-:W-:Y:S01]  /*10c40*/  ISETP.NE.AND P2, PT, R27, RZ, PT ;  /* 0x000000ff1b00720c */ /* 0x000fe20003f45270 */
[----:B-1----:R-:W-:-:S04]  /*10c50*/  IMAD.MOV.U32 R6, RZ, RZ, 0x6c00 ;  /* 0x00006c00ff067424 */ /* 0x002fc800078e00ff */
[----:B------:R2:W-:Y:S08]  /*10c60*/  SYNCS.ARRIVE.TRANS64 RZ, [R3+URZ+0x50], R6 ;  /* 0x0000500603ff79a7 */ /* 0x0005f0000800003f */
[----:B------:R-:W-:Y:S05]  /*10c70*/  @!P2 BRA `(.L_x_1607) ;  /* 0x000000000004a947 */ /* 0x000fea0003800000 */
[----:B------:R-:W-:Y:S01]  /*10c80*/  BPT.TRAP 0x1 ;  /* 0x000000040000795c */ /* 0x000fe20000300000 */
.L_x_1607:
        /* <DEDUP_REMOVED lines=28> */
.L_x_1602:
[----:B------:R-:W-:Y:S05]  /*10e50*/  BSYNC B1 ;  /* 0x0000000000017941 */ /* 0x000fea0003800000 */
.L_x_1601:
[C---:B------:R-:W-:Y:S01]  /*10e60*/  ISETP.GT.AND P2, PT, R7.reuse, 0x1, PT ;  /* 0x000000010700780c */ /* 0x040fe20003f44270 */
[----:B------:R-:W-:-:S12]  /*10e70*/  VIADD R7, R7, 0xfffffffe ;  /* 0xfffffffe07077836 */ /* 0x000fd80000000000 */
[----:B------:R-:W-:Y:S05]  /*10e80*/  @P2 BRA `(.L_x_1608) ;  /* 0xfffffff000a42947 */ /* 0x000fea000383ffff */
.L_x_1593:
[----:B------:R-:W-:Y:S05]  /*10e90*/  BSYNC B0 ;  /* 0x0000000000007941 */ /* 0x000fea0003800000 */
.L_x_1584:
[----:B------:R-:W-:Y:S04]  /*10ea0*/  BSSY B0, `(.L_x_1609) ;  /* 0x000000f000007945 */ /* 0x000fe80003800000 */
[----:B------:R-:W-:Y:S05]  /*10eb0*/  @P1 BRA `(.L_x_1610) ;  /* 0x0000000000341947 */ /* 0x000fea0003800000 */
[----:B------:R-:W3:Y:S01]  /*10ec0*/  S2R R11, SR_LANEID ;  /* 0x00000000000b7919 */ /* 0x000ee20000000000 */
[----:B------:R-:W-:Y:S01]  /*10ed0*/  VOTEU.ANY UR4, UPT, PT ;  /* 0x0000000000047886 */ /* 0x000fe200038e0100 */
[----:B-12---:R-:W1:Y:S01]  /*10ee0*/  LDC.64 R2, c[0x0][0xdf0] ;  /* 0x00037c00ff027b82 */ /* 0x006e620000000a00 */
[----:B------:R-:W3:Y:S01]  /*10ef0*/  FLO.U32 R0, UR4 ;  /* 0x0000000400007d00 */ /* 0x000ee200080e0000 */
[----:B------:R-:W-:-:S07]  /*10f00*/  ULDC.64 UR6, c[0x0][0x208] ;  /* 0x0000820000067ab9 */ /* 0x000fce0000000a00 */
        /* <DEDUP_REMOVED lines=8> */
.L_x_1610:
[----:B------:R-:W-:Y:S05]  /*10f90*/  BSYNC B0 ;  /* 0x0000000000007941 */ /* 0x000fea0003800000 */
.L_x_1609:
[----:B------:R-:W-:Y:S04]  /*10fa0*/  BSSY B0, `(.L_x_1611) ;  /* 0x0000028000007945 */ /* 0x000fe80003800000 */
[----:B------:R-:W-:Y:S05]  /*10fb0*/  @!P6 BRA `(.L_x_1612) ;  /* 0x000000000098e947 */ /* 0x000fea0003800000 */
[----:B-12---:R-:W-:Y:S01]  /*10fc0*/  IMAD R3, R19, 0x8, R24 ;  /* 0x0000000813037824 */ /* 0x006fe200078e0218 */
[----:B------:R-:W-:Y:S02]  /*10fd0*/  SHF.L.U32 R0, R22, 0x1f, RZ ;  /* 0x0000001f16007819 */ /* 0x000fe400000006ff */
[----:B------:R-:W-:Y:S02]  /*10fe0*/  ISETP.NE.AND P1, PT, R18, RZ, PT ;  /* 0x000000ff1200720c */ /* 0x000fe40003f25270 */
[----:B------:R-:W1:Y:S02]  /*10ff0*/  SYNCS.PHASECHK.TRANS64.TRYWAIT P0, [R3+URZ+0x31c60], R0 ;  /* 0x031c6000030075a7 */ /* 0x000e64000800017f */
[----:B-1----:R-:W-:Y:S09]  /*11000*/  @!P0 BRA `(.L_x_1613) ;  /* 0x0000000c00208947 */ /* 0x002ff20003800000 */
.L_x_1640:
[----:B------:R-:W-:Y:S05]  /*11010*/  @P1 BRA `(.L_x_1614) ;  /* 0x0000000000141947 */ /* 0x000fea0003800000 */
[----:B------:R-:W-:Y:S01]  /*11020*/  ISETP.NE.AND P0, PT, R27, RZ, PT ;  /* 0x000000ff1b00720c */ /* 0x000fe20003f05270 */
[----:B-1----:R-:W-:-:S04]  /*11030*/  IMAD.MOV.U32 R0, RZ, RZ, 0x6c00 ;  /* 0x00006c00ff007424 */ /* 0x002fc800078e00ff */
[----:B------:R2:W-:Y:S08]  /*11040*/  SYNCS.ARRIVE.TRANS64 RZ, [R3+URZ+0x31c50], R0 ;  /* 0x031c500003ff79a7 */ /* 0x0005f0000800003f */
[----:B------:R-:W-:Y:S05]  /*11050*/  @!P0 BRA `(.L_x_1614) ;  /* 0x0000000000048947 */ /* 0x000fea0003800000 */
[----:B------:R-:W-:Y:S01]  /*11060*/  BPT.TRAP 0x1 ;  /* 0x000000040000795c */ /* 0x000fe20000300000 */
.L_x_1614:
        /* <DEDUP_REMOVED lines=27> */
.L_x_1612:
[----:B------:R-:W-:Y:S05]  /*11220*/  BSYNC B0 ;  /* 0x0000000000007941 */ /* 0x000fea0003800000 */
.L_x_1611:
[----:B------:R-:W-:Y:S02]  /*11230*/  VIADD R19, R19, 0x1 ;  /* 0x0000000113137836 */ /* 0x000fe40000000000 */
[----:B--2---:R-:W-:-:S03]  /*11240*/  IMAD.MOV.U32 R13, RZ, RZ, R26 ;  /* 0x000000ffff0d7224 */ /* 0x004fc600078e001a */
[----:B------:R-:W-:-:S04]  /*11250*/  ISETP.NE.AND P0, PT, R19, 0x2, PT ;  /* 0x000000021300780c */ /* 0x000fc80003f05270 */
[----:B-1----:R-:W-:Y:S02]  /*11260*/  SEL R3, RZ, 0x1, P0 ;  /* 0x00000001ff037807 */ /* 0x002fe40000000000 */
[----:B------:R-:W-:Y:S02]  /*11270*/  SEL R19, R19, RZ, P0 ;  /* 0x000000ff13137207 */ /* 0x000fe40000000000 */
[----:B------:R-:W-:-:S07]  /*11280*/  LOP3.LUT R22, R22, R3, RZ, 0x3c, !PT ;  /* 0x0000000316167212 */ /* 0x000fce00078e3cff */
.L_x_1573:
[----:B------:R-:W-:Y:S05]  /*11290*/  BSYNC B6 ;  /* 0x0000000000067941 */ /* 0x000fea0003800000 */
.L_x_1571:
[----:B------:R-:W-:-:S03]  /*112a0*/  UMOV UR4, 0xffffffff ;  /* 0xffffffff00047882 */ /* 0x000fc60000000000 */
[----:B------:R-:W-:Y:S05]  /*112b0*/  BRA.DIV UR4, `(.L_x_1615) ;  /* 0x0000000a04887947 */ /* 0x000fea000b800000 */
[----:B------:R1:W2:Y:S02]  /*112c0*/  SHFL.IDX PT, R14, R13, RZ, 0x1f ;  /* 0x00001fff0d0e7589 */ /* 0x0002a400000e0000 */
.L_x_1643:
        /* <DEDUP_REMOVED lines=12> */
.L_x_1568:
[----:B------:R-:W2:Y:S01]  /*11390*/  S2R R3, SR_CgaCtaId ;  /* 0x0000000000037919 */ /* 0x000ea20000008800 */
[----:B------:R-:W-:Y:S01]  /*113a0*/  VIADD R23, R23, 0x1 ;  /* 0x0000000117177836 */ /* 0x000fe20000000000 */
[----:B------:R-:W-:-:S04]  /*113b0*/  MOV R2, 0x400 ;  /* 0x0000040000027802 */ /* 0x000fc80000000f00 */
[----:B------:R-:W-:-:S04]  /*113c0*/  LEA.HI R0, R23, R23, RZ, 0x1 ;  /* 0x0000001717007211 */ /* 0x000fc800078f08ff */
[----:B------:R-:W-:-:S05]  /*113d0*/  LOP3.LUT R0, R0, 0xfffffffe, RZ, 0xc0, !PT ;  /* 0xfffffffe00007812 */ /* 0x000fca00078ec0ff */
[----:B------:R-:W-:-:S05]  /*113e0*/  IMAD.IADD R0, R23, 0x1, -R0 ;  /* 0x0000000117007824 */ /* 0x000fca00078e0a00 */
[----:B------:R-:W-:Y:S02]  /*113f0*/  SHF.L.U32 R0, R0, 0x1f, RZ ;  /* 0x0000001f00007819 */ /* 0x000fe400000006ff */
[----:B--2---:R-:W-:-:S04]  /*11400*/  LEA R9, R3, R2, 0x18 ;  /* 0x0000000203097211 */ /* 0x004fc800078ec0ff */
[----:B------:R-:W2:Y:S02]  /*11410*/  SYNCS.PHASECHK.TRANS64.TRYWAIT P0, [R9+URZ+0x31c20], R0 ;  /* 0x031c2000090075a7 */ /* 0x000ea4000800017f */
[----:B--2---:R-:W-:Y:S05]  /*11420*/  @!P0 BRA `(.L_x_1617) ;  /* 0x0000000800508947 */ /* 0x004fea0003800000 */
.L_x_1644:
[----:B------:R-:W3:Y:S02]  /*11430*/  SHFL.IDX PT, R16, R16, RZ, 0x1f ;  /* 0x00001fff10107589 */ /* 0x000ee400000e0000 */
[----:B---3--:R-:W-:-:S13]  /*11440*/  ISETP.NE.AND P0, PT, R16, RZ, PT ;  /* 0x000000ff1000720c */ /* 0x008fda0003f05270 */
[----:B------:R-:W-:Y:S05]  /*11450*/  @P0 EXIT ;  /* 0x000000000000094d */ /* 0x000fea0003800000 */
[----:B------:R-:W-:Y:S01]  /*11460*/  ELECT P0, URZ, PT ;  /* 0x00000000003f782f */ /* 0x000fe20003800000 */
[----:B------:R-:W-:-:S12]  /*11470*/  BSSY B0, `(.L_x_1618) ;  /* 0x000001f000007945 */ /* 0x000fd80003800000 */
[----:B------:R-:W-:Y:S05]  /*11480*/  @!P0 BRA `(.L_x_1619) ;  /* 0x0000000000748947 */ /* 0x000fea0003800000 */
[----:B------:R-:W-:-:S04]  /*11490*/  LOP3.LUT R17, R17, 0x2, RZ, 0xfc, !PT ;  /* 0x0000000211117812 */ /* 0x000fc800078efcff */
[----:B------:R-:W-:-:S13]  /*114a0*/  ISETP.NE.AND P2, PT, R17, 0x3, PT ;  /* 0x000000031100780c */ /* 0x000fda0003f45270 */
[----:B------:R-:W-:Y:S05]  /*114b0*/  @!P2 BRA `(.L_x_1620) ;  /* 0x000000000004a947 */ /* 0x000fea0003800000 */
[----:B------:R-:W-:Y:S01]  /*114c0*/  BPT.TRAP 0x1 ;  /* 0x000000040000795c */ /* 0x000fe20000300000 */
.L_x_1620:
[----:B--2---:R-:W-:Y:S01]  /*114d0*/  VIADD R0, R9, 0x31c40 ;  /* 0x00031c4009007836 */ /* 0x004fe20000000000 */
        /* <DEDUP_REMOVED lines=11> */
.L_x_1645:
[----:B------:R-:W3:Y:S02]  /*11590*/  SYNCS.PHASECHK.TRANS64.TRYWAIT P0, [R3+URZ], R2 ;  /* 0x00000002030075a7 */ /* 0x000ee4000800017f */
[----:B---3--:R-:W-:Y:S05]  /*115a0*/  @!P0 BRA `(.L_x_1622) ;  /* 0x0000000800188947 */ /* 0x008fea0003800000 */
.L_x_1646:
[----:B------:R-:W-:Y:S05]  /*115b0*/  @!P2 BRA `(.L_x_1623) ;  /* 0x000000000004a947 */ /* 0x000fea0003800000 */
[----:B------:R-:W-:Y:S01]  /*115c0*/  BPT.TRAP 0x1 ;  /* 0x000000040000795c */ /* 0x000fe20000300000 */
.L_x_1623:
[----:B------:R-:W-:-:S04]  /*115d0*/  VIADD R0, R9, 0x31c60 ;  /* 0x00031c6009007836 */ /* 0x000fc80000000000 */
[----:B------:R-:W-:-:S04]  /*115e0*/  IMAD R19, R19, 0x8, R0 ;  /* 0x0000000813137824 */ /* 0x000fc800078e0200 */
[----:B------:R-:W4:Y:S02]  /*115f0*/  SYNCS.PHASECHK.TRANS64.TRYWAIT P0, [R19+URZ], R4 ;  /* 0x00000004130075a7 */ /* 0x000f24000800017f */
[----:B----4-:R-:W-:Y:S05]  /*11600*/  @!P0 BRA `(.L_x_1624) ;  /* 0x0000000800148947 */ /* 0x010fea0003800000 */
.L_x_1647:
[----:B------:R-:W-:-:S07]  /*11610*/  IMAD R7, R7, 0x8, R0 ;  /* 0x0000000807077824 */ /* 0x000fce00078e0200 */
.L_x_1625:
[----:B------:R1:W1:Y:S02]  /*11620*/  SYNCS.PHASECHK.TRANS64.TRYWAIT P0, [R7+URZ], R2 ;  /* 0x00000002070075a7 */ /* 0x000264000800017f */
[----:B-1----:R-:W-:Y:S05]  /*11630*/  @!P0 NANOSLEEP.SYNCS 0x989680 ;  /* 0x009896800000895d */ /* 0x002fea0003900000 */
[----:B------:R-:W1:Y:S02]  /*11640*/  @!P0 SYNCS.PHASECHK.TRANS64 P0, [R7+URZ], R2 ;  /* 0x00000002070085a7 */ /* 0x000e64000800007f */
[----:B-1----:R-:W-:Y:S05]  /*11650*/  @!P0 BRA `(.L_x_1625) ;  /* 0xfffffffc00f08947 */ /* 0x002fea000383ffff */
.L_x_1619:
[----:B------:R-:W-:Y:S05]  /*11660*/  BSYNC B0 ;  /* 0x0000000000007941 */ /* 0x000fea0003800000 */
.L_x_1618:
[----:B------:R-:W-:Y:S05]  /*11670*/  EXIT ;  /* 0x000000000000794d */ /* 0x000fea0003800000 */
.L_x_1529:
[----:B-1----:R-:W-:-:S04]  /*11680*/  IMAD.U32 R3, RZ, RZ, UR47 ;  /* 0x0000002fff037e24 */ /* 0x002fc8000f8e00ff */
[----:B------:R1:W2:Y:S03]  /*11690*/  SYNCS.PHASECHK.TRANS64.TRYWAIT P1, [R3+URZ+0x31c00], R0 ;  /* 0x031c0000030075a7 */ /* 0x0002a6000802017f */
[----:B--2---:R-:W-:Y:S05]  /*116a0*/  @!P1 NANOSLEEP.SYNCS 0x989680 ;  /* 0x009896800000995d */ /* 0x004fea0003900000 */
[----:B------:R-:W2:Y:S02]  /*116b0*/  @!P1 SYNCS.PHASECHK.TRANS64 P1, [R3+URZ+0x31c00], R0 ;  /* 0x031c0000030095a7 */ /* 0x000ea4000802007f */
[----:B--2---:R-:W-:Y:S05]  /*116c0*/  @!P1 BRA `(.L_x_1529) ;  /* 0xfffffffc00ec9947 */ /* 0x004fea000383ffff */
[----:B------:R-:W-:Y:S05]  /*116d0*/  BRA `(.L_x_1626) ;  /* 0xffffff0000107947 */ /* 0x000fea000383ffff */
.L_x_1533:
[----:B--2---:R2:W3:Y:S02]  /*116e0*/  SYNCS.PHASECHK.TRANS64.TRYWAIT P2, [R3+URZ+0x31c30], R0 ;  /* 0x031c3000030075a7 */ /* 0x0044e4000804017f */
[----:B---3--:R-:W-:Y:S05]  /*116f0*/  @!P2 NANOSLEEP.SYNCS 0x989680 ;  /* 0x009896800000a95d */ /* 0x008fea0003900000 */
[----:B------:R-:W3:Y:S02]  /*11700*/  @!P2 SYNCS.PHASECHK.TRANS64 P2, [R3+URZ+0x31c30], R0 ;  /* 0x031c30000300a5a7 */ /* 0x000ee4000804007f */
[----:B---3--:R-:W-:Y:S05]  /*11710*/  @!P2 BRA `(.L_x_1533) ;  /* 0xfffffffc00f0a947 */ /* 0x008fea000383ffff */
[----:B------:R-:W-:Y:S05]  /*11720*/  BRA `(.L_x_1532) ;  /* 0xffffff0000387947 */ /* 0x000fea000383ffff */
.L_x_1538:
[----:B--2---:R-:W-:-:S04]  /*11730*/  IMAD.U32 R5, RZ, RZ, UR6 ;  /* 0x00000006ff057e24 */ /* 0x004fc8000f8e00ff */
[----:B------:R2:W3:Y:S03]  /*11740*/  SYNCS.PHASECHK.TRANS64.TRYWAIT P2, [R5+URZ+0x31c30], R0 ;  /* 0x031c3000050075a7 */ /* 0x0004e6000804017f */
[----:B---3--:R-:W-:Y:S05]  /*11750*/  @!P2 NANOSLEEP.SYNCS 0x989680 ;  /* 0x009896800000a95d */ /* 0x008fea0003900000 */
[----:B------:R-:W3:Y:S02]  /*11760*/  @!P2 SYNCS.PHASECHK.TRANS64 P2, [R5+URZ+0x31c30], R0 ;  /* 0x031c30000500a5a7 */ /* 0x000ee4000804007f */
[----:B---3--:R-:W-:Y:S05]  /*11770*/  @!P2 BRA `(.L_x_1538) ;  /* 0xfffffffc00eca947 */ /* 0x008fea000383ffff */
[----:B------:R-:W-:Y:S05]  /*11780*/  BRA `(.L_x_1535) ;  /* 0xffffff3c00287947 */ /* 0x000fea000383ffff */
.L_x_1542:
[----:B--2---:R-:W-:-:S04]  /*11790*/  IMAD.U32 R5, RZ, RZ, UR6 ;  /* 0x00000006ff057e24 */ /* 0x004fc8000f8e00ff */
[----:B------:R2:W3:Y:S03]  /*117a0*/  SYNCS.PHASECHK.TRANS64.TRYWAIT P2, [R5+URZ+0x31c50], R0 ;  /* 0x031c5000050075a7 */ /* 0x0004e6000804017f */
[----:B---3--:R-:W-:Y:S05]  /*117b0*/  @!P2 NANOSLEEP.SYNCS 0x989680 ;  /* 0x009896800000a95d */ /* 0x008fea0003900000 */
[----:B------:R-:W3:Y:S02]  /*117c0*/  @!P2 SYNCS.PHASECHK.TRANS64 P2, [R5+URZ+0x31c50], R0 ;  /* 0x031c50000500a5a7 */ /* 0x000ee4000804007f */
[----:B---3--:R-:W-:Y:S05]  /*117d0*/  @!P2 BRA `(.L_x_1542) ;  /* 0xfffffffc00eca947 */ /* 0x008fea000383ffff */
[----:B------:R-:W-:Y:S05]  /*117e0*/  BRA `(.L_x_1539) ;  /* 0xffffff5000d07947 */ /* 0x000fea000383ffff */
.L_x_1548:
[----:B--2---:R-:W-:-:S04]  /*117f0*/  IMAD.U32 R5, RZ, RZ, UR6 ;  /* 0x00000006ff057e24 */ /* 0x004fc8000f8e00ff */
[----:B------:R2:W3:Y:S03]  /*11800*/  SYNCS.PHASECHK.TRANS64.TRYWAIT P2, [R5+URZ+0x31c30], R0 ;  /* 0x031c3000050075a7 */ /* 0x0004e6000804017f */
[----:B---3--:R-:W-:Y:S05]  /*11810*/  @!P2 NANOSLEEP.SYNCS 0x989680 ;  /* 0x009896800000a95d */ /* 0x008fea0003900000 */
[----:B------:R-:W3:Y:S02]  /*11820*/  @!P2 SYNCS.PHASECHK.TRANS64 P2, [R5+URZ+0x31c30], R0 ;  /* 0x031c30000500a5a7 */ /* 0x000ee4000804007f */
[----:B---3--:R-:W-:Y:S05]  /*11830*/  @!P2 BRA `(.L_x_1548) ;  /* 0xfffffffc00eca947 */ /* 0x008fea000383ffff */
[----:B------:R-:W-:Y:S05]  /*11840*/  BRA `(.L_x_1545) ;  /* 0xffffff7c007c7947 */ /* 0x000fea000383ffff */
.L_x_1552:
[----:B--2---:R-:W-:-:S04]  /*11850*/  IMAD.U32 R5, RZ, RZ, UR6 ;  /* 0x00000006ff057e24 */ /* 0x004fc8000f8e00ff */
[----:B------:R2:W3:Y:S03]  /*11860*/  SYNCS.PHASECHK.TRANS64.TRYWAIT P2, [R5+URZ+0x31c50], R0 ;  /* 0x031c5000050075a7 */ /* 0x0004e6000804017f */
[----:B---3--:R-:W-:Y:S05]  /*11870*/  @!P2 NANOSLEEP.SYNCS 0x989680 ;  /* 0x009896800000a95d */ /* 0x008fea0003900000 */
[----:B------:R-:W3:Y:S02]  /*11880*/  @!P2 SYNCS.PHASECHK.TRANS64 P2, [R5+URZ+0x31c50], R0 ;  /* 0x031c50000500a5a7 */ /* 0x000ee4000804007f */
[----:B---3--:R-:W-:Y:S05]  /*11890*/  @!P2 BRA `(.L_x_1552) ;  /* 0xfffffffc00eca947 */ /* 0x008fea000383ffff */
[----:B------:R-:W-:Y:S05]  /*118a0*/  BRA `(.L_x_1549) ;  /* 0xffffff9400207947 */ /* 0x000fea000383ffff */
.L_x_1557:
[----:B--2---:R-:W-:-:S04]  /*118b0*/  IMAD.U32 R7, RZ, RZ, UR12 ;  /* 0x0000000cff077e24 */ /* 0x004fc8000f8e00ff */
[----:B------:R2:W3:Y:S03]  /*118c0*/  SYNCS.PHASECHK.TRANS64.TRYWAIT P0, [R7+URZ+0x31c50], R6 ;  /* 0x031c5006070075a7 */ /* 0x0004e6000800017f */
[----:B---3--:R-:W-:Y:S05]  /*118d0*/  @!P0 NANOSLEEP.SYNCS 0x989680 ;  /* 0x009896800000895d */ /* 0x008fea0003900000 */
[----:B------:R-:W3:Y:S02]  /*118e0*/  @!P0 SYNCS.PHASECHK.TRANS64 P0, [R7+URZ+0x31c50], R6 ;  /* 0x031c5006070085a7 */ /* 0x000ee4000800007f */
[----:B---3--:R-:W-:Y:S05]  /*118f0*/  @!P0 BRA `(.L_x_1557) ;  /* 0xfffffffc00ec8947 */ /* 0x008fea000383ffff */
[----:B------:R-:W-:Y:S05]  /*11900*/  BRA `(.L_x_1556) ;  /* 0xffffffb400007947 */ /* 0x000fea000383ffff */
.L_x_1577:
[----:B------:R-:W-:Y:S02]  /*11910*/  IMAD.MOV.U32 R13, RZ, RZ, R16 ;  /* 0x000000ffff0d7224 */ /* 0x000fe400078e0010 */
[----:B------:R-:W-:Y:S02]  /*11920*/  IMAD.MOV.U32 R12, RZ, RZ, RZ ;  /* 0x000000ffff0c7224 */ /* 0x000fe400078e00ff */
[----:B------:R-:W-:Y:S02]  /*11930*/  IMAD.MOV.U32 R11, RZ, RZ, 0x1f ;  /* 0x0000001fff0b7424 */ /* 0x000fe400078e00ff */
[----:B------:R-:W-:-:S07]  /*11940*/  IMAD.MOV.U32 R15, RZ, RZ, -0x1 ;  /* 0xffffffffff0f7424 */ /* 0x000fce00078e00ff */
[----:B------:R-:W-:Y:S05]  /*11950*/  WARPSYNC.COLLECTIVE R15, `(.L_x_1627) ;  /* 0x000000000f087348 */ /* 0x000fea0003c00000 */
[----:B------:R1:W2:Y:S02]  /*11960*/  SHFL.IDX P6, R14, R13, R12, R11 ;  /* 0x0000000c0d0e7389 */ /* 0x0002a400000c000b */
[----:B-12---:R-:W-:Y:S01]  /*11970*/  ENDCOLLECTIVE ;  /* 0x000000000000791b */ /* 0x006fe20003800000 */
.L_x_1627:
[----:B------:R-:W-:Y:S05]  /*11980*/  BRA `(.L_x_1628) ;  /* 0xffffffd800587947 */ /* 0x000fea000383ffff */
.L_x_1578:
[----:B------:R-:W-:Y:S01]  /*11990*/  BSSY B0, `(.L_x_1629) ;  /* 0x0000006000007945 */ /* 0x000fe20003800000 */
[----:B------:R-:W-:-:S07]  /*119a0*/  IMAD.MOV.U32 R15, RZ, RZ, -0x1 ;  /* 0xffffffffff0f7424 */ /* 0x000fce00078e00ff */
[----:B------:R-:W-:Y:S05]  /*119b0*/  WARPSYNC.COLLECTIVE R15, `(.L_x_1630) ;  /* 0x000000000f0c7348 */ /* 0x000fea0003c00000 */
[----:B------:R-:W-:Y:S02]  /*119c0*/  ELECT P6, UR62, PT ;  /* 0x00000000003e782f */ /* 0x000fe400038c0000 */
[----:B------:R-:W-:Y:S01]  /*119d0*/  MOV R14, UR62 ;  /* 0x0000003e000e7c02 */ /* 0x000fe20008000f00 */
[----:B------:R-:W-:Y:S10]  /*119e0*/  ENDCOLLECTIVE ;  /* 0x000000000000791b */ /* 0x000ff40003800000 */
.L_x_1630:
[----:B------:R-:W-:Y:S05]  /*119f0*/  BSYNC B0 ;  /* 0x0000000000007941 */ /* 0x000fea0003800000 */
.L_x_1629:
[----:B------:R-:W-:Y:S05]  /*11a00*/  BRA `(.L_x_1631) ;  /* 0xffffffd800487947 */ /* 0x000fea000383ffff */
.L_x_1581:
[----:B--2---:R2:W3:Y:S02]  /*11a10*/  SYNCS.PHASECHK.TRANS64.TRYWAIT P2, [R13+URZ+0x31c40], R12 ;  /* 0x031c400c0d0075a7 */ /* 0x0044e4000804017f */
[----:B---3--:R-:W-:Y:S05]  /*11a20*/  @!P2 NANOSLEEP.SYNCS 0x989680 ;  /* 0x009896800000a95d */ /* 0x008fea0003900000 */
[----:B------:R-:W3:Y:S02]  /*11a30*/  @!P2 SYNCS.PHASECHK.TRANS64 P2, [R13+URZ+0x31c40], R12 ;  /* 0x031c400c0d00a5a7 */ /* 0x000ee4000804007f */
[----:B---3--:R-:W-:Y:S05]  /*11a40*/  @!P2 BRA `(.L_x_1581) ;  /* 0xfffffffc00f0a947 */ /* 0x008fea000383ffff */
[----:B------:R-:W-:Y:S05]  /*11a50*/  BRA `(.L_x_1632) ;  /* 0xffffffd800a07947 */ /* 0x000fea000383ffff */
.L_x_1583:
[----:B-1----:R1:W3:Y:S02]  /*11a60*/  SYNCS.PHASECHK.TRANS64.TRYWAIT P2, [R24+URZ+0x31c20], R7 ;  /* 0x031c2007180075a7 */ /* 0x0022e4000804017f */
[----:B---3--:R-:W-:Y:S05]  /*11a70*/  @!P2 NANOSLEEP.SYNCS 0x989680 ;  /* 0x009896800000a95d */ /* 0x008fea0003900000 */
[----:B------:R-:W3:Y:S02]  /*11a80*/  @!P2 SYNCS.PHASECHK.TRANS64 P2, [R24+URZ+0x31c20], R7 ;  /* 0x031c20071800a5a7 */ /* 0x000ee4000804007f */
[----:B---3--:R-:W-:Y:S05]  /*11a90*/  @!P2 BRA `(.L_x_1583) ;  /* 0xfffffffc00f0a947 */ /* 0x008fea000383ffff */
[----:B------:R-:W-:Y:S05]  /*11aa0*/  BRA `(.L_x_1633) ;  /* 0xffffffdc00b87947 */ /* 0x000fea000383ffff */
.L_x_1589:
[----:B-1----:R1:W2:Y:S02]  /*11ab0*/  SYNCS.PHASECHK.TRANS64.TRYWAIT P3, [R3+URZ+0x31c40], R2 ;  /* 0x031c4002030075a7 */ /* 0x0022a4000806017f */
[----:B--2---:R-:W-:Y:S05]  /*11ac0*/  @!P3 NANOSLEEP.SYNCS 0x989680 ;  /* 0x009896800000b95d */ /* 0x004fea0003900000 */
[----:B------:R-:W2:Y:S02]  /*11ad0*/  @!P3 SYNCS.PHASECHK.TRANS64 P3, [R3+URZ+0x31c40], R2 ;  /* 0x031c40020300b5a7 */ /* 0x000ea4000806007f */
[----:B--2---:R-:W-:Y:S05]  /*11ae0*/  @!P3 BRA `(.L_x_1589) ;  /* 0xfffffffc00f0b947 */ /* 0x004fea000383ffff */
[----:B------:R-:W-:Y:S05]  /*11af0*/  BRA `(.L_x_1634) ;  /* 0xffffffe000487947 */ /* 0x000fea000383ffff */
.L_x_1591:
[----:B-1----:R1:W2:Y:S02]  /*11b00*/  SYNCS.PHASECHK.TRANS64.TRYWAIT P3, [R2+URZ+0x60], R3 ;  /* 0x00006003020075a7 */ /* 0x0022a4000806017f */
[----:B--2---:R-:W-:Y:S05]  /*11b10*/  @!P3 NANOSLEEP.SYNCS 0x989680 ;  /* 0x009896800000b95d */ /* 0x004fea0003900000 */
[----:B------:R-:W2:Y:S02]  /*11b20*/  @!P3 SYNCS.PHASECHK.TRANS64 P3, [R2+URZ+0x60], R3 ;  /* 0x000060030200b5a7 */ /* 0x000ea4000806007f */
[----:B--2---:R-:W-:Y:S05]  /*11b30*/  @!P3 BRA `(.L_x_1591) ;  /* 0xfffffffc00f0b947 */ /* 0x004fea000383ffff */
[----:B------:R-:W-:Y:S05]  /*11b40*/  BRA `(.L_x_1635) ;  /* 0xffffffe000c47947 */ /* 0x000fea000383ffff */
.L_x_1597:
[----:B-1----:R1:W2:Y:S02]  /*11b50*/  SYNCS.PHASECHK.TRANS64.TRYWAIT P3, [R10+URZ+0x31c40], R3 ;  /* 0x031c40030a0075a7 */ /* 0x0022a4000806017f */
[----:B--2---:R-:W-:Y:S05]  /*11b60*/  @!P3 NANOSLEEP.SYNCS 0x989680 ;  /* 0x009896800000b95d */ /* 0x004fea0003900000 */
[----:B------:R-:W2:Y:S02]  /*11b70*/  @!P3 SYNCS.PHASECHK.TRANS64 P3, [R10+URZ+0x31c40], R3 ;  /* 0x031c40030a00b5a7 */ /* 0x000ea4000806007f */
[----:B--2---:R-:W-:Y:S05]  /*11b80*/  @!P3 BRA `(.L_x_1597) ;  /* 0xfffffffc00f0b947 */ /* 0x004fea000383ffff */
[----:B------:R-:W-:Y:S05]  /*11b90*/  BRA `(.L_x_1636) ;  /* 0xffffffe400e87947 */ /* 0x000fea000383ffff */
.L_x_1599:
[----:B-1----:R1:W2:Y:S02]  /*11ba0*/  SYNCS.PHASECHK.TRANS64.TRYWAIT P3, [R3+URZ+0x60], R22 ;  /* 0x00006016030075a7 */ /* 0x0022a4000806017f */
[----:B--2---:R-:W-:Y:S05]  /*11bb0*/  @!P3 NANOSLEEP.SYNCS 0x989680 ;  /* 0x009896800000b95d */ /* 0x004fea0003900000 */
[----:B------:R-:W2:Y:S02]  /*11bc0*/  @!P3 SYNCS.PHASECHK.TRANS64 P3, [R3+URZ+0x60], R22 ;  /* 0x000060160300b5a7 */ /* 0x000ea4000806007f */
[----:B--2---:R-:W-:Y:S05]  /*11bd0*/  @!P3 BRA `(.L_x_1599) ;  /* 0xfffffffc00f0b947 */ /* 0x004fea000383ffff */
[----:B------:R-:W-:Y:S05]  /*11be0*/  BRA `(.L_x_1637) ;  /* 0xffffffe800647947 */ /* 0x000fea000383ffff */
.L_x_1604:
[----:B-1----:R1:W2:Y:S02]  /*11bf0*/  SYNCS.PHASECHK.TRANS64.TRYWAIT P3, [R3+URZ+0x31c40], R10 ;  /* 0x031c400a030075a7 */ /* 0x0022a4000806017f */
[----:B--2---:R-:W-:Y:S05]  /*11c00*/  @!P3 NANOSLEEP.SYNCS 0x989680 ;  /* 0x009896800000b95d */ /* 0x004fea0003900000 */
[----:B------:R-:W2:Y:S02]  /*11c10*/  @!P3 SYNCS.PHASECHK.TRANS64 P3, [R3+URZ+0x31c40], R10 ;  /* 0x031c400a0300b5a7 */ /* 0x000ea4000806007f */
[----:B--2---:R-:W-:Y:S05]  /*11c20*/  @!P3 BRA `(.L_x_1604) ;  /* 0xfffffffc00f0b947 */ /* 0x004fea000383ffff */
[----:B------:R-:W-:Y:S05]  /*11c30*/  BRA `(.L_x_1638) ;  /* 0xffffffec00647947 */ /* 0x000fea000383ffff */
.L_x_1606:
[----:B-1----:R1:W2:Y:S02]  /*11c40*/  SYNCS.PHASECHK.TRANS64.TRYWAIT P3, [R3+URZ+0x60], R6 ;  /* 0x00006006030075a7 */ /* 0x0022a4000806017f */
[----:B--2---:R-:W-:Y:S05]  /*11c50*/  @!P3 NANOSLEEP.SYNCS 0x989680 ;  /* 0x009896800000b95d */ /* 0x004fea0003900000 */
[----:B------:R-:W2:Y:S02]  /*11c60*/  @!P3 SYNCS.PHASECHK.TRANS64 P3, [R3+URZ+0x60], R6 ;  /* 0x000060060300b5a7 */ /* 0x000ea4000806007f */
[----:B--2---:R-:W-:Y:S05]  /*11c70*/  @!P3 BRA `(.L_x_1606) ;  /* 0xfffffffc00f0b947 */ /* 0x004fea000383ffff */
[----:B------:R-:W-:Y:S05]  /*11c80*/  BRA `(.L_x_1639) ;  /* 0xffffffec00e87947 */ /* 0x000fea000383ffff */
.L_x_1613:
[----:B-1----:R1:W2:Y:S02]  /*11c90*/  SYNCS.PHASECHK.TRANS64.TRYWAIT P0, [R3+URZ+0x31c60], R0 ;  /* 0x031c6000030075a7 */ /* 0x0022a4000800017f */
[----:B--2---:R-:W-:Y:S05]  /*11ca0*/  @!P0 NANOSLEEP.SYNCS 0x989680 ;  /* 0x009896800000895d */ /* 0x004fea0003900000 */
[----:B------:R-:W2:Y:S02]  /*11cb0*/  @!P0 SYNCS.PHASECHK.TRANS64 P0, [R3+URZ+0x31c60], R0 ;  /* 0x031c6000030085a7 */ /* 0x000ea4000800007f */
[----:B--2---:R-:W-:Y:S05]  /*11cc0*/  @!P0 BRA `(.L_x_1613) ;  /* 0xfffffffc00f08947 */ /* 0x004fea000383ffff */
[----:B------:R-:W-:Y:S05]  /*11cd0*/  BRA `(.L_x_1640) ;  /* 0xfffffff000cc7947 */ /* 0x000fea000383ffff */
.L_x_1615:
[----:B------:R-:W-:Y:S01]  /*11ce0*/  BSSY B0, `(.L_x_1641) ;  /* 0x0000007000007945 */ /* 0x000fe20003800000 */
[----:B------:R-:W-:Y:S02]  /*11cf0*/  IMAD.MOV.U32 R12, RZ, RZ, RZ ;  /* 0x000000ffff0c7224 */ /* 0x000fe400078e00ff */
[----:B------:R-:W-:Y:S02]  /*11d00*/  IMAD.MOV.U32 R11, RZ, RZ, 0x1f ;  /* 0x0000001fff0b7424 */ /* 0x000fe400078e00ff */
[----:B------:R-:W-:-:S07]  /*11d10*/  IMAD.MOV.U32 R15, RZ, RZ, -0x1 ;  /* 0xffffffffff0f7424 */ /* 0x000fce00078e00ff */
[----:B------:R-:W-:Y:S05]  /*11d20*/  WARPSYNC.COLLECTIVE R15, `(.L_x_1642) ;  /* 0x000000000f087348 */ /* 0x000fea0003c00000 */
[----:B------:R1:W2:Y:S02]  /*11d30*/  SHFL.IDX P6, R14, R13, R12, R11 ;  /* 0x0000000c0d0e7389 */ /* 0x0002a400000c000b */
[----:B-12---:R-:W-:Y:S01]  /*11d40*/  ENDCOLLECTIVE ;  /* 0x000000000000791b */ /* 0x006fe20003800000 */
.L_x_1642:
[----:B------:R-:W-:Y:S05]  /*11d50*/  BSYNC B0 ;  /* 0x0000000000007941 */ /* 0x000fea0003800000 */
.L_x_1641:
[----:B------:R-:W-:Y:S05]  /*11d60*/  BRA `(.L_x_1643) ;  /* 0xfffffff400587947 */ /* 0x000fea000383ffff */
.L_x_1617:
[----:B--2---:R2:W3:Y:S02]  /*11d70*/  SYNCS.PHASECHK.TRANS64.TRYWAIT P0, [R9+URZ+0x31c20], R0 ;  /* 0x031c2000090075a7 */ /* 0x0044e4000800017f */
[----:B---3--:R-:W-:Y:S05]  /*11d80*/  @!P0 NANOSLEEP.SYNCS 0x989680 ;  /* 0x009896800000895d */ /* 0x008fea0003900000 */
[----:B------:R-:W3:Y:S02]  /*11d90*/  @!P0 SYNCS.PHASECHK.TRANS64 P0, [R9+URZ+0x31c20], R0 ;  /* 0x031c2000090085a7 */ /* 0x000ee4000800007f */
[----:B---3--:R-:W-:Y:S05]  /*11da0*/  @!P0 BRA `(.L_x_1617) ;  /* 0xfffffffc00f08947 */ /* 0x008fea000383ffff */
[----:B------:R-:W-:Y:S05]  /*11db0*/  BRA `(.L_x_1644) ;  /* 0xfffffff4009c7947 */ /* 0x000fea000383ffff */
.L_x_1621:
[----:B--2---:R2:W3:Y:S02]  /*11dc0*/  SYNCS.PHASECHK.TRANS64.TRYWAIT P0, [R5+URZ], R4 ;  /* 0x00000004050075a7 */ /* 0x0044e4000800017f */
[----:B---3--:R-:W-:Y:S05]  /*11dd0*/  @!P0 NANOSLEEP.SYNCS 0x989680 ;  /* 0x009896800000895d */ /* 0x008fea0003900000 */
[----:B------:R-:W3:Y:S02]  /*11de0*/  @!P0 SYNCS.PHASECHK.TRANS64 P0, [R5+URZ], R4 ;  /* 0x00000004050085a7 */ /* 0x000ee4000800007f */
[----:B---3--:R-:W-:Y:S05]  /*11df0*/  @!P0 BRA `(.L_x_1621) ;  /* 0xfffffffc00f08947 */ /* 0x008fea000383ffff */
[----:B------:R-:W-:Y:S05]  /*11e00*/  BRA `(.L_x_1645) ;  /* 0xfffffff400e07947 */ /* 0x000fea000383ffff */
.L_x_1622:
[----:B---3--:R3:W4:Y:S02]  /*11e10*/  SYNCS.PHASECHK.TRANS64.TRYWAIT P0, [R3+URZ], R2 ;  /* 0x00000002030075a7 */ /* 0x008724000800017f */
[----:B----4-:R-:W-:Y:S05]  /*11e20*/  @!P0 NANOSLEEP.SYNCS 0x989680 ;  /* 0x009896800000895d */ /* 0x010fea0003900000 */
[----:B------:R-:W4:Y:S02]  /*11e30*/  @!P0 SYNCS.PHASECHK.TRANS64 P0, [R3+URZ], R2 ;  /* 0x00000002030085a7 */ /* 0x000f24000800007f */
[----:B----4-:R-:W-:Y:S05]  /*11e40*/  @!P0 BRA `(.L_x_1622) ;  /* 0xfffffffc00f08947 */ /* 0x010fea000383ffff */
[----:B------:R-:W-:Y:S05]  /*11e50*/  BRA `(.L_x_1646) ;  /* 0xfffffff400d47947 */ /* 0x000fea000383ffff */
.L_x_1624:
[----:B----4-:R4:W1:Y:S02]  /*11e60*/  SYNCS.PHASECHK.TRANS64.TRYWAIT P0, [R19+URZ], R4 ;  /* 0x00000004130075a7 */ /* 0x010864000800017f */
[----:B-1----:R-:W-:Y:S05]  /*11e70*/  @!P0 NANOSLEEP.SYNCS 0x989680 ;  /* 0x009896800000895d */ /* 0x002fea0003900000 */
[----:B------:R-:W1:Y:S02]  /*11e80*/  @!P0 SYNCS.PHASECHK.TRANS64 P0, [R19+URZ], R4 ;  /* 0x00000004130085a7 */ /* 0x000e64000800007f */
[----:B-1----:R-:W-:Y:S05]  /*11e90*/  @!P0 BRA `(.L_x_1624) ;  /* 0xfffffffc00f08947 */ /* 0x002fea000383ffff */
[----:B------:R-:W-:Y:S05]  /*11ea0*/  BRA `(.L_x_1647) ;  /* 0xfffffff400d87947 */ /* 0x000fea000383ffff */
.L_x_1648:
        /* <DEDUP_REMOVED lines=13> */
.L_x_2213:


//--------------------- .text._ZN7cutlass13device_kernelIN5flash11enable_sm90INS1_16FlashAttnFwdSm90INS1_25CollectiveMainloopFwdSm90ILi2EN4cute5tupleIJNS5_1CILi1EEES8_S8_EEENS6_IJNS7_ILi192EEENS7_ILi144EEENS7_ILi96EEEEEELi96ENS_10bfloat16_tEfNS_4arch4Sm90ELb1ELb0ELb0ELb1ELb0ELb0ELb0ELb0ELb1ELb0ELb0ELb0EEENS1_21CollectiveEpilogueFwdINS6_IJSA_SC_SB_EEES9_SE_SG_Li384ELb1ELb0ELb0ELb0EEENS1_36VarlenDynamicPersistentTileSchedulerILi192ELi144ELi384ELi32ELb0ELb0ELb1ELb1ELb1ELb1EEEEEEEEEvNT_6ParamsE --------------------------
	.section	.text._ZN7cutlass13device_kernelIN5flash11enable_sm90INS1_16FlashAttnFwdSm90INS1_25CollectiveMainloopFwdSm90ILi2EN4cute5tupleIJNS5_1CILi1EEES8_S8_EEENS6_IJNS7_ILi192EEENS7_ILi144EEENS7_ILi96EEEEEELi96ENS_10bfloat16_tEfNS_4arch4Sm90ELb1ELb0ELb0ELb1ELb0ELb0ELb0ELb0ELb1ELb0ELb0ELb0EEENS1_21CollectiveEpilogueFwdINS6_IJSA_SC_SB_EEES9_SE_SG_Li384ELb1ELb0ELb0ELb0EEENS1_36VarlenDynamicPersistentTileSchedulerILi192ELi144ELi384ELi32ELb0ELb0ELb1ELb1ELb1ELb1EEEEEEEEEvNT_6ParamsE,"ax",@progbits
	.align	128
.text._ZN7cutlass13device_kernelIN5flash11enable_sm90INS1_16FlashAttnFwdSm90INS1_25CollectiveMainloopFwdSm90ILi2EN4cute5tupleIJNS5_1CILi1EEES8_S8_EEENS6_IJNS7_ILi192EEENS7_ILi144EEENS7_ILi96EEEEEELi96ENS_10bfloat16_tEfNS_4arch4Sm90ELb1ELb0ELb0ELb1ELb0ELb0ELb0ELb0ELb1ELb0ELb0ELb0EEENS1_21CollectiveEpilogueFwdINS6_IJSA_SC_SB_EEES9_SE_SG_Li384ELb1ELb0ELb0ELb0EEENS1_36VarlenDynamicPersistentTileSchedulerILi192ELi144ELi384ELi32ELb0ELb0ELb1ELb1ELb1ELb1EEEEEEEEEvNT_6ParamsE:
        .type           _ZN7cutlass13device_kernelIN5flash11enable_sm90INS1_16FlashAttnFwdSm90INS1_25CollectiveMainloopFwdSm90ILi2EN4cute5tupleIJNS5_1CILi1EEES8_S8_EEENS6_IJNS7_ILi192EEENS7_ILi144EEENS7_ILi96EEEEEELi96ENS_10bfloat16_tEfNS_4arch4Sm90ELb1ELb0ELb0ELb1ELb0ELb0ELb0ELb0ELb1ELb0ELb0ELb0EEENS1_21CollectiveEpilogueFwdINS6_IJSA_SC_SB_EEES9_SE_SG_Li384ELb1ELb0ELb0ELb0EEENS1_36VarlenDynamicPersistentTileSchedulerILi192ELi144ELi384ELi32ELb0ELb0ELb1ELb1ELb1ELb1EEEEEEEEEvNT_6ParamsE,@function
        .size           _ZN7cutlass13device_kernelIN5flash11enable_sm90INS1_16FlashAttnFwdSm90INS1_25CollectiveMainloopFwdSm90ILi2EN4cute5tupleIJNS5_1CILi1EEES8_S8_EEENS6_IJNS7_ILi192EEENS7_ILi144EEENS7_ILi96EEEEEELi96ENS_10bfloat16_tEfNS_4arch4Sm90ELb1ELb0ELb0ELb1ELb0ELb0ELb0ELb0ELb1ELb0ELb0ELb0EEENS1_21CollectiveEpilogueFwdINS6_IJSA_SC_SB_EEES9_SE_SG_Li384ELb1ELb0ELb0ELb0EEENS1_36VarlenDynamicPersistentTileSchedulerILi192ELi144ELi384ELi32ELb0ELb0ELb1ELb1ELb1ELb1EEEEEEEEEvNT_6ParamsE,(.L_x_2214 - _ZN7cutlass13device_kernelIN5flash11enable_sm90INS1_16FlashAttnFwdSm90INS1_25CollectiveMainloopFwdSm90ILi2EN4cute5tupleIJNS5_1CILi1EEES8_S8_EEENS6_IJNS7_ILi192EEENS7_ILi144EEENS7_ILi96EEEEEELi96ENS_10bfloat16_tEfNS_4arch4Sm90ELb1ELb0ELb0ELb1ELb0ELb0ELb0ELb0ELb1ELb0ELb0ELb0EEENS1_21CollectiveEpilogueFwdINS6_IJSA_SC_SB_EEES9_SE_SG_Li384ELb1ELb0ELb0ELb0EEENS1_36VarlenDynamicPersistentTileSchedulerILi192ELi144ELi384ELi32ELb0ELb0ELb1ELb1ELb1ELb1EEEEEEEEEvNT_6ParamsE)
        .other          _ZN7cutlass13device_kernelIN5flash11enable_sm90INS1_16FlashAttnFwdSm90INS1_25CollectiveMainloopFwdSm90ILi2EN4cute5tupleIJNS5_1CILi1EEES8_S8_EEENS6_IJNS7_ILi192EEENS7_ILi144EEENS7_ILi96EEEEEELi96ENS_10bfloat16_tEfNS_4arch4Sm90ELb1ELb0ELb0ELb1ELb0ELb0ELb0ELb0ELb1ELb0ELb0ELb0EEENS1_21CollectiveEpilogueFwdINS6_IJSA_SC_SB_EEES9_SE_SG_Li384ELb1ELb0ELb0ELb0EEENS1_36VarlenDynamicPersistentTileSchedulerILi192ELi144ELi384ELi32ELb0ELb0ELb1ELb1ELb1ELb1EEEEEEEEEvNT_6ParamsE,@"STO_CUDA_ENTRY STV_DEFAULT"
_ZN7cutlass13device_kernelIN5flash11enable_sm90INS1_16FlashAttnFwdSm90INS1_25CollectiveMainloopFwdSm90ILi2EN4cute5tupleIJNS5_1CILi1EEES8_S8_EEENS6_IJNS7_ILi192EEENS7_ILi144EEENS7_ILi96EEEEEELi96ENS_10bfloat16_tEfNS_4arch4Sm90ELb1ELb0ELb0ELb1ELb0ELb0ELb0ELb0ELb1ELb0ELb0ELb0EEENS1_21CollectiveEpilogueFwdINS6_IJSA_SC_SB_EEES9_SE_SG_Li384ELb1ELb0ELb0ELb0EEENS1_36VarlenDynamicPersistentTileSchedulerILi192ELi144ELi384ELi32ELb0ELb0ELb1ELb1ELb1ELb1EEEEEEEEEvNT_6ParamsE:
        /* <DEDUP_REMOVED lines=21> */
.L_x_1650:
[----:B------:R-:W-:Y:S05]  /*0150*/  BSYNC B0 ;  /* 0x0000000000007941 */ /* 0x000fea0003800000 */
.L_x_1649:
        /* <DEDUP_REMOVED lines=41> */
.L_x_1651:
        /* <DEDUP_REMOVED lines=22> */
.L_x_1652:
        /* <DEDUP_REMOVED lines=18> */
.L_x_1653:
        /* <DEDUP_REMOVED lines=22> */
.L_x_1654:
        /* <DEDUP_REMOVED lines=22> */
.L_x_1655:
[----:B0-----:R-:W-:Y:S01]  /*0930*/  UMOV UR4, 0x1 ;  /* 0x0000000100047882 */ /* 0x001fe20000000000 */
[----:B------:R-:W-:Y:S01]  /*0940*/  PLOP3.LUT P0, PT, PT, PT, UP0, 0x80, 0x0 ;  /* 0x000000000000781c */ /* 0x000fe20003f0f008 */
[----:B------:R-:W-:Y:S01]  /*0950*/  USEL UR4, UR4, 0x2, !UP0 ;  /* 0x0000000204047887 */ /* 0x000fe2000c000000 */
[----:B------:R-:W-:-:S05]  /*0960*/  NOP ;  /* 0x0000000000007918 */ /* 0x000fca0000000000 */
[----:B------:R-:W-:-:S05]  /*0970*/  IMAD.U32 R2, RZ, RZ, UR4 ;  /* 0x00000004ff027e24 */ /* 0x000fca000f8e00ff */
[----:B------:R0:W-:Y:S01]  /*0980*/  STL [R1+0xc], R2 ;  /* 0x00000c0201007387 */ /* 0x0001e20000100800 */
[----:B-12-4-:R-:W-:Y:S06]  /*0990*/  BAR.SYNC.DEFER_BLOCKING 0x0 ;  /* 0x0000000000007b1d */ /* 0x016fec0000010000 */
[----:B------:R-:W-:Y:S05]  /*09a0*/  @!P0 BRA `(.L_x_1656) ;  /* 0x000000e800a48947 */ /* 0x000fea0003800000 */
.L_x_1657:
[----:B------:R-:W-:-:S08]  /*09b0*/  NOP ;  /* 0x0000000000007918 */ /* 0x000fd00000000000 */
[----:B------:R-:W1:Y:S02]  /*09c0*/  USETMAXREG.TRY_ALLOC.CTAPOOL UP0, 0xa0 ;  /* 0x000000a0000079c8 */ /* 0x000e640008000600 */
[----:B-1----:R-:W-:-:S13]  /*09d0*/  PLOP3.LUT P0, PT, PT, PT, UP0, 0x80, 0x0 ;  /* 0x000000000000781c */ /* 0x002fda0003f0f008 */
[----:B------:R-:W-:Y:S05]  /*09e0*/  @!P0 BRA `(.L_x_1657) ;  /* 0xfffffffc00f08947 */ /* 0x000fea000383ffff */
[----:B------:R-:W1:Y:S01]  /*09f0*/  S2R R0, SR_TID.X ;  /* 0x0000000000007919 */ /* 0x000e620000002100 */
[----:B------:R-:W2:Y:S01]  /*0a00*/  S2UR UR4, SR_CgaCtaId ;  /* 0x00000000000479c3 */ /* 0x000ea20000008800 */
[----:B------:R-:W-:-:S07]  /*0a10*/  UMOV UR37, 0x400 ;  /* 0x0000040000257882 */ /* 0x000fce0000000000 */
[----:B------:R-:W-:Y:S06]  /*0a20*/  BAR.ARV 0x8, 0x1a0 ;  /* 0x0206800000007b1d */ /* 0x000fec0000002000 */
[----:B--2---:R-:W-:-:S03]  /*0a30*/  ULEA UR37, UR4, UR37, 0x18 ;  /* 0x0000002504257291 */ /* 0x004fc6000f8ec03f */
[----:B------:R-:W-:Y:S01]  /*0a40*/  ULDC UR4, c[0x0][0xc14] ;  /* 0x0003050000047ab9 */ /* 0x000fe20000000800 */
[----:B-1----:R-:W-:-:S04]  /*0a50*/  SHF.R.U32.HI R0, RZ, 0x7, R0 ;  /* 0x00000007ff007819 */ /* 0x002fc80000011600 */
[----:B------:R-:W-:-:S13]  /*0a60*/  ISETP.NE.AND P0, PT, R0, 0x1, PT ;  /* 0x000000010000780c */ /* 0x000fda0003f05270 */
[----:B------:R-:W-:Y:S08]  /*0a70*/  @!P0 BAR.ARV 0x9, 0x100 ;  /* 0x0244000000008b1d */ /* 0x000ff00000002000 */
[----:B------:R-:W-:Y:S06]  /*0a80*/  BAR.SYNC.DEFER_BLOCKING 0x5, 0x1a0 ;  /* 0x0146800000007b1d */ /* 0x000fec0000010000 */
[----:B------:R-:W1:Y:S02]  /*0a90*/  LDS.128 R32, [UR37+0x31cd0] ;  /* 0x031cd025ff207984 */ /* 0x000e640008000c00 */
[----:B------:R-:W-:Y:S06]  /*0aa0*/  BAR.ARV 0x4, 0x1a0 ;  /* 0x0106800000007b1d */ /* 0x000fec0000002000 */
[----:B-1----:R-:W-:-:S13]  /*0ab0*/  ISETP.GE.AND P0, PT, R35, UR4, PT ;  /* 0x0000000423007c0c */ /* 0x002fda000bf06270 */
[----:B------:R-:W-:Y:S05]  /*0ac0*/  @P0 EXIT ;  /* 0x000000000000094d */ /* 0x000fea0003800000 */
[----:B0-----:R-:W2:Y:S01]  /*0ad0*/  LDL R2, [R1+0xc] ;  /* 0x00000c0001027983 */ /* 0x001ea20000100800 */
[----:B------:R-:W-:Y:S01]  /*0ae0*/  R2UR UR61, R33 ;  /* 0x00000000213d72ca */ /* 0x000fe200000e0000 */
[----:B------:R-:W-:Y:S01]  /*0af0*/  UMOV UR38, URZ ;  /* 0x0000003f00267c82 */ /* 0x000fe20008000000 */
[----:B------:R-:W-:Y:S01]  /*0b00*/  R2UR UR5, R34 ;  /* 0x00000000220572ca */ /* 0x000fe200000e0000 */
[----:B------:R-:W0:Y:S01]  /*0b10*/  S2R R0, SR_TID.X ;  /* 0x0000000000007919 */ /* 0x000e220000002100 */
[----:B------:R-:W-:Y:S01]  /*0b20*/  UMOV UR36, URZ ;  /* 0x0000003f00247c82 */ /* 0x000fe20008000000 */
[----:B0-----:R-:W-:-:S05]  /*0b30*/  VIADD R155, R0, 0xffffff80 ;  /* 0xffffff80009b7836 */ /* 0x001fca0000000000 */
[----:B------:R-:W-:-:S04]  /*0b40*/  SHF.R.S32.HI R0, RZ, 0x1f, R155 ;  /* 0x0000001fff007819 */ /* 0x000fc8000001149b */
[CC--:B------:R-:W-:Y:S02]  /*0b50*/  LEA.HI R152, R0.reuse, R155.reuse, RZ, 0x7 ;  /* 0x0000009b00987211 */ /* 0x0c0fe400078f38ff */
[----:B------:R-:W-:Y:S02]  /*0b60*/  LEA.HI R7, R0, R155, RZ, 0x5 ;  /* 0x0000009b00077211 */ /* 0x000fe400078f28ff */
[----:B------:R-:W-:Y:S02]  /*0b70*/  LOP3.LUT R6, R152, 0xffffff80, RZ, 0xc0, !PT ;  /* 0xffffff8098067812 */ /* 0x000fe400078ec0ff */
[----:B------:R-:W-:Y:S02]  /*0b80*/  SHF.R.S32.HI R7, RZ, 0x5, R7 ;  /* 0x00000005ff077819 */ /* 0x000fe40000011407 */
[----:B------:R-:W-:Y:S01]  /*0b90*/  SHF.R.S32.HI R152, RZ, 0x7, R152 ;  /* 0x00000007ff987819 */ /* 0x000fe20000011498 */
[----:B------:R-:W-:-:S05]  /*0ba0*/  IMAD.IADD R151, R155, 0x1, -R6 ;  /* 0x000000019b977824 */ /* 0x000fca00078e0a06 */
[----:B------:R-:W-:-:S04]  /*0bb0*/  SHF.R.S32.HI R8, RZ, 0x1f, R151 ;  /* 0x0000001fff087819 */ /* 0x000fc80000011497 */
[CC--:B------:R-:W-:Y:S02]  /*0bc0*/  LEA.HI R9, R8.reuse, R151.reuse, RZ, 0x2 ;  /* 0x0000009708097211 */ /* 0x0c0fe400078f10ff */
[----:B------:R-:W-:Y:S02]  /*0bd0*/  LEA.HI R8, R8, R151, RZ, 0x5 ;  /* 0x0000009708087211 */ /* 0x000fe400078f28ff */
[----:B------:R-:W-:Y:S02]  /*0be0*/  LOP3.LUT R22, R9, 0x7ffffffc, RZ, 0xc0, !PT ;  /* 0x7ffffffc09167812 */ /* 0x000fe400078ec0ff */
[----:B------:R-:W-:-:S03]  /*0bf0*/  SHF.R.S32.HI R8, RZ, 0x5, R8 ;  /* 0x00000005ff087819 */ /* 0x000fc60000011408 */
[----:B------:R-:W-:Y:S01]  /*0c00*/  IMAD.IADD R22, R151, 0x1, -R22 ;  /* 0x0000000197167824 */ /* 0x000fe200078e0a16 */
[----:B--2---:R-:W-:Y:S02]  /*0c10*/  R2UR UR4, R2 ;  /* 0x00000000020472ca */ /* 0x004fe400000e0000 */
[CC--:B------:R-:W-:Y:S02]  /*0c20*/  LEA.HI R2, R0.reuse, R155.reuse, RZ, 0x4 ;  /* 0x0000009b00027211 */ /* 0x0c0fe400078f20ff */
[----:B------:R-:W-:Y:S02]  /*0c30*/  LEA.HI R0, R0, R155, RZ, 0x2 ;  /* 0x0000009b00007211 */ /* 0x000fe400078f10ff */
[----:B------:R-:W-:Y:S02]  /*0c40*/  SHF.R.S32.HI R5, RZ, 0x4, R2 ;  /* 0x00000004ff057819 */ /* 0x000fe40000011402 */
[C---:B------:R-:W-:Y:S02]  /*0c50*/  LOP3.LUT R4, R2.reuse, 0xfffffff0, RZ, 0xc0, !PT ;  /* 0xfffffff002047812 */ /* 0x040fe400078ec0ff */
[----:B------:R-:W-:-:S02]  /*0c60*/  LEA.HI R2, R2, R5, RZ, 0x1 ;  /* 0x0000000502027211 */ /* 0x000fc400078f08ff */
[----:B------:R-:W-:Y:S01]  /*0c70*/  SHF.R.S32.HI R144, RZ, 0x2, R0 ;  /* 0x00000002ff907819 */ /* 0x000fe20000011400 */
[----:B------:R-:W-:Y:S01]  /*0c80*/  IMAD.IADD R4, R155, 0x1, -R4 ;  /* 0x000000019b047824 */ /* 0x000fe200078e0a04 */
[----:B------:R-:W-:Y:S01]  /*0c90*/  LOP3.LUT R2, R2, 0x1ffffffe, RZ, 0xc0, !PT ;  /* 0x1ffffffe02027812 */ /* 0x000fe200078ec0ff */
[----:B------:R-:W-:Y:S02]  /*0ca0*/  ULOP3.LUT UR4, UR4, 0x1, URZ, 0xfc, !UPT ;  /* 0x0000000104047892 */ /* 0x000fe4000f8efc3f */
[--C-:B------:R-:W-:Y:S01]  /*0cb0*/  IMAD R153, R7, 0x10, R4.reuse ;  /* 0x0000001007997824 */ /* 0x100fe200078e0204 */
[----:B------:R-:W-:Y:S01]  /*0cc0*/  SHF.R.S32.HI R3, RZ, 0x1f, R4 ;  /* 0x0000001fff037819 */ /* 0x000fe20000011404 */
[----:B------:R-:W-:Y:S02]  /*0cd0*/  IMAD.IADD R2, R5, 0x1, -R2 ;  /* 0x0000000105027824 */ /* 0x000fe400078e0a02 */
[----:B------:R-:W-:Y:S01]  /*0ce0*/  IMAD.U32 R154, RZ, RZ, UR4 ;  /* 0x00000004ff9a7e24 */ /* 0x000fe2000f8e00ff */
[CC--:B------:R-:W-:Y:S01]  /*0cf0*/  LEA.HI R5, R3.reuse, R4.reuse, RZ, 0x3 ;  /* 0x0000000403057211 */ /* 0x0c0fe200078f18ff */
[----:B------:R-:W-:Y:S01]  /*0d00*/  IMAD.SHL.U32 R2, R2, 0x8, RZ ;  /* 0x0000000802027824 */ /* 0x000fe200078e00ff */
[----:B------:R-:W-:Y:S01]  /*0d10*/  LEA.HI R3, R3, R4, RZ, 0x2 ;  /* 0x0000000403037211 */ /* 0x000fe200078f10ff */
[----:B------:R-:W-:-:S02]  /*0d20*/  UMOV UR4, URZ ;  /* 0x0000003f00047c82 */ /* 0x000fc40008000000 */
[----:B------:R-:W-:Y:S01]  /*0d30*/  IMAD.SHL.U32 R6, R5, 0x10, RZ ;  /* 0x0000001005067824 */ /* 0x000fe200078e00ff */
[----:B------:R-:W-:Y:S01]  /*0d40*/  LOP3.LUT R5, R3, 0x7fffffc, RZ, 0xc0, !PT ;  /* 0x07fffffc03057812 */ /* 0x000fe200078ec0ff */
[----:B------:R-:W-:Y:S01]  /*0d50*/  IMAD.U32 R153, R153, 0x20, R2 ;  /* 0x0000002099997824 */ /* 0x000fe200078e0002 */
[----:B------:R-:W-:Y:S01]  /*0d60*/  SHF.R.S32.HI R3, RZ, 0x2, R3 ;  /* 0x00000002ff037819 */ /* 0x000fe20000011403 */
[----:B------:R-:W-:Y:S01]  /*0d70*/  IMAD.U32 R150, RZ, RZ, UR4 ;  /* 0x00000004ff967e24 */ /* 0x000fe2000f8e00ff */
[----:B------:R-:W-:Y:S01]  /*0d80*/  LOP3.LUT R6, R6, 0x7fffff80, RZ, 0xc0, !PT ;  /* 0x7fffff8006067812 */ /* 0x000fe200078ec0ff */
[----:B------:R-:W-:Y:S01]  /*0d90*/  IMAD.IADD R5, R4, 0x1, -R5 ;  /* 0x0000000104057824 */ /* 0x000fe200078e0a05 */
[--C-:B------:R-:W-:Y:S01]  /*0da0*/  SHF.R.S32.HI R4, RZ, 0x1f, R9.reuse ;  /* 0x0000001fff047819 */ /* 0x100fe20000011409 */
[----:B------:R-:W-:Y:S02]  /*0db0*/  IMAD.SHL.U32 R3, R3, 0x40, RZ ;  /* 0x0000004003037824 */ /* 0x000fe400078e00ff */
[----:B------:R-:W-:Y:S01]  /*0dc0*/  IMAD R6, R7, 0x100, R6 ;  /* 0x0000010007067824 */ /* 0x000fe200078e0206 */
[----:B------:R-:W-:-:S02]  /*0dd0*/  SHF.R.S32.HI R7, RZ, 0x2, R9 ;  /* 0x00000002ff077819 */ /* 0x000fc40000011409 */
[----:B------:R-:W-:Y:S01]  /*0de0*/  LOP3.LUT R3, R3, 0x40, RZ, 0xc0, !PT ;  /* 0x0000004003037812 */ /* 0x000fe200078ec0ff */
[----:B------:R-:W-:Y:S01]  /*0df0*/  IMAD R6, R5, 0x10, R6 ;  /* 0x0000001005067824 */ /* 0x000fe200078e0206 */
[----:B------:R-:W-:Y:S01]  /*0e00*/  LEA.HI R4, R4, R7, RZ, 0x3 ;  /* 0x0000000704047211 */ /* 0x000fe200078f18ff */
[----:B------:R-:W-:-:S03]  /*0e10*/  IMAD.HI R5, R152, 0x55555556, RZ ;  /* 0x5555555698057827 */ /* 0x000fc600078e02ff */
[----:B------:R-:W-:Y:S02]  /*0e20*/  LOP3.LUT R10, R4, 0xfffffff8, RZ, 0xc0, !PT ;  /* 0xfffffff8040a7812 */ /* 0x000fe400078ec0ff */
[----:B------:R-:W-:Y:S02]  /*0e30*/  LOP3.LUT R4, R3, 0x8, R2, 0xf8, !PT ;  /* 0x0000000803047812 */ /* 0x000fe400078ef802 */
[----:B------:R-:W-:Y:S01]  /*0e40*/  SHF.R.U32.HI R3, RZ, 0x3, R3 ;  /* 0x00000003ff037819 */ /* 0x000fe20000011603 */
[----:B------:R-:W-:Y:S01]  /*0e50*/  IMAD.IADD R7, R7, 0x1, -R10 ;  /* 0x0000000107077824 */ /* 0x000fe200078e0a0a */
[----:B------:R-:W-:Y:S02]  /*0e60*/  LEA.HI R5, R5, R5, RZ, 0x1 ;  /* 0x0000000505057211 */ /* 0x000fe400078f08ff */
[----:B------:R-:W-:Y:S01]  /*0e70*/  LOP3.LUT R3, R4, R3, RZ, 0x3c, !PT ;  /* 0x0000000304037212 */ /* 0x000fe200078e3cff */
[----:B------:R-:W-:Y:S01]  /*0e80*/  IMAD R8, R8, 0x10, R7 ;  /* 0x0000001008087824 */ /* 0x000fe200078e0207 */
[----:B------:R-:W-:Y:S01]  /*0e90*/  LOP3.LUT R4, R0, 0x1ffffffc, RZ, 0xc0, !PT ;  /* 0x1ffffffc00047812 */ /* 0x000fe200078ec0ff */
[----:B------:R-:W-:-:S02]  /*0ea0*/  IMAD R5, R5, -0x3, R152 ;  /* 0xfffffffd05057824 */ /* 0x000fc400078e0298 */
[----:B------:R-:W-:Y:S02]  /*0eb0*/  IMAD.IADD R2, R3, 0x1, R6 ;  /* 0x0000000103027824 */ /* 0x000fe400078e0206 */
[----:B------:R-:W-:Y:S02]  /*0ec0*/  IMAD.IADD R4, R155, 0x1, -R4 ;  /* 0x000000019b047824 */ /* 0x000fe400078e0a04 */
[----:B------:R-:W-:Y:S01]  /*0ed0*/  IMAD R23, R5, 0x40, R8 ;  /* 0x0000004005177824 */ /* 0x000fe200078e0208 */
[----:B------:R-:W-:Y:S01]  /*0ee0*/  LEA R2, R2, UR37, 0x1 ;  /* 0x0000002502027c11 */ /* 0x000fe2000f8e08ff */
[----:B------:R-:W-:-:S07]  /*0ef0*/  IMAD.SHL.U32 R19, R4, 0x8, RZ ;  /* 0x0000000804137824 */ /* 0x000fce00078e00ff */
.L_x_1703:
[----:B0-2--5:R-:W0:Y:S01]  /*0f00*/  LDC.64 R4, c[0x0][0xc60] ;  /* 0x00031800ff047b82 */ /* 0x025e220000000a00 */
[----:B------:R-:W-:Y:S01]  /*0f10*/  ULDC.64 UR10, c[0x0][0x208] ;  /* 0x00008200000a7ab9 */ /* 0x000fe20000000a00 */
[----:B------:R-:W-:Y:S01]  /*0f20*/  ULDC.64 UR6, c[0x0][0xa28] ;  /* 0x00028a0000067ab9 */ /* 0x000fe20000000a00 */
[----:B------:R-:W-:Y:S01]  /*0f30*/  ULDC.64 UR8, c[0x0][0xa18] ;  /* 0x0002860000087ab9 */ /* 0x000fe20000000a00 */
[----:B0-----:R-:W-:-:S06]  /*0f40*/  IMAD.WIDE R4, R35, 0x4, R4 ;  /* 0x0000000423047825 */ /* 0x001fcc00078e0204 */
[----:B------:R-:W2:Y:S01]  /*0f50*/  LDG.E R4, desc[UR10][R4.64] ;  /* 0x0000000a04047981 */ /* 0x000ea2000c1e1900 */
[----:B------:R-:W-:Y:S02]  /*0f60*/  UISETP.NE.U32.AND UP0, UPT, UR6, URZ, UPT ;  /* 0x0000003f0600728c */ /* 0x000fe4000bf05070 */
[----:B------:R-:W-:Y:S02]  /*0f70*/  UISETP.NE.U32.AND UP1, UPT, UR8, URZ, UPT ;  /* 0x0000003f0800728c */ /* 0x000fe4000bf25070 */
[----:B------:R-:W-:Y:S02]  /*0f80*/  UISETP.NE.AND.EX UP0, UPT, UR7, URZ, UPT, UP0 ;  /* 0x0000003f0700728c */ /* 0x000fe4000bf05300 */
[----:B------:R-:W-:-:S04]  /*0f90*/  UISETP.NE.AND.EX UP1, UPT, UR9, URZ, UPT, UP1 ;  /* 0x0000003f0900728c */ /* 0x000fc8000bf25310 */
[----:B------:R-:W-:Y:S02]  /*0fa0*/  PLOP3.LUT P0, PT, PT, PT, UP0, 0x80, 0x0 ;  /* 0x000000000000781c */ /* 0x000fe40003f0f008 */
[----:B------:R-:W-:Y:S02]  /*0fb0*/  PLOP3.LUT P2, PT, PT, PT, UP1, 0x80, 0x0 ;  /* 0x000000000000781c */ /* 0x000fe40003f4f018 */
[----:B--2---:R-:W-:-:S13]  /*0fc0*/  R2UR UR4, R4 ;  /* 0x00000000040472ca */ /* 0x004fda00000e0000 */
[----:B------:R-:W-:Y:S02]  /*0fd0*/  USHF.R.S32.HI UR12, URZ, 0x1f, UR4 ;  /* 0x0000001f3f0c7899 */ /* 0x000fe40008011404 */
[----:B------:R-:W-:Y:S01]  /*0fe0*/  IMAD.U32 R146, RZ, RZ, UR4 ;  /* 0x00000004ff927e24 */ /* 0x000fe2000f8e00ff */
[----:B------:R-:W-:-:S04]  /*0ff0*/  @UP0 ULEA UR6, UP2, UR4, UR6, 0x2 ;  /* 0x0000000604060291 */ /* 0x000fc8000f84103f */
[----:B------:R-:W-:Y:S02]  /*1000*/  @UP0 ULEA.HI.X UR7, UR4, UR7, UR12, 0x2, UP2 ;  /* 0x0000000704070291 */ /* 0x000fe400090f140c */
[----:B------:R-:W-:Y:S01]  /*1010*/  IMAD.U32 R148, RZ, RZ, UR12 ;  /* 0x0000000cff947e24 */ /* 0x000fe2000f8e00ff */
[----:B------:R-:W-:Y:S01]  /*1020*/  @UP1 ULEA UR8, UP0, UR4, UR8, 0x2 ;  /* 0x0000000804081291 */ /* 0x000fe2000f80103f */
[----:B------:R-:W-:-:S03]  /*1030*/  IMAD.U32 R4, RZ, RZ, UR6 ;  /* 0x00000006ff047e24 */ /* 0x000fc6000f8e00ff */
[----:B------:R-:W-:Y:S01]  /*1040*/  @UP1 ULEA.HI.X UR9, UR4, UR9, UR12, 0x2, UP0 ;  /* 0x0000000904091291 */ /* 0x000fe200080f140c */
[----:B------:R-:W-:Y:S01]  /*1050*/  IMAD.U32 R5, RZ, RZ, UR7 ;  /* 0x00000007ff057e24 */ /* 0x000fe2000f8e00ff */
[----:B------:R-:W-:Y:S01]  /*1060*/  ULDC.64 UR6, c[0x0][0x3f8] ;  /* 0x0000fe0000067ab9 */ /* 0x000fe20000000a00 */
[----:B-1----:R-:W-:-:S03]  /*1070*/  IMAD.U32 R6, RZ, RZ, UR8 ;  /* 0x00000008ff067e24 */ /* 0x002fc6000f8e00ff */
[----:B------:R-:W-:Y:S01]  /*1080*/  IMAD.U32 R7, RZ, RZ, UR9 ;  /* 0x00000009ff077e24 */ /* 0x000fe2000f8e00ff */
[----:B------:R-:W2:Y:S01]  /*1090*/  @P0 LDG.E R4, desc[UR10][R4.64] ;  /* 0x0000000a04040981 */ /* 0x000ea2000c1e1900 */
[----:B------:R-:W-:Y:S01]  /*10a0*/  UISETP.NE.U32.AND UP0, UPT, UR6, URZ, UPT ;  /* 0x0000003f0600728c */ /* 0x000fe2000bf05070 */
[----:B------:R-:W-:Y:S02]  /*10b0*/  ULDC UR8, c[0x0][0x2e0] ;  /* 0x0000b80000087ab9 */ /* 0x000fe40000000800 */
[----:B---3--:R-:W3:Y:S01]  /*10c0*/  @P2 LDG.E R6, desc[UR10][R6.64] ;  /* 0x0000000a06062981 */ /* 0x008ee2000c1e1900 */
[----:B------:R-:W-:Y:S01]  /*10d0*/  ULDC UR9, c[0x0][0x288] ;  /* 0x0000a20000097ab9 */ /* 0x000fe20000000800 */
[----:B------:R-:W-:Y:S01]  /*10e0*/  UISETP.NE.AND.EX UP0, UPT, UR7, URZ, UPT, UP0 ;  /* 0x0000003f0700728c */ /* 0x000fe2000bf05300 */
[----:B------:R-:W-:Y:S01]  /*10f0*/  IMAD.U32 R147, RZ, RZ, UR5 ;  /* 0x00000005ff937e24 */ /* 0x000fe2000f8e00ff */
[----:B------:R-:W-:Y:S01]  /*1100*/  ULDC UR6, c[0x0][0x404] ;  /* 0x0001010000067ab9 */ /* 0x000fe20000000800 */
[----:B------:R-:W-:Y:S01]  /*1110*/  ULDC.64 UR10, c[0x0][0xa20] ;  /* 0x00028800000a7ab9 */ /* 0x000fe20000000a00 */
[----:B------:R-:W-:Y:S01]  /*1120*/  USEL UR6, UR6, 0x1, UP0 ;  /* 0x0000000106067887 */ /* 0x000fe20008000000 */
[----:B------:R-:W-:Y:S01]  /*1130*/  ISETP.NE.U32.AND P1, PT, RZ, UR10, PT ;  /* 0x0000000aff007c0c */ /* 0x000fe2000bf25070 */
[----:B------:R-:W-:-:S02]  /*1140*/  UMOV UR4, URZ ;  /* 0x0000003f00047c82 */ /* 0x000fc40008000000 */
[----:B------:R-:W-:Y:S01]  /*1150*/  UIMAD UR8, UR6, UR8, URZ ;  /* 0x00000008060872a4 */ /* 0x000fe2000f8e023f */
[----:B------:R-:W-:Y:S02]  /*1160*/  ISETP.NE.AND.EX P1, PT, RZ, UR11, PT, P1 ;  /* 0x0000000bff007c0c */ /* 0x000fe4000bf25310 */
[----:B--2---:R-:W-:Y:S02]  /*1170*/  @P0 R2UR UR4, R4 ;  /* 0x00000000040402ca */ /* 0x004fe400000e0000 */
[----:B---3--:R-:W-:-:S13]  /*1180*/  @P2 R2UR UR9, R6 ;  /* 0x00000000060922ca */ /* 0x008fda00000e0000 */
[----:B------:R-:W-:Y:S01]  /*1190*/  IMAD.U32 R17, RZ, RZ, UR9 ;  /* 0x00000009ff117e24 */ /* 0x000fe2000f8e00ff */
[----:B------:R-:W-:Y:S06]  /*11a0*/  @P2 BRA `(.L_x_1658) ;  /* 0x0000000000402947 */ /* 0x000fec0003800000 */
[----:B------:R-:W-:Y:S02]  /*11b0*/  ULDC.64 UR6, c[0x0][0xa00] ;  /* 0x0002800000067ab9 */ /* 0x000fe40000000a00 */
[----:B------:R-:W-:-:S04]  /*11c0*/  ISETP.NE.U32.AND P0, PT, RZ, UR6, PT ;  /* 0x00000006ff007c0c */ /* 0x000fc8000bf05070 */
[----:B------:R-:W-:-:S13]  /*11d0*/  ISETP.NE.AND.EX P0, PT, RZ, UR7, PT, P0 ;  /* 0x00000007ff007c0c */ /* 0x000fda000bf05300 */
[----:B------:R-:W-:Y:S05]  /*11e0*/  @!P0 BRA `(.L_x_1658) ;  /* 0x0000000000308947 */ /* 0x000fea0003800000 */
[----:B------:R-:W-:Y:S01]  /*11f0*/  R2UR UR5, R146 ;  /* 0x00000000920572ca */ /* 0x000fe200000e0000 */
[----:B------:R-:W-:Y:S01]  /*1200*/  ULDC.64 UR6, c[0x0][0xa00] ;  /* 0x0002800000067ab9 */ /* 0x000fe20000000a00 */
[----:B------:R-:W-:-:S11]  /*1210*/  ULDC.64 UR12, c[0x0][0x208] ;  /* 0x00008200000c7ab9 */ /* 0x000fd60000000a00 */
[----:B------:R-:W-:-:S06]  /*1220*/  UIMAD.WIDE UR6, UR5, 0x4, UR6 ;  /* 0x00000004050678a5 */ /* 0x000fcc000f8e0206 */
[----:B------:R-:W-:Y:S02]  /*1230*/  IMAD.U32 R4, RZ, RZ, UR6 ;  /* 0x00000006ff047e24 */ /* 0x000fe4000f8e00ff */
[----:B------:R-:W-:-:S05]  /*1240*/  IMAD.U32 R5, RZ, RZ, UR7 ;  /* 0x00000007ff057e24 */ /* 0x000fca000f8e00ff */
[----:B------:R-:W2:Y:S04]  /*1250*/  LDG.E R3, desc[UR12][R4.64] ;  /* 0x0000000c04037981 */ /* 0x000ea8000c1e1900 */
[----:B------:R-:W3:Y:S01]  /*1260*/  LDG.E R0, desc[UR12][R4.64+0x4] ;  /* 0x0000040c04007981 */ /* 0x000ee2000c1e1900 */
[----:B--2---:R-:W-:Y:S02]  /*1270*/  R2UR UR5, R3 ;  /* 0x00000000030572ca */ /* 0x004fe400000e0000 */
[----:B---3--:R-:W-:-:S13]  /*1280*/  R2UR UR6, R0 ;  /* 0x00000000000672ca */ /* 0x008fda00000e0000 */
[----:B------:R-:W-:-:S06]  /*1290*/  UIADD3 UR5, -UR5, UR6, URZ ;  /* 0x0000000605057290 */ /* 0x000fcc000fffe13f */
[----:B------:R-:W-:-:S07]  /*12a0*/  IMAD.U32 R17, RZ, RZ, UR5 ;  /* 0x00000005ff117e24 */ /* 0x000fce000f8e00ff */
.L_x_1658:
[----:B------:R-:W-:Y:S01]  /*12b0*/  IMAD.U32 R149, RZ, RZ, UR61 ;  /* 0x0000003dff957e24 */ /* 0x000fe2000f8e00ff */
[----:B------:R-:W-:Y:S06]  /*12c0*/  @!P1 BRA `(.L_x_1659) ;  /* 0x0000000000289947 */ /* 0x000fec0003800000 */
[----:B------:R-:W-:Y:S01]  /*12d0*/  R2UR UR6, R146 ;  /* 0x00000000920672ca */ /* 0x000fe200000e0000 */
[----:B------:R-:W-:Y:S01]  /*12e0*/  ULDC.64 UR8, c[0x0][0x208] ;  /* 0x0000820000087ab9 */ /* 0x000fe20000000a00 */
[----:B------:R-:W-:-:S11]  /*12f0*/  R2UR UR7, R148 ;  /* 0x00000000940772ca */ /* 0x000fd600000e0000 */
[----:B------:R-:W-:-:S04]  /*1300*/  ULEA UR5, UP0, UR6, UR10, 0x2 ;  /* 0x0000000a06057291 */ /* 0x000fc8000f80103f */
[----:B------:R-:W-:Y:S02]  /*1310*/  ULEA.HI.X UR6, UR6, UR11, UR7, 0x2, UP0 ;  /* 0x0000000b06067291 */ /* 0x000fe400080f1407 */
[----:B------:R-:W-:-:S04]  /*1320*/  IMAD.U32 R4, RZ, RZ, UR5 ;  /* 0x00000005ff047e24 */ /* 0x000fc8000f8e00ff */
[----:B------:R-:W-:-:S05]  /*1330*/  IMAD.U32 R5, RZ, RZ, UR6 ;  /* 0x00000006ff057e24 */ /* 0x000fca000f8e00ff */
[----:B------:R-:W2:Y:S02]  /*1340*/  LDG.E R4, desc[UR8][R4.64] ;  /* 0x0000000804047981 */ /* 0x000ea4000c1e1900 */
[----:B--2---:R-:W-:Y:S01]  /*1350*/  R2UR UR8, R4 ;  /* 0x00000000040872ca */ /* 0x004fe200000e0000 */
[----:B------:R-:W-:-:S14]  /*1360*/  BRA `(.L_x_1660) ;  /* 0x00000000003c7947 */ /* 0x000fdc0003800000 */
.L_x_1659:
        /* <DEDUP_REMOVED lines=14> */
[----:B------:R-:W-:-:S12]  /*1450*/  UIADD3 UR8, -UR8, UR5, URZ ;  /* 0x0000000508087290 */ /* 0x000fd8000fffe13f */
.L_x_1660:
[----:B------:R-:W-:Y:S01]  /*1460*/  R2UR UR7, R17 ;  /* 0x00000000110772ca */ /* 0x000fe200000e0000 */
[----:B------:R-:W-:Y:S01]  /*1470*/  UIADD3 UR6, -UR4, UR8, URZ ;  /* 0x0000000804067290 */ /* 0x000fe2000fffe13f */
[----:B------:R-:W-:Y:S01]  /*1480*/  PLOP3.LUT P0, PT, PT, PT, PT, 0x80, 0x0 ;  /* 0x000000000000781c */ /* 0x000fe20003f0f070 */
[----:B------:R-:W-:Y:S01]  /*1490*/  UMOV UR5, 0xc0 ;  /* 0x000000c000057882 */ /* 0x000fe20000000000 */
[----:B------:R-:W-:Y:S01]  /*14a0*/  IMAD.MOV.U32 R16, RZ, RZ, RZ ;  /* 0x000000ffff107224 */ /* 0x000fe200078e00ff */
[----:B------:R-:W-:Y:S01]  /*14b0*/  UIMAD UR5, UR61, UR5, 0x14f ;  /* 0x0000014f3d0574a4 */ /* 0x000fe2000f8e0205 */
[----:B------:R-:W-:Y:S01]  /*14c0*/  IMAD.MOV.U32 R3, RZ, RZ, RZ ;  /* 0x000000ffff037224 */ /* 0x000fe200078e00ff */
[----:B------:R-:W-:Y:S02]  /*14d0*/  UIADD3 UR4, UR6, 0x8f, URZ ;  /* 0x0000008f06047890 */ /* 0x000fe4000fffe03f */
[----:B------:R-:W-:Y:S01]  /*14e0*/  IMAD.U32 R18, RZ, RZ, UR6 ;  /* 0x00000006ff127e24 */ /* 0x000fe2000f8e00ff */
[----:B------:R-:W-:Y:S01]  /*14f0*/  CS2R R30, SRZ ;  /* 0x00000000001e7805 */ /* 0x000fe2000001ff00 */
[----:B------:R-:W-:Y:S01]  /*1500*/  IMAD.MOV.U32 R71, RZ, RZ, RZ ;  /* 0x000000ffff477224 */ /* 0x000fe200078e00ff */
[----:B------:R-:W-:Y:S01]  /*1510*/  CS2R R52, SRZ ;  /* 0x0000000000347805 */ /* 0x000fe2000001ff00 */
[----:B------:R-:W-:Y:S01]  /*1520*/  IMAD.MOV.U32 R0, RZ, RZ, RZ ;  /* 0x000000ffff007224 */ /* 0x000fe200078e00ff */
[----:B------:R-:W-:Y:S01]  /*1530*/  UIADD3 UR6, UR6, UR5, -UR7 ;  /* 0x0000000506067290 */ /* 0x000fe2000fffe807 */
[----:B------:R-:W-:Y:S01]  /*1540*/  CS2R R38, SRZ ;  /* 0x0000000000267805 */ /* 0x000fe2000001ff00 */
[----:B------:R-:W-:Y:S01]  /*1550*/  UIMAD.WIDE UR4, UR4, 0x38e38e39, URZ ;  /* 0x38e38e39040478a5 */ /* 0x000fe2000f8e023f */
[----:B------:R-:W-:Y:S01]  /*1560*/  CS2R R44, SRZ ;  /* 0x00000000002c7805 */ /* 0x000fe2000001ff00 */
[----:B------:R-:W-:Y:S01]  /*1570*/  UIMAD.WIDE UR6, UR6, 0x38e38e39, URZ ;  /* 0x38e38e39060678a5 */ /* 0x000fe2000f8e023f */
[----:B------:R-:W-:Y:S01]  /*1580*/  CS2R R28, SRZ ;  /* 0x00000000001c7805 */ /* 0x000fe2000001ff00 */
[----:B------:R-:W-:Y:S01]  /*1590*/  USHF.R.U32.HI UR4, URZ, 0x1f, UR5 ;  /* 0x0000001f3f047899 */ /* 0x000fe20008011605 */
[----:B------:R-:W-:Y:S01]  /*15a0*/  CS2R R26, SRZ ;  /* 0x00000000001a7805 */ /* 0x000fe2000001ff00 */
[----:B------:R-:W-:Y:S01]  /*15b0*/  USHF.R.U32.HI UR6, URZ, 0x1f, UR7 ;  /* 0x0000001f3f067899 */ /* 0x000fe20008011607 */
[----:B------:R-:W-:Y:S01]  /*15c0*/  CS2R R42, SRZ ;  /* 0x00000000002a7805 */ /* 0x000fe2000001ff00 */
[----:B------:R-:W-:Y:S01]  /*15d0*/  ULEA.HI.SX32 UR4, UR5, UR4, 0x1b ;  /* 0x0000000405047291 */ /* 0x000fe2000f8fda3f */
[----:B------:R-:W-:Y:S01]  /*15e0*/  CS2R R40, SRZ ;  /* 0x0000000000287805 */ /* 0x000fe2000001ff00 */
[----:B------:R-:W-:Y:S01]  /*15f0*/  ULEA.HI.SX32 UR6, UR7, UR6, 0x1b ;  /* 0x0000000607067291 */ /* 0x000fe2000f8fda3f */
[----:B------:R-:W-:-:S02]  /*1600*/  CS2R R36, SRZ ;  /* 0x0000000000247805 */ /* 0x000fc4000001ff00 */
[----:B------:R-:W-:Y:S02]  /*1610*/  CS2R R46, SRZ ;  /* 0x00000000002e7805 */ /* 0x000fe4000001ff00 */
[----:B------:R-:W-:Y:S01]  /*1620*/  CS2R R48, SRZ ;  /* 0x0000000000307805 */ /* 0x000fe2000001ff00 */
[----:B------:R-:W-:Y:S01]  /*1630*/  UISETP.LT.AND UP0, UPT, UR4, UR6, UPT ;  /* 0x000000060400728c */ /* 0x000fe2000bf01270 */
[----:B------:R-:W-:Y:S01]  /*1640*/  IMAD.MOV.U32 R50, RZ, RZ, RZ ;  /* 0x000000ffff327224 */ /* 0x000fe200078e00ff */
[----:B------:R-:W-:Y:S02]  /*1650*/  CS2R R56, SRZ ;  /* 0x0000000000387805 */ /* 0x000fe4000001ff00 */
[----:B------:R-:W-:Y:S01]  /*1660*/  CS2R R76, SRZ ;  /* 0x00000000004c7805 */ /* 0x000fe2000001ff00 */
[----:B------:R-:W-:Y:S01]  /*1670*/  USEL UR39, UR4, UR6, UP0 ;  /* 0x0000000604277287 */ /* 0x000fe20008000000 */
[----:B------:R-:W-:Y:S02]  /*1680*/  CS2R R72, SRZ ;  /* 0x0000000000487805 */ /* 0x000fe4000001ff00 */
[----:B------:R-:W-:-:S02]  /*1690*/  CS2R R60, SRZ ;  /* 0x00000000003c7805 */ /* 0x000fc4000001ff00 */
[----:B------:R-:W-:Y:S01]  /*16a0*/  CS2R R78, SRZ ;  /* 0x00000000004e7805 */ /* 0x000fe2000001ff00 */
[----:B------:R-:W-:Y:S01]  /*16b0*/  UISETP.GE.AND UP0, UPT, UR39, 0x1, UPT ;  /* 0x000000012700788c */ /* 0x000fe2000bf06270 */
[----:B------:R-:W-:Y:S02]  /*16c0*/  CS2R R64, SRZ ;  /* 0x0000000000407805 */ /* 0x000fe4000001ff00 */
[----:B------:R-:W-:Y:S01]  /*16d0*/  CS2R R74, SRZ ;  /* 0x00000000004a7805 */ /* 0x000fe2000001ff00 */
[----:B------:R-:W-:Y:S01]  /*16e0*/  IMAD.MOV.U32 R69, RZ, RZ, RZ ;  /* 0x000000ffff457224 */ /* 0x000fe200078e00ff */
[----:B------:R-:W-:Y:S01]  /*16f0*/  CS2R R6, SRZ ;  /* 0x0000000000067805 */ /* 0x000fe2000001ff00 */
[----:B------:R-:W-:Y:S01]  /*1700*/  IMAD.MOV.U32 R12, RZ, RZ, RZ ;  /* 0x000000ffff0c7224 */ /* 0x000fe200078e00ff */
[----:B------:R-:W-:Y:S01]  /*1710*/  PLOP3.LUT P1, PT, PT, PT, UP0, 0x80, 0x0 ;  /* 0x000000000000781c */ /* 0x000fe20003f2f008 */
[----:B------:R-:W-:Y:S02]  /*1720*/  IMAD.MOV.U32 R81, RZ, RZ, RZ ;  /* 0x000000ffff517224 */ /* 0x000fe400078e00ff */
[----:B------:R-:W-:-:S02]  /*1730*/  IMAD.MOV.U32 R14, RZ, RZ, RZ ;  /* 0x000000ffff0e7224 */ /* 0x000fc400078e00ff */
[----:B------:R-:W-:Y:S02]  /*1740*/  IMAD.MOV.U32 R83, RZ, RZ, RZ ;  /* 0x000000ffff537224 */ /* 0x000fe400078e00ff */
[----:B------:R-:W-:Y:S02]  /*1750*/  IMAD.MOV.U32 R24, RZ, RZ, RZ ;  /* 0x000000ffff187224 */ /* 0x000fe400078e00ff */
[----:B------:R-:W-:-:S04]  /*1760*/  IMAD.MOV.U32 R85, RZ, RZ, RZ ;  /* 0x000000ffff557224 */ /* 0x000fc800078e00ff */
[----:B------:R-:W-:Y:S05]  /*1770*/  @!P1 BRA `(.L_x_1661) ;  /* 0x000000c000889947 */ /* 0x000fea0003800000 */
[----:B------:R-:W0:Y:S01]  /*1780*/  SHFL.IDX PT, R0, R152, RZ, 0x1f ;  /* 0x00001fff98007589 */ /* 0x000e2200000e0000 */
[----:B------:R-:W-:-:S04]  /*1790*/  UIADD3 UR6, UR37, 0x24300, URZ ;  /* 0x0002430025067890 */ /* 0x000fc8000fffe03f */
[----:B------:R-:W-:-:S06]  /*17a0*/  ULOP3.LUT UP0, URZ, UR6, 0x9f, URZ, 0xc0, !UPT ;  /* 0x0000009f063f7892 */ /* 0x000fcc000f80c03f */
[----:B------:R-:W-:Y:S02]  /*17b0*/  PLOP3.LUT P0, PT, PT, PT, UP0, 0x80, 0x0 ;  /* 0x000000000000781c */ /* 0x000fe40003f0f008 */
[----:B0-----:R-:W-:-:S13]  /*17c0*/  R2UR UR7, R0 ;  /* 0x00000000000772ca */ /* 0x001fda00000e0000 */
        /* <DEDUP_REMOVED lines=28> */
.L_x_1662:
[----:B------:R-:W-:Y:S02]  /*1990*/  R2UR UR6, R150 ;  /* 0x00000000960672ca */ /* 0x000fe400000e0000 */
[----:B------:R-:W-:-:S11]  /*19a0*/  R2UR UR5, R154 ;  /* 0x000000009a0572ca */ /* 0x000fd600000e0000 */
[----:B------:R-:W-:Y:S02]  /*19b0*/  ULEA.HI UR4, UR6, UR6, URZ, 0x1 ;  /* 0x0000000606047291 */ /* 0x000fe4000f8f083f */
[----:B------:R-:W-:Y:S02]  /*19c0*/  IMAD.U32 R3, RZ, RZ, UR5 ;  /* 0x00000005ff037e24 */ /* 0x000fe4000f8e00ff */
[----:B------:R-:W-:-:S03]  /*19d0*/  ULOP3.LUT UR4, UR4, 0xfffffffe, URZ, 0xc0, !UPT ;  /* 0xfffffffe04047892 */ /* 0x000fc6000f8ec03f */
[----:B------:R-:W-:Y:S01]  /*19e0*/  ISETP.NE.AND P0, PT, R3, 0x3, PT ;  /* 0x000000030300780c */ /* 0x000fe20003f05270 */
[----:B------:R-:W-:-:S06]  /*19f0*/  UIADD3 UR4, UR6, -UR4, URZ ;  /* 0x8000000406047290 */ /* 0x000fcc000fffe03f */
[----:B------:R-:W-:-:S05]  /*1a00*/  IMAD.U32 R0, RZ, RZ, UR4 ;  /* 0x00000004ff007e24 */ /* 0x000fca000f8e00ff */
[----:B------:R-:W-:-:S04]  /*1a10*/  SHF.L.U32 R0, R0, 0x1f, RZ ;  /* 0x0000001f00007819 */ /* 0x000fc800000006ff */
[----:B------:R-:W0:Y:S02]  /*1a20*/  SYNCS.PHASECHK.TRANS64.TRYWAIT P1, [UR37+0x31c00], R0 ;  /* 0x031c0000ff0075a7 */ /* 0x000e240008020165 */
[----:B0-----:R-:W-:Y:S05]  /*1a30*/  @!P1 BRA `(.L_x_1663) ;  /* 0x00000124009c9947 */ /* 0x001fea0003800000 */
.L_x_1791:
[----:B------:R-:W-:Y:S05]  /*1a40*/  @!P0 BRA `(.L_x_1664) ;  /* 0x0000000000048947 */ /* 0x000fea0003800000 */
[----:B------:R-:W-:Y:S01]  /*1a50*/  BPT.TRAP 0x1 ;  /* 0x000000040000795c */ /* 0x000fe20000300000 */
.L_x_1664:
[----:B0-----:R-:W-:Y:S02]  /*1a60*/  IMAD.U32 R3, RZ, RZ, UR36 ;  /* 0x00000024ff037e24 */ /* 0x001fe4000f8e00ff */
[----:B------:R-:W-:-:S03]  /*1a70*/  IMAD.U32 R0, RZ, RZ, UR38 ;  /* 0x00000026ff007e24 */ /* 0x000fc6000f8e00ff */
[----:B------:R-:W-:Y:S02]  /*1a80*/  LEA R3, R3, UR37, 0x3 ;  /* 0x0000002503037c11 */ /* 0x000fe4000f8e18ff */
[----:B------:R-:W-:-:S04]  /*1a90*/  SHF.L.U32 R0, R0, 0x1f, RZ ;  /* 0x0000001f00007819 */ /* 0x000fc800000006ff */
[----:B------:R0:W1:Y:S01]  /*1aa0*/  SYNCS.PHASECHK.TRANS64.TRYWAIT P2, [R3+URZ+0x31c30], R0 ;  /* 0x031c3000030075a7 */ /* 0x000062000804017f */
[----:B------:R-:W-:Y:S05]  /*1ab0*/  @!P0 BRA `(.L_x_1665) ;  /* 0x0000000000048947 */ /* 0x000fea0003800000 */
[----:B------:R-:W-:Y:S01]  /*1ac0*/  BPT.TRAP 0x1 ;  /* 0x000000040000795c */ /* 0x000fe20000300000 */
.L_x_1665:
[----:B------:R-:W2:Y:S01]  /*1ad0*/  S2R R4, SR_TID.X ;  /* 0x0000000000047919 */ /* 0x000ea20000002100 */
[----:B------:R-:W-:Y:S01]  /*1ae0*/  IMAD.MOV.U32 R71, RZ, RZ, RZ ;  /* 0x000000ffff477224 */ /* 0x000fe200078e00ff */
[----:B--2---:R-:W-:Y:S01]  /*1af0*/  LOP3.LUT P1, RZ, R4, 0x7f, RZ, 0xc0, !PT ;  /* 0x0000007f04ff7812 */ /* 0x004fe2000782c0ff */
[----:B-1----:R-:W-:-:S12]  /*1b00*/  @P2 BRA `(.L_x_1666) ;  /* 0x0000000000082947 */ /* 0x002fd80003800000 */
[----:B------:R-:W1:Y:S02]  /*1b10*/  SYNCS.PHASECHK.TRANS64.TRYWAIT P2, [R3+URZ+0x31c30], R0 ;  /* 0x031c3000030075a7 */ /* 0x000e64000804017f */
[----:B-1----:R-:W-:Y:S05]  /*1b20*/  @!P2 BRA `(.L_x_1667) ;  /* 0x000001240078a947 */ /* 0x002fea0003800000 */
.L_x_1666:
[----:B------:R-:W-:Y:S05]  /*1b30*/  WARPSYNC.ALL ;  /* 0x0000000000007948 */ /* 0x000fea0003800000 */
[----:B------:R-:W-:Y:S01]  /*1b40*/  UIADD3 UR4, UR37, 0x16a00, URZ ;  /* 0x00016a0025047890 */ /* 0x000fe2000fffe03f */
[----:B------:R-:W-:Y:S01]  /*1b50*/  WARPGROUP.ARRIVE ;  /* 0x00000000000079c5 */ /* 0x000fe20000000000 */
[----:B------:R-:W-:Y:S01]  /*1b60*/  ULOP3.LUT UR6, UR40, 0x10000, URZ, 0xfc, !UPT ;  /* 0x0001000028067892 */ /* 0x000fe2000f8efc3f */
[----:B------:R-:W-:Y:S01]  /*1b70*/  R2UR UR52, R18 ;  /* 0x00000000123472ca */ /* 0x000fe200000e0000 */
[----:B------:R-:W-:Y:S01]  /*1b80*/  USHF.R.U32.HI UR4, URZ, 0x4, UR4 ;  /* 0x000000043f047899 */ /* 0x000fe20008011604 */
[----:B------:R-:W-:Y:S01]  /*1b90*/  R2UR UR53, R17 ;  /* 0x00000000113572ca */ /* 0x000fe200000e0000 */
[----:B------:R-:W-:Y:S01]  /*1ba0*/  UMOV UR29, 0x80000020 ;  /* 0x80000020001d7882 */ /* 0x000fe20000000000 */
[----:B------:R-:W-:Y:S01]  /*1bb0*/  UMOV UR31, 0x80000020 ;  /* 0x80000020001f7882 */ /* 0x000fe20000000000 */
[----:B------:R-:W-:Y:S01]  /*1bc0*/  ULOP3.LUT UR4, UR4, 0x3fff, URZ, 0xc0, !UPT ;  /* 0x00003fff04047892 */ /* 0x000fe2000f8ec03f */
[----:B01----:R-:W-:Y:S01]  /*1bd0*/  IMAD.U32 R0, RZ, RZ, UR61 ;  /* 0x0000003dff007e24 */ /* 0x003fe2000f8e00ff */
[----:B------:R-:W-:Y:S01]  /*1be0*/  UMOV UR28, UR6 ;  /* 0x00000006001c7c82 */ /* 0x000fe20008000000 */
[----:B------:R-:W-:Y:S01]  /*1bf0*/  UMOV UR9, UR29 ;  /* 0x0000001d00097c82 */ /* 0x000fe20008000000 */
[----:B------:R-:W-:Y:S01]  /*1c00*/  ULOP3.LUT UR5, UR4, 0x10000, URZ, 0xfc, !UPT ;  /* 0x0001000004057892 */ /* 0x000fe2000f8efc3f */
[----:B------:R-:W-:Y:S01]  /*1c10*/  IMAD R9, R0, 0xc0, R23 ;  /* 0x000000c000097824 */ /* 0x000fe200078e0217 */
[----:B------:R-:W-:Y:S01]  /*1c20*/  UMOV UR8, UR28 ;  /* 0x0000001c00087c82 */ /* 0x000fe20008000000 */
[----:B------:R-:W-:Y:S01]  /*1c30*/  UMOV UR11, 0x80000020 ;  /* 0x80000020000b7882 */ /* 0x000fe20000000000 */
[----:B------:R-:W-:Y:S01]  /*1c40*/  UIMAD UR4, UR36, 0x6c0, UR5 ;  /* 0x000006c0240478a4 */ /* 0x000fe2000f8e0205 */
[----:B------:R-:W-:Y:S01]  /*1c50*/  @!P1 VIADD R3, R3, 0x31c40 ;  /* 0x00031c4003039836 */ /* 0x000fe20000000000 */
[----:B------:R-:W-:Y:S01]  /*1c60*/  UMOV UR12, UR28 ;  /* 0x0000001c000c7c82 */ /* 0x000fe20008000000 */
[----:B------:R-:W-:Y:S01]  /*1c70*/  UMOV UR13, UR29 ;  /* 0x0000001d000d7c82 */ /* 0x000fe20008000000 */
[----:B------:R-:W-:-:S02]  /*1c80*/  UIADD3 UR10, UR4, 0x40, URZ ;  /* 0x00000040040a7890 */ /* 0x000fc4000fffe03f */
[----:B------:R-:W-:Y:S02]  /*1c90*/  UIADD3 UR14, UR4, 0xc0, URZ ;  /* 0x000000c0040e7890 */ /* 0x000fe4000fffe03f */
[----:B------:R-:W-:Y:S01]  /*1ca0*/  UMOV UR30, UR4 ;  /* 0x00000004001e7c82 */ /* 0x000fe20008000000 */
[----:B------:R-:W-:Y:S01]  /*1cb0*/  UMOV UR15, 0x80000020 ;  /* 0x80000020000f7882 */ /* 0x000fe20000000000 */
[----:B------:R-:W-:Y:S01]  /*1cc0*/  HGMMA.64x16x16.F32.BF16 R96, gdesc[UR28], RZ, !UPT, gsb0 ;  /* 0x002000001c6079f0 */ /* 0x000fe2000c0018ff */
        /* <DEDUP_REMOVED lines=13> */
[----:B------:R-:W-:Y:S01]  /*1da0*/  UMOV UR31, 0x80000020 ;  /* 0x80000020001f7882 */ /* 0x000fe20000000000 */
[----:B------:R-:W-:-:S02]  /*1db0*/  UIADD3 UR7, UR6, 0x2, URZ ;  /* 0x0000000206077890 */ /* 0x000fc4000fffe03f */
        /* <DEDUP_REMOVED lines=45> */
[----:B------:R-:W-:Y:S03]  /*2090*/  HGMMA.64x16x16.F32.BF16 R32, gdesc[UR28], RZ, !UPT, gsb0 ;  /* 0x002000001c2079f0 */ /* 0x000fe6000c0018ff */
        /* <DEDUP_REMOVED lines=98> */
[----:B------:R-:W-:Y:S02]  /*26c0*/  UIADD3 UR7, UR6, 0x600, URZ ;  /* 0x0000060006077890 */ /* 0x000fe4000fffe03f */
        /* <DEDUP_REMOVED lines=109> */
[----:B------:R-:W-:-:S04]  /*2da0*/  UIMAD UR6, UR39, -0x90, UR52 ;  /* 0xffffff70270678a4 */ /* 0x000fc8000f8e0234 */
[----:B------:R-:W-:Y:S02]  /*2db0*/  UIADD3 UR7, UR6, 0x90, URZ ;  /* 0x0000009006077890 */ /* 0x000fe4000fffe03f */
[----:B------:R-:W-:-:S04]  /*2dc0*/  UIADD3 UR6, -UR53, 0x91, UR6 ;  /* 0x0000009135067890 */ /* 0x000fc8000fffe106 */
[----:B------:R-:W-:Y:S01]  /*2dd0*/  IMAD.U32 R13, RZ, RZ, UR7 ;  /* 0x00000007ff0d7e24 */ /* 0x000fe2000f8e00ff */
[----:B------:R-:W-:Y:S01]  /*2de0*/  UIADD3 UR7, UR39, -0x2, URZ ;  /* 0xfffffffe27077890 */ /* 0x000fe2000fffe03f */
[----:B------:R-:W-:Y:S01]  /*2df0*/  IMAD.U32 R5, RZ, RZ, UR6 ;  /* 0x00000006ff057e24 */ /* 0x000fe2000f8e00ff */
[----:B------:R-:W-:Y:S01]  /*2e00*/  UIADD3 UR6, UR52, -UR53, URZ ;  /* 0x8000003534067290 */ /* 0x000fe2000fffe03f */
[C---:B------:R-:W-:Y:S02]  /*2e10*/  IMAD R13, R22.reuse, -0x2, R13 ;  /* 0xfffffffe160d7824 */ /* 0x040fe400078e020d */
[----:B------:R-:W-:Y:S01]  /*2e20*/  IMAD R112, R22, -0x2, R5 ;  /* 0xfffffffe16707824 */ /* 0x000fe200078e0205 */
[----:B------:R-:W-:-:S04]  /*2e30*/  UIMAD UR6, UR61, 0xc0, UR6 ;  /* 0x000000c03d0678a4 */ /* 0x000fc8000f8e0206 */
[----:B------:R-:W-:Y:S01]  /*2e40*/  VIADDMNMX R0, R9, R112, R13, PT ;  /* 0x0000007009007246 */ /* 0x000fe2000380010d */
[----:B------:R-:W-:Y:S01]  /*2e50*/  UIMAD.WIDE UR10, UR6, 0x38e38e39, URZ ;  /* 0x38e38e39060a78a5 */ /* 0x000fe2000f8e023f */
[----:B------:R-:W-:Y:S02]  /*2e60*/  IADD3 R112, R112, 0x8, R9 ;  /* 0x0000000870707810 */ /* 0x000fe40007ffe009 */
[C---:B------:R-:W-:Y:S01]  /*2e70*/  ISETP.GT.AND P2, PT, R0.reuse, RZ, PT ;  /* 0x000000ff0000720c */ /* 0x040fe20003f44270 */
[----:B------:R-:W-:Y:S01]  /*2e80*/  USHF.R.U32.HI UR6, URZ, 0x1f, UR11 ;  /* 0x0000001f3f067899 */ /* 0x000fe2000801160b */
[C---:B------:R-:W-:Y:S02]  /*2e90*/  ISETP.GT.AND P3, PT, R0.reuse, 0x1, PT ;  /* 0x000000010000780c */ /* 0x040fe40003f64270 */
[----:B------:R-:W-:Y:S01]  /*2ea0*/  ISETP.GT.AND P4, PT, R0, 0x8, PT ;  /* 0x000000080000780c */ /* 0x000fe20003f84270 */
[----:B------:R-:W-:Y:S01]  /*2eb0*/  ULEA.HI.SX32 UR6, UR11, UR6, 0x1b ;  /* 0x000000060b067291 */ /* 0x000fe2000f8fda3f */
[----:B------:R-:W-:-:S03]  /*2ec0*/  VIMNMX R13, R13, R112, PT ;  /* 0x000000700d0d7248 */ /* 0x000fc60003fe0100 */
[----:B------:R-:W-:-:S04]  /*2ed0*/  UISETP.LT.AND UP0, UPT, URZ, UR6, UPT ;  /* 0x000000063f00728c */ /* 0x000fc8000bf01270 */
[----:B------:R-:W-:-:S04]  /*2ee0*/  USEL UR14, URZ, UR6, !UP0 ;  /* 0x000000063f0e7287 */ /* 0x000fc8000c000000 */
[----:B------:R-:W-:Y:S01]  /*2ef0*/  UISETP.GE.AND UP0, UPT, UR7, UR14, UPT ;  /* 0x0000000e0700728c */ /* 0x000fe2000bf06270 */
        /* <DEDUP_REMOVED lines=29> */
[----:B------:R-:W-:-:S02]  /*30d0*/  FMNMX.FTZ R5, R4, R120, !PT ;  /* 0x0000007804057209 */ /* 0x000fc40007810000 */
        /* <DEDUP_REMOVED lines=90> */
[----:B------:R-:W-:-:S04]  /*3680*/  ISETP.GT.AND P4, PT, R13, 0x8, PT ;  /* 0x000000080d00780c */ /* 0x000fc80003f84270 */
[----:B------:R-:W-:Y:S01]  /*3690*/  FSEL R102, R102, -INF , P4 ;  /* 0xff80000066667808 */ /* 0x000fe20002000000 */
[----:B------:R-:W-:Y:S02]  /*36a0*/  WARPGROUP.DEPBAR.LE gsb0, 0x0 ;  /* 0x00008000000079c5 */ /* 0x000fe40000010000 */
        /* <DEDUP_REMOVED lines=23> */
[----:B------:R-:W-:Y:S02]  /*3820*/  FMNMX.FTZ R5, R32, R5, !PT ;  /* 0x0000000520057209 */ /* 0x000fe40007810000 */
[----:B------:R-:W-:Y:S02]  /*3830*/  ISETP.GT.AND P2, PT, R0, 0x79, PT ;  /* 0x000000790000780c */ /* 0x000fe40003f44270 */
        /* <DEDUP_REMOVED lines=8> */
[----:B------:R-:W-:Y:S02]  /*38c0*/  FSEL R24, R24, -INF , P3 ;  /* 0xff80000018187808 */ /* 0x000fe40001800000 */
[----:B------:R-:W-:Y:S02]  /*38d0*/  ISETP.GT.AND P3, PT, R0, 0x88, PT ;  /* 0x000000880000780c */ /* 0x000fe40003f64270 */
[----:B------:R-:W-:Y:S02]  /*38e0*/  FSEL R14, R25, -INF , P2 ;  /* 0xff800000190e7808 */ /* 0x000fe40001000000 */
[----:B------:R-:W-:Y:S02]  /*38f0*/  FMNMX.FTZ R5, R24, R5, !PT ;  /* 0x0000000518057209 */ /* 0x000fe40007810000 */
[----:B------:R-:W-:Y:S02]  /*3900*/  ISETP.GT.AND P2, PT, R0, 0x89, PT ;  /* 0x000000890000780c */ /* 0x000fe40003f44270 */
[----:B------:R-:W-:-:S02]  /*3910*/  FSEL R28, R28, -INF , P3 ;  /* 0xff8000001c1c7808 */ /* 0x000fc40001800000 */
[----:B------:R-:W-:Y:S02]  /*3920*/  FMNMX.FTZ R5, R14, R5, !PT ;  /* 0x000000050e057209 */ /* 0x000fe40007810000 */
[----:B------:R-:W-:Y:S02]  /*3930*/  FSEL R8, R29, -INF , P2 ;  /* 0xff8000001d087808 */ /* 0x000fe40001000000 */
[----:B------:R-:W-:Y:S02]  /*3940*/  FMNMX.FTZ R5, R28, R5, !PT ;  /* 0x000000051c057209 */ /* 0x000fe40007810000 */
[----:B------:R-:W-:Y:S02]  /*3950*/  ISETP.GT.AND P3, PT, R13, 0x1, PT ;  /* 0x000000010d00780c */ /* 0x000fe40003f64270 */
[----:B------:R-:W-:Y:S02]  /*3960*/  FMNMX.FTZ R5, R8, R5, !PT ;  /* 0x0000000508057209 */ /* 0x000fe40007810000 */
[----:B------:R-:W-:-:S02]  /*3970*/  FSEL R99, R99, -INF , P3 ;  /* 0xff80000063637808 */ /* 0x000fc40001800000 */
[----:B------:R-:W-:Y:S01]  /*3980*/  ISETP.GT.AND P3, PT, R13, 0x11, PT ;  /* 0x000000110d00780c */ /* 0x000fe20003f64270 */
[----:B------:R-:W0:Y:S03]  /*3990*/  SHFL.BFLY PT, R0, R5, 0x2, 0x1f ;  /* 0x0c401f0005007f89 */ /* 0x000e2600000e0000 */
[----:B------:R-:W-:Y:S02]  /*39a0*/  FSEL R91, R91, -INF , P3 ;  /* 0xff8000005b5b7808 */ /* 0x000fe40001800000 */
[----:B------:R-:W-:-:S04]  /*39b0*/  ISETP.GT.AND P3, PT, R13, 0x19, PT ;  /* 0x000000190d00780c */ /* 0x000fc80003f64270 */
[----:B------:R-:W-:Y:S02]  /*39c0*/  FSEL R95, R95, -INF , P3 ;  /* 0xff8000005f5f7808 */ /* 0x000fe40001800000 */
[----:B------:R-:W-:-:S04]  /*39d0*/  ISETP.GT.AND P3, PT, R13, 0x21, PT ;  /* 0x000000210d00780c */ /* 0x000fc80003f64270 */
[----:B------:R-:W-:Y:S02]  /*39e0*/  FSEL R83, R83, -INF , P3 ;  /* 0xff80000053537808 */ /* 0x000fe40001800000 */
[----:B------:R-:W-:-:S04]  /*39f0*/  ISETP.GT.AND P3, PT, R13, 0x29, PT ;  /* 0x000000290d00780c */ /* 0x000fc80003f64270 */
[----:B------:R-:W-:Y:S02]  /*3a00*/  FSEL R87, R87, -INF , P3 ;  /* 0xff80000057577808 */ /* 0x000fe40001800000 */
[----:B------:R-:W-:Y:S02]  /*3a10*/  ISETP.GT.AND P3, PT, R13, 0x31, PT ;  /* 0x000000310d00780c */ /* 0x000fe40003f64270 */
[----:B0-----:R-:W-:Y:S02]  /*3a20*/  FMNMX.FTZ R11, R5, R0, !PT ;  /* 0x00000000050b7209 */ /* 0x001fe40007810000 */
[----:B------:R-:W-:Y:S02]  /*3a30*/  FSEL R75, R75, -INF , P3 ;  /* 0xff8000004b4b7808 */ /* 0x000fe40001800000 */
[----:B------:R-:W-:Y:S01]  /*3a40*/  ISETP.GT.AND P3, PT, R13, 0x39, PT ;  /* 0x000000390d00780c */ /* 0x000fe20003f64270 */
[----:B------:R-:W0:Y:S03]  /*3a50*/  SHFL.BFLY PT, R0, R11, 0x1, 0x1f ;  /* 0x0c201f000b007f89 */ /* 0x000e2600000e0000 */
[----:B------:R-:W-:-:S02]  /*3a60*/  FSEL R79, R79, -INF , P3 ;  /* 0xff8000004f4f7808 */ /* 0x000fc40001800000 */
        /* <DEDUP_REMOVED lines=9> */
[C---:B------:R-:W-:Y:S01]  /*3b00*/  FSETP.NEU.FTZ.AND P2, PT, R0.reuse, -INF , PT ;  /* 0xff8000000000780b */ /* 0x040fe20003f5d000 */
[----:B------:R-:W-:Y:S01]  /*3b10*/  FMUL.FTZ R7, R0, UR4 ;  /* 0x0000000400077c20 */ /* 0x000fe20008410000 */
[----:B------:R-:W-:-:S04]  /*3b20*/  ISETP.GT.AND P3, PT, R13, 0x61, PT ;  /* 0x000000610d00780c */ /* 0x000fc80003f64270 */
[----:B------:R-:W-:Y:S02]  /*3b30*/  FSEL R7, R7, RZ, P2 ;  /* 0x000000ff07077208 */ /* 0x000fe40001000000 */
[----:B------:R-:W-:-:S03]  /*3b40*/  ISETP.GT.AND P2, PT, R13, RZ, PT ;  /* 0x000000ff0d00720c */ /* 0x000fc60003f44270 */
[--C-:B------:R-:W-:Y:S01]  /*3b50*/  FFMA.FTZ R49, R70, UR4, -R7.reuse ;  /* 0x0000000446317c23 */ /* 0x100fe20008010807 */
[----:B------:R-:W-:Y:S01]  /*3b60*/  FSEL R98, R98, -INF , P2 ;  /* 0xff80000062627808 */ /* 0x000fe20001000000 */
[--C-:B------:R-:W-:Y:S01]  /*3b70*/  FFMA.FTZ R55, R12, UR4, -R7.reuse ;  /* 0x000000040c377c23 */ /* 0x100fe20008010807 */
[----:B------:R-:W-:Y:S01]  /*3b80*/  ISETP.GT.AND P2, PT, R13, 0x9, PT ;  /* 0x000000090d00780c */ /* 0x000fe20003f44270 */
[--C-:B------:R-:W-:Y:S01]  /*3b90*/  FFMA.FTZ R57, R8, UR4, -R7.reuse ;  /* 0x0000000408397c23 */ /* 0x100fe20008010807 */
[----:B------:R-:W-:Y:S01]  /*3ba0*/  FMNMX.FTZ R15, R98, R99, !PT ;  /* 0x00000063620f7209 */ /* 0x000fe20007810000 */
        /* <DEDUP_REMOVED lines=8> */
[----:B------:R-:W-:Y:S01]  /*3c30*/  MUFU.EX2 R4, R4 ;  /* 0x0000000400047308 */ /* 0x000fe20000000800 */
[----:B------:R-:W-:Y:S01]  /*3c40*/  FMNMX.FTZ R21, R103, R112, !PT ;  /* 0x0000007067157209 */ /* 0x000fe20007810000 */
[--C-:B------:R-:W-:Y:S01]  /*3c50*/  FFMA.FTZ R11, R118, UR4, -R7.reuse ;  /* 0x00000004760b7c23 */ /* 0x100fe20008010807 */
[----:B------:R-:W-:Y:S01]  /*3c60*/  ISETP.GT.AND P2, PT, R13, 0x18, PT ;  /* 0x000000180d00780c */ /* 0x000fe20003f44270 */
[--C-:B------:R-:W-:Y:S01]  /*3c70*/  FFMA.FTZ R9, R116, UR4, -R7.reuse ;  /* 0x0000000474097c23 */ /* 0x100fe20008010807 */
[----:B------:R-:W-:Y:S01]  /*3c80*/  FMNMX.FTZ R110, R90, R21, !PT ;  /* 0x000000155a6e7209 */ /* 0x000fe20007810000 */
[--C-:B------:R-:W-:Y:S01]  /*3c90*/  FFMA.FTZ R84, R114, UR4, -R7.reuse ;  /* 0x0000000472547c23 */ /* 0x100fe20008010807 */
[----:B------:R-:W-:Y:S01]  /*3ca0*/  FSEL R94, R94, -INF , P2 ;  /* 0xff8000005e5e7808 */ /* 0x000fe20001000000 */
[----:B------:R-:W0:Y:S01]  /*3cb0*/  MUFU.EX2 R5, R120 ;  /* 0x0000007800057308 */ /* 0x000e220000000800 */
[----:B------:R-:W-:Y:S01]  /*3cc0*/  FMNMX.FTZ R21, R91, R110, !PT ;  /* 0x0000006e5b157209 */ /* 0x000fe20007810000 */
[--C-:B------:R-:W-:Y:S01]  /*3cd0*/  FFMA.FTZ R51, R14, UR4, -R7.reuse ;  /* 0x000000040e337c23 */ /* 0x100fe20008010807 */
[----:B------:R-:W-:Y:S01]  /*3ce0*/  ISETP.GT.AND P2, PT, R13, 0x20, PT ;  /* 0x000000200d00780c */ /* 0x000fe20003f44270 */
[--C-:B------:R-:W-:Y:S01]  /*3cf0*/  FFMA.FTZ R88, R88, UR4, -R7.reuse ;  /* 0x0000000458587c23 */ /* 0x100fe20008010807 */
[----:B------:R-:W-:Y:S01]  /*3d00*/  FMNMX.FTZ R110, R94, R21, !PT ;  /* 0x000000155e6e7209 */ /* 0x000fe20007810000 */
[--C-:B------:R-:W-:Y:S01]  /*3d10*/  FFMA.FTZ R21, R108, UR4, -R7.reuse ;  /* 0x000000046c157c23 */ /* 0x100fe20008010807 */
[----:B------:R-:W-:Y:S01]  /*3d20*/  FSEL R29, R82, -INF , P2 ;  /* 0xff800000521d7808 */ /* 0x000fe20001000000 */
[--C-:B------:R-:W-:Y:S01]  /*3d30*/  FFMA.FTZ R82, R106, UR4, -R7.reuse ;  /* 0x000000046a527c23 */ /* 0x100fe20008010807 */
[----:B------:R-:W-:Y:S01]  /*3d40*/  FMNMX.FTZ R110, R95, R110, !PT ;  /* 0x0000006e5f6e7209 */ /* 0x000fe20007810000 */
[----:B------:R-:W1:Y:S01]  /*3d50*/  MUFU.EX2 R6, R6 ;  /* 0x0000000600067308 */ /* 0x000e620000000800 */
[----:B------:R-:W-:Y:S01]  /*3d60*/  ISETP.GT.AND P2, PT, R13, 0x28, PT ;  /* 0x000000280d00780c */ /* 0x000fe20003f44270 */
[--C-:B------:R-:W-:Y:S01]  /*3d70*/  FFMA.FTZ R53, R66, UR4, -R7.reuse ;  /* 0x0000000442357c23 */ /* 0x100fe20008010807 */
[----:B------:R-:W-:Y:S01]  /*3d80*/  FMNMX.FTZ R110, R29, R110, !PT ;  /* 0x0000006e1d6e7209 */ /* 0x000fe20007810000 */
[----:B------:R-:W-:Y:S01]  /*3d90*/  FFMA.FTZ R14, R28, UR4, -R7 ;  /* 0x000000041c0e7c23 */ /* 0x000fe20008010807 */
[----:B------:R-:W-:-:S02]  /*3da0*/  FSEL R86, R86, -INF , P2 ;  /* 0xff80000056567808 */ /* 0x000fc40001000000 */
[----:B------:R-:W-:Y:S01]  /*3db0*/  FMNMX.FTZ R25, R83, R110, !PT ;  /* 0x0000006e53197209 */ /* 0x000fe20007810000 */
[----:B------:R-:W2:Y:S01]  /*3dc0*/  MUFU.EX2 R11, R11 ;  /* 0x0000000b000b7308 */ /* 0x000ea20000000800 */
[----:B------:R-:W-:Y:S02]  /*3dd0*/  ISETP.GT.AND P2, PT, R13, 0x30, PT ;  /* 0x000000300d00780c */ /* 0x000fe40003f44270 */
[----:B------:R-:W-:Y:S01]  /*3de0*/  FMNMX.FTZ R106, R86, R25, !PT ;  /* 0x00000019566a7209 */ /* 0x000fe20007810000 */
[--C-:B------:R-:W-:Y:S01]  /*3df0*/  FFMA.FTZ R25, R104, UR4, -R7.reuse ;  /* 0x0000000468197c23 */ /* 0x100fe20008010807 */
[----:B------:R-:W-:Y:S01]  /*3e00*/  FSEL R41, R74, -INF , P2 ;  /* 0xff8000004a297808 */ /* 0x000fe20001000000 */
[----:B------:R-:W-:Y:S01]  /*3e10*/  FFMA.FTZ R74, R100, UR4, -R7 ;  /* 0x00000004644a7c23 */ /* 0x000fe20008010807 */
[----:B------:R-:W-:Y:S01]  /*3e20*/  FMNMX.FTZ R106, R87, R106, !PT ;  /* 0x0000006a576a7209 */ /* 0x000fe20007810000 */
[----:B------:R-:W3:Y:S01]  /*3e30*/  MUFU.EX2 R9, R9 ;  /* 0x0000000900097308 */ /* 0x000ee20000000800 */
[----:B------:R-:W-:-:S02]  /*3e40*/  ISETP.GT.AND P2, PT, R13, 0x38, PT ;  /* 0x000000380d00780c */ /* 0x000fc40003f44270 */
[----:B------:R-:W-:Y:S02]  /*3e50*/  FMNMX.FTZ R106, R41, R106, !PT ;  /* 0x0000006a296a7209 */ /* 0x000fe40007810000 */
[----:B------:R-:W-:Y:S02]  /*3e60*/  FSEL R78, R78, -INF , P2 ;  /* 0xff8000004e4e7808 */ /* 0x000fe40001000000 */
[----:B------:R-:W-:Y:S01]  /*3e70*/  FMNMX.FTZ R33, R75, R106, !PT ;  /* 0x0000006a4b217209 */ /* 0x000fe20007810000 */
[----:B------:R-:W4:Y:S01]  /*3e80*/  MUFU.EX2 R84, R84 ;  /* 0x0000005400547308 */ /* 0x000f220000000800 */
[----:B------:R-:W-:Y:S02]  /*3e90*/  ISETP.GT.AND P2, PT, R13, 0x40, PT ;  /* 0x000000400d00780c */ /* 0x000fe40003f44270 */
[----:B------:R-:W-:Y:S01]  /*3ea0*/  FMNMX.FTZ R100, R78, R33, !PT ;  /* 0x000000214e647209 */ /* 0x000fe20007810000 */
[--C-:B------:R-:W-:Y:S01]  /*3eb0*/  FFMA.FTZ R33, R96, UR4, -R7.reuse ;  /* 0x0000000460217c23 */ /* 0x100fe20008010807 */
[----:B------:R-:W-:Y:S01]  /*3ec0*/  FSEL R61, R58, -INF , P2 ;  /* 0xff8000003a3d7808 */ /* 0x000fe20001000000 */
[----:B------:R-:W-:Y:S01]  /*3ed0*/  FFMA.FTZ R58, R92, UR4, -R7 ;  /* 0x000000045c3a7c23 */ /* 0x000fe20008010807 */
[----:B------:R-:W-:Y:S01]  /*3ee0*/  FMNMX.FTZ R100, R79, R100, !PT ;  /* 0x000000644f647209 */ /* 0x000fe20007810000 */
[----:B------:R-:W-:Y:S01]  /*3ef0*/  MUFU.EX2 R15, R15 ;  /* 0x0000000f000f7308 */ /* 0x000fe20000000800 */
[----:B------:R-:W-:-:S02]  /*3f00*/  ISETP.GT.AND P2, PT, R13, 0x48, PT ;  /* 0x000000480d00780c */ /* 0x000fc40003f44270 */
[----:B------:R-:W-:Y:S02]  /*3f10*/  FMNMX.FTZ R100, R61, R100, !PT ;  /* 0x000000643d647209 */ /* 0x000fe40007810000 */
[----:B------:R-:W-:Y:S02]  /*3f20*/  FSEL R62, R62, -INF , P2 ;  /* 0xff8000003e3e7808 */ /* 0x000fe40001000000 */
[----:B------:R-:W-:Y:S01]  /*3f30*/  FMNMX.FTZ R37, R59, R100, !PT ;  /* 0x000000643b257209 */ /* 0x000fe20007810000 */
[----:B------:R-:W-:Y:S01]  /*3f40*/  MUFU.EX2 R88, R88 ;  /* 0x0000005800587308 */ /* 0x000fe20000000800 */
        /* <DEDUP_REMOVED lines=13> */
[----:B------:R-:W-:Y:S02]  /*4020*/  FMNMX.FTZ R76, R54, R45, !PT ;  /* 0x0000002d364c7209 */ /* 0x000fe40007810000 */
[----:B------:R-:W-:Y:S01]  /*4030*/  FSEL R73, R42, -INF , P2 ;  /* 0xff8000002a497808 */ /* 0x000fe20001000000 */
[----:B------:R-:W-:Y:S01]  /*4040*/  FFMA.FTZ R42, R72, UR4, -R7 ;  /* 0x00000004482a7c23 */ /* 0x000fe20008010807 */
[----:B------:R-:W-:Y:S01]  /*4050*/  FMNMX.FTZ R76, R69, R76, !PT ;  /* 0x0000004c454c7209 */ /* 0x000fe20007810000 */
[----:B------:R-:W-:Y:S01]  /*4060*/  MUFU.EX2 R25, R25 ;  /* 0x0000001900197308 */ /* 0x000fe20000000800 */
[----:B------:R-:W-:-:S02]  /*4070*/  FSEL R72, R43, -INF , P3 ;  /* 0xff8000002b487808 */ /* 0x000fc40001800000 */
[----:B------:R-:W-:Y:S02]  /*4080*/  ISETP.GT.AND P2, PT, R13, 0x68, PT ;  /* 0x000000680d00780c */ /* 0x000fe40003f44270 */
[----:B------:R-:W-:Y:S02]  /*4090*/  FMNMX.FTZ R43, R73, R76, !PT ;  /* 0x0000004c492b7209 */ /* 0x000fe40007810000 */
[----:B------:R-:W-:Y:S01]  /*40a0*/  ISETP.GT.AND P3, PT, R13, 0x69, PT ;  /* 0x000000690d00780c */ /* 0x000fe20003f64270 */
[----:B------:R-:W-:Y:S01]  /*40b0*/  MUFU.EX2 R74, R74 ;  /* 0x0000004a004a7308 */ /* 0x000fe20000000800 */
[----:B------:R-:W-:Y:S02]  /*40c0*/  FSEL R76, R46, -INF , P2 ;  /* 0xff8000002e4c7808 */ /* 0x000fe40001000000 */
[----:B------:R-:W-:Y:S02]  /*40d0*/  FMNMX.FTZ R45, R72, R43, !PT ;  /* 0x0000002b482d7209 */ /* 0x000fe40007810000 */
[----:B------:R-:W-:Y:S01]  /*40e0*/  FSEL R70, R47, -INF , P3 ;  /* 0xff8000002f467808 */ /* 0x000fe20001800000 */
[----:B------:R-:W-:Y:S01]  /*40f0*/  FFMA.FTZ R47, R56, UR4, -R7 ;  /* 0x00000004382f7c23 */ /* 0x000fe20008010807 */
[----:B------:R-:W-:Y:S01]  /*4100*/  ISETP.GT.AND P2, PT, R13, 0x70, PT ;  /* 0x000000700d00780c */ /* 0x000fe20003f44270 */
[----:B------:R5:W-:Y:S01]  /*4110*/  MUFU.EX2 R43, R49 ;  /* 0x00000031002b7308 */ /* 0x000be20000000800 */
[----:B------:R-:W-:-:S02]  /*4120*/  FMNMX.FTZ R45, R76, R45, !PT ;  /* 0x0000002d4c2d7209 */ /* 0x000fc40007810000 */
[----:B------:R-:W-:Y:S02]  /*4130*/  ISETP.GT.AND P3, PT, R13, 0x71, PT ;  /* 0x000000710d00780c */ /* 0x000fe40003f64270 */
[----:B------:R-:W-:Y:S01]  /*4140*/  FSEL R77, R34, -INF , P2 ;  /* 0xff800000224d7808 */ /* 0x000fe20001000000 */
[--C-:B------:R-:W-:Y:S01]  /*4150*/  FFMA.FTZ R34, R68, UR4, -R7.reuse ;  /* 0x0000000444227c23 */ /* 0x100fe20008010807 */
[----:B------:R-:W-:Y:S01]  /*4160*/  FMNMX.FTZ R46, R70, R45, !PT ;  /* 0x0000002d462e7209 */ /* 0x000fe20007810000 */
[----:B------:R-:W-:Y:S01]  /*4170*/  MUFU.EX2 R33, R33 ;  /* 0x0000002100217308 */ /* 0x000fe20000000800 */
[----:B------:R-:W-:Y:S01]  /*4180*/  FSEL R68, R35, -INF , P3 ;  /* 0xff80000023447808 */ /* 0x000fe20001800000 */
[----:B-----5:R-:W-:Y:S01]  /*4190*/  FFMA.FTZ R49, R20, UR4, -R7 ;  /* 0x0000000414317c23 */ /* 0x020fe20008010807 */
[----:B------:R-:W-:Y:S02]  /*41a0*/  ISETP.GT.AND P2, PT, R13, 0x78, PT ;  /* 0x000000780d00780c */ /* 0x000fe40003f44270 */
[----:B------:R-:W-:-:S02]  /*41b0*/  FMNMX.FTZ R35, R77, R46, !PT ;  /* 0x0000002e4d237209 */ /* 0x000fc40007810000 */
[----:B------:R-:W-:Y:S01]  /*41c0*/  ISETP.GT.AND P3, PT, R13, 0x79, PT ;  /* 0x000000790d00780c */ /* 0x000fe20003f64270 */
[----:B------:R-:W-:Y:S01]  /*41d0*/  MUFU.EX2 R58, R58 ;  /* 0x0000003a003a7308 */ /* 0x000fe20000000800 */
[----:B------:R-:W-:Y:S01]  /*41e0*/  FSEL R80, R38, -INF , P2 ;  /* 0xff80000026507808 */ /* 0x000fe20001000000 */
[--C-:B------:R-:W-:Y:S01]  /*41f0*/  FFMA.FTZ R38, R64, UR4, -R7.reuse ;  /* 0x0000000440267c23 */ /* 0x100fe20008010807 */
[----:B------:R-:W-:Y:S02]  /*4200*/  FMNMX.FTZ R45, R68, R35, !PT ;  /* 0x00000023442d7209 */ /* 0x000fe40007810000 */
[----:B------:R-:W-:Y:S01]  /*4210*/  FSEL R56, R39, -INF , P3 ;  /* 0xff80000027387808 */ /* 0x000fe20001800000 */
[--C-:B------:R-:W-:Y:S01]  /*4220*/  FFMA.FTZ R39, R32, UR4, -R7.reuse ;  /* 0x0000000420277c23 */ /* 0x100fe20008010807 */
[C---:B------:R-:W-:Y:S01]  /*4230*/  ISETP.GT.AND P2, PT, R13.reuse, 0x80, PT ;  /* 0x000000800d00780c */ /* 0x040fe20003f44270 */
[----:B------:R5:W-:Y:S01]  /*4240*/  MUFU.EX2 R35, R47 ;  /* 0x0000002f00237308 */ /* 0x000be20000000800 */
[----:B------:R-:W-:Y:S01]  /*4250*/  FMNMX.FTZ R45, R80, R45, !PT ;  /* 0x0000002d502d7209 */ /* 0x000fe20007810000 */
[----:B------:R-:W-:Y:S01]  /*4260*/  FFMA.FTZ R32, R36, UR4, -R7 ;  /* 0x0000000424207c23 */ /* 0x000fe20008010807 */
[----:B------:R-:W-:-:S02]  /*4270*/  ISETP.GT.AND P3, PT, R13, 0x81, PT ;  /* 0x000000810d00780c */ /* 0x000fc40003f64270 */
[----:B------:R-:W-:Y:S02]  /*4280*/  FSEL R26, R26, -INF , P2 ;  /* 0xff8000001a1a7808 */ /* 0x000fe40001000000 */
[----:B------:R-:W-:Y:S01]  /*4290*/  FMNMX.FTZ R45, R56, R45, !PT ;  /* 0x0000002d382d7209 */ /* 0x000fe20007810000 */
[----:B------:R-:W-:Y:S01]  /*42a0*/  MUFU.EX2 R37, R37 ;  /* 0x0000002500257308 */ /* 0x000fe20000000800 */
[----:B------:R-:W-:Y:S01]  /*42b0*/  ISETP.GT.AND P2, PT, R13, 0x88, PT ;  /* 0x000000880d00780c */ /* 0x000fe20003f44270 */
[--C-:B-----5:R-:W-:Y:S01]  /*42c0*/  FFMA.FTZ R47, R48, UR4, -R7.reuse ;  /* 0x00000004302f7c23 */ /* 0x120fe20008010807 */
[----:B------:R-:W-:Y:S02]  /*42d0*/  FSEL R27, R27, -INF , P3 ;  /* 0xff8000001b1b7808 */ /* 0x000fe40001800000 */
[----:B------:R-:W-:Y:S01]  /*42e0*/  FMNMX.FTZ R46, R26, R45, !PT ;  /* 0x0000002d1a2e7209 */ /* 0x000fe20007810000 */
[--C-:B------:R-:W-:Y:S01]  /*42f0*/  FFMA.FTZ R45, R40, UR4, -R7.reuse ;  /* 0x00000004282d7c23 */ /* 0x100fe20008010807 */
[----:B------:R-:W-:Y:S01]  /*4300*/  ISETP.GT.AND P3, PT, R13, 0x89, PT ;  /* 0x000000890d00780c */ /* 0x000fe20003f64270 */
[--C-:B------:R-:W-:Y:S01]  /*4310*/  FFMA.FTZ R40, R44, UR4, -R7.reuse ;  /* 0x000000042c287c23 */ /* 0x100fe20008010807 */
[----:B------:R-:W-:Y:S01]  /*4320*/  FSEL R30, R30, -INF , P2 ;  /* 0xff8000001e1e7808 */ /* 0x000fe20001000000 */
[--C-:B------:R-:W-:Y:S01]  /*4330*/  FFMA.FTZ R44, R10, UR4, -R7.reuse ;  /* 0x000000040a2c7c23 */ /* 0x100fe20008010807 */
[----:B------:R-:W-:Y:S01]  /*4340*/  FMNMX.FTZ R13, R27, R46, !PT ;  /* 0x0000002e1b0d7209 */ /* 0x000fe20007810000 */
[--C-:B------:R-:W-:Y:S01]  /*4350*/  FFMA.FTZ R46, R52, UR4, -R7.reuse ;  /* 0x00000004342e7c23 */ /* 0x100fe20008010807 */
[----:B------:R-:W-:Y:S01]  /*4360*/  FSEL R31, R31, -INF , P3 ;  /* 0xff8000001f1f7808 */ /* 0x000fe20001800000 */
[----:B------:R-:W-:Y:S01]  /*4370*/  FFMA.FTZ R52, R60, UR4, -R7 ;  /* 0x000000043c347c23 */ /* 0x000fe20008010807 */
[----:B------:R-:W-:Y:S01]  /*4380*/  FMNMX.FTZ R12, R30, R13, !PT ;  /* 0x0000000d1e0c7209 */ /* 0x000fe20007810000 */
[----:B------:R-:W-:Y:S03]  /*4390*/  MUFU.EX2 R50, R50 ;  /* 0x0000003200327308 */ /* 0x000fe60000000800 */
[----:B------:R-:W-:-:S05]  /*43a0*/  FMNMX.FTZ R12, R31, R12, !PT ;  /* 0x0000000c1f0c7209 */ /* 0x000fca0007810000 */
[----:B------:R-:W5:Y:S01]  /*43b0*/  SHFL.BFLY PT, R13, R12, 0x2, 0x1f ;  /* 0x0c401f000c0d7f89 */ /* 0x000f6200000e0000 */
[----:B------:R-:W-:Y:S08]  /*43c0*/  MUFU.EX2 R42, R42 ;  /* 0x0000002a002a7308 */ /* 0x000ff00000000800 */
[----:B------:R-:W-:Y:S08]  /*43d0*/  MUFU.EX2 R34, R34 ;  /* 0x0000002200227308 */ /* 0x000ff00000000800 */
[----:B------:R-:W-:Y:S01]  /*43e0*/  MUFU.EX2 R38, R38 ;  /* 0x0000002600267308 */ /* 0x000fe20000000800 */
[----:B-----5:R-:W-:Y:S01]  /*43f0*/  FMNMX.FTZ R48, R12, R13, !PT ;  /* 0x0000000d0c307209 */ /* 0x020fe20007810000 */
[----:B------:R-:W-:Y:S01]  /*4400*/  FFMA.FTZ R12, R24, UR4, -R7 ;  /* 0x00000004180c7c23 */ /* 0x000fe20008010807 */
[----:B------:R-:W-:-:S05]  /*4410*/  @!P1 PRMT R7, RZ, 0x654, R3 ;  /* 0x00000654ff079816 */ /* 0x000fca0000000003 */
[----:B------:R-:W-:Y:S01]  /*4420*/  MUFU.EX2 R55, R55 ;  /* 0x0000003700377308 */ /* 0x000fe20000000800 */
[----:B------:R-:W5:Y:S01]  /*4430*/  SHFL.BFLY PT, R13, R48, 0x1, 0x1f ;  /* 0x0c201f00300d7f89 */ /* 0x000f6200000e0000 */
[----:B------:R4:W-:Y:S06]  /*4440*/  @!P1 SYNCS.ARRIVE.TRANS64.RED.A1T0 RZ, [R7+URZ], RZ ;  /* 0x000000ff07ff99a7 */ /* 0x0009ec000810043f */
[----:B------:R-:W-:Y:S08]  /*4450*/  MUFU.EX2 R46, R46 ;  /* 0x0000002e002e7308 */ /* 0x000ff00000000800 */
[----:B------:R-:W-:Y:S08]  /*4460*/  MUFU.EX2 R53, R53 ;  /* 0x0000003500357308 */ /* 0x000ff00000000800 */
[----:B------:R-:W-:Y:S01]  /*4470*/  MUFU.EX2 R45, R45 ;  /* 0x0000002d002d7308 */ /* 0x000fe20000000800 */
[----:B-----5:R-:W-:-:S04]  /*4480*/  FMNMX.FTZ R13, R48, R13, !PT ;  /* 0x0000000d300d7209 */ /* 0x020fc80007810000 */
[C---:B------:R-:W-:Y:S01]  /*4490*/  FSETP.NEU.FTZ.AND P2, PT, R13.reuse, -INF , PT ;  /* 0xff8000000d00780b */ /* 0x040fe20003f5d000 */
[----:B------:R-:W-:Y:S02]  /*44a0*/  FMUL.FTZ R10, R13, UR4 ;  /* 0x000000040d0a7c20 */ /* 0x000fe40008410000 */
[----:B------:R-:W-:Y:S03]  /*44b0*/  MUFU.EX2 R52, R52 ;  /* 0x0000003400347308 */ /* 0x000fe60000000800 */
[----:B------:R-:W-:Y:S02]  /*44c0*/  FSEL R8, R10, RZ, P2 ;  /* 0x000000ff0a087208 */ /* 0x000fe40001000000 */
[----:B------:R-:W-:-:S03]  /*44d0*/  PLOP3.LUT P2, PT, PT, PT, UP0, 0x80, 0x0 ;  /* 0x000000000000781c */ /* 0x000fc60003f4f008 */
[----:B------:R-:W-:Y:S01]  /*44e0*/  MUFU.EX2 R40, R40 ;  /* 0x0000002800287308 */ /* 0x000fe20000000800 */
[--C-:B------:R-:W-:Y:S01]  /*44f0*/  FFMA.FTZ R98, R98, UR4, -R8.reuse ;  /* 0x0000000462627c23 */ /* 0x100fe20008010808 */
        /* <DEDUP_REMOVED lines=9> */
[----:B0-----:R-:W-:Y:S01]  /*4590*/  FADD.FTZ R61, R4, R5 ;  /* 0x00000005043d7221 */ /* 0x001fe20000010000 */
[--C-:B------:R-:W-:Y:S01]  /*45a0*/  FFMA.FTZ R85, R95, UR4, -R8.reuse ;  /* 0x000000045f557c23 */ /* 0x100fe20008010808 */
[--C-:B------:R-:W-:Y:S01]  /*45b0*/  FFMA.FTZ R48, R78, UR4, -R8.reuse ;  /* 0x000000044e307c23 */ /* 0x100fe20008010808 */
[--C-:B------:R-:W-:Y:S01]  /*45c0*/  FFMA.FTZ R24, R29, UR4, -R8.reuse ;  /* 0x000000041d187c23 */ /* 0x100fe20008010808 */
[----:B-1----:R-:W-:Y:S01]  /*45d0*/  FADD.FTZ R66, R6, R61 ;  /* 0x0000003d06427221 */ /* 0x002fe20000010000 */
[----:B------:R-:W0:Y:S01]  /*45e0*/  MUFU.EX2 R99, R99 ;  /* 0x0000006300637308 */ /* 0x000e220000000800 */
[----:B--2---:R-:W-:Y:S01]  /*45f0*/  F2FP.BF16.F32.PACK_AB R6, R11, R6 ;  /* 0x000000060b06723e */ /* 0x004fe200000010ff */
[----:B------:R-:W-:Y:S01]  /*4600*/  FFMA.FTZ R60, R59, UR4, -R8 ;  /* 0x000000043b3c7c23 */ /* 0x000fe20008010808 */
[----:B------:R-:W-:Y:S01]  /*4610*/  FADD.FTZ R66, R11, R66 ;  /* 0x000000420b427221 */ /* 0x000fe20000010000 */
[--C-:B------:R-:W-:Y:S01]  /*4620*/  FFMA.FTZ R29, R83, UR4, -R8.reuse ;  /* 0x00000004531d7c23 */ /* 0x100fe20008010808 */
[--C-:B------:R-:W-:Y:S01]  /*4630*/  FFMA.FTZ R59, R62, UR4, -R8.reuse ;  /* 0x000000043e3b7c23 */ /* 0x100fe20008010808 */
[----:B------:R-:W-:Y:S01]  /*4640*/  FFMA.FTZ R62, R65, UR4, -R8 ;  /* 0x00000004413e7c23 */ /* 0x000fe20008010808 */
[----:B---3--:R-:W-:Y:S01]  /*4650*/  FADD.FTZ R65, R9, R66 ;  /* 0x0000004209417221 */ /* 0x008fe20000010000 */
[----:B------:R-:W1:Y:S01]  /*4660*/  MUFU.EX2 R102, R102 ;  /* 0x0000006600667308 */ /* 0x000e620000000800 */
[--C-:B------:R-:W-:Y:S01]  /*4670*/  FFMA.FTZ R28, R86, UR4, -R8.reuse ;  /* 0x00000004561c7c23 */ /* 0x100fe20008010808 */
[--C-:B------:R-:W-:Y:S01]  /*4680*/  FFMA.FTZ R64, R67, UR4, -R8.reuse ;  /* 0x0000000443407c23 */ /* 0x100fe20008010808 */
[--C-:B------:R-:W-:Y:S01]  /*4690*/  FFMA.FTZ R67, R76, UR4, -R8.reuse ;  /* 0x000000044c437c23 */ /* 0x100fe20008010808 */
[----:B----4-:R-:W-:Y:S01]  /*46a0*/  FADD.FTZ R76, R84, R65 ;  /* 0x00000041544c7221 */ /* 0x010fe20000010000 */
[--C-:B------:R-:W-:Y:S01]  /*46b0*/  FFMA.FTZ R83, R87, UR4, -R8.reuse ;  /* 0x0000000457537c23 */ /* 0x100fe20008010808 */
[--C-:B------:R-:W-:Y:S01]  /*46c0*/  FFMA.FTZ R63, R63, UR4, -R8.reuse ;  /* 0x000000043f3f7c23 */ /* 0x100fe20008010808 */
[----:B------:R-:W-:Y:S01]  /*46d0*/  FFMA.FTZ R75, R75, UR4, -R8 ;  /* 0x000000044b4b7c23 */ /* 0x000fe20008010808 */
[----:B------:R-:W2:Y:S01]  /*46e0*/  MUFU.EX2 R103, R103 ;  /* 0x0000006700677308 */ /* 0x000ea20000000800 */
[----:B0-----:R-:W-:Y:S01]  /*46f0*/  FADD.FTZ R7, R98, R99 ;  /* 0x0000006362077221 */ /* 0x001fe20000010000 */
[----:B------:R-:W-:Y:S01]  /*4700*/  FADD.FTZ R65, R15, R76 ;  /* 0x0000004c0f417221 */ /* 0x000fe20000010000 */
[--C-:B------:R-:W-:Y:S01]  /*4710*/  FFMA.FTZ R61, R69, UR4, -R8.reuse ;  /* 0x00000004453d7c23 */ /* 0x100fe20008010808 */
[--C-:B------:R-:W-:Y:S01]  /*4720*/  FFMA.FTZ R69, R56, UR4, -R8.reuse ;  /* 0x0000000438457c23 */ /* 0x100fe20008010808 */
[--C-:B------:R-:W-:Y:S01]  /*4730*/  FFMA.FTZ R79, R79, UR4, -R8.reuse ;  /* 0x000000044f4f7c23 */ /* 0x100fe20008010808 */
[----:B------:R-:W-:Y:S01]  /*4740*/  FADD.FTZ R76, R88, R65 ;  /* 0x00000041584c7221 */ /* 0x000fe20000010000 */
[----:B------:R-:W-:Y:S01]  /*4750*/  FFMA.FTZ R54, R54, UR4, -R8 ;  /* 0x0000000436367c23 */ /* 0x000fe20008010808 */
[----:B------:R-:W0:Y:S01]  /*4760*/  MUFU.EX2 R10, R10 ;  /* 0x0000000a000a7308 */ /* 0x000e220000000800 */
[----:B-1----:R-:W-:Y:S01]  /*4770*/  FADD.FTZ R78, R102, R7 ;  /* 0x00000007664e7221 */ /* 0x002fe20000010000 */
[----:B------:R-:W-:Y:S01]  /*4780*/  FADD.FTZ R65, R21, R76 ;  /* 0x0000004c15417221 */ /* 0x000fe20000010000 */
[--C-:B------:R-:W-:Y:S01]  /*4790*/  FFMA.FTZ R76, R27, UR4, -R8.reuse ;  /* 0x000000041b4c7c23 */ /* 0x100fe20008010808 */
[--C-:B------:R-:W-:Y:S01]  /*47a0*/  FFMA.FTZ R72, R72, UR4, -R8.reuse ;  /* 0x0000000448487c23 */ /* 0x100fe20008010808 */
[--C-:B------:R-:W-:Y:S01]  /*47b0*/  FFMA.FTZ R70, R70, UR4, -R8.reuse ;  /* 0x0000000446467c23 */ /* 0x100fe20008010808 */
[--C-:B------:R-:W-:Y:S01]  /*47c0*/  FFMA.FTZ R77, R77, UR4, -R8.reuse ;  /* 0x000000044d4d7c23 */ /* 0x100fe20008010808 */
[----:B------:R-:W-:Y:S01]  /*47d0*/  FFMA.FTZ R68, R68, UR4, -R8 ;  /* 0x0000000444447c23 */ /* 0x000fe20008010808 */
[----:B------:R-:W1:Y:S01]  /*47e0*/  MUFU.EX2 R81, R81 ;  /* 0x0000005100517308 */ /* 0x000e620000000800 */
[----:B--2---:R-:W-:Y:S01]  /*47f0*/  FADD.FTZ R11, R103, R78 ;  /* 0x0000004e670b7221 */ /* 0x004fe20000010000 */
[----:B------:R-:W-:Y:S01]  /*4800*/  FFMA.FTZ R80, R80, UR4, -R8 ;  /* 0x0000000450507c23 */ /* 0x000fe20008010808 */
[----:B------:R-:W-:-:S02]  /*4810*/  F2FP.BF16.F32.PACK_AB R4, R5, R4 ;  /* 0x000000040504723e */ /* 0x000fc400000010ff */
[----:B------:R-:W-:Y:S02]  /*4820*/  F2FP.BF16.F32.PACK_AB R5, R99, R98 ;  /* 0x000000626305723e */ /* 0x000fe400000010ff */
[----:B------:R-:W-:Y:S01]  /*4830*/  F2FP.BF16.F32.PACK_AB R7, R103, R102 ;  /* 0x000000666707723e */ /* 0x000fe200000010ff */
[----:B------:R-:W2:Y:S01]  /*4840*/  MUFU.EX2 R20, R20 ;  /* 0x0000001400147308 */ /* 0x000ea20000000800 */
[----:B0-----:R-:W-:-:S03]  /*4850*/  FADD.FTZ R66, R10, R11 ;  /* 0x0000000b0a427221 */ /* 0x001fc60000010000 */
[----:B------:R0:W-:Y:S04]  /*4860*/  STSM.16.M88.4 [R2+0x24300], R4 ;  /* 0x0243000402007844 */ /* 0x0001e80000000200 */
[----:B------:R-:W3:Y:S01]  /*4870*/  MUFU.EX2 R85, R85 ;  /* 0x0000005500557308 */ /* 0x000ee20000000800 */
[----:B-1----:R-:W-:-:S07]  /*4880*/  FADD.FTZ R11, R81, R66 ;  /* 0x00000042510b7221 */ /* 0x002fce0000010000 */
[----:B------:R-:W1:Y:S01]  /*4890*/  MUFU.EX2 R24, R24 ;  /* 0x0000001800187308 */ /* 0x000e620000000800 */
[----:B--2---:R-:W-:Y:S01]  /*48a0*/  FADD.FTZ R66, R20, R11 ;  /* 0x0000000b14427221 */ /* 0x004fe20000010000 */
[----:B0-----:R-:W-:-:S06]  /*48b0*/  F2FP.BF16.F32.PACK_AB R4, R82, R21 ;  /* 0x000000155204723e */ /* 0x001fcc00000010ff */
[----:B------:R-:W0:Y:S01]  /*48c0*/  MUFU.EX2 R29, R29 ;  /* 0x0000001d001d7308 */ /* 0x000e220000000800 */
[----:B---3--:R-:W-:Y:S01]  /*48d0*/  FADD.FTZ R11, R85, R66 ;  /* 0x00000042550b7221 */ /* 0x008fe20000010000 */
[----:B------:R-:W-:-:S06]  /*48e0*/  FFMA.FTZ R66, R30, UR4, -R8 ;  /* 0x000000041e427c23 */ /* 0x000fcc0008010808 */
[----:B------:R-:W2:Y:S01]  /*48f0*/  MUFU.EX2 R28, R28 ;  /* 0x0000001c001c7308 */ /* 0x000ea20000000800 */
[----:B-1----:R-:W-:-:S07]  /*4900*/  FADD.FTZ R56, R24, R11 ;  /* 0x0000000b18387221 */ /* 0x002fce0000010000 */
[----:B------:R-:W1:Y:S01]  /*4910*/  MUFU.EX2 R83, R83 ;  /* 0x0000005300537308 */ /* 0x000e620000000800 */
[----:B0-----:R-:W-:-:S07]  /*4920*/  FADD.FTZ R11, R29, R56 ;  /* 0x000000381d0b7221 */ /* 0x001fce0000010000 */
[----:B------:R-:W0:Y:S08]  /*4930*/  MUFU.EX2 R36, R36 ;  /* 0x0000002400247308 */ /* 0x000e300000000800 */
[----:B------:R3:W-:Y:S08]  /*4940*/  MUFU.EX2 R3, R63 ;  /* 0x0000003f00037308 */ /* 0x0007f00000000800 */
[----:B------:R-:W4:Y:S01]  /*4950*/  MUFU.EX2 R75, R75 ;  /* 0x0000004b004b7308 */ /* 0x000f220000000800 */
[--C-:B---3--:R-:W-:Y:S01]  /*4960*/  FFMA.FTZ R63, R73, UR4, -R8.reuse ;  /* 0x00000004493f7c23 */ /* 0x108fe20008010808 */
[--C-:B------:R-:W-:Y:S01]  /*4970*/  FFMA.FTZ R73, R26, UR4, -R8.reuse ;  /* 0x000000041a497c23 */ /* 0x100fe20008010808 */
[----:B------:R-:W-:Y:S01]  /*4980*/  FADD.FTZ R26, R82, R65 ;  /* 0x00000041521a7221 */ /* 0x000fe20000010000 */
[----:B------:R-:W-:-:S03]  /*4990*/  FFMA.FTZ R65, R31, UR4, -R8 ;  /* 0x000000041f417c23 */ /* 0x000fc60008010808 */
[----:B------:R-:W-:Y:S01]  /*49a0*/  FADD.FTZ R27, R25, R26 ;  /* 0x0000001a191b7221 */ /* 0x000fe20000010000 */
[----:B------:R-:W3:Y:S01]  /*49b0*/  MUFU.EX2 R48, R48 ;  /* 0x0000003000307308 */ /* 0x000ee20000000800 */
[----:B--2---:R-:W-:Y:S02]  /*49c0*/  FADD.FTZ R26, R28, R11 ;  /* 0x0000000b1c1a7221 */ /* 0x004fe40000010000 */
[----:B------:R-:W-:Y:S02]  /*49d0*/  FADD.FTZ R8, R74, R27 ;  /* 0x0000001b4a087221 */ /* 0x000fe40000010000 */
[----:B-1----:R-:W-:Y:S02]  /*49e0*/  FADD.FTZ R11, R83, R26 ;  /* 0x0000001a530b7221 */ /* 0x002fe40000010000 */
[----:B------:R-:W-:Y:S01]  /*49f0*/  FADD.FTZ R27, R33, R8 ;  /* 0x00000008211b7221 */ /* 0x000fe20000010000 */
[----:B------:R-:W1:Y:S01]  /*4a00*/  MUFU.EX2 R79, R79 ;  /* 0x0000004f004f7308 */ /* 0x000e620000000800 */
[----:B0-----:R-:W-:Y:S01]  /*4a10*/  FADD.FTZ R26, R36, R11 ;  /* 0x0000000b241a7221 */ /* 0x001fe20000010000 */
[----:B------:R-:W-:Y:S01]  /*4a20*/  F2FP.BF16.F32.PACK_AB R8, R84, R9 ;  /* 0x000000095408723e */ /* 0x000fe200000010ff */
[----:B------:R-:W-:Y:S01]  /*4a30*/  FADD.FTZ R30, R58, R27 ;  /* 0x0000001b3a1e7221 */ /* 0x000fe20000010000 */
[----:B------:R-:W-:-:S02]  /*4a40*/  F2FP.BF16.F32.PACK_AB R9, R81, R10 ;  /* 0x0000000a5109723e */ /* 0x000fc400000010ff */
[----:B------:R-:W-:Y:S01]  /*4a50*/  F2FP.BF16.F32.PACK_AB R10, R88, R15 ;  /* 0x0000000f580a723e */ /* 0x000fe200000010ff */
[----:B----4-:R-:W-:Y:S01]  /*4a60*/  FADD.FTZ R15, R75, R26 ;  /* 0x0000001a4b0f7221 */ /* 0x010fe20000010000 */
[----:B------:R-:W0:Y:S01]  /*4a70*/  MUFU.EX2 R41, R41 ;  /* 0x0000002900297308 */ /* 0x000e220000000800 */
[----:B------:R-:W-:Y:S01]  /*4a80*/  FADD.FTZ R5, R37, R30 ;  /* 0x0000001e25057221 */ /* 0x000fe20000010000 */
[----:B------:R-:W-:Y:S01]  /*4a90*/  F2FP.BF16.F32.PACK_AB R11, R85, R20 ;  /* 0x00000014550b723e */ /* 0x000fe200000010ff */
[----:B---3--:R-:W-:Y:S01]  /*4aa0*/  FADD.FTZ R6, R48, R15 ;  /* 0x0000000f30067221 */ /* 0x008fe20000010000 */
[C---:B------:R-:W-:Y:S01]  /*4ab0*/  F2FP.BF16.F32.PACK_AB R26, R50.reuse, R37 ;  /* 0x00000025321a723e */ /* 0x040fe200000010ff */
[----:B------:R-:W-:Y:S01]  /*4ac0*/  FADD.FTZ R7, R50, R5 ;  /* 0x0000000532077221 */ /* 0x000fe20000010000 */
[----:B------:R-:W-:Y:S01]  /*4ad0*/  F2FP.BF16.F32.PACK_AB R5, R29, R24 ;  /* 0x000000181d05723e */ /* 0x000fe200000010ff */
[----:B------:R-:W-:Y:S01]  /*4ae0*/  STSM.16.M88.4 [R2+0x25b00], R8 ;  /* 0x025b000802007844 */ /* 0x000fe20000000200 */
[----:B------:R-:W2:Y:S01]  /*4af0*/  MUFU.EX2 R60, R60 ;  /* 0x0000003c003c7308 */ /* 0x000ea20000000800 */
[----:B-1----:R-:W-:Y:S01]  /*4b00*/  FADD.FTZ R20, R79, R6 ;  /* 0x000000064f147221 */ /* 0x002fe20000010000 */
[----:B------:R-:W-:Y:S01]  /*4b10*/  FADD.FTZ R24, R42, R7 ;  /* 0x000000072a187221 */ /* 0x000fe20000010000 */
[----:B------:R-:W-:Y:S01]  /*4b20*/  F2FP.BF16.F32.PACK_AB R7, R83, R28 ;  /* 0x0000001c5307723e */ /* 0x000fe200000010ff */
[----:B------:R-:W-:Y:S01]  /*4b30*/  IMAD.MOV.U32 R50, RZ, RZ, R71 ;  /* 0x000000ffff327224 */ /* 0x000fe200078e0047 */
[----:B------:R-:W-:Y:S01]  /*4b40*/  F2FP.BF16.F32.PACK_AB R6, R74, R25 ;  /* 0x000000194a06723e */ /* 0x000fe200000010ff */
[----:B------:R-:W-:Y:S01]  /*4b50*/  FADD.FTZ R21, R43, R24 ;  /* 0x000000182b157221 */ /* 0x000fe20000010000 */
[----:B------:R-:W-:Y:S01]  /*4b60*/  F2FP.BF16.F32.PACK_AB R25, R75, R36 ;  /* 0x000000244b19723e */ /* 0x000fe200000010ff */
[----:B------:R-:W1:Y:S01]  /*4b70*/  MUFU.EX2 R59, R59 ;  /* 0x0000003b003b7308 */ /* 0x000e620000000800 */
[----:B0-----:R-:W-:Y:S01]  /*4b80*/  FADD.FTZ R15, R41, R20 ;  /* 0x00000014290f7221 */ /* 0x001fe20000010000 */
[----:B------:R-:W-:Y:S01]  /*4b90*/  FADD.FTZ R28, R34, R21 ;  /* 0x00000015221c7221 */ /* 0x000fe20000010000 */
[----:B------:R0:W-:Y:S01]  /*4ba0*/  STSM.16.M88.4 [R2+0x27300], R4 ;  /* 0x0273000402007844 */ /* 0x0001e20000000200 */
[----:B------:R-:W-:Y:S01]  /*4bb0*/  F2FP.BF16.F32.PACK_AB R24, R58, R33 ;  /* 0x000000213a18723e */ /* 0x000fe200000010ff */
[----:B------:R-:W-:-:S02]  /*4bc0*/  IMAD.MOV.U32 R58, RZ, RZ, R71 ;  /* 0x000000ffff3a7224 */ /* 0x000fc400078e0047 */
[----:B------:R-:W-:Y:S01]  /*4bd0*/  FADD.FTZ R21, R35, R28 ;  /* 0x0000001c23157221 */ /* 0x000fe20000010000 */
[----:B------:R-:W-:Y:S01]  /*4be0*/  F2FP.BF16.F32.PACK_AB R27, R79, R48 ;  /* 0x000000304f1b723e */ /* 0x000fe200000010ff */
[----:B------:R-:W3:Y:S01]  /*4bf0*/  MUFU.EX2 R62, R62 ;  /* 0x0000003e003e7308 */ /* 0x000ee20000000800 */
[----:B--2---:R-:W-:Y:S01]  /*4c00*/  FADD.FTZ R20, R60, R15 ;  /* 0x0000000f3c147221 */ /* 0x004fe20000010000 */
[----:B------:R-:W-:Y:S01]  /*4c10*/  FADD.FTZ R28, R38, R21 ;  /* 0x00000015261c7221 */ /* 0x000fe20000010000 */
[----:B------:R-:W-:Y:S01]  /*4c20*/  F2FP.BF16.F32.PACK_AB R29, R60, R41 ;  /* 0x000000293c1d723e */ /* 0x000fe200000010ff */
[----:B------:R-:W-:Y:S01]  /*4c30*/  STSM.16.M88.4 [R2+0x28b00], R24 ;  /* 0x028b001802007844 */ /* 0x000fe20000000200 */
[----:B------:R-:W-:Y:S01]  /*4c40*/  F2FP.BF16.F32.PACK_AB R30, R35, R34 ;  /* 0x00000022231e723e */ /* 0x000fe200000010ff */
[----:B------:R-:W-:Y:S01]  /*4c50*/  FADD.FTZ R21, R55, R28 ;  /* 0x0000001c37157221 */ /* 0x000fe20000010000 */
[----:B------:R-:W-:Y:S01]  /*4c60*/  F2FP.BF16.F32.PACK_AB R28, R43, R42 ;  /* 0x0000002a2b1c723e */ /* 0x000fe200000010ff */
[----:B------:R-:W2:Y:S01]  /*4c70*/  MUFU.EX2 R64, R64 ;  /* 0x0000004000407308 */ /* 0x000ea20000000800 */
[----:B-1----:R-:W-:Y:S01]  /*4c80*/  FADD.FTZ R15, R59, R20 ;  /* 0x000000143b0f7221 */ /* 0x002fe20000010000 */
[--C-:B------:R-:W-:Y:S01]  /*4c90*/  IMAD.MOV.U32 R60, RZ, RZ, R71.reuse ;  /* 0x000000ffff3c7224 */ /* 0x100fe200078e0047 */
[----:B0-----:R-:W-:Y:S01]  /*4ca0*/  F2FP.BF16.F32.PACK_AB R4, R55, R38 ;  /* 0x000000263704723e */ /* 0x001fe200000010ff */
[--C-:B------:R-:W-:Y:S01]  /*4cb0*/  IMAD.MOV.U32 R55, RZ, RZ, R71.reuse ;  /* 0x000000ffff377224 */ /* 0x100fe200078e0047 */
[----:B------:R-:W-:Y:S01]  /*4cc0*/  F2FP.BF16.F32.PACK_AB R6, R53, R46 ;  /* 0x0000002e3506723e */ /* 0x000fe200000010ff */
[----:B------:R-:W-:-:S02]  /*4cd0*/  IMAD.MOV.U32 R48, RZ, RZ, R71 ;  /* 0x000000ffff307224 */ /* 0x000fc400078e0047 */
[----:B------:R-:W0:Y:S01]  /*4ce0*/  MUFU.EX2 R54, R54 ;  /* 0x0000003600367308 */ /* 0x000e220000000800 */
[C---:B---3--:R-:W-:Y:S01]  /*4cf0*/  FADD.FTZ R20, R62.reuse, R15 ;  /* 0x0000000f3e147221 */ /* 0x048fe20000010000 */
[----:B------:R-:W-:Y:S01]  /*4d00*/  F2FP.BF16.F32.PACK_AB R31, R62, R59 ;  /* 0x0000003b3e1f723e */ /* 0x000fe200000010ff */
[----:B------:R-:W-:Y:S02]  /*4d10*/  IMAD.MOV.U32 R62, RZ, RZ, R71 ;  /* 0x000000ffff3e7224 */ /* 0x000fe400078e0047 */
[----:B------:R-:W-:Y:S01]  /*4d20*/  FADD.FTZ R15, R3, R20 ;  /* 0x00000014030f7221 */ /* 0x000fe20000010000 */
[----:B------:R-:W-:Y:S01]  /*4d30*/  FADD.FTZ R20, R46, R21 ;  /* 0x000000152e147221 */ /* 0x000fe20000010000 */
[----:B------:R1:W-:Y:S01]  /*4d40*/  STSM.16.M88.4 [R2+0x2a300], R28 ;  /* 0x02a3001c02007844 */ /* 0x0003e20000000200 */
[----:B------:R-:W3:Y:S01]  /*4d50*/  MUFU.EX2 R61, R61 ;  /* 0x0000003d003d7308 */ /* 0x000ee20000000800 */
[----:B--2---:R-:W-:Y:S01]  /*4d60*/  FADD.FTZ R15, R64, R15 ;  /* 0x0000000f400f7221 */ /* 0x004fe20000010000 */
[----:B------:R-:W-:Y:S01]  /*4d70*/  FADD.FTZ R20, R53, R20 ;  /* 0x0000001435147221 */ /* 0x000fe20000010000 */
[----:B------:R-:W-:-:S02]  /*4d80*/  IMAD.MOV.U32 R59, RZ, RZ, R71 ;  /* 0x000000ffff3b7224 */ /* 0x000fc400078e0047 */
[--C-:B------:R-:W-:Y:S02]  /*4d90*/  IMAD.MOV.U32 R53, RZ, RZ, R71.reuse ;  /* 0x000000ffff357224 */ /* 0x100fe400078e0047 */
[----:B------:R-:W-:Y:S01]  /*4da0*/  FADD.FTZ R5, R45, R20 ;  /* 0x000000142d057221 */ /* 0x000fe20000010000 */
[----:B------:R-:W-:Y:S01]  /*4db0*/  IMAD.MOV.U32 R43, RZ, RZ, R71 ;  /* 0x000000ffff2b7224 */ /* 0x000fe200078e0047 */
[----:B------:R-:W2:Y:S01]  /*4dc0*/  MUFU.EX2 R63, R63 ;  /* 0x0000003f003f7308 */ /* 0x000ea20000000800 */
[----:B0-----:R-:W-:Y:S01]  /*4dd0*/  FADD.FTZ R36, R54, R15 ;  /* 0x0000000f36247221 */ /* 0x001fe20000010000 */
[----:B------:R-:W-:Y:S01]  /*4de0*/  FADD.FTZ R9, R52, R5 ;  /* 0x0000000534097221 */ /* 0x000fe20000010000 */
[----:B------:R-:W-:Y:S01]  /*4df0*/  F2FP.BF16.F32.PACK_AB R5, R64, R3 ;  /* 0x000000034005723e */ /* 0x000fe200000010ff */
[----:B------:R-:W-:Y:S02]  /*4e00*/  IMAD.MOV.U32 R64, RZ, RZ, R71 ;  /* 0x000000ffff407224 */ /* 0x000fe400078e0047 */
[----:B------:R-:W-:Y:S01]  /*4e10*/  FADD.FTZ R10, R40, R9 ;  /* 0x00000009280a7221 */ /* 0x000fe20000010000 */
[--C-:B------:R-:W-:Y:S01]  /*4e20*/  IMAD.MOV.U32 R42, RZ, RZ, R71.reuse ;  /* 0x000000ffff2a7224 */ /* 0x100fe200078e0047 */
[----:B------:R-:W0:Y:S01]  /*4e30*/  MUFU.EX2 R56, R72 ;  /* 0x0000004800387308 */ /* 0x000e220000000800 */
[----:B---3--:R-:W-:Y:S01]  /*4e40*/  FADD.FTZ R36, R61, R36 ;  /* 0x000000243d247221 */ /* 0x008fe20000010000 */
[----:B------:R-:W-:-:S02]  /*4e50*/  IMAD.MOV.U32 R41, RZ, RZ, R71 ;  /* 0x000000ffff297224 */ /* 0x000fc400078e0047 */
[--C-:B------:R-:W-:Y:S02]  /*4e60*/  IMAD.MOV.U32 R38, RZ, RZ, R71.reuse ;  /* 0x000000ffff267224 */ /* 0x100fe400078e0047 */
[--C-:B------:R-:W-:Y:S02]  /*4e70*/  IMAD.MOV.U32 R37, RZ, RZ, R71.reuse ;  /* 0x000000ffff257224 */ /* 0x100fe400078e0047 */
[----:B------:R-:W3:Y:S01]  /*4e80*/  MUFU.EX2 R67, R67 ;  /* 0x0000004300437308 */ /* 0x000ee20000000800 */
[----:B--2---:R-:W-:Y:S01]  /*4e90*/  FADD.FTZ R7, R63, R36 ;  /* 0x000000243f077221 */ /* 0x004fe20000010000 */
[--C-:B------:R-:W-:Y:S02]  /*4ea0*/  IMAD.MOV.U32 R36, RZ, RZ, R71.reuse ;  /* 0x000000ffff247224 */ /* 0x100fe400078e0047 */
[--C-:B------:R-:W-:Y:S02]  /*4eb0*/  IMAD.MOV.U32 R35, RZ, RZ, R71.reuse ;  /* 0x000000ffff237224 */ /* 0x100fe400078e0047 */
[----:B------:R-:W-:-:S02]  /*4ec0*/  IMAD.MOV.U32 R34, RZ, RZ, R71 ;  /* 0x000000ffff227224 */ /* 0x000fc400078e0047 */
[----:B------:R-:W2:Y:S01]  /*4ed0*/  MUFU.EX2 R47, R47 ;  /* 0x0000002f002f7308 */ /* 0x000ea20000000800 */
[C---:B0-----:R-:W-:Y:S01]  /*4ee0*/  FADD.FTZ R8, R56.reuse, R7 ;  /* 0x0000000738087221 */ /* 0x041fe20000010000 */
[----:B------:R-:W-:Y:S01]  /*4ef0*/  F2FP.BF16.F32.PACK_AB R7, R61, R54 ;  /* 0x000000363d07723e */ /* 0x000fe200000010ff */
[--C-:B------:R-:W-:Y:S01]  /*4f00*/  IMAD.MOV.U32 R61, RZ, RZ, R71.reuse ;  /* 0x000000ffff3d7224 */ /* 0x100fe200078e0047 */
[----:B------:R-:W-:Y:S01]  /*4f10*/  F2FP.BF16.F32.PACK_AB R9, R56, R63 ;  /* 0x0000003f3809723e */ /* 0x000fe200000010ff */
[--C-:B------:R-:W-:Y:S02]  /*4f20*/  IMAD.MOV.U32 R63, RZ, RZ, R71.reuse ;  /* 0x000000ffff3f7224 */ /* 0x100fe400078e0047 */
[----:B------:R0:W-:Y:S01]  /*4f30*/  STSM.16.M88.4 [R2+0x2bb00], R4 ;  /* 0x02bb000402007844 */ /* 0x0001e20000000200 */
[----:B------:R-:W4:Y:S01]  /*4f40*/  MUFU.EX2 R70, R70 ;  /* 0x0000004600467308 */ /* 0x000f220000000800 */
[----:B---3--:R-:W-:Y:S01]  /*4f50*/  FADD.FTZ R3, R67, R8 ;  /* 0x0000000843037221 */ /* 0x008fe20000010000 */
[----:B------:R-:W-:-:S02]  /*4f60*/  IMAD.MOV.U32 R56, RZ, RZ, R71 ;  /* 0x000000ffff387224 */ /* 0x000fc400078e0047 */
[--C-:B------:R-:W-:Y:S02]  /*4f70*/  IMAD.MOV.U32 R54, RZ, RZ, R71.reuse ;  /* 0x000000ffff367224 */ /* 0x100fe400078e0047 */
[--C-:B------:R-:W-:Y:S02]  /*4f80*/  IMAD.MOV.U32 R33, RZ, RZ, R71.reuse ;  /* 0x000000ffff217224 */ /* 0x100fe400078e0047 */
[----:B------:R-:W3:Y:S01]  /*4f90*/  MUFU.EX2 R39, R39 ;  /* 0x0000002700277308 */ /* 0x000ee20000000800 */
[----:B--2---:R-:W-:Y:S01]  /*4fa0*/  FADD.FTZ R10, R47, R10 ;  /* 0x0000000a2f0a7221 */ /* 0x004fe20000010000 */
[--C-:B-1----:R-:W-:Y:S02]  /*4fb0*/  IMAD.MOV.U32 R31, RZ, RZ, R71.reuse ;  /* 0x000000ffff1f7224 */ /* 0x102fe400078e0047 */
[--C-:B------:R-:W-:Y:S02]  /*4fc0*/  IMAD.MOV.U32 R30, RZ, RZ, R71.reuse ;  /* 0x000000ffff1e7224 */ /* 0x100fe400078e0047 */
[----:B------:R-:W-:-:S02]  /*4fd0*/  IMAD.MOV.U32 R29, RZ, RZ, R71 ;  /* 0x000000ffff1d7224 */ /* 0x000fc400078e0047 */
[----:B------:R-:W1:Y:S01]  /*4fe0*/  MUFU.EX2 R77, R77 ;  /* 0x0000004d004d7308 */ /* 0x000e620000000800 */
[----:B----4-:R-:W-:Y:S01]  /*4ff0*/  FADD.FTZ R8, R70, R3 ;  /* 0x0000000346087221 */ /* 0x010fe20000010000 */
[----:B0-----:R-:W-:Y:S02]  /*5000*/  IMAD.U32 R6, RZ, RZ, UR14 ;  /* 0x0000000eff067e24 */ /* 0x001fe4000f8e00ff */
[--C-:B------:R-:W-:Y:S02]  /*5010*/  IMAD.MOV.U32 R28, RZ, RZ, R71.reuse ;  /* 0x000000ffff1c7224 */ /* 0x100fe400078e0047 */
[--C-:B------:R-:W-:Y:S02]  /*5020*/  IMAD.MOV.U32 R27, RZ, RZ, R71.reuse ;  /* 0x000000ffff1b7224 */ /* 0x100fe400078e0047 */
[----:B------:R-:W0:Y:S01]  /*5030*/  MUFU.EX2 R44, R44 ;  /* 0x0000002c002c7308 */ /* 0x000e220000000800 */
[----:B---3--:R-:W-:Y:S01]  /*5040*/  FADD.FTZ R3, R39, R10 ;  /* 0x0000000a27037221 */ /* 0x008fe20000010000 */
[----:B------:R-:W-:Y:S01]  /*5050*/  F2FP.BF16.F32.PACK_AB R10, R47, R40 ;  /* 0x000000282f0a723e */ /* 0x000fe200000010ff */
[----:B------:R-:W-:-:S02]  /*5060*/  IMAD.MOV.U32 R40, RZ, RZ, R71 ;  /* 0x000000ffff287224 */ /* 0x000fc400078e0047 */
[--C-:B------:R-:W-:Y:S02]  /*5070*/  IMAD.MOV.U32 R26, RZ, RZ, R71.reuse ;  /* 0x000000ffff1a7224 */ /* 0x100fe400078e0047 */
[--C-:B------:R-:W-:Y:S01]  /*5080*/  IMAD.MOV.U32 R25, RZ, RZ, R71.reuse ;  /* 0x000000ffff197224 */ /* 0x100fe200078e0047 */
[----:B------:R-:W2:Y:S01]  /*5090*/  MUFU.EX2 R68, R68 ;  /* 0x0000004400447308 */ /* 0x000ea20000000800 */
[----:B-1----:R-:W-:Y:S01]  /*50a0*/  FADD.FTZ R11, R77, R8 ;  /* 0x000000084d0b7221 */ /* 0x002fe20000010000 */
[----:B------:R-:W-:Y:S01]  /*50b0*/  F2FP.BF16.F32.PACK_AB R8, R52, R45 ;  /* 0x0000002d3408723e */ /* 0x000fe200000010ff */
[----:B------:R-:W-:-:S05]  /*50c0*/  IMAD.MOV.U32 R52, RZ, RZ, R71 ;  /* 0x000000ffff347224 */ /* 0x000fca00078e0047 */
[----:B------:R-:W1:Y:S01]  /*50d0*/  MUFU.EX2 R32, R32 ;  /* 0x0000002000207308 */ /* 0x000e620000000800 */
[C---:B0-----:R-:W-:Y:S01]  /*50e0*/  FADD.FTZ R3, R44.reuse, R3 ;  /* 0x000000032c037221 */ /* 0x041fe20000010000 */
[----:B------:R-:W-:Y:S01]  /*50f0*/  F2FP.BF16.F32.PACK_AB R44, R44, R39 ;  /* 0x000000272c2c723e */ /* 0x000fe200000010ff */
[----:B------:R-:W-:-:S05]  /*5100*/  IMAD.MOV.U32 R39, RZ, RZ, R71 ;  /* 0x000000ffff277224 */ /* 0x000fca00078e0047 */
[----:B------:R-:W0:Y:S01]  /*5110*/  MUFU.EX2 R80, R80 ;  /* 0x0000005000507308 */ /* 0x000e220000000800 */
[C---:B--2---:R-:W-:Y:S01]  /*5120*/  FADD.FTZ R11, R68.reuse, R11 ;  /* 0x0000000b440b7221 */ /* 0x044fe20000010000 */
[----:B------:R-:W-:Y:S01]  /*5130*/  F2FP.BF16.F32.PACK_AB R45, R68, R77 ;  /* 0x0000004d442d723e */ /* 0x000fe200000010ff */
[----:B------:R-:W-:-:S05]  /*5140*/  IMAD.MOV.U32 R68, RZ, RZ, R71 ;  /* 0x000000ffff447224 */ /* 0x000fca00078e0047 */
[----:B------:R-:W2:Y:S01]  /*5150*/  MUFU.EX2 R49, R49 ;  /* 0x0000003100317308 */ /* 0x000ea20000000800 */
[----:B-1----:R-:W-:-:S07]  /*5160*/  FADD.FTZ R20, R32, R3 ;  /* 0x0000000320147221 */ /* 0x002fce0000010000 */
[----:B------:R-:W1:Y:S01]  /*5170*/  MUFU.EX2 R69, R69 ;  /* 0x0000004500457308 */ /* 0x000e620000000800 */
[----:B0-----:R-:W-:Y:S01]  /*5180*/  FADD.FTZ R24, R80, R11 ;  /* 0x0000000b50187221 */ /* 0x001fe20000010000 */
[----:B------:R-:W-:Y:S01]  /*5190*/  F2FP.BF16.F32.PACK_AB R11, R70, R67 ;  /* 0x00000043460b723e */ /* 0x000fe200000010ff */
[--C-:B------:R-:W-:Y:S02]  /*51a0*/  IMAD.MOV.U32 R70, RZ, RZ, R71.reuse ;  /* 0x000000ffff467224 */ /* 0x100fe400078e0047 */
[--C-:B------:R-:W-:Y:S02]  /*51b0*/  IMAD.MOV.U32 R67, RZ, RZ, R71.reuse ;  /* 0x000000ffff437224 */ /* 0x100fe400078e0047 */
[----:B------:R-:W-:Y:S01]  /*51c0*/  STSM.16.M88.4 [R2+0x2d300], R8 ;  /* 0x02d3000802007844 */ /* 0x000fe20000000200 */
[----:B------:R-:W0:Y:S01]  /*51d0*/  MUFU.EX2 R12, R12 ;  /* 0x0000000c000c7308 */ /* 0x000e220000000800 */
[C---:B--2---:R-:W-:Y:S01]  /*51e0*/  FADD.FTZ R3, R49.reuse, R20 ;  /* 0x0000001431037221 */ /* 0x044fe20000010000 */
[----:B------:R-:W-:Y:S01]  /*51f0*/  F2FP.BF16.F32.PACK_AB R46, R49, R32 ;  /* 0x00000020312e723e */ /* 0x000fe200000010ff */
[----:B------:R-:W-:-:S02]  /*5200*/  IMAD.MOV.U32 R49, RZ, RZ, R71 ;  /* 0x000000ffff317224 */ /* 0x000fc400078e0047 */
[----:B------:R-:W-:-:S03]  /*5210*/  IMAD.MOV.U32 R32, RZ, RZ, R71 ;  /* 0x000000ffff207224 */ /* 0x000fc600078e0047 */
[----:B------:R-:W2:Y:S01]  /*5220*/  MUFU.EX2 R73, R73 ;  /* 0x0000004900497308 */ /* 0x000ea20000000800 */
[C---:B-1----:R-:W-:Y:S01]  /*5230*/  FADD.FTZ R24, R69.reuse, R24 ;  /* 0x0000001845187221 */ /* 0x042fe20000010000 */
[----:B------:R-:W-:Y:S01]  /*5240*/  F2FP.BF16.F32.PACK_AB R47, R69, R80 ;  /* 0x00000050452f723e */ /* 0x000fe200000010ff */
[----:B------:R-:W-:-:S04]  /*5250*/  IMAD.MOV.U32 R69, RZ, RZ, R71 ;  /* 0x000000ffff457224 */ /* 0x000fc800078e0047 */
[----:B------:R1:W-:Y:S01]  /*5260*/  STSM.16.M88.4 [R2+0x2eb00], R44 ;  /* 0x02eb002c02007844 */ /* 0x0003e20000000200 */
[----:B------:R-:W3:Y:S01]  /*5270*/  MUFU.EX2 R51, R51 ;  /* 0x0000003300337308 */ /* 0x000ee20000000800 */
[----:B0-----:R-:W-:-:S07]  /*5280*/  FADD.FTZ R4, R12, R3 ;  /* 0x000000030c047221 */ /* 0x001fce0000010000 */
[----:B------:R-:W0:Y:S01]  /*5290*/  MUFU.EX2 R14, R14 ;  /* 0x0000000e000e7308 */ /* 0x000e220000000800 */
[----:B--2---:R-:W-:Y:S01]  /*52a0*/  FADD.FTZ R3, R73, R24 ;  /* 0x0000001849037221 */ /* 0x004fe20000010000 */
[--C-:B------:R-:W-:Y:S02]  /*52b0*/  IMAD.MOV.U32 R24, RZ, RZ, R71.reuse ;  /* 0x000000ffff187224 */ /* 0x100fe400078e0047 */
[----:B-1----:R-:W-:-:S04]  /*52c0*/  IMAD.MOV.U32 R47, RZ, RZ, R71 ;  /* 0x000000ffff2f7224 */ /* 0x002fc800078e0047 */
[----:B------:R-:W1:Y:S01]  /*52d0*/  MUFU.EX2 R57, R57 ;  /* 0x0000003900397308 */ /* 0x000e620000000800 */
[C---:B---3--:R-:W-:Y:S01]  /*52e0*/  F2FP.BF16.F32.PACK_AB R72, R51.reuse, R12 ;  /* 0x0000000c3348723e */ /* 0x048fe200000010ff */
[----:B------:R-:W-:Y:S01]  /*52f0*/  FADD.FTZ R5, R51, R4 ;  /* 0x0000000433057221 */ /* 0x000fe20000010000 */
[--C-:B------:R-:W-:Y:S02]  /*5300*/  IMAD.MOV.U32 R51, RZ, RZ, R71.reuse ;  /* 0x000000ffff337224 */ /* 0x100fe400078e0047 */
[--C-:B------:R-:W-:Y:S02]  /*5310*/  IMAD.MOV.U32 R46, RZ, RZ, R71.reuse ;  /* 0x000000ffff2e7224 */ /* 0x100fe400078e0047 */
[----:B------:R-:W-:Y:S01]  /*5320*/  IMAD.MOV.U32 R45, RZ, RZ, R71 ;  /* 0x000000ffff2d7224 */ /* 0x000fe200078e0047 */
[----:B------:R-:W2:Y:S01]  /*5330*/  MUFU.EX2 R76, R76 ;  /* 0x0000004c004c7308 */ /* 0x000ea20000000800 */
[----:B0-----:R-:W-:Y:S01]  /*5340*/  FADD.FTZ R4, R14, R5 ;  /* 0x000000050e047221 */ /* 0x001fe20000010000 */
[----:B------:R-:W-:-:S06]  /*5350*/  IMAD.MOV.U32 R44, RZ, RZ, R71 ;  /* 0x000000ffff2c7224 */ /* 0x000fcc00078e0047 */
[----:B------:R-:W-:Y:S01]  /*5360*/  MUFU.EX2 R66, R66 ;  /* 0x0000004200427308 */ /* 0x000fe20000000800 */
[C---:B-1----:R-:W-:Y:S01]  /*5370*/  F2FP.BF16.F32.PACK_AB R74, R57.reuse, R14 ;  /* 0x0000000e394a723e */ /* 0x042fe200000010ff */
[----:B------:R-:W-:Y:S01]  /*5380*/  FADD.FTZ R4, R57, R4 ;  /* 0x0000000439047221 */ /* 0x000fe20000010000 */
[----:B------:R-:W-:-:S05]  /*5390*/  IMAD.MOV.U32 R57, RZ, RZ, R71 ;  /* 0x000000ffff397224 */ /* 0x000fca00078e0047 */
[----:B------:R-:W0:Y:S01]  /*53a0*/  MUFU.EX2 R65, R65 ;  /* 0x0000004100417308 */ /* 0x000e220000000800 */
[C---:B--2---:R-:W-:Y:S01]  /*53b0*/  F2FP.BF16.F32.PACK_AB R73, R76.reuse, R73 ;  /* 0x000000494c49723e */ /* 0x044fe200000010ff */
[----:B------:R-:W-:Y:S01]  /*53c0*/  FADD.FTZ R3, R76, R3 ;  /* 0x000000034c037221 */ /* 0x000fe20000010000 */
[----:B0-----:R-:W-:-:S03]  /*53d0*/  F2FP.BF16.F32.PACK_AB R75, R65, R66 ;  /* 0x00000042414b723e */ /* 0x001fc600000010ff */
[----:B------:R-:W-:Y:S02]  /*53e0*/  FADD.FTZ R66, R66, R3 ;  /* 0x0000000342427221 */ /* 0x000fe40000010000 */
[----:B------:R0:W-:Y:S02]  /*53f0*/  STSM.16.M88.4 [R2+0x30300], R72 ;  /* 0x0303004802007844 */ /* 0x0001e40000000200 */
[----:B------:R-:W-:Y:S01]  /*5400*/  FADD.FTZ R3, R65, R66 ;  /* 0x0000004241037221 */ /* 0x000fe20000010000 */
[--C-:B------:R-:W-:Y:S01]  /*5410*/  IMAD.MOV.U32 R66, RZ, RZ, R71.reuse ;  /* 0x000000ffff427224 */ /* 0x100fe200078e0047 */
[----:B------:R1:W-:Y:S06]  /*5420*/  MEMBAR.ALL.CTA ;  /* 0x0000000000007992 */ /* 0x0003ec0000008000 */
[----:B-1----:R-:W1:Y:S01]  /*5430*/  FENCE.VIEW.ASYNC.S ;  /* 0x00000000000073c6 */ /* 0x002e620000000000 */
[----:B------:R-:W-:Y:S01]  /*5440*/  IMAD.MOV.U32 R65, RZ, RZ, R71 ;  /* 0x000000ffff417224 */ /* 0x000fe200078e0047 */
[----:B-1----:R-:W-:Y:S01]  /*5450*/  NOP ;  /* 0x0000000000007918 */ /* 0x002fe20000000000 */
[----:B------:R-:W-:Y:S05]  /*5460*/  @!P2 BRA `(.L_x_1668) ;  /* 0x0000004000c8a947 */ /* 0x000fea0003800000 */
[----:B------:R-:W-:Y:S01]  /*5470*/  IMAD.MOV.U32 R5, RZ, RZ, R13 ;  /* 0x000000ffff057224 */ /* 0x000fe200078e000d */
[----:B------:R-:W-:Y:S01]  /*5480*/  CS2R R70, SRZ ;  /* 0x0000000000467805 */ /* 0x000fe2000001ff00 */
[----:B------:R-:W-:Y:S01]  /*5490*/  IMAD.MOV.U32 R7, RZ, RZ, R0 ;  /* 0x000000ffff077224 */ /* 0x000fe200078e0000 */
        /* <DEDUP_REMOVED lines=25> */
.L_x_1677:
[----:B------:R-:W-:Y:S01]  /*5630*/  R2UR UR4, R16 ;  /* 0x00000000100472ca */ /* 0x000fe200000e0000 */
[----:B------:R-:W-:-:S04]  /*5640*/  UIADD3 UR36, UR6, 0x1, URZ ;  /* 0x0000000106247890 */ /* 0x000fc8000fffe03f */
[----:B------:R-:W-:-:S04]  /*5650*/  UISETP.NE.AND UP0, UPT, UR36, 0x2, UPT ;  /* 0x000000022400788c */ /* 0x000fc8000bf05270 */
[----:B------:R-:W-:Y:S02]  /*5660*/  USEL UR38, URZ, 0x1, UP0 ;  /* 0x000000013f267887 */ /* 0x000fe40008000000 */
[----:B------:R-:W-:Y:S02]  /*5670*/  USEL UR36, UR36, URZ, UP0 ;  /* 0x0000003f24247287 */ /* 0x000fe40008000000 */
[----:B------:R-:W-:Y:S01]  /*5680*/  ISETP.NE.AND P3, PT, RZ, UR4, PT ;  /* 0x00000004ff007c0c */ /* 0x000fe2000bf65270 */
[----:B------:R-:W-:-:S12]  /*5690*/  ULOP3.LUT UR38, UR39, UR38, URZ, 0x3c, !UPT ;  /* 0x0000002627267292 */ /* 0x000fd8000f8e3c3f */
[----:B------:R-:W-:Y:S05]  /*56a0*/  @P3 BRA `(.L_x_1669) ;  /* 0x00000000002c3947 */ /* 0x000fea0003800000 */
[----:B------:R-:W-:Y:S05]  /*56b0*/  @!P0 BRA `(.L_x_1670) ;  /* 0x0000000000048947 */ /* 0x000fea0003800000 */
[----:B------:R-:W-:Y:S01]  /*56c0*/  BPT.TRAP 0x1 ;  /* 0x000000040000795c */ /* 0x000fe20000300000 */
.L_x_1670:
[----:B------:R-:W-:Y:S01]  /*56d0*/  ULEA UR4, UR36, UR37, 0x3 ;  /* 0x0000002524047291 */ /* 0x000fe2000f8e183f */
[----:B------:R-:W-:-:S05]  /*56e0*/  IMAD.U32 R0, RZ, RZ, UR38 ;  /* 0x00000026ff007e24 */ /* 0x000fca000f8e00ff */
[----:B------:R-:W-:-:S04]  /*56f0*/  SHF.L.U32 R0, R0, 0x1f, RZ ;  /* 0x0000001f00007819 */ /* 0x000fc800000006ff */
[----:B------:R1:W2:Y:S01]  /*5700*/  SYNCS.PHASECHK.TRANS64.TRYWAIT P2, [UR4+0x31c30], R0 ;  /* 0x031c3000ff0075a7 */ /* 0x0002a20008040144 */
[----:B------:R-:W-:Y:S05]  /*5710*/  @!P0 BRA `(.L_x_1671) ;  /* 0x0000000000048947 */ /* 0x000fea0003800000 */
[----:B------:R-:W-:Y:S01]  /*5720*/  BPT.TRAP 0x1 ;  /* 0x000000040000795c */ /* 0x000fe20000300000 */
.L_x_1671:
[----:B--2---:R-:W-:Y:S05]  /*5730*/  @P2 BRA `(.L_x_1669) ;  /* 0x0000000000082947 */ /* 0x004fea0003800000 */
[----:B------:R-:W2:Y:S02]  /*5740*/  SYNCS.PHASECHK.TRANS64.TRYWAIT P2, [UR4+0x31c30], R0 ;  /* 0x031c3000ff0075a7 */ /* 0x000ea40008040144 */
[----:B--2---:R-:W-:Y:S05]  /*5750*/  @!P2 BRA `(.L_x_1672) ;  /* 0x000000e80080a947 */ /* 0x004fea0003800000 */
.L_x_1669:
[----:B------:R-:W3:Y:S01]  /*5760*/  S2R R8, SR_TID.X ;  /* 0x0000000000087919 */ /* 0x000ee20000002100 */
        /* <DEDUP_REMOVED lines=29> */
[----:B-12---:R-:W-:Y:S01]  /*5940*/  VIADD R0, R8, 0x8 ;  /* 0x0000000808007836 */ /* 0x006fe20000000000 */
        /* <DEDUP_REMOVED lines=63> */
[----:B0-----:R-:W-:-:S06]  /*5d40*/  WARPGROUP.ARRIVE ;  /* 0x00000000000079c5 */ /* 0x001fcc0000000000 */
        /* <DEDUP_REMOVED lines=261> */
.L_x_1674:
[----:B------:R-:W-:Y:S01]  /*6da0*/  ULEA UR4, UR6, UR37, 0x3 ;  /* 0x0000002506047291 */ /* 0x000fe2000f8e183f */
[----:B------:R-:W-:-:S05]  /*6db0*/  IMAD.U32 R0, RZ, RZ, UR39 ;  /* 0x00000027ff007e24 */ /* 0x000fca000f8e00ff */
[----:B------:R-:W-:-:S04]  /*6dc0*/  SHF.L.U32 R0, R0, 0x1f, RZ ;  /* 0x0000001f00007819 */ /* 0x000fc800000006ff */
[----:B------:R0:W1:Y:S01]  /*6dd0*/  SYNCS.PHASECHK.TRANS64.TRYWAIT P2, [UR4+0x31c50], R0 ;  /* 0x031c5000ff0075a7 */ /* 0x0000620008040144 */
[----:B------:R-:W-:Y:S05]  /*6de0*/  @!P0 BRA `(.L_x_1675) ;  /* 0x0000000000048947 */ /* 0x000fea0003800000 */
[----:B------:R-:W-:Y:S01]  /*6df0*/  BPT.TRAP 0x1 ;  /* 0x000000040000795c */ /* 0x000fe20000300000 */
.L_x_1675:
[----:B-1----:R-:W-:Y:S05]  /*6e00*/  @P2 BRA `(.L_x_1673) ;  /* 0x0000000000082947 */ /* 0x002fea0003800000 */
[----:B------:R-:W1:Y:S02]  /*6e10*/  SYNCS.PHASECHK.TRANS64.TRYWAIT P2, [UR4+0x31c50], R0 ;  /* 0x031c5000ff0075a7 */ /* 0x000e640008040144 */
[----:B-1----:R-:W-:Y:S05]  /*6e20*/  @!P2 BRA `(.L_x_1676) ;  /* 0x000000d000e4a947 */ /* 0x002fea0003800000 */
.L_x_1673:
        /* <DEDUP_REMOVED lines=9> */
[----:B-1----:R-:W-:Y:S01]  /*6ec0*/  IMAD.MOV.U32 R9, RZ, RZ, -0x2 ;  /* 0xfffffffeff097424 */ /* 0x002fe200078e00ff */
[----:B------:R-:W-:Y:S01]  /*6ed0*/  UMOV UR32, UR10 ;  /* 0x0000000a00207c82 */ /* 0x000fe20008000000 */
[----:B------:R-:W-:Y:S01]  /*6ee0*/  UMOV UR39, UR38 ;  /* 0x0000002600277c82 */ /* 0x000fe20008000000 */
[----:B------:R-:W-:-:S04]  /*6ef0*/  ULOP3.LUT UR4, UR4, 0x2400000, URZ, 0xfc, !UPT ;  /* 0x0240000004047892 */ /* 0x000fc8000f8efc3f */
[----:B------:R-:W-:Y:S02]  /*6f00*/  UIMAD UR11, UR6, 0x6c0, UR4 ;  /* 0x000006c0060b78a4 */ /* 0x000fe4000f8e0204 */
[----:B------:R-:W-:-:S04]  /*6f10*/  UIMAD UR4, UR61, 0xc0, URZ ;  /* 0x000000c03d0478a4 */ /* 0x000fc8000f8e023f */
[----:B------:R-:W-:Y:S01]  /*6f20*/  UIMAD UR4, UR7, -0x90, UR4 ;  /* 0xffffff70070478a4 */ /* 0x000fe2000f8e0204 */
[----:B------:R-:W-:Y:S02]  /*6f30*/  UMOV UR34, UR11 ;  /* 0x0000000b00227c82 */ /* 0x000fe40008000000 */
[----:B------:R-:W-:Y:S01]  /*6f40*/  HGMMA.64x96x16.F32.BF16 R24, gdesc[UR32].tnspB, R24, gsb0 ;  /* 0x41600000201879f0 */ /* 0x000fe20008001818 */
[----:B------:R-:W-:Y:S02]  /*6f50*/  UIADD3 UR32, UR10, 0x180, URZ ;  /* 0x000001800a207890 */ /* 0x000fe4000fffe03f */
[----:B------:R-:W-:Y:S01]  /*6f60*/  UIADD3 UR34, UR11, 0x40, URZ ;  /* 0x000000400b227890 */ /* 0x000fe2000fffe03f */
[----:B------:R-:W-:Y:S01]  /*6f70*/  UMOV UR33, 0xc0000010 ;  /* 0xc000001000217882 */ /* 0x000fe20000000000 */
[----:B------:R-:W-:Y:S01]  /*6f80*/  UMOV UR35, 0x80000020 ;  /* 0x8000002000237882 */ /* 0x000fe20000000000 */
[----:B------:R-:W-:-:S04]  /*6f90*/  UIADD3 UR4, UR4, 0x1, UR15 ;  /* 0x0000000104047890 */ /* 0x000fc8000fffe00f */
[----:B------:R-:W-:-:S03]  /*6fa0*/  UIADD3 UR4, UR4, -UR14, URZ ;  /* 0x8000000e04047290 */ /* 0x000fc6000fffe03f */
[----:B------:R-:W-:-:S03]  /*6fb0*/  ULDC UR14, c[0x0][0x988] ;  /* 0x00026200000e7ab9 */ /* 0x000fc60000000800 */
[----:B------:R-:W-:Y:S01]  /*6fc0*/  IMAD R8, R22, R9, UR4 ;  /* 0x0000000416087e24 */ /* 0x000fe2000f8e0209 */
[----:B------:R-:W-:Y:S01]  /*6fd0*/  UMOV UR4, UR14 ;  /* 0x0000000e00047c82 */ /* 0x000fe20008000000 */
[----:B------:R-:W-:Y:S02]  /*6fe0*/  R2UR UR14, R6 ;  /* 0x00000000060e72ca */ /* 0x000fe400000e0000 */
[----:B------:R-:W-:-:S04]  /*6ff0*/  IMAD.IADD R8, R23, 0x1, R8 ;  /* 0x0000000117087824 */ /* 0x000fc800078e0208 */
[C---:B------:R-:W-:Y:S01]  /*7000*/  VIADD R13, R8.reuse, 0x8 ;  /* 0x00000008080d7836 */ /* 0x040fe20000000000 */
[C---:B------:R-:W-:Y:S02]  /*7010*/  ISETP.GT.AND P2, PT, R8.reuse, RZ, PT ;  /* 0x000000ff0800720c */ /* 0x040fe40003f44270 */
[----:B------:R-:W-:Y:S02]  /*7020*/  ISETP.GT.AND P3, PT, R8, 0x1, PT ;  /* 0x000000010800780c */ /* 0x000fe40003f64270 */
[----:B------:R-:W-:Y:S02]  /*7030*/  FSEL R136, R136, -INF , P2 ;  /* 0xff80000088887808 */ /* 0x000fe40001000000 */
[----:B------:R-:W-:Y:S01]  /*7040*/  ISETP.GT.AND P2, PT, R8, 0x8, PT ;  /* 0x000000080800780c */ /* 0x000fe20003f44270 */
[----:B------:R-:W-:Y:S01]  /*7050*/  UISETP.GT.AND UP0, UPT, UR7, UR14, UPT ;  /* 0x0000000e0700728c */ /* 0x000fe2000bf04270 */
[----:B------:R-:W-:Y:S02]  /*7060*/  FSEL R137, R137, -INF , P3 ;  /* 0xff80000089897808 */ /* 0x000fe40001800000 */
[----:B0-----:R-:W-:-:S02]  /*7070*/  FMNMX.FTZ R0, R136, R7, !PT ;  /* 0x0000000788007209 */ /* 0x001fc40007810000 */
        /* <DEDUP_REMOVED lines=31> */
[----:B------:R-:W-:Y:S01]  /*7270*/  FSEL R112, R112, -INF , P2 ;  /* 0xff80000070707808 */ /* 0x000fe20001000000 */
[----:B------:R-:W-:Y:S02]  /*7280*/  WARPGROUP.DEPBAR.LE gsb0, 0x0 ;  /* 0x00008000000079c5 */ /* 0x000fe40000010000 */
[----:B------:R-:W-:Y:S01]  /*7290*/  WARPGROUP.ARRIVE ;  /* 0x00000000000079c5 */ /* 0x000fe20000000000 */
[----:B------:R-:W-:Y:S02]  /*72a0*/  FMNMX.FTZ R9, R125, R0, !PT ;  /* 0x000000007d097209 */ /* 0x000fe40007810000 */
[----:B------:R-:W-:Y:S02]  /*72b0*/  ISETP.GT.AND P2, PT, R8, 0x38, PT ;  /* 0x000000380800780c */ /* 0x000fe40003f44270 */
[----:B------:R-:W-:Y:S01]  /*72c0*/  FSEL R113, R113, -INF , P3 ;  /* 0xff80000071717808 */ /* 0x000fe20001800000 */
[----:B------:R-:W-:Y:S01]  /*72d0*/  HGMMA.64x96x16.F32.BF16 R24, gdesc[UR32].tnspB, R24, gsb0 ;  /* 0x41600000201879f0 */ /* 0x000fe20008001818 */
[----:B------:R-:W-:Y:S01]  /*72e0*/  UIADD3 UR32, UR10, 0x300, URZ ;  /* 0x000003000a207890 */ /* 0x000fe2000fffe03f */
[----:B------:R-:W-:Y:S01]  /*72f0*/  FMNMX.FTZ R0, R112, R9, !PT ;  /* 0x0000000970007209 */ /* 0x000fe20007810000 */
[----:B------:R-:W-:Y:S01]  /*7300*/  UIADD3 UR34, UR11, 0x80, URZ ;  /* 0x000000800b227890 */ /* 0x000fe2000fffe03f */
[----:B------:R-:W-:Y:S01]  /*7310*/  ISETP.GT.AND P3, PT, R8, 0x39, PT ;  /* 0x000000390800780c */ /* 0x000fe20003f64270 */
[----:B------:R-:W-:Y:S01]  /*7320*/  UMOV UR33, 0xc0000010 ;  /* 0xc000001000217882 */ /* 0x000fe20000000000 */
[----:B------:R-:W-:Y:S01]  /*7330*/  UMOV UR35, 0x80000020 ;  /* 0x8000002000237882 */ /* 0x000fe20000000000 */
[----:B------:R-:W-:-:S02]  /*7340*/  FSEL R116, R116, -INF , P2 ;  /* 0xff80000074747808 */ /* 0x000fc40001000000 */
[----:B------:R-:W-:Y:S02]  /*7350*/  FMNMX.FTZ R9, R113, R0, !PT ;  /* 0x0000000071097209 */ /* 0x000fe40007810000 */
[----:B------:R-:W-:Y:S02]  /*7360*/  ISETP.GT.AND P2, PT, R8, 0x40, PT ;  /* 0x000000400800780c */ /* 0x000fe40003f44270 */
[----:B------:R-:W-:Y:S02]  /*7370*/  FSEL R117, R117, -INF , P3 ;  /* 0xff80000075757808 */ /* 0x000fe40001800000 */
        /* <DEDUP_REMOVED lines=43> */
[----:B------:R-:W-:Y:S01]  /*7630*/  ISETP.GT.AND P3, PT, R8, 0x79, PT ;  /* 0x000000790800780c */ /* 0x000fe20003f64270 */
[----:B------:R-:W-:Y:S02]  /*7640*/  WARPGROUP.DEPBAR.LE gsb0, 0x0 ;  /* 0x00008000000079c5 */ /* 0x000fe40000010000 */
[----:B------:R-:W-:Y:S01]  /*7650*/  WARPGROUP.ARRIVE ;  /* 0x00000000000079c5 */ /* 0x000fe20000000000 */
[----:B------:R-:W-:-:S02]  /*7660*/  FSEL R84, R84, -INF , P2 ;  /* 0xff80000054547808 */ /* 0x000fc40001000000 */
        /* <DEDUP_REMOVED lines=18> */
[----:B------:R-:W-:Y:S02]  /*7790*/  FSEL R77, R77, -INF , P3 ;  /* 0xff8000004d4d7808 */ /* 0x000fe40001800000 */
[----:B------:R-:W-:Y:S02]  /*77a0*/  FMNMX.FTZ R0, R76, R9, !PT ;  /* 0x000000094c007209 */ /* 0x000fe40007810000 */
[----:B------:R-:W-:Y:S02]  /*77b0*/  ISETP.GT.AND P3, PT, R13, RZ, PT ;  /* 0x000000ff0d00720c */ /* 0x000fe40003f64270 */
[----:B------:R-:W-:-:S02]  /*77c0*/  FMNMX.FTZ R9, R77, R0, !PT ;  /* 0x000000004d097209 */ /* 0x000fc40007810000 */
[C---:B------:R-:W-:Y:S02]  /*77d0*/  ISETP.GT.AND P4, PT, R13.reuse, 0x1, PT ;  /* 0x000000010d00780c */ /* 0x040fe40003f84270 */
[----:B------:R-:W-:Y:S01]  /*77e0*/  FSEL R138, R138, -INF , P3 ;  /* 0xff8000008a8a7808 */ /* 0x000fe20001800000 */
[----:B------:R-:W0:Y:S01]  /*77f0*/  SHFL.BFLY PT, R0, R9, 0x2, 0x1f ;  /* 0x0c401f0009007f89 */ /* 0x000e2200000e0000 */
[----:B------:R-:W-:Y:S02]  /*7800*/  ISETP.GT.AND P5, PT, R13, 0x8, PT ;  /* 0x000000080d00780c */ /* 0x000fe40003fa4270 */
[----:B------:R-:W-:Y:S02]  /*7810*/  FSEL R139, R139, -INF , P4 ;  /* 0xff8000008b8b7808 */ /* 0x000fe40002000000 */
[----:B------:R-:W-:Y:S02]  /*7820*/  FMNMX.FTZ R20, R138, R5, !PT ;  /* 0x000000058a147209 */ /* 0x000fe40007810000 */
[----:B------:R-:W-:-:S02]  /*7830*/  ISETP.GT.AND P6, PT, R13, 0x9, PT ;  /* 0x000000090d00780c */ /* 0x000fc40003fc4270 */
[----:B------:R-:W-:Y:S02]  /*7840*/  FSEL R142, R142, -INF , P5 ;  /* 0xff8000008e8e7808 */ /* 0x000fe40002800000 */
[----:B------:R-:W-:Y:S02]  /*7850*/  FMNMX.FTZ R21, R139, R20, !PT ;  /* 0x000000148b157209 */ /* 0x000fe40007810000 */
[----:B------:R-:W-:Y:S02]  /*7860*/  FSEL R143, R143, -INF , P6 ;  /* 0xff8000008f8f7808 */ /* 0x000fe40003000000 */
[C---:B------:R-:W-:Y:S02]  /*7870*/  ISETP.GT.AND P3, PT, R13.reuse, 0x10, PT ;  /* 0x000000100d00780c */ /* 0x040fe40003f64270 */
[----:B------:R-:W-:Y:S02]  /*7880*/  ISETP.GT.AND P4, PT, R13, 0x11, PT ;  /* 0x000000110d00780c */ /* 0x000fe40003f84270 */
[----:B------:R-:W-:-:S02]  /*7890*/  FSEL R130, R130, -INF , P3 ;  /* 0xff80000082827808 */ /* 0x000fc40001800000 */
[----:B------:R-:W-:Y:S02]  /*78a0*/  ISETP.GT.AND P5, PT, R13, 0x18, PT ;  /* 0x000000180d00780c */ /* 0x000fe40003fa4270 */
[----:B------:R-:W-:Y:S02]  /*78b0*/  FSEL R131, R131, -INF , P4 ;  /* 0xff80000083837808 */ /* 0x000fe40002000000 */
[----:B0-----:R-:W-:Y:S02]  /*78c0*/  FMNMX.FTZ R10, R9, R0, !PT ;  /* 0x00000000090a7209 */ /* 0x001fe40007810000 */
[----:B------:R-:W-:Y:S02]  /*78d0*/  ISETP.GT.AND P6, PT, R13, 0x19, PT ;  /* 0x000000190d00780c */ /* 0x000fe40003fc4270 */
[----:B------:R-:W-:Y:S01]  /*78e0*/  FSEL R134, R134, -INF , P5 ;  /* 0xff80000086867808 */ /* 0x000fe20002800000 */
[----:B------:R-:W0:Y:S01]  /*78f0*/  SHFL.BFLY PT, R11, R10, 0x1, 0x1f ;  /* 0x0c201f000a0b7f89 */ /* 0x000e2200000e0000 */
[----:B------:R-:W-:-:S02]  /*7900*/  FSEL R135, R135, -INF , P6 ;  /* 0xff80000087877808 */ /* 0x000fc40003000000 */
[C---:B------:R-:W-:Y:S02]  /*7910*/  ISETP.GT.AND P3, PT, R13.reuse, 0x20, PT ;  /* 0x000000200d00780c */ /* 0x040fe40003f64270 */
[C---:B------:R-:W-:Y:S02]  /*7920*/  ISETP.GT.AND P4, PT, R13.reuse, 0x21, PT ;  /* 0x000000210d00780c */ /* 0x040fe40003f84270 */
[----:B------:R-:W-:Y:S02]  /*7930*/  FSEL R122, R122, -INF , P3 ;  /* 0xff8000007a7a7808 */ /* 0x000fe40001800000 */
[----:B------:R-:W-:Y:S02]  /*7940*/  ISETP.GT.AND P5, PT, R13, 0x28, PT ;  /* 0x000000280d00780c */ /* 0x000fe40003fa4270 */
[----:B------:R-:W-:Y:S02]  /*7950*/  FSEL R123, R123, -INF , P4 ;  /* 0xff8000007b7b7808 */ /* 0x000fe40002000000 */
[----:B------:R-:W-:-:S02]  /*7960*/  ISETP.GT.AND P6, PT, R13, 0x29, PT ;  /* 0x000000290d00780c */ /* 0x000fc40003fc4270 */
[----:B------:R-:W-:Y:S02]  /*7970*/  FSEL R126, R126, -INF , P5 ;  /* 0xff8000007e7e7808 */ /* 0x000fe40002800000 */
[----:B------:R-:W-:Y:S02]  /*7980*/  FSEL R127, R127, -INF , P6 ;  /* 0xff8000007f7f7808 */ /* 0x000fe40003000000 */
[C---:B------:R-:W-:Y:S02]  /*7990*/  ISETP.GT.AND P3, PT, R13.reuse, 0x30, PT ;  /* 0x000000300d00780c */ /* 0x040fe40003f64270 */
[----:B------:R-:W-:Y:S02]  /*79a0*/  ISETP.GT.AND P4, PT, R13, 0x31, PT ;  /* 0x000000310d00780c */ /* 0x000fe40003f84270 */
[----:B------:R-:W-:Y:S02]  /*79b0*/  FSEL R114, R114, -INF , P3 ;  /* 0xff80000072727808 */ /* 0x000fe40001800000 */
[----:B0-----:R-:W-:-:S02]  /*79c0*/  FMNMX.FTZ R0, R10, R11, !PT ;  /* 0x0000000b0a007209 */ /* 0x001fc40007810000 */
[C---:B------:R-:W-:Y:S02]  /*79d0*/  ISETP.GT.AND P5, PT, R13.reuse, 0x38, PT ;  /* 0x000000380d00780c */ /* 0x040fe40003fa4270 */
[C---:B------:R-:W-:Y:S01]  /*79e0*/  FSETP.NEU.FTZ.AND P2, PT, R0.reuse, -INF , PT ;  /* 0xff8000000000780b */ /* 0x040fe20003f5d000 */
[----:B------:R-:W-:Y:S01]  /*79f0*/  FMUL.FTZ R11, R0, UR4 ;  /* 0x00000004000b7c20 */ /* 0x000fe20008410000 */
[----:B------:R-:W-:Y:S02]  /*7a00*/  ISETP.GT.AND P6, PT, R13, 0x39, PT ;  /* 0x000000390d00780c */ /* 0x000fe40003fc4270 */
[----:B------:R-:W-:Y:S02]  /*7a10*/  FSEL R118, R118, -INF , P5 ;  /* 0xff80000076767808 */ /* 0x000fe40002800000 */
[----:B------:R-:W-:Y:S01]  /*7a20*/  FSEL R9, R11, RZ, P2 ;  /* 0x000000ff0b097208 */ /* 0x000fe20001000000 */
[----:B------:R-:W-:Y:S02]  /*7a30*/  WARPGROUP.DEPBAR.LE gsb0, 0x0 ;  /* 0x00008000000079c5 */ /* 0x000fe40000010000 */
[----:B------:R-:W-:Y:S01]  /*7a40*/  WARPGROUP.ARRIVE ;  /* 0x00000000000079c5 */ /* 0x000fe20000000000 */
[----:B------:R-:W-:Y:S01]  /*7a50*/  FSEL R119, R119, -INF , P6 ;  /* 0xff80000077777808 */ /* 0x000fe20003000000 */
[--C-:B------:R-:W-:Y:S01]  /*7a60*/  FFMA.FTZ R14, R128, UR4, -R9.reuse ;  /* 0x00000004800e7c23 */ /* 0x100fe20008010809 */
[----:B------:R-:W-:Y:S01]  /*7a70*/  FMNMX.FTZ R128, R142, R21, !PT ;  /* 0x000000158e807209 */ /* 0x000fe20007810000 */
[--C-:B------:R-:W-:Y:S01]  /*7a80*/  FFMA.FTZ R15, R129, UR4, -R9.reuse ;  /* 0x00000004810f7c23 */ /* 0x100fe20008010809 */
[--C-:B------:R-:W-:Y:S01]  /*7a90*/  FFMA.FTZ R132, R132, UR4, -R9.reuse ;  /* 0x0000000484847c23 */ /* 0x100fe20008010809 */
[----:B------:R-:W-:Y:S01]  /*7aa0*/  HGMMA.64x96x16.F32.BF16 R24, gdesc[UR32].tnspB, R24, gsb0 ;  /* 0x41600000201879f0 */ /* 0x000fe20008001818 */
[----:B------:R-:W-:Y:S01]  /*7ab0*/  UIADD3 UR32, UR10, 0x600, URZ ;  /* 0x000006000a207890 */ /* 0x000fe2000fffe03f */
[----:B------:R-:W-:Y:S01]  /*7ac0*/  FMNMX.FTZ R129, R143, R128, !PT ;  /* 0x000000808f817209 */ /* 0x000fe20007810000 */
[----:B------:R-:W-:Y:S01]  /*7ad0*/  UIADD3 UR34, UR11, 0x100, URZ ;  /* 0x000001000b227890 */ /* 0x000fe2000fffe03f */
[----:B------:R0:W-:Y:S01]  /*7ae0*/  MUFU.EX2 R20, R132 ;  /* 0x0000008400147308 */ /* 0x0001e20000000800 */
[----:B------:R-:W-:Y:S01]  /*7af0*/  UMOV UR33, 0xc0000010 ;  /* 0xc000001000217882 */ /* 0x000fe20000000000 */
[----:B------:R-:W-:Y:S01]  /*7b00*/  UMOV UR35, 0x80000020 ;  /* 0x8000002000237882 */ /* 0x000fe20000000000 */
[----:B------:R-:W-:Y:S01]  /*7b10*/  FMNMX.FTZ R128, R130, R129, !PT ;  /* 0x0000008182807209 */ /* 0x000fe20007810000 */
[--C-:B------:R-:W-:Y:S01]  /*7b20*/  FFMA.FTZ R21, R133, UR4, -R9.reuse ;  /* 0x0000000485157c23 */ /* 0x100fe20008010809 */
[----:B------:R-:W-:Y:S01]  /*7b30*/  ISETP.GT.AND P3, PT, R13, 0x40, PT ;  /* 0x000000400d00780c */ /* 0x000fe20003f64270 */
[--C-:B------:R-:W-:Y:S01]  /*7b40*/  FFMA.FTZ R133, R116, UR4, -R9.reuse ;  /* 0x0000000474857c23 */ /* 0x100fe20008010809 */
[----:B------:R-:W-:Y:S01]  /*7b50*/  FMNMX.FTZ R129, R131, R128, !PT ;  /* 0x0000008083817209 */ /* 0x000fe20007810000 */
[--C-:B------:R-:W-:Y:S01]  /*7b60*/  FFMA.FTZ R10, R136, UR4, -R9.reuse ;  /* 0x00000004880a7c23 */ /* 0x100fe20008010809 */
[--C-:B0-----:R-:W-:Y:S01]  /*7b70*/  FFMA.FTZ R132, R125, UR4, -R9.reuse ;  /* 0x000000047d847c23 */ /* 0x101fe20008010809 */
[----:B------:R-:W-:Y:S01]  /*7b80*/  FSEL R125, R115, -INF , P4 ;  /* 0xff800000737d7808 */ /* 0x000fe20002000000 */
[--C-:B------:R-:W-:Y:S01]  /*7b90*/  FFMA.FTZ R136, R117, UR4, -R9.reuse ;  /* 0x0000000475887c23 */ /* 0x100fe20008010809 */
[----:B------:R-:W-:Y:S01]  /*7ba0*/  FMNMX.FTZ R128, R134, R129, !PT ;  /* 0x0000008186807209 */ /* 0x000fe20007810000 */
[----:B------:R0:W-:Y:S01]  /*7bb0*/  MUFU.EX2 R115, R132 ;  /* 0x0000008400737308 */ /* 0x0001e20000000800 */
[----:B------:R-:W-:Y:S01]  /*7bc0*/  ISETP.GT.AND P4, PT, R13, 0x41, PT ;  /* 0x000000410d00780c */ /* 0x000fe20003f84270 */
[--C-:B------:R-:W-:Y:S01]  /*7bd0*/  FFMA.FTZ R11, R137, UR4, -R9.reuse ;  /* 0x00000004890b7c23 */ /* 0x100fe20008010809 */
[----:B------:R-:W-:Y:S01]  /*7be0*/  FMNMX.FTZ R129, R135, R128, !PT ;  /* 0x0000008087817209 */ /* 0x000fe20007810000 */
[--C-:B------:R-:W-:Y:S01]  /*7bf0*/  FFMA.FTZ R137, R108, UR4, -R9.reuse ;  /* 0x000000046c897c23 */ /* 0x100fe20008010809 */
[----:B------:R-:W-:Y:S01]  /*7c00*/  ISETP.GT.AND P5, PT, R13, 0x48, PT ;  /* 0x000000480d00780c */ /* 0x000fe20003fa4270 */
[--C-:B------:R-:W-:Y:S01]  /*7c10*/  FFMA.FTZ R100, R100, UR4, -R9.reuse ;  /* 0x0000000464647c23 */ /* 0x100fe20008010809 */
[----:B------:R-:W-:Y:S01]  /*7c20*/  FMNMX.FTZ R128, R122, R129, !PT ;  /* 0x000000817a807209 */ /* 0x000fe20007810000 */
[----:B------:R-:W-:Y:S01]  /*7c30*/  MUFU.EX2 R10, R10 ;  /* 0x0000000a000a7308 */ /* 0x000fe20000000800 */
[--C-:B0-----:R-:W-:Y:S01]  /*7c40*/  FFMA.FTZ R132, R113, UR4, -R9.reuse ;  /* 0x0000000471847c23 */ /* 0x101fe20008010809 */
[----:B------:R-:W-:Y:S01]  /*7c50*/  FSEL R113, R106, -INF , P3 ;  /* 0xff8000006a717808 */ /* 0x000fe20001800000 */
[--C-:B------:R-:W-:Y:S01]  /*7c60*/  FFMA.FTZ R12, R140, UR4, -R9.reuse ;  /* 0x000000048c0c7c23 */ /* 0x100fe20008010809 */
[----:B------:R-:W-:Y:S01]  /*7c70*/  FMNMX.FTZ R129, R123, R128, !PT ;  /* 0x000000807b817209 */ /* 0x000fe20007810000 */
[--C-:B------:R-:W-:Y:S01]  /*7c80*/  FFMA.FTZ R141, R141, UR4, -R9.reuse ;  /* 0x000000048d8d7c23 */ /* 0x100fe20008010809 */
[----:B------:R-:W-:Y:S01]  /*7c90*/  FSEL R107, R107, -INF , P4 ;  /* 0xff8000006b6b7808 */ /* 0x000fe20002000000 */
[--C-:B------:R-:W-:Y:S01]  /*7ca0*/  FFMA.FTZ R120, R120, UR4, -R9.reuse ;  /* 0x0000000478787c23 */ /* 0x100fe20008010809 */
[----:B------:R-:W-:Y:S01]  /*7cb0*/  FMNMX.FTZ R128, R126, R129, !PT ;  /* 0x000000817e807209 */ /* 0x000fe20007810000 */
[----:B------:R-:W-:Y:S01]  /*7cc0*/  MUFU.EX2 R106, R132 ;  /* 0x00000084006a7308 */ /* 0x000fe20000000800 */
[----:B------:R-:W-:Y:S01]  /*7cd0*/  ISETP.GT.AND P3, PT, R13, 0x49, PT ;  /* 0x000000490d00780c */ /* 0x000fe20003f64270 */
[--C-:B------:R-:W-:Y:S01]  /*7ce0*/  FFMA.FTZ R121, R121, UR4, -R9.reuse ;  /* 0x0000000479797c23 */ /* 0x100fe20008010809 */
[----:B------:R-:W-:Y:S01]  /*7cf0*/  FMNMX.FTZ R129, R127, R128, !PT ;  /* 0x000000807f817209 */ /* 0x000fe20007810000 */
[--C-:B------:R-:W-:Y:S01]  /*7d00*/  FFMA.FTZ R124, R124, UR4, -R9.reuse ;  /* 0x000000047c7c7c23 */ /* 0x100fe20008010809 */
[----:B------:R-:W-:Y:S01]  /*7d10*/  FSEL R110, R110, -INF , P5 ;  /* 0xff8000006e6e7808 */ /* 0x000fe20002800000 */
[--C-:B------:R-:W-:Y:S01]  /*7d20*/  FFMA.FTZ R112, R112, UR4, -R9.reuse ;  /* 0x0000000470707c23 */ /* 0x100fe20008010809 */
[----:B------:R-:W-:Y:S01]  /*7d30*/  FMNMX.FTZ R128, R114, R129, !PT ;  /* 0x0000008172807209 */ /* 0x000fe20007810000 */
[----:B------:R-:W-:Y:S01]  /*7d40*/  MUFU.EX2 R11, R11 ;  /* 0x0000000b000b7308 */ /* 0x000fe20000000800 */
[----:B------:R-:W-:Y:S01]  /*7d50*/  FSEL R116, R111, -INF , P3 ;  /* 0xff8000006f747808 */ /* 0x000fe20001800000 */
[--C-:B------:R-:W-:Y:S01]  /*7d60*/  FFMA.FTZ R88, R88, UR4, -R9.reuse ;  /* 0x0000000458587c23 */ /* 0x100fe20008010809 */
[----:B------:R-:W-:Y:S01]  /*7d70*/  FMNMX.FTZ R129, R125, R128, !PT ;  /* 0x000000807d817209 */ /* 0x000fe20007810000 */
[--C-:B------:R-:W-:Y:S01]  /*7d80*/  FFMA.FTZ R89, R89, UR4, -R9.reuse ;  /* 0x0000000459597c23 */ /* 0x100fe20008010809 */
[C---:B------:R-:W-:Y:S01]  /*7d90*/  ISETP.GT.AND P3, PT, R13.reuse, 0x50, PT ;  /* 0x000000500d00780c */ /* 0x040fe20003f64270 */
        /* <DEDUP_REMOVED lines=19> */
[----:B------:R-:W-:Y:S01]  /*7ed0*/  FSEL R103, R103, -INF , P3 ;  /* 0xff80000067677808 */ /* 0x000fe20001800000 */
[----:B0-----:R-:W-:Y:S01]  /*7ee0*/  FFMA.FTZ R136, R105, UR4, -R9 ;  /* 0x0000000469887c23 */ /* 0x001fe20008010809 */
[----:B------:R-:W-:-:S02]  /*7ef0*/  FMNMX.FTZ R128, R116, R129, !PT ;  /* 0x0000008174807209 */ /* 0x000fc40007810000 */
[----:B------:R-:W-:Y:S01]  /*7f00*/  FSEL R129, R99, -INF , P4 ;  /* 0xff80000063817808 */ /* 0x000fe20002000000 */
[----:B------:R-:W-:Y:S01]  /*7f10*/  FFMA.FTZ R99, R104, UR4, -R9 ;  /* 0x0000000468637c23 */ /* 0x000fe20008010809 */
[----:B------:R-:W-:Y:S01]  /*7f20*/  FMNMX.FTZ R132, R117, R128, !PT ;  /* 0x0000008075847209 */ /* 0x000fe20007810000 */
[----:B------:R-:W-:Y:S01]  /*7f30*/  MUFU.EX2 R8, R141 ;  /* 0x0000008d00087308 */ /* 0x000fe20000000800 */
[----:B------:R-:W-:Y:S02]  /*7f40*/  FSEL R128, R102, -INF , P5 ;  /* 0xff80000066807808 */ /* 0x000fe40002800000 */
[----:B------:R-:W-:Y:S02]  /*7f50*/  FMNMX.FTZ R133, R129, R132, !PT ;  /* 0x0000008481857209 */ /* 0x000fe40007810000 */
[C---:B------:R-:W-:Y:S02]  /*7f60*/  ISETP.GT.AND P3, PT, R13.reuse, 0x60, PT ;  /* 0x000000600d00780c */ /* 0x040fe40003f64270 */
[----:B------:R-:W-:Y:S01]  /*7f70*/  FMNMX.FTZ R104, R128, R133, !PT ;  /* 0x0000008580687209 */ /* 0x000fe20007810000 */
[----:B------:R-:W-:Y:S01]  /*7f80*/  MUFU.EX2 R14, R14 ;  /* 0x0000000e000e7308 */ /* 0x000fe20000000800 */
[----:B------:R-:W-:-:S02]  /*7f90*/  ISETP.GT.AND P4, PT, R13, 0x61, PT ;  /* 0x000000610d00780c */ /* 0x000fc40003f84270 */
[----:B------:R-:W-:Y:S02]  /*7fa0*/  FSEL R102, R90, -INF , P3 ;  /* 0xff8000005a667808 */ /* 0x000fe40001800000 */
[----:B------:R-:W-:Y:S02]  /*7fb0*/  FMNMX.FTZ R105, R103, R104, !PT ;  /* 0x0000006867697209 */ /* 0x000fe40007810000 */
[----:B------:R-:W-:Y:S01]  /*7fc0*/  ISETP.GT.AND P5, PT, R13, 0x68, PT ;  /* 0x000000680d00780c */ /* 0x000fe20003fa4270 */
[----:B------:R-:W-:Y:S01]  /*7fd0*/  MUFU.EX2 R90, R136 ;  /* 0x00000088005a7308 */ /* 0x000fe20000000800 */
[----:B------:R-:W-:Y:S02]  /*7fe0*/  FSEL R91, R91, -INF , P4 ;  /* 0xff8000005b5b7808 */ /* 0x000fe40002000000 */
[----:B------:R-:W-:Y:S02]  /*7ff0*/  FMNMX.FTZ R132, R102, R105, !PT ;  /* 0x0000006966847209 */ /* 0x000fe40007810000 */
[----:B------:R-:W-:-:S02]  /*8000*/  ISETP.GT.AND P3, PT, R13, 0x69, PT ;  /* 0x000000690d00780c */ /* 0x000fc40003f64270 */
[----:B------:R-:W-:Y:S01]  /*8010*/  FSEL R94, R94, -INF , P5 ;  /* 0xff8000005e5e7808 */ /* 0x000fe20002800000 */
[----:B------:R-:W-:Y:S01]  /*8020*/  MUFU.EX2 R15, R15 ;  /* 0x0000000f000f7308 */ /* 0x000fe20000000800 */
[----:B------:R-:W-:Y:S01]  /*8030*/  FMNMX.FTZ R105, R91, R132, !PT ;  /* 0x000000845b697209 */ /* 0x000fe20007810000 */
[----:B------:R-:W-:Y:S01]  /*8040*/  FFMA.FTZ R132, R109, UR4, -R9 ;  /* 0x000000046d847c23 */ /* 0x000fe20008010809 */
[----:B------:R-:W-:Y:S01]  /*8050*/  FSEL R104, R95, -INF , P3 ;  /* 0xff8000005f687808 */ /* 0x000fe20001800000 */
[----:B------:R-:W-:Y:S02]  /*8060*/  WARPGROUP.DEPBAR.LE gsb0, 0x0 ;  /* 0x00008000000079c5 */ /* 0x000fe40000010000 */
[----:B------:R-:W-:Y:S01]  /*8070*/  WARPGROUP.ARRIVE ;  /* 0x00000000000079c5 */ /* 0x000fe20000000000 */
[----:B------:R-:W-:Y:S01]  /*8080*/  ISETP.GT.AND P3, PT, R13, 0x70, PT ;  /* 0x000000700d00780c */ /* 0x000fe20003f64270 */
[----:B------:R-:W-:Y:S01]  /*8090*/  MUFU.EX2 R95, R137 ;  /* 0x00000089005f7308 */ /* 0x000fe20000000800 */
[----:B------:R-:W-:-:S02]  /*80a0*/  FMNMX.FTZ R133, R94, R105, !PT ;  /* 0x000000695e857209 */ /* 0x000fc40007810000 */
[C---:B------:R-:W-:Y:S01]  /*80b0*/  ISETP.GT.AND P4, PT, R13.reuse, 0x71, PT ;  /* 0x000000710d00780c */ /* 0x040fe20003f84270 */
[----:B------:R-:W-:Y:S01]  /*80c0*/  HGMMA.64x96x16.F32.BF16 R24, gdesc[UR32].tnspB, R24, gsb0 ;  /* 0x41600000201879f0 */ /* 0x000fe20008001818 */
[----:B------:R-:W-:Y:S01]  /*80d0*/  UIADD3 UR32, UR10, 0x780, URZ ;  /* 0x000007800a207890 */ /* 0x000fe2000fffe03f */
[----:B------:R-:W-:Y:S01]  /*80e0*/  FSEL R105, R82, -INF , P3 ;  /* 0xff80000052697808 */ /* 0x000fe20001800000 */
[----:B------:R-:W-:Y:S01]  /*80f0*/  UIADD3 UR34, UR11, 0x140, URZ ;  /* 0x000001400b227890 */ /* 0x000fe2000fffe03f */
[----:B------:R-:W-:Y:S01]  /*8100*/  FMNMX.FTZ R108, R104, R133, !PT ;  /* 0x00000085686c7209 */ /* 0x000fe20007810000 */
[----:B------:R-:W-:Y:S01]  /*8110*/  UMOV UR33, 0xc0000010 ;  /* 0xc000001000217882 */ /* 0x000fe20000000000 */
[----:B------:R-:W-:Y:S01]  /*8120*/  UMOV UR35, 0x80000020 ;  /* 0x8000002000237882 */ /* 0x000fe20000000000 */
[----:B------:R-:W-:Y:S01]  /*8130*/  ISETP.GT.AND P5, PT, R13, 0x78, PT ;  /* 0x000000780d00780c */ /* 0x000fe20003fa4270 */
[----:B------:R-:W-:Y:S01]  /*8140*/  FFMA.FTZ R133, R96, UR4, -R9 ;  /* 0x0000000460857c23 */ /* 0x000fe20008010809 */
[----:B------:R-:W-:Y:S01]  /*8150*/  FSEL R83, R83, -INF , P4 ;  /* 0xff80000053537808 */ /* 0x000fe20002000000 */
[----:B------:R0:W-:Y:S01]  /*8160*/  MUFU.EX2 R82, R132 ;  /* 0x0000008400527308 */ /* 0x0001e20000000800 */
[----:B------:R-:W-:-:S02]  /*8170*/  FMNMX.FTZ R108, R105, R108, !PT ;  /* 0x0000006c696c7209 */ /* 0x000fc40007810000 */
[----:B------:R-:W-:Y:S02]  /*8180*/  ISETP.GT.AND P3, PT, R13, 0x79, PT ;  /* 0x000000790d00780c */ /* 0x000fe40003f64270 */
[----:B------:R-:W-:Y:S02]  /*8190*/  FSEL R86, R86, -INF , P5 ;  /* 0xff80000056567808 */ /* 0x000fe40002800000 */
[----:B------:R-:W-:Y:S01]  /*81a0*/  FMNMX.FTZ R109, R83, R108, !PT ;  /* 0x0000006c536d7209 */ /* 0x000fe20007810000 */
[----:B------:R-:W-:Y:S01]  /*81b0*/  FFMA.FTZ R108, R97, UR4, -R9 ;  /* 0x00000004616c7c23 */ /* 0x000fe20008010809 */
[----:B------:R-:W-:Y:S01]  /*81c0*/  FSEL R96, R87, -INF , P3 ;  /* 0xff80000057607808 */ /* 0x000fe20001800000 */
[----:B------:R-:W-:Y:S01]  /*81d0*/  MUFU.EX2 R21, R21 ;  /* 0x0000001500157308 */ /* 0x000fe20000000800 */
[----:B------:R-:W-:Y:S02]  /*81e0*/  ISETP.GT.AND P3, PT, R13, 0x80, PT ;  /* 0x000000800d00780c */ /* 0x000fe40003f64270 */
[----:B------:R-:W-:-:S02]  /*81f0*/  FMNMX.FTZ R109, R86, R109, !PT ;  /* 0x0000006d566d7209 */ /* 0x000fc40007810000 */
[----:B------:R-:W-:Y:S02]  /*8200*/  FSEL R97, R74, -INF , P3 ;  /* 0xff8000004a617808 */ /* 0x000fe40001800000 */
[C---:B------:R-:W-:Y:S01]  /*8210*/  ISETP.GT.AND P4, PT, R13.reuse, 0x81, PT ;  /* 0x000000810d00780c */ /* 0x040fe20003f84270 */
[----:B------:R1:W-:Y:S01]  /*8220*/  MUFU.EX2 R87, R133 ;  /* 0x0000008500577308 */ /* 0x0003e20000000800 */
[----:B------:R-:W-:Y:S02]  /*8230*/  FMNMX.FTZ R74, R96, R109, !PT ;  /* 0x0000006d604a7209 */ /* 0x000fe40007810000 */
[----:B------:R-:W-:Y:S02]  /*8240*/  ISETP.GT.AND P5, PT, R13, 0x88, PT ;  /* 0x000000880d00780c */ /* 0x000fe40003fa4270 */
[----:B------:R-:W-:Y:S02]  /*8250*/  FSEL R109, R75, -INF , P4 ;  /* 0xff8000004b6d7808 */ /* 0x000fe40002000000 */
[----:B------:R-:W-:Y:S01]  /*8260*/  FMNMX.FTZ R74, R97, R74, !PT ;  /* 0x0000004a614a7209 */ /* 0x000fe20007810000 */
[----:B------:R-:W-:Y:S01]  /*8270*/  MUFU.EX2 R120, R120 ;  /* 0x0000007800787308 */ /* 0x000fe20000000800 */
[----:B------:R-:W-:-:S02]  /*8280*/  ISETP.GT.AND P3, PT, R13, 0x89, PT ;  /* 0x000000890d00780c */ /* 0x000fc40003f64270 */
[----:B0-----:R-:W-:Y:S02]  /*8290*/  FSEL R132, R78, -INF , P5 ;  /* 0xff8000004e847808 */ /* 0x001fe40002800000 */
[----:B------:R-:W-:Y:S02]  /*82a0*/  FMNMX.FTZ R13, R109, R74, !PT ;  /* 0x0000004a6d0d7209 */ /* 0x000fe40007810000 */
[----:B-1----:R-:W-:Y:S01]  /*82b0*/  FSEL R133, R79, -INF , P3 ;  /* 0xff8000004f857808 */ /* 0x002fe20001800000 */
[----:B------:R0:W-:Y:S01]  /*82c0*/  MUFU.EX2 R78, R100 ;  /* 0x00000064004e7308 */ /* 0x0001e20000000800 */
[----:B------:R-:W-:Y:S01]  /*82d0*/  FMNMX.FTZ R74, R132, R13, !PT ;  /* 0x0000000d844a7209 */ /* 0x000fe20007810000 */
[--C-:B------:R-:W-:Y:S01]  /*82e0*/  FFMA.FTZ R79, R101, UR4, -R9.reuse ;  /* 0x00000004654f7c23 */ /* 0x100fe20008010809 */
[----:B------:R-:W-:Y:S02]  /*82f0*/  FFMA.FTZ R101, R73, UR4, -R9 ;  /* 0x0000000449657c23 */ /* 0x000fe40008010809 */
[----:B------:R-:W-:-:S03]  /*8300*/  FMNMX.FTZ R13, R133, R74, !PT ;  /* 0x0000004a850d7209 */ /* 0x000fc60007810000 */
[----:B------:R-:W-:Y:S01]  /*8310*/  MUFU.EX2 R121, R121 ;  /* 0x0000007900797308 */ /* 0x000fe20000000800 */
[----:B0-----:R-:W-:Y:S01]  /*8320*/  FFMA.FTZ R100, R72, UR4, -R9 ;  /* 0x0000000448647c23 */ /* 0x001fe20008010809 */
[----:B------:R-:W0:Y:S01]  /*8330*/  SHFL.BFLY PT, R74, R13, 0x2, 0x1f ;  /* 0x0c401f000d4a7f89 */ /* 0x000e2200000e0000 */
[----:B------:R-:W-:-:S05]  /*8340*/  FSEL R72, R0, RZ, P2 ;  /* 0x000000ff00487208 */ /* 0x000fca0001000000 */
[----:B------:R-:W-:Y:S01]  /*8350*/  FADD.FTZ R72, -R72, R7 ;  /* 0x0000000748487221 */ /* 0x000fe20000010100 */
[----:B------:R-:W-:Y:S03]  /*8360*/  MUFU.EX2 R124, R124 ;  /* 0x0000007c007c7308 */ /* 0x000fe60000000800 */
[----:B------:R-:W-:-:S05]  /*8370*/  FMUL.FTZ R72, R72, UR4 ;  /* 0x0000000448487c20 */ /* 0x000fca0008410000 */
[----:B------:R-:W-:Y:S08]  /*8380*/  MUFU.EX2 R112, R112 ;  /* 0x0000007000707308 */ /* 0x000ff00000000800 */
[----:B------:R-:W-:Y:S01]  /*8390*/  MUFU.EX2 R99, R99 ;  /* 0x0000006300637308 */ /* 0x000fe20000000800 */
[----:B0-----:R-:W-:-:S05]  /*83a0*/  FMNMX.FTZ R74, R13, R74, !PT ;  /* 0x0000004a0d4a7209 */ /* 0x001fca0007810000 */
[----:B------:R-:W0:Y:S02]  /*83b0*/  SHFL.BFLY PT, R13, R74, 0x1, 0x1f ;  /* 0x0c201f004a0d7f89 */ /* 0x000e2400000e0000 */
[----:B------:R-:W-:Y:S08]  /*83c0*/  MUFU.EX2 R108, R108 ;  /* 0x0000006c006c7308 */ /* 0x000ff00000000800 */
[----:B------:R-:W-:Y:S08]  /*83d0*/  MUFU.EX2 R79, R79 ;  /* 0x0000004f004f7308 */ /* 0x000ff00000000800 */
[----:B------:R-:W-:Y:S01]  /*83e0*/  MUFU.EX2 R88, R88 ;  /* 0x0000005800587308 */ /* 0x000fe20000000800 */
[----:B------:R-:W-:-:S02]  /*83f0*/  WARPGROUP.DEPBAR.LE gsb0, 0x0 ;  /* 0x00008000000079c5 */ /* 0x000fc40000010000 */
[----:B------:R-:W-:Y:S01]  /*8400*/  WARPGROUP.ARRIVE ;  /* 0x00000000000079c5 */ /* 0x000fe20000000000 */
[----:B0-----:R-:W-:Y:S01]  /*8410*/  FMNMX.FTZ R13, R74, R13, !PT ;  /* 0x0000000d4a0d7209 */ /* 0x001fe20007810000 */
[----:B------:R-:W-:-:S03]  /*8420*/  FFMA.FTZ R74, R77, UR4, -R9 ;  /* 0x000000044d4a7c23 */ /* 0x000fc60008010809 */
[----:B------:R-:W-:Y:S01]  /*8430*/  MUFU.EX2 R89, R89 ;  /* 0x0000005900597308 */ /* 0x000fe20000000800 */
[----:B------:R-:W-:Y:S01]  /*8440*/  HGMMA.64x96x16.F32.BF16 R24, gdesc[UR32].tnspB, R24, gsb0 ;  /* 0x41600000201879f0 */ /* 0x000fe20008001818 */
[----:B------:R-:W-:Y:S01]  /*8450*/  UIADD3 UR32, UR10, 0x900, URZ ;  /* 0x000009000a207890 */ /* 0x000fe2000fffe03f */
[C---:B------:R-:W-:Y:S01]  /*8460*/  FMUL.FTZ R136, R13.reuse, UR4 ;  /* 0x000000040d887c20 */ /* 0x040fe20008410000 */
[----:B------:R-:W-:Y:S01]  /*8470*/  UIADD3 UR34, UR11, 0x180, URZ ;  /* 0x000001800b227890 */ /* 0x000fe2000fffe03f */
[----:B------:R-:W-:Y:S01]  /*8480*/  FSETP.NEU.FTZ.AND P2, PT, R13, -INF , PT ;  /* 0xff8000000d00780b */ /* 0x000fe20003f5d000 */
[----:B------:R-:W-:Y:S01]  /*8490*/  UMOV UR33, 0xc0000010 ;  /* 0xc000001000217882 */ /* 0x000fe20000000000 */
[----:B------:R-:W-:Y:S01]  /*84a0*/  UMOV UR35, 0x80000020 ;  /* 0x8000002000237882 */ /* 0x000fe20000000000 */
[----:B------:R0:W1:Y:S01]  /*84b0*/  MUFU.EX2 R77, R72 ;  /* 0x00000048004d7308 */ /* 0x0000620000000800 */
[----:B------:R-:W-:-:S05]  /*84c0*/  FSEL R136, R136, RZ, P2 ;  /* 0x000000ff88887208 */ /* 0x000fca0001000000 */
[--C-:B------:R-:W-:Y:S01]  /*84d0*/  FFMA.FTZ R137, R143, UR4, -R136.reuse ;  /* 0x000000048f897c23 */ /* 0x100fe20008010888 */
[--C-:B------:R-:W-:Y:S01]  /*84e0*/  FFMA.FTZ R75, R142, UR4, -R136.reuse ;  /* 0x000000048e4b7c23 */ /* 0x100fe20008010888 */
[----:B------:R-:W2:Y:S01]  /*84f0*/  S2R R143, SR_TID.X ;  /* 0x00000000008f7919 */ /* 0x000ea20000002100 */
[----:B0-----:R-:W-:Y:S01]  /*8500*/  FSEL R72, R13, RZ, P2 ;  /* 0x000000ff0d487208 */ /* 0x001fe20001000000 */
[----:B------:R0:W-:Y:S01]  /*8510*/  MUFU.EX2 R7, R74 ;  /* 0x0000004a00077308 */ /* 0x0001e20000000800 */
[--C-:B------:R-:W-:Y:S01]  /*8520*/  FFMA.FTZ R73, R138, UR4, -R136.reuse ;  /* 0x000000048a497c23 */ /* 0x100fe20008010888 */
[--C-:B------:R-:W-:Y:S01]  /*8530*/  FFMA.FTZ R9, R139, UR4, -R136.reuse ;  /* 0x000000048b097c23 */ /* 0x100fe20008010888 */
[--C-:B------:R-:W-:Y:S01]  /*8540*/  FFMA.FTZ R140, R135, UR4, -R136.reuse ;  /* 0x00000004878c7c23 */ /* 0x100fe20008010888 */
[--C-:B------:R-:W-:Y:S01]  /*8550*/  FFMA.FTZ R135, R118, UR4, -R136.reuse ;  /* 0x0000000476877c23 */ /* 0x100fe20008010888 */
[----:B------:R-:W-:Y:S01]  /*8560*/  FFMA.FTZ R118, R113, UR4, -R136 ;  /* 0x0000000471767c23 */ /* 0x000fe20008010888 */
[----:B------:R-:W-:-:S02]  /*8570*/  IMAD.U32 R113, RZ, RZ, UR36 ;  /* 0x00000024ff717e24 */ /* 0x000fc4000f8e00ff */
[--C-:B------:R-:W-:Y:S01]  /*8580*/  FFMA.FTZ R139, R131, UR4, -R136.reuse ;  /* 0x00000004838b7c23 */ /* 0x100fe20008010888 */
[----:B------:R-:W-:Y:S01]  /*8590*/  MUFU.EX2 R73, R73 ;  /* 0x0000004900497308 */ /* 0x000fe20000000800 */
[----:B0-----:R-:W-:Y:S01]  /*85a0*/  FADD.FTZ R74, -R72, R5 ;  /* 0x00000005484a7221 */ /* 0x001fe20000010100 */
[--C-:B------:R-:W-:Y:S01]  /*85b0*/  FFMA.FTZ R131, R114, UR4, -R136.reuse ;  /* 0x0000000472837c23 */ /* 0x100fe20008010888 */
[----:B------:R-:W-:Y:S01]  /*85c0*/  @!P1 LEA R113, R113, UR37, 0x3 ;  /* 0x0000002571719c11 */ /* 0x000fe2000f8e18ff */
[----:B------:R-:W-:Y:S01]  /*85d0*/  FFMA.FTZ R138, R130, UR4, -R136 ;  /* 0x00000004828a7c23 */ /* 0x000fe20008010888 */
[----:B-1----:R-:W-:Y:S01]  /*85e0*/  FFMA.FTZ R114, R77, R4, R10 ;  /* 0x000000044d727223 */ /* 0x002fe2000001000a */
[--C-:B------:R-:W-:Y:S01]  /*85f0*/  FFMA.FTZ R134, R134, UR4, -R136.reuse ;  /* 0x0000000486867c23 */ /* 0x100fe20008010888 */
[--C-:B------:R-:W-:Y:S01]  /*8600*/  FFMA.FTZ R141, R119, UR4, -R136.reuse ;  /* 0x00000004778d7c23 */ /* 0x100fe20008010888 */
        /* <DEDUP_REMOVED lines=9> */
[----:B------:R-:W-:Y:S01]  /*86a0*/  FFMA.FTZ R107, R107, UR4, -R136 ;  /* 0x000000046b6b7c23 */ /* 0x000fe20008010888 */
[----:B------:R-:W-:-:S02]  /*86b0*/  IMAD.U32 R122, RZ, RZ, UR6 ;  /* 0x00000006ff7a7e24 */ /* 0x000fc4000f8e00ff */
[--C-:B------:R-:W-:Y:S01]  /*86c0*/  FFMA.FTZ R104, R104, UR4, -R136.reuse ;  /* 0x0000000468687c23 */ /* 0x100fe20008010888 */
[--C-:B------:R-:W-:Y:S01]  /*86d0*/  FFMA.FTZ R105, R105, UR4, -R136.reuse ;  /* 0x0000000469697c23 */ /* 0x100fe20008010888 */
[--C-:B------:R-:W-:Y:S01]  /*86e0*/  FFMA.FTZ R96, R96, UR4, -R136.reuse ;  /* 0x0000000460607c23 */ /* 0x100fe20008010888 */
[----:B--2---:R-:W-:Y:S01]  /*86f0*/  SHF.R.U32.HI R142, RZ, 0x7, R143 ;  /* 0x00000007ff8e7819 */ /* 0x004fe2000001168f */
[--C-:B------:R-:W-:Y:S01]  /*8700*/  FFMA.FTZ R132, R132, UR4, -R136.reuse ;  /* 0x0000000484847c23 */ /* 0x100fe20008010888 */
[----:B------:R-:W-:Y:S01]  /*8710*/  ISETP.GE.U32.AND P2, PT, R143, 0x180, PT ;  /* 0x000001808f00780c */ /* 0x000fe20003f46070 */
[----:B------:R-:W-:Y:S01]  /*8720*/  MUFU.EX2 R137, R137 ;  /* 0x0000008900897308 */ /* 0x000fe20000000800 */
[----:B------:R-:W-:Y:S01]  /*8730*/  @!P1 LEA R116, R122, UR37, 0x3 ;  /* 0x000000257a749c11 */ /* 0x000fe2000f8e18ff */
[----:B------:R-:W-:Y:S02]  /*8740*/  VIADD R5, R142, 0x9 ;  /* 0x000000098e057836 */ /* 0x000fe40000000000 */
[--C-:B------:R-:W-:Y:S01]  /*8750*/  FFMA.FTZ R133, R133, UR4, -R136.reuse ;  /* 0x0000000485857c23 */ /* 0x100fe20008010888 */
[----:B------:R-:W-:Y:S01]  /*8760*/  FFMA.FTZ R97, R97, UR4, -R136 ;  /* 0x0000000461617c23 */ /* 0x000fe20008010888 */
[----:B------:R-:W-:Y:S01]  /*8770*/  F2FP.BF16.F32.PACK_AB R122, R115, R124 ;  /* 0x0000007c737a723e */ /* 0x000fe200000010ff */
[----:B------:R-:W-:Y:S01]  /*8780*/  UMOV UR6, UR36 ;  /* 0x0000002400067c82 */ /* 0x000fe20008000000 */
[----:B------:R-:W-:Y:S01]  /*8790*/  SEL R72, R5, 0x9, !P2 ;  /* 0x0000000905487807 */ /* 0x000fe20005000000 */
[----:B------:R-:W-:Y:S01]  /*87a0*/  FMUL.FTZ R5, R74, UR4 ;  /* 0x000000044a057c20 */ /* 0x000fe20008410000 */
[----:B------:R-:W-:-:S02]  /*87b0*/  @!P1 VIADD R74, R113, 0x31c40 ;  /* 0x00031c40714a9836 */ /* 0x000fc40000000000 */
[----:B------:R-:W-:Y:S01]  /*87c0*/  FADD.FTZ R113, R11, R114 ;  /* 0x000000720b717221 */ /* 0x000fe20000010000 */
[----:B------:R-:W-:Y:S01]  /*87d0*/  MUFU.EX2 R138, R138 ;  /* 0x0000008a008a7308 */ /* 0x000fe20000000800 */
[----:B------:R-:W-:Y:S02]  /*87e0*/  @!P1 VIADD R114, R116, 0x31c60 ;  /* 0x00031c6074729836 */ /* 0x000fe40000000000 */
[----:B------:R-:W-:Y:S01]  /*87f0*/  FFMA.FTZ R116, R117, UR4, -R136 ;  /* 0x0000000475747c23 */ /* 0x000fe20008010888 */
[----:B------:R-:W-:Y:S01]  /*8800*/  @!P1 PRMT R74, RZ, 0x654, R74 ;  /* 0x00000654ff4a9816 */ /* 0x000fe2000000004a */
[----:B------:R-:W-:Y:S01]  /*8810*/  FADD.FTZ R113, R12, R113 ;  /* 0x000000710c717221 */ /* 0x000fe20000010000 */
[----:B------:R-:W-:Y:S02]  /*8820*/  PLOP3.LUT P2, PT, PT, PT, UP0, 0x80, 0x0 ;  /* 0x000000000000781c */ /* 0x000fe40003f4f008 */
[----:B------:R-:W-:Y:S01]  /*8830*/  @!P1 PRMT R114, RZ, 0x654, R114 ;  /* 0x00000654ff729816 */ /* 0x000fe20000000072 */
[----:B------:R-:W0:Y:S01]  /*8840*/  MUFU.EX2 R5, R5 ;  /* 0x0000000500057308 */ /* 0x000e220000000800 */
[----:B------:R-:W-:-:S07]  /*8850*/  FADD.FTZ R113, R8, R113 ;  /* 0x0000007108717221 */ /* 0x000fce0000010000 */
[----:B------:R-:W1:Y:S08]  /*8860*/  MUFU.EX2 R139, R139 ;  /* 0x0000008b008b7308 */ /* 0x000e700000000800 */
[----:B------:R-:W2:Y:S08]  /*8870*/  MUFU.EX2 R134, R134 ;  /* 0x0000008600867308 */ /* 0x000eb00000000800 */
[----:B------:R3:W-:Y:S08]  /*8880*/  MUFU.EX2 R4, R110 ;  /* 0x0000006e00047308 */ /* 0x0007f00000000800 */
[----:B------:R-:W4:Y:S01]  /*8890*/  MUFU.EX2 R140, R140 ;  /* 0x0000008c008c7308 */ /* 0x000f220000000800 */
[----:B------:R-:W-:-:S02]  /*88a0*/  WARPGROUP.DEPBAR.LE gsb0, 0x0 ;  /* 0x00008000000079c5 */ /* 0x000fc40000010000 */
[----:B------:R-:W-:Y:S01]  /*88b0*/  WARPGROUP.ARRIVE ;  /* 0x00000000000079c5 */ /* 0x000fe20000000000 */
[----:B---3--:R-:W-:-:S04]  /*88c0*/  FADD.FTZ R110, R14, R113 ;  /* 0x000000710e6e7221 */ /* 0x008fc80000010000 */
[----:B------:R-:W-:Y:S01]  /*88d0*/  FADD.FTZ R113, R15, R110 ;  /* 0x0000006e0f717221 */ /* 0x000fe20000010000 */
[----:B------:R-:W-:Y:S01]  /*88e0*/  HGMMA.64x96x16.F32.BF16 R24, gdesc[UR32].tnspB, R24, gsb0 ;  /* 0x41600000201879f0 */ /* 0x000fe20008001818 */
[----:B------:R-:W-:Y:S01]  /*88f0*/  UIADD3 UR32, UR10, 0xa80, URZ ;  /* 0x00000a800a207890 */ /* 0x000fe2000fffe03f */
[----:B------:R-:W3:Y:S01]  /*8900*/  MUFU.EX2 R130, R130 ;  /* 0x0000008200827308 */ /* 0x000ee20000000800 */
[----:B------:R-:W-:Y:S01]  /*8910*/  UIADD3 UR34, UR11, 0x1c0, URZ ;  /* 0x000001c00b227890 */ /* 0x000fe2000fffe03f */
[----:B------:R-:W-:Y:S01]  /*8920*/  UMOV UR33, 0xc0000010 ;  /* 0xc000001000217882 */ /* 0x000fe20000000000 */
[----:B------:R-:W-:-:S05]  /*8930*/  UMOV UR35, 0x80000020 ;  /* 0x8000002000237882 */ /* 0x000fca0000000000 */
[----:B------:R-:W5:Y:S08]  /*8940*/  MUFU.EX2 R123, R123 ;  /* 0x0000007b007b7308 */ /* 0x000f700000000800 */
[----:B------:R-:W5:Y:S08]  /*8950*/  MUFU.EX2 R126, R126 ;  /* 0x0000007e007e7308 */ /* 0x000f700000000800 */
        /* <DEDUP_REMOVED lines=18> */
[----:B------:R-:W-:Y:S01]  /*8a80*/  UMOV UR35, 0x80000020 ;  /* 0x8000002000237882 */ /* 0x000fe20000000000 */
[----:B------:R-:W-:-:S05]  /*8a90*/  UIADD3 UR10, UR7, -0x1, URZ ;  /* 0xffffffff070a7890 */ /* 0x000fca000fffe03f */
[----:B------:R-:W-:Y:S02]  /*8aa0*/  MUFU.EX2 R81, R81 ;  /* 0x0000005100517308 */ /* 0x000fe40000000800 */
[----:B------:R-:W-:-:S06]  /*8ab0*/  UMOV UR7, UR10 ;  /* 0x0000000a00077c82 */ /* 0x000fcc0008000000 */
        /* <DEDUP_REMOVED lines=11> */
[----:B------:R-:W-:Y:S03]  /*8b70*/  HGMMA.64x96x16.F32.BF16 R24, gdesc[UR32].tnspB, R24, gsb0 ;  /* 0x41600000201879f0 */ /* 0x000fe60008001818 */
[----:B------:R-:W-:Y:S02]  /*8b80*/  WARPGROUP.DEPBAR.LE gsb0, 0x0 ;  /* 0x00008000000079c5 */ /* 0x000fe40000010000 */
[----:B------:R1:W-:Y:S06]  /*8b90*/  BAR.ARV R72, 0x100 ;  /* 0x000400480000751d */ /* 0x0003ec0000002000 */
[----:B------:R2:W-:Y:S01]  /*8ba0*/  @!P1 SYNCS.ARRIVE.TRANS64.RED.A1T0 RZ, [R74+URZ], RZ ;  /* 0x000000ff4aff99a7 */ /* 0x0005e2000810043f */
[----:B0-----:R-:W-:Y:S01]  /*8bb0*/  FMUL.FTZ R26, R26, R5 ;  /* 0x000000051a1a7220 */ /* 0x001fe20000410000 */
[----:B-1----:R-:W-:Y:S01]  /*8bc0*/  FFMA.FTZ R72, R5, R3, R73 ;  /* 0x0000000305487223 */ /* 0x002fe20000010049 */
[----:B------:R-:W-:Y:S01]  /*8bd0*/  FFMA.FTZ R3, R129, UR4, -R136 ;  /* 0x0000000481037c23 */ /* 0x000fe20008010888 */
[----:B------:R-:W-:Y:S01]  /*8be0*/  F2FP.BF16.F32.PACK_AB R73, R9, R73 ;  /* 0x000000490949723e */ /* 0x000fe200000010ff */
[-C--:B------:R-:W-:Y:S01]  /*8bf0*/  FMUL.FTZ R27, R27, R5.reuse ;  /* 0x000000051b1b7220 */ /* 0x080fe20000410000 */
[-C--:B------:R-:W-:Y:S01]  /*8c00*/  FMUL.FTZ R30, R30, R5.reuse ;  /* 0x000000051e1e7220 */ /* 0x080fe20000410000 */
[----:B------:R-:W-:Y:S01]  /*8c10*/  FMUL.FTZ R31, R31, R5 ;  /* 0x000000051f1f7220 */ /* 0x000fe20000410000 */
[----:B--2---:R-:W-:Y:S01]  /*8c20*/  FADD.FTZ R74, R9, R72 ;  /* 0x00000048094a7221 */ /* 0x004fe20000010000 */
[----:B------:R-:W-:Y:S01]  /*8c30*/  F2FP.BF16.F32.PACK_AB R72, R11, R10 ;  /* 0x0000000a0b48723e */ /* 0x000fe200000010ff */
[----:B------:R0:W-:Y:S01]  /*8c40*/  @!P1 SYNCS.ARRIVE.TRANS64.RED.A1T0 RZ, [R114+URZ], RZ ;  /* 0x000000ff72ff99a7 */ /* 0x0001e2000810043f */
[----:B------:R-:W-:Y:S01]  /*8c50*/  F2FP.BF16.F32.PACK_AB R9, R139, R138 ;  /* 0x0000008a8b09723e */ /* 0x000fe200000010ff */
[----:B------:R-:W-:Y:S01]  /*8c60*/  FADD.FTZ R10, R75, R74 ;  /* 0x0000004a4b0a7221 */ /* 0x000fe20000010000 */
[----:B------:R-:W-:Y:S01]  /*8c70*/  F2FP.BF16.F32.PACK_AB R74, R8, R12 ;  /* 0x0000000c084a723e */ /* 0x000fe200000010ff */
[----:B------:R-:W-:Y:S01]  /*8c80*/  FFMA.FTZ R12, R128, UR4, -R136 ;  /* 0x00000004800c7c23 */ /* 0x000fe20008010888 */
[----:B------:R-:W-:Y:S01]  /*8c90*/  F2FP.BF16.F32.PACK_AB R8, R15, R14 ;  /* 0x0000000e0f08723e */ /* 0x000fe200000010ff */
[----:B------:R-:W-:Y:S01]  /*8ca0*/  FADD.FTZ R11, R137, R10 ;  /* 0x0000000a890b7221 */ /* 0x000fe20000010000 */
[----:B------:R-:W-:Y:S01]  /*8cb0*/  FADD.FTZ R10, R20, R113 ;  /* 0x00000071140a7221 */ /* 0x000fe20000010000 */
[--C-:B------:R-:W-:Y:S01]  /*8cc0*/  FFMA.FTZ R15, R102, UR4, -R136.reuse ;  /* 0x00000004660f7c23 */ /* 0x100fe20008010888 */
[----:B------:R-:W-:Y:S01]  /*8cd0*/  FFMA.FTZ R14, R103, UR4, -R136 ;  /* 0x00000004670e7c23 */ /* 0x000fe20008010888 */
[----:B------:R-:W-:Y:S01]  /*8ce0*/  FADD.FTZ R110, R138, R11 ;  /* 0x0000000b8a6e7221 */ /* 0x000fe20000010000 */
[C---:B------:R-:W-:Y:S01]  /*8cf0*/  FADD.FTZ R113, R21.reuse, R10 ;  /* 0x0000000a15717221 */ /* 0x040fe20000010000 */
[----:B------:R-:W-:Y:S01]  /*8d00*/  F2FP.BF16.F32.PACK_AB R10, R21, R20 ;  /* 0x00000014150a723e */ /* 0x000fe200000010ff */
[----:B------:R-:W-:Y:S01]  /*8d10*/  FFMA.FTZ R20, R91, UR4, -R136 ;  /* 0x000000045b147c23 */ /* 0x000fe20008010888 */
[----:B------:R-:W-:Y:S01]  /*8d20*/  FADD.FTZ R11, R139, R110 ;  /* 0x0000006e8b0b7221 */ /* 0x000fe20000010000 */
[----:B------:R-:W-:Y:S01]  /*8d30*/  FADD.FTZ R102, R120, R113 ;  /* 0x0000007178667221 */ /* 0x000fe20000010000 */
[----:B------:R-:W-:Y:S01]  /*8d40*/  FFMA.FTZ R91, R94, UR4, -R136 ;  /* 0x000000045e5b7c23 */ /* 0x000fe20008010888 */
[----:B------:R-:W-:Y:S01]  /*8d50*/  F2FP.BF16.F32.PACK_AB R75, R137, R75 ;  /* 0x0000004b894b723e */ /* 0x000fe200000010ff */
[----:B------:R-:W-:Y:S01]  /*8d60*/  FADD.FTZ R11, R134, R11 ;  /* 0x0000000b860b7221 */ /* 0x000fe20000010000 */
[----:B------:R-:W-:Y:S01]  /*8d70*/  FADD.FTZ R103, R121, R102 ;  /* 0x0000006679677221 */ /* 0x000fe20000010000 */
[----:B------:R-:W1:Y:S01]  /*8d80*/  MUFU.EX2 R3, R3 ;  /* 0x0000000300037308 */ /* 0x000e620000000800 */
[----:B0-----:R-:W-:Y:S01]  /*8d90*/  F2FP.BF16.F32.PACK_AB R114, R98, R111 ;  /* 0x0000006f6272723e */ /* 0x001fe200000010ff */
[----:B----4-:R-:W-:Y:S01]  /*8da0*/  FADD.FTZ R21, R140, R11 ;  /* 0x0000000b8c157221 */ /* 0x010fe20000010000 */
[----:B------:R-:W-:Y:S01]  /*8db0*/  FADD.FTZ R102, R124, R103 ;  /* 0x000000677c667221 */ /* 0x000fe20000010000 */
[----:B------:R-:W-:Y:S01]  /*8dc0*/  F2FP.BF16.F32.PACK_AB R11, R140, R134 ;  /* 0x000000868c0b723e */ /* 0x000fe200000010ff */
[----:B------:R0:W-:Y:S01]  /*8dd0*/  STSM.16.M88.4 [R2+0x24300], R72 ;  /* 0x0243004802007844 */ /* 0x0001e20000000200 */
[----:B---3--:R-:W-:Y:S01]  /*8de0*/  FADD.FTZ R94, R130, R21 ;  /* 0x00000015825e7221 */ /* 0x008fe20000010000 */
[----:B------:R-:W-:Y:S01]  /*8df0*/  FADD.FTZ R103, R115, R102 ;  /* 0x0000006673677221 */ /* 0x000fe20000010000 */
[----:B------:R-:W-:Y:S01]  /*8e00*/  MUFU.EX2 R12, R12 ;  /* 0x0000000c000c7308 */ /* 0x000fe20000000800 */
[----:B------:R2:W-:Y:S01]  /*8e10*/  STSM.16.M88.4 [R2+0x25b00], R8 ;  /* 0x025b000802007844 */ /* 0x0005e20000000200 */
[----:B-----5:R-:W-:Y:S01]  /*8e20*/  FADD.FTZ R21, R123, R94 ;  /* 0x0000005e7b157221 */ /* 0x020fe20000010000 */
[----:B------:R-:W-:Y:S01]  /*8e30*/  FADD.FTZ R103, R112, R103 ;  /* 0x0000006770677221 */ /* 0x000fe20000010000 */
[--C-:B------:R-:W-:Y:S01]  /*8e40*/  FFMA.FTZ R94, R83, UR4, -R136.reuse ;  /* 0x00000004535e7c23 */ /* 0x100fe20008010888 */
[--C-:B------:R-:W-:Y:S01]  /*8e50*/  FFMA.FTZ R83, R86, UR4, -R136.reuse ;  /* 0x0000000456537c23 */ /* 0x100fe20008010888 */
[----:B------:R-:W-:Y:S01]  /*8e60*/  FADD.FTZ R102, R126, R21 ;  /* 0x000000157e667221 */ /* 0x000fe20000010000 */
[----:B------:R-:W-:Y:S01]  /*8e70*/  FADD.FTZ R86, R106, R103 ;  /* 0x000000676a567221 */ /* 0x000fe20000010000 */
[----:B------:R-:W-:Y:S01]  /*8e80*/  FFMA.FTZ R21, R109, UR4, -R136 ;  /* 0x000000046d157c23 */ /* 0x000fe20008010888 */
        /* <DEDUP_REMOVED lines=8> */
[----:B------:R-:W4:Y:S01]  /*8f10*/  MUFU.EX2 R15, R15 ;  /* 0x0000000f000f7308 */ /* 0x000f220000000800 */
[----:B------:R-:W-:Y:S01]  /*8f20*/  FADD.FTZ R102, R125, R102 ;  /* 0x000000667d667221 */ /* 0x000fe20000010000 */
[----:B------:R-:W-:Y:S01]  /*8f30*/  FADD.FTZ R109, R99, R110 ;  /* 0x0000006e636d7221 */ /* 0x000fe20000010000 */
[----:B------:R-:W-:Y:S01]  /*8f40*/  F2FP.BF16.F32.PACK_AB R123, R127, R126 ;  /* 0x0000007e7f7b723e */ /* 0x000fe200000010ff */
[----:B------:R-:W-:Y:S01]  /*8f50*/  FMUL.FTZ R35, R35, R5 ;  /* 0x0000000523237220 */ /* 0x000fe20000410000 */
[----:B------:R-:W-:Y:S01]  /*8f60*/  FADD.FTZ R102, R135, R102 ;  /* 0x0000006687667221 */ /* 0x000fe20000010000 */
[----:B------:R-:W-:Y:S01]  /*8f70*/  FADD.FTZ R110, R90, R109 ;  /* 0x0000006d5a6e7221 */ /* 0x000fe20000010000 */
[----:B-1----:R-:W-:Y:S01]  /*8f80*/  F2FP.BF16.F32.PACK_AB R109, R3, R116 ;  /* 0x00000074036d723e */ /* 0x002fe200000010ff */
[----:B------:R-:W1:Y:S01]  /*8f90*/  MUFU.EX2 R20, R20 ;  /* 0x0000001400147308 */ /* 0x000e620000000800 */
[----:B------:R-:W-:Y:S01]  /*8fa0*/  FADD.FTZ R103, R141, R102 ;  /* 0x000000668d677221 */ /* 0x000fe20000010000 */
[----:B---3--:R-:W-:Y:S01]  /*8fb0*/  F2FP.BF16.F32.PACK_AB R111, R14, R12 ;  /* 0x0000000c0e6f723e */ /* 0x008fe200000010ff */
[----:B------:R-:W-:Y:S01]  /*8fc0*/  STSM.16.M88.4 [R2+0x27300], R120 ;  /* 0x0273007802007844 */ /* 0x000fe20000000200 */
[----:B------:R-:W-:Y:S01]  /*8fd0*/  F2FP.BF16.F32.PACK_AB R112, R106, R112 ;  /* 0x000000706a70723e */ /* 0x000fe200000010ff */
[----:B------:R-:W-:Y:S01]  /*8fe0*/  FADD.FTZ R102, R118, R103 ;  /* 0x0000006776667221 */ /* 0x000fe20000010000 */
[----:B------:R-:W-:Y:S01]  /*8ff0*/  FADD.FTZ R103, R95, R110 ;  /* 0x0000006e5f677221 */ /* 0x000fe20000010000 */
[----:B------:R-:W-:Y:S01]  /*9000*/  F2FP.BF16.F32.PACK_AB R113, R125, R131 ;  /* 0x000000837d71723e */ /* 0x000fe200000010ff */
[----:B------:R-:W3:Y:S01]  /*9010*/  MUFU.EX2 R91, R91 ;  /* 0x0000005b005b7308 */ /* 0x000ee20000000800 */
[----:B------:R-:W-:Y:S01]  /*9020*/  FADD.FTZ R102, R107, R102 ;  /* 0x000000666b667221 */ /* 0x000fe20000010000 */
[----:B0-----:R-:W-:Y:S01]  /*9030*/  FADD.FTZ R72, R82, R103 ;  /* 0x0000006752487221 */ /* 0x001fe20000010000 */
[----:B------:R-:W-:Y:S01]  /*9040*/  F2FP.BF16.F32.PACK_AB R115, R141, R135 ;  /* 0x000000878d73723e */ /* 0x000fe200000010ff */
[----:B------:R-:W-:Y:S01]  /*9050*/  FMUL.FTZ R38, R38, R5 ;  /* 0x0000000526267220 */ /* 0x000fe20000410000 */
[----:B--2---:R-:W-:Y:S01]  /*9060*/  FADD.FTZ R9, R119, R102 ;  /* 0x0000006677097221 */ /* 0x004fe20000010000 */
[----:B------:R-:W-:Y:S01]  /*9070*/  FADD.FTZ R11, R87, R72 ;  /* 0x00000048570b7221 */ /* 0x000fe20000010000 */
[----:B------:R-:W-:Y:S01]  /*9080*/  F2FP.BF16.F32.PACK_AB R110, R79, R78 ;  /* 0x0000004e4f6e723e */ /* 0x000fe200000010ff */
[----:B------:R-:W0:Y:S01]  /*9090*/  MUFU.EX2 R86, R104 ;  /* 0x0000006800567308 */ /* 0x000e220000000800 */
[----:B------:R-:W-:Y:S01]  /*90a0*/  FADD.FTZ R9, R4, R9 ;  /* 0x0000000904097221 */ /* 0x000fe20000010000 */
[C---:B------:R-:W-:Y:S01]  /*90b0*/  FADD.FTZ R11, R108.reuse, R11 ;  /* 0x0000000b6c0b7221 */ /* 0x040fe20000010000 */
[----:B------:R-:W-:Y:S01]  /*90c0*/  STSM.16.M88.4 [R2+0x28b00], R112 ;  /* 0x028b007002007844 */ /* 0x000fe20000000200 */
[----:B------:R-:W-:Y:S01]  /*90d0*/  F2FP.BF16.F32.PACK_AB R108, R108, R87 ;  /* 0x000000576c6c723e */ /* 0x000fe200000010ff */
[----:B------:R-:W-:Y:S01]  /*90e0*/  FADD.FTZ R8, R116, R9 ;  /* 0x0000000974087221 */ /* 0x000fe20000010000 */
[----:B------:R-:W-:Y:S01]  /*90f0*/  FADD.FTZ R10, R78, R11 ;  /* 0x0000000b4e0a7221 */ /* 0x000fe20000010000 */
[----:B------:R-:W-:Y:S01]  /*9100*/  F2FP.BF16.F32.PACK_AB R102, R7, R76 ;  /* 0x0000004c0766723e */ /* 0x000fe200000010ff */
[----:B------:R-:W2:Y:S01]  /*9110*/  MUFU.EX2 R94, R94 ;  /* 0x0000005e005e7308 */ /* 0x000ea20000000800 */
[----:B------:R-:W-:Y:S01]  /*9120*/  FADD.FTZ R9, R3, R8 ;  /* 0x0000000803097221 */ /* 0x000fe20000010000 */
[----:B------:R-:W-:Y:S01]  /*9130*/  FADD.FTZ R11, R79, R10 ;  /* 0x0000000a4f0b7221 */ /* 0x000fe20000010000 */
[----:B------:R-:W-:Y:S01]  /*9140*/  F2FP.BF16.F32.PACK_AB R8, R90, R99 ;  /* 0x000000635a08723e */ /* 0x000fe200000010ff */
[----:B------:R-:W-:Y:S01]  /*9150*/  FMUL.FTZ R39, R39, R5 ;  /* 0x0000000527277220 */ /* 0x000fe20000410000 */
[----:B------:R-:W-:Y:S01]  /*9160*/  FADD.FTZ R9, R12, R9 ;  /* 0x000000090c097221 */ /* 0x000fe20000010000 */
[----:B------:R-:W-:Y:S01]  /*9170*/  FADD.FTZ R74, R88, R11 ;  /* 0x0000000b584a7221 */ /* 0x000fe20000010000 */
[----:B------:R-:W-:Y:S01]  /*9180*/  F2FP.BF16.F32.PACK_AB R10, R82, R95 ;  /* 0x0000005f520a723e */ /* 0x000fe200000010ff */
[----:B------:R-:W5:Y:S01]  /*9190*/  MUFU.EX2 R83, R83 ;  /* 0x0000005300537308 */ /* 0x000f620000000800 */
[----:B------:R-:W-:Y:S01]  /*91a0*/  FADD.FTZ R72, R14, R9 ;  /* 0x000000090e487221 */ /* 0x000fe20000010000 */
[C---:B------:R-:W-:Y:S01]  /*91b0*/  FADD.FTZ R9, R89.reuse, R74 ;  /* 0x0000004a59097221 */ /* 0x040fe20000010000 */
[----:B------:R-:W-:Y:S01]  /*91c0*/  F2FP.BF16.F32.PACK_AB R88, R89, R88 ;  /* 0x000000585958723e */ /* 0x000fe200000010ff */
[----:B------:R-:W-:Y:S01]  /*91d0*/  FMUL.FTZ R42, R42, R5 ;  /* 0x000000052a2a7220 */ /* 0x000fe20000410000 */
[----:B----4-:R-:W-:Y:S01]  /*91e0*/  FADD.FTZ R11, R15, R72 ;  /* 0x000000480f0b7221 */ /* 0x010fe20000010000 */
[----:B------:R-:W-:Y:S01]  /*91f0*/  FADD.FTZ R74, R92, R9 ;  /* 0x000000095c4a7221 */ /* 0x000fe20000010000 */
[----:B------:R-:W-:Y:S01]  /*9200*/  F2FP.BF16.F32.PACK_AB R9, R107, R118 ;  /* 0x000000766b09723e */ /* 0x000fe200000010ff */
[----:B------:R-:W4:Y:S01]  /*9210*/  MUFU.EX2 R98, R97 ;  /* 0x0000006100627308 */ /* 0x000f220000000800 */
[----:B-1----:R-:W-:Y:S01]  /*9220*/  FADD.FTZ R72, R20, R11 ;  /* 0x0000000b14487221 */ /* 0x002fe20000010000 */
[----:B------:R-:W-:Y:S01]  /*9230*/  FADD.FTZ R75, R93, R74 ;  /* 0x0000004a5d4b7221 */ /* 0x000fe20000010000 */
[----:B------:R-:W-:Y:S01]  /*9240*/  F2FP.BF16.F32.PACK_AB R11, R4, R119 ;  /* 0x00000077040b723e */ /* 0x000fe200000010ff */
[----:B------:R-:W-:Y:S01]  /*9250*/  FMUL.FTZ R43, R43, R5 ;  /* 0x000000052b2b7220 */ /* 0x000fe20000410000 */
[----:B---3--:R-:W-:Y:S01]  /*9260*/  FADD.FTZ R73, R91, R72 ;  /* 0x000000485b497221 */ /* 0x008fe20000010000 */
[----:B------:R-:W-:Y:S01]  /*9270*/  FADD.FTZ R72, R80, R75 ;  /* 0x0000004b50487221 */ /* 0x000fe20000010000 */
[----:B------:R-:W-:Y:S01]  /*9280*/  F2FP.BF16.F32.PACK_AB R90, R93, R92 ;  /* 0x0000005c5d5a723e */ /* 0x000fe200000010ff */
[----:B------:R1:W3:Y:S01]  /*9290*/  MUFU.EX2 R74, R21 ;  /* 0x00000015004a7308 */ /* 0x0002e20000000800 */
[----:B0-----:R-:W-:Y:S01]  /*92a0*/  FADD.FTZ R4, R86, R73 ;  /* 0x0000004956047221 */ /* 0x001fe20000010000 */
[C---:B------:R-:W-:Y:S01]  /*92b0*/  FADD.FTZ R73, R81.reuse, R72 ;  /* 0x0000004851497221 */ /* 0x040fe20000010000 */
[----:B------:R0:W-:Y:S01]  /*92c0*/  STSM.16.M88.4 [R2+0x2a300], R8 ;  /* 0x02a3000802007844 */ /* 0x0001e20000000200 */
[----:B------:R-:W-:Y:S01]  /*92d0*/  F2FP.BF16.F32.PACK_AB R80, R81, R80 ;  /* 0x000000505150723e */ /* 0x000fe200000010ff */
[----:B------:R-:W-:Y:S01]  /*92e0*/  FADD.FTZ R3, R105, R4 ;  /* 0x0000000469037221 */ /* 0x000fe20000010000 */
[----:B------:R-:W-:Y:S01]  /*92f0*/  FADD.FTZ R12, R84, R73 ;  /* 0x00000049540c7221 */ /* 0x000fe20000010000 */
[----:B------:R-:W-:Y:S01]  /*9300*/  F2FP.BF16.F32.PACK_AB R89, R20, R15 ;  /* 0x0000000f1459723e */ /* 0x000fe200000010ff */
[----:B------:R3:W-:Y:S01]  /*9310*/  STSM.16.M88.4 [R2+0x2bb00], R108 ;  /* 0x02bb006c02007844 */ /* 0x0007e20000000200 */
[----:B--2---:R-:W-:Y:S01]  /*9320*/  FADD.FTZ R4, R94, R3 ;  /* 0x000000035e047221 */ /* 0x004fe20000010000 */
[----:B-1----:R-:W-:Y:S01]  /*9330*/  FADD.FTZ R21, R85, R12 ;  /* 0x0000000c55157221 */ /* 0x002fe20000010000 */
[----:B------:R-:W-:Y:S01]  /*9340*/  F2FP.BF16.F32.PACK_AB R91, R86, R91 ;  /* 0x0000005b565b723e */ /* 0x000fe200000010ff */
[----:B------:R-:W-:Y:S01]  /*9350*/  FMUL.FTZ R46, R46, R5 ;  /* 0x000000052e2e7220 */ /* 0x000fe20000410000 */
[----:B-----5:R-:W-:Y:S01]  /*9360*/  FADD.FTZ R3, R83, R4 ;  /* 0x0000000453037221 */ /* 0x020fe20000010000 */
[----:B------:R-:W-:Y:S01]  /*9370*/  FADD.FTZ R4, R100, R21 ;  /* 0x0000001564047221 */ /* 0x000fe20000010000 */
[----:B------:R-:W-:Y:S01]  /*9380*/  F2FP.BF16.F32.PACK_AB R82, R85, R84 ;  /* 0x000000545552723e */ /* 0x000fe200000010ff */
[----:B------:R1:W-:Y:S01]  /*9390*/  STSM.16.M88.4 [R2+0x2d300], R88 ;  /* 0x02d3005802007844 */ /* 0x0003e20000000200 */
[C---:B------:R-:W-:Y:S01]  /*93a0*/  F2FP.BF16.F32.PACK_AB R100, R101.reuse, R100 ;  /* 0x000000646564723e */ /* 0x040fe200000010ff */
[----:B------:R-:W-:Y:S01]  /*93b0*/  FADD.FTZ R3, R96, R3 ;  /* 0x0000000360037221 */ /* 0x000fe20000010000 */
[----:B0-----:R-:W-:Y:S01]  /*93c0*/  FADD.FTZ R9, R101, R4 ;  /* 0x0000000465097221 */ /* 0x001fe20000010000 */
[----:B------:R-:W-:Y:S01]  /*93d0*/  F2FP.BF16.F32.PACK_AB R81, R94, R105 ;  /* 0x000000695e51723e */ /* 0x000fe200000010ff */
[----:B------:R-:W-:Y:S01]  /*93e0*/  FMUL.FTZ R47, R47, R5 ;  /* 0x000000052f2f7220 */ /* 0x000fe20000410000 */
[----:B------:R-:W-:Y:S01]  /*93f0*/  F2FP.BF16.F32.PACK_AB R83, R96, R83 ;  /* 0x000000536053723e */ /* 0x000fe200000010ff */
[----:B----4-:R-:W-:Y:S01]  /*9400*/  FADD.FTZ R3, R98, R3 ;  /* 0x0000000362037221 */ /* 0x010fe20000010000 */
[----:B---3--:R-:W-:Y:S01]  /*9410*/  F2FP.BF16.F32.PACK_AB R101, R74, R98 ;  /* 0x000000624a65723e */ /* 0x008fe200000010ff */
[----:B------:R-:W-:Y:S01]  /*9420*/  FADD.FTZ R4, R76, R9 ;  /* 0x000000094c047221 */ /* 0x000fe20000010000 */
[----:B------:R-:W-:Y:S01]  /*9430*/  F2FP.BF16.F32.PACK_AB R103, R133, R132 ;  /* 0x000000848567723e */ /* 0x000fe200000010ff */
[----:B------:R1:W-:Y:S01]  /*9440*/  STSM.16.M88.4 [R2+0x2eb00], R80 ;  /* 0x02eb005002007844 */ /* 0x0003e20000000200 */
[----:B------:R-:W-:Y:S01]  /*9450*/  FADD.FTZ R3, R74, R3 ;  /* 0x000000034a037221 */ /* 0x000fe20000010000 */
[----:B------:R-:W-:Y:S01]  /*9460*/  FADD.FTZ R4, R7, R4 ;  /* 0x0000000407047221 */ /* 0x000fe20000010000 */
        /* <DEDUP_REMOVED lines=47> */
[----:B0-----:R-:W-:Y:S01]  /*9760*/  NOP ;  /* 0x0000000000007918 */ /* 0x001fe20000000000 */
[----:B-1----:R-:W-:Y:S05]  /*9770*/  @P2 BRA `(.L_x_1677) ;  /* 0xffffffbc00ac2947 */ /* 0x002fea000383ffff */
[----:B------:R-:W-:-:S05]  /*9780*/  UMOV UR7, UR10 ;  /* 0x0000000a00077c82 */ /* 0x000fca0008000000 */
.L_x_1668:
[----:B------:R-:W-:-:S13]  /*9790*/  ISETP.LE.AND P2, PT, RZ, UR7, PT ;  /* 0x00000007ff007c0c */ /* 0x000fda000bf43270 */
[----:B------:R-:W-:Y:S05]  /*97a0*/  @!P2 BRA `(.L_x_1678) ;  /* 0x0000003400dca947 */ /* 0x000fea0003800000 */
[----:B------:R-:W-:Y:S01]  /*97b0*/  IMAD.MOV.U32 R6, RZ, RZ, R13 ;  /* 0x000000ffff067224 */ /* 0x000fe200078e000d */
[----:B------:R-:W-:Y:S01]  /*97c0*/  UMOV UR39, UR38 ;  /* 0x0000002600277c82 */ /* 0x000fe20008000000 */
[----:B------:R-:W-:Y:S01]  /*97d0*/  IMAD.MOV.U32 R5, RZ, RZ, R0 ;  /* 0x000000ffff057224 */ /* 0x000fe200078e0000 */
[----:B------:R-:W-:Y:S01]  /*97e0*/  UMOV UR6, UR36 ;  /* 0x0000002400067c82 */ /* 0x000fe20008000000 */
[----:B------:R-:W-:-:S05]  /*97f0*/  ULDC UR61, c[0x0][0x988] ;  /* 0x00026200003d7ab9 */ /* 0x000fca0000000800 */
.L_x_1687:
        /* <DEDUP_REMOVED lines=10> */
.L_x_1680:
[----:B------:R-:W-:Y:S01]  /*98a0*/  ULEA UR4, UR36, UR37, 0x3 ;  /* 0x0000002524047291 */ /* 0x000fe2000f8e183f */
[----:B------:R-:W-:-:S05]  /*98b0*/  IMAD.U32 R0, RZ, RZ, UR38 ;  /* 0x00000026ff007e24 */ /* 0x000fca000f8e00ff */
[----:B------:R-:W-:-:S04]  /*98c0*/  SHF.L.U32 R0, R0, 0x1f, RZ ;  /* 0x0000001f00007819 */ /* 0x000fc800000006ff */
[----:B------:R1:W2:Y:S01]  /*98d0*/  SYNCS.PHASECHK.TRANS64.TRYWAIT P2, [UR4+0x31c30], R0 ;  /* 0x031c3000ff0075a7 */ /* 0x0002a20008040144 */
[----:B------:R-:W-:Y:S05]  /*98e0*/  @!P0 BRA `(.L_x_1681) ;  /* 0x0000000000048947 */ /* 0x000fea0003800000 */
[----:B------:R-:W-:Y:S01]  /*98f0*/  BPT.TRAP 0x1 ;  /* 0x000000040000795c */ /* 0x000fe20000300000 */
.L_x_1681:
[----:B--2---:R-:W-:Y:S05]  /*9900*/  @P2 BRA `(.L_x_1679) ;  /* 0x0000000000082947 */ /* 0x004fea0003800000 */
[----:B------:R-:W2:Y:S02]  /*9910*/  SYNCS.PHASECHK.TRANS64.TRYWAIT P2, [UR4+0x31c30], R0 ;  /* 0x031c3000ff0075a7 */ /* 0x000ea40008040144 */
[----:B--2---:R-:W-:Y:S05]  /*9920*/  @!P2 BRA `(.L_x_1682) ;  /* 0x000000a8003ca947 */ /* 0x004fea0003800000 */
.L_x_1679:
[----:B--2---:R-:W2:Y:S01]  /*9930*/  S2R R7, SR_TID.X ;  /* 0x0000000000077919 */ /* 0x004ea20000002100 */
        /* <DEDUP_REMOVED lines=24> */
[----:B--2---:R-:W-:Y:S01]  /*9ac0*/  SHF.R.U32.HI R7, RZ, 0x7, R7 ;  /* 0x00000007ff077819 */ /* 0x004fe20000011607 */
        /* <DEDUP_REMOVED lines=330> */
.L_x_1684:
[----:B------:R-:W-:Y:S01]  /*af70*/  ULEA UR4, UR6, UR37, 0x3 ;  /* 0x0000002506047291 */ /* 0x000fe2000f8e183f */
[----:B------:R-:W-:-:S05]  /*af80*/  IMAD.U32 R0, RZ, RZ, UR39 ;  /* 0x00000027ff007e24 */ /* 0x000fca000f8e00ff */
[----:B------:R-:W-:-:S04]  /*af90*/  SHF.L.U32 R0, R0, 0x1f, RZ ;  /* 0x0000001f00007819 */ /* 0x000fc800000006ff */
[----:B------:R0:W1:Y:S01]  /*afa0*/  SYNCS.PHASECHK.TRANS64.TRYWAIT P2, [UR4+0x31c50], R0 ;  /* 0x031c5000ff0075a7 */ /* 0x0000620008040144 */
[----:B------:R-:W-:Y:S05]  /*afb0*/  @!P0 BRA `(.L_x_1685) ;  /* 0x0000000000048947 */ /* 0x000fea0003800000 */
[----:B------:R-:W-:Y:S01]  /*afc0*/  BPT.TRAP 0x1 ;  /* 0x000000040000795c */ /* 0x000fe20000300000 */
.L_x_1685:
[----:B-1----:R-:W-:Y:S05]  /*afd0*/  @P2 BRA `(.L_x_1683) ;  /* 0x0000000000082947 */ /* 0x002fea0003800000 */
[----:B------:R-:W1:Y:S02]  /*afe0*/  SYNCS.PHASECHK.TRANS64.TRYWAIT P2, [UR4+0x31c50], R0 ;  /* 0x031c5000ff0075a7 */ /* 0x000e640008040144 */
[----:B-1----:R-:W-:Y:S05]  /*aff0*/  @!P2 BRA `(.L_x_1686) ;  /* 0x0000009000a0a947 */ /* 0x002fea0003800000 */
.L_x_1683:
        /* <DEDUP_REMOVED lines=13> */
[----:B------:R-:W-:Y:S01]  /*b0d0*/  FMNMX.FTZ R0, R140, R7, !PT ;  /* 0x000000078c007209 */ /* 0x000fe20007810000 */
[----:B------:R-:W-:Y:S01]  /*b0e0*/  UMOV UR39, UR38 ;  /* 0x0000002600277c82 */ /* 0x000fe20008000000 */
[----:B------:R-:W-:Y:S01]  /*b0f0*/  FMNMX.FTZ R18, R142, R13, !PT ;  /* 0x0000000d8e127209 */ /* 0x000fe20007810000 */
[----:B------:R-:W-:Y:S01]  /*b100*/  UIMAD UR11, UR6, 0x6c0, UR4 ;  /* 0x000006c0060b78a4 */ /* 0x000fe2000f8e0204 */
[----:B------:R-:W-:-:S02]  /*b110*/  FMNMX.FTZ R7, R141, R0, !PT ;  /* 0x000000008d077209 */ /* 0x000fc40007810000 */
[----:B------:R-:W-:Y:S01]  /*b120*/  FMNMX.FTZ R13, R143, R18, !PT ;  /* 0x000000128f0d7209 */ /* 0x000fe20007810000 */
[----:B------:R-:W-:Y:S01]  /*b130*/  UMOV UR4, UR61 ;  /* 0x0000003d00047c82 */ /* 0x000fe20008000000 */
[----:B------:R-:W-:Y:S02]  /*b140*/  FMNMX.FTZ R0, R128, R7, !PT ;  /* 0x0000000780007209 */ /* 0x000fe40007810000 */
        /* <DEDUP_REMOVED lines=9> */
[----:B------:R-:W-:-:S02]  /*b1e0*/  FMNMX.FTZ R0, R132, R7, !PT ;  /* 0x0000000784007209 */ /* 0x000fc40007810000 */
[----:B------:R-:W-:Y:S02]  /*b1f0*/  FMNMX.FTZ R20, R134, R13, !PT ;  /* 0x0000000d86147209 */ /* 0x000fe40007810000 */
[----:B------:R-:W-:Y:S02]  /*b200*/  FMNMX.FTZ R7, R133, R0, !PT ;  /* 0x0000000085077209 */ /* 0x000fe40007810000 */
[----:B------:R-:W-:Y:S02]  /*b210*/  FMNMX.FTZ R13, R135, R20, !PT ;  /* 0x00000014870d7209 */ /* 0x000fe40007810000 */
        /* <DEDUP_REMOVED lines=35> */
[----:B------:R-:W0:Y:S02]  /*b450*/  SHFL.BFLY PT, R0, R7, 0x2, 0x1f ;  /* 0x0c401f0007007f89 */ /* 0x000e2400000e0000 */
[----:B0-----:R-:W-:-:S05]  /*b460*/  FMNMX.FTZ R8, R7, R0, !PT ;  /* 0x0000000007087209 */ /* 0x001fca0007810000 */
[----:B------:R-:W0:Y:S02]  /*b470*/  SHFL.BFLY PT, R9, R8, 0x1, 0x1f ;  /* 0x0c201f0008097f89 */ /* 0x000e2400000e0000 */
[----:B0-----:R-:W-:-:S05]  /*b480*/  FMNMX.FTZ R0, R8, R9, !PT ;  /* 0x0000000908007209 */ /* 0x001fca0007810000 */
[C---:B------:R-:W-:Y:S01]  /*b490*/  FMUL.FTZ R7, R0.reuse, UR4 ;  /* 0x0000000400077c20 */ /* 0x040fe20008410000 */
[----:B------:R-:W-:-:S03]  /*b4a0*/  FADD.FTZ R5, -R0, R5 ;  /* 0x0000000500057221 */ /* 0x000fc60000010100 */
        /* <DEDUP_REMOVED lines=9> */
[----:B------:R-:W0:Y:S01]  /*b540*/  S2R R136, SR_TID.X ;  /* 0x0000000000887919 */ /* 0x000e220000002100 */
[----:B------:R-:W-:Y:S01]  /*b550*/  FMNMX.FTZ R120, R126, R13, !PT ;  /* 0x0000000d7e787209 */ /* 0x000fe20007810000 */
[--C-:B------:R-:W-:Y:S01]  /*b560*/  FFMA.FTZ R9, R137, UR4, -R7.reuse ;  /* 0x0000000489097c23 */ /* 0x100fe20008010807 */
[--C-:B------:R-:W-:Y:S01]  /*b570*/  FFMA.FTZ R10, R140, UR4, -R7.reuse ;  /* 0x000000048c0a7c23 */ /* 0x100fe20008010807 */
[----:B------:R1:W-:Y:S01]  /*b580*/  MUFU.EX2 R20, R121 ;  /* 0x0000007900147308 */ /* 0x0003e20000000800 */
[----:B------:R-:W-:Y:S01]  /*b590*/  FMNMX.FTZ R13, R127, R120, !PT ;  /* 0x000000787f0d7209 */ /* 0x000fe20007810000 */
[--C-:B------:R-:W-:Y:S01]  /*b5a0*/  FFMA.FTZ R11, R141, UR4, -R7.reuse ;  /* 0x000000048d0b7c23 */ /* 0x100fe20008010807 */
[--C-:B------:R-:W-:Y:S01]  /*b5b0*/  FFMA.FTZ R14, R129, UR4, -R7.reuse ;  /* 0x00000004810e7c23 */ /* 0x100fe20008010807 */
[----:B------:R-:W-:Y:S01]  /*b5c0*/  FFMA.FTZ R15, R132, UR4, -R7 ;  /* 0x00000004840f7c23 */ /* 0x000fe20008010807 */
[----:B------:R-:W-:Y:S01]  /*b5d0*/  FMNMX.FTZ R124, R114, R13, !PT ;  /* 0x0000000d727c7209 */ /* 0x000fe20007810000 */
[----:B------:R-:W-:-:S02]  /*b5e0*/  WARPGROUP.DEPBAR.LE gsb0, 0x0 ;  /* 0x00008000000079c5 */ /* 0x000fc40000010000 */
[----:B------:R-:W-:Y:S01]  /*b5f0*/  WARPGROUP.ARRIVE ;  /* 0x00000000000079c5 */ /* 0x000fe20000000000 */
[----:B------:R-:W-:Y:S01]  /*b600*/  FMNMX.FTZ R13, R115, R124, !PT ;  /* 0x0000007c730d7209 */ /* 0x000fe20007810000 */
[----:B------:R2:W-:Y:S01]  /*b610*/  MUFU.EX2 R120, R125 ;  /* 0x0000007d00787308 */ /* 0x0005e20000000800 */
[--C-:B------:R-:W-:Y:S01]  /*b620*/  FFMA.FTZ R17, R133, UR4, -R7.reuse ;  /* 0x0000000485117c23 */ /* 0x100fe20008010807 */
        /* <DEDUP_REMOVED lines=33> */
[--C-:B-1----:R-:W-:Y:S01]  /*b840*/  FFMA.FTZ R121, R72, UR4, -R7.reuse ;  /* 0x0000000448797c23 */ /* 0x102fe20008010807 */
[----:B------:R-:W-:Y:S01]  /*b850*/  FMNMX.FTZ R124, R102, R13, !PT ;  /* 0x0000000d667c7209 */ /* 0x000fe20007810000 */
[--C-:B------:R-:W-:Y:S01]  /*b860*/  FFMA.FTZ R76, R76, UR4, -R7.reuse ;  /* 0x000000044c4c7c23 */ /* 0x100fe20008010807 */
[----:B------:R-:W-:Y:S01]  /*b870*/  FFMA.FTZ R77, R77, UR4, -R7 ;  /* 0x000000044d4d7c23 */ /* 0x000fe20008010807 */
[----:B------:R-:W-:Y:S01]  /*b880*/  FMUL.FTZ R5, R5, UR4 ;  /* 0x0000000405057c20 */ /* 0x000fe20008410000 */
[----:B------:R-:W-:Y:S01]  /*b890*/  FMNMX.FTZ R13, R103, R124, !PT ;  /* 0x0000007c670d7209 */ /* 0x000fe20007810000 */
[----:B------:R-:W-:Y:S01]  /*b8a0*/  MUFU.EX2 R8, R8 ;  /* 0x0000000800087308 */ /* 0x000fe20000000800 */
[----:B0-----:R-:W-:-:S02]  /*b8b0*/  ISETP.GE.U32.AND P2, PT, R136, 0x180, PT ;  /* 0x000001808800780c */ /* 0x001fc40003f46070 */
[----:B------:R-:W-:Y:S02]  /*b8c0*/  FMNMX.FTZ R124, R90, R13, !PT ;  /* 0x0000000d5a7c7209 */ /* 0x000fe40007810000 */
[----:B------:R-:W-:Y:S01]  /*b8d0*/  SHF.R.U32.HI R137, RZ, 0x7, R136 ;  /* 0x00000007ff897819 */ /* 0x000fe20000011688 */
[----:B------:R-:W-:Y:S01]  /*b8e0*/  IMAD.U32 R136, RZ, RZ, UR6 ;  /* 0x00000006ff887e24 */ /* 0x000fe2000f8e00ff */
[----:B------:R-:W-:Y:S01]  /*b8f0*/  FMNMX.FTZ R13, R91, R124, !PT ;  /* 0x0000007c5b0d7209 */ /* 0x000fe20007810000 */
[----:B------:R-:W0:Y:S01]  /*b900*/  MUFU.EX2 R5, R5 ;  /* 0x0000000500057308 */ /* 0x000e220000000800 */
[----:B------:R-:W-:Y:S02]  /*b910*/  UIADD3 UR6, UR7, -0x1, URZ ;  /* 0xffffffff07067890 */ /* 0x000fe4000fffe03f */
[----:B------:R-:W-:Y:S02]  /*b920*/  FMNMX.FTZ R124, R94, R13, !PT ;  /* 0x0000000d5e7c7209 */ /* 0x000fe40007810000 */
[----:B------:R-:W-:-:S02]  /*b930*/  @!P1 LEA R136, R136, UR37, 0x3 ;  /* 0x0000002588889c11 */ /* 0x000fc4000f8e18ff */
[----:B------:R-:W-:Y:S01]  /*b940*/  FMNMX.FTZ R13, R95, R124, !PT ;  /* 0x0000007c5f0d7209 */ /* 0x000fe20007810000 */
[----:B------:R-:W1:Y:S03]  /*b950*/  MUFU.EX2 R9, R9 ;  /* 0x0000000900097308 */ /* 0x000e660000000800 */
        /* <DEDUP_REMOVED lines=12> */
[----:B------:R-:W2:Y:S04]  /*ba20*/  SHFL.BFLY PT, R124, R13, 0x2, 0x1f ;  /* 0x0c401f000d7c7f89 */ /* 0x000ea800000e0000 */
        /* <DEDUP_REMOVED lines=8> */
[----:B--2---:R-:W-:Y:S01]  /*bab0*/  FMNMX.FTZ R125, R13, R124, !PT ;  /* 0x0000007c0d7d7209 */ /* 0x004fe20007810000 */
[----:B------:R-:W-:Y:S01]  /*bac0*/  UMOV UR33, 0xc0000010 ;  /* 0xc000001000217882 */ /* 0x000fe20000000000 */
[----:B------:R-:W-:Y:S01]  /*bad0*/  UMOV UR35, 0x80000020 ;  /* 0x8000002000237882 */ /* 0x000fe20000000000 */
[----:B------:R-:W-:Y:S01]  /*bae0*/  FFMA.FTZ R124, R73, UR4, -R7 ;  /* 0x00000004497c7c23 */ /* 0x000fe20008010807 */
[----:B------:R-:W-:Y:S01]  /*baf0*/  MUFU.EX2 R112, R112 ;  /* 0x0000007000707308 */ /* 0x000fe20000000800 */
[----:B------:R-:W2:Y:S07]  /*bb00*/  SHFL.BFLY PT, R128, R125, 0x1, 0x1f ;  /* 0x0c201f007d807f89 */ /* 0x000eae00000e0000 */
[----:B------:R-:W-:Y:S08]  /*bb10*/  MUFU.EX2 R113, R113 ;  /* 0x0000007100717308 */ /* 0x000ff00000000800 */
[----:B------:R-:W-:Y:S08]  /*bb20*/  MUFU.EX2 R116, R116 ;  /* 0x0000007400747308 */ /* 0x000ff00000000800 */
[----:B------:R-:W-:Y:S01]  /*bb30*/  MUFU.EX2 R117, R117 ;  /* 0x0000007500757308 */ /* 0x000fe20000000800 */
[----:B--2---:R-:W-:-:S05]  /*bb40*/  FMNMX.FTZ R13, R125, R128, !PT ;  /* 0x000000807d0d7209 */ /* 0x004fca0007810000 */
[C---:B------:R-:W-:Y:S01]  /*bb50*/  FADD.FTZ R7, -R13.reuse, R6 ;  /* 0x000000060d077221 */ /* 0x040fe20000010100 */
[----:B------:R-:W-:Y:S01]  /*bb60*/  FMUL.FTZ R72, R13, UR4 ;  /* 0x000000040d487c20 */ /* 0x000fe20008410000 */
[----:B------:R2:W-:Y:S02]  /*bb70*/  MUFU.EX2 R6, R77 ;  /* 0x0000004d00067308 */ /* 0x0005e40000000800 */
[----:B------:R-:W-:Y:S01]  /*bb80*/  FMUL.FTZ R7, R7, UR4 ;  /* 0x0000000407077c20 */ /* 0x000fe20008410000 */
[--C-:B------:R-:W-:Y:S01]  /*bb90*/  FFMA.FTZ R73, R138, UR4, -R72.reuse ;  /* 0x000000048a497c23 */ /* 0x100fe20008010848 */
[--C-:B------:R-:W-:Y:S01]  /*bba0*/  FFMA.FTZ R128, R139, UR4, -R72.reuse ;  /* 0x000000048b807c23 */ /* 0x100fe20008010848 */
[--C-:B------:R-:W-:Y:S01]  /*bbb0*/  FFMA.FTZ R129, R134, UR4, -R72.reuse ;  /* 0x0000000486817c23 */ /* 0x100fe20008010848 */
[----:B------:R-:W-:Y:S02]  /*bbc0*/  IMAD.U32 R134, RZ, RZ, UR36 ;  /* 0x00000024ff867e24 */ /* 0x000fe4000f8e00ff */
[--C-:B------:R-:W-:Y:S01]  /*bbd0*/  FFMA.FTZ R125, R142, UR4, -R72.reuse ;  /* 0x000000048e7d7c23 */ /* 0x100fe20008010848 */
[----:B------:R-:W-:Y:S01]  /*bbe0*/  MUFU.EX2 R7, R7 ;  /* 0x0000000700077308 */ /* 0x000fe20000000800 */
[--C-:B------:R-:W-:Y:S01]  /*bbf0*/  FFMA.FTZ R133, R131, UR4, -R72.reuse ;  /* 0x0000000483857c23 */ /* 0x100fe20008010848 */
[--C-:B------:R-:W-:Y:S01]  /*bc00*/  FFMA.FTZ R131, R135, UR4, -R72.reuse ;  /* 0x0000000487837c23 */ /* 0x100fe20008010848 */
[----:B------:R-:W-:Y:S01]  /*bc10*/  @!P1 LEA R134, R134, UR37, 0x3 ;  /* 0x0000002586869c11 */ /* 0x000fe2000f8e18ff */
[----:B------:R-:W-:Y:S01]  /*bc20*/  FFMA.FTZ R132, R143, UR4, -R72 ;  /* 0x000000048f847c23 */ /* 0x000fe20008010848 */
[----:B------:R-:W-:-:S02]  /*bc30*/  VIADD R135, R137, 0x9 ;  /* 0x0000000989877836 */ /* 0x000fc40000000000 */
[--C-:B--2---:R-:W-:Y:S01]  /*bc40*/  FFMA.FTZ R77, R130, UR4, -R72.reuse ;  /* 0x00000004824d7c23 */ /* 0x104fe20008010848 */
[--C-:B------:R-:W-:Y:S01]  /*bc50*/  FFMA.FTZ R130, R123, UR4, -R72.reuse ;  /* 0x000000047b827c23 */ /* 0x100fe20008010848 */
[----:B------:R-:W2:Y:S01]  /*bc60*/  MUFU.EX2 R73, R73 ;  /* 0x0000004900497308 */ /* 0x000ea20000000800 */
[----:B------:R-:W-:Y:S02]  /*bc70*/  @!P1 VIADD R137, R134, 0x31c40 ;  /* 0x00031c4086899836 */ /* 0x000fe40000000000 */
[--C-:B------:R-:W-:Y:S01]  /*bc80*/  FFMA.FTZ R123, R126, UR4, -R72.reuse ;  /* 0x000000047e7b7c23 */ /* 0x100fe20008010848 */
[----:B------:R-:W-:Y:S01]  /*bc90*/  @!P1 VIADD R134, R136, 0x31c60 ;  /* 0x00031c6088869836 */ /* 0x000fe20000000000 */
[----:B------:R-:W-:Y:S01]  /*bca0*/  SEL R136, R135, 0x9, !P2 ;  /* 0x0000000987887807 */ /* 0x000fe20005000000 */
[--C-:B------:R-:W-:Y:S01]  /*bcb0*/  FFMA.FTZ R135, R99, UR4, -R72.reuse ;  /* 0x0000000463877c23 */ /* 0x100fe20008010848 */
[----:B------:R-:W-:Y:S01]  /*bcc0*/  FFMA.FTZ R99, R102, UR4, -R72 ;  /* 0x0000000466637c23 */ /* 0x000fe20008010848 */
[----:B------:R-:W-:Y:S01]  /*bcd0*/  @!P1 PRMT R137, RZ, 0x654, R137 ;  /* 0x00000654ff899816 */ /* 0x000fe20000000089 */
[----:B------:R-:W3:Y:S01]  /*bce0*/  MUFU.EX2 R128, R128 ;  /* 0x0000008000807308 */ /* 0x000ee20000000800 */
[----:B0-----:R-:W-:Y:S01]  /*bcf0*/  FFMA.FTZ R102, R5, R4, R8 ;  /* 0x0000000405667223 */ /* 0x001fe20000010008 */
[----:B------:R-:W-:Y:S01]  /*bd00*/  @!P1 PRMT R134, RZ, 0x654, R134 ;  /* 0x00000654ff869816 */ /* 0x000fe20000000086 */
[--C-:B------:R-:W-:Y:S01]  /*bd10*/  FFMA.FTZ R4, R103, UR4, -R72.reuse ;  /* 0x0000000467047c23 */ /* 0x100fe20008010848 */
[----:B------:R-:W-:Y:S01]  /*bd20*/  FFMA.FTZ R126, R127, UR4, -R72 ;  /* 0x000000047f7e7c23 */ /* 0x000fe20008010848 */
[----:B-1----:R-:W-:Y:S01]  /*bd30*/  FADD.FTZ R103, R9, R102 ;  /* 0x0000006609677221 */ /* 0x002fe20000010000 */
[--C-:B------:R-:W-:Y:S01]  /*bd40*/  FFMA.FTZ R127, R115, UR4, -R72.reuse ;  /* 0x00000004737f7c23 */ /* 0x100fe20008010848 */
[--C-:B------:R-:W-:Y:S01]  /*bd50*/  FFMA.FTZ R115, R118, UR4, -R72.reuse ;  /* 0x0000000476737c23 */ /* 0x100fe20008010848 */
[----:B------:R-:W0:Y:S01]  /*bd60*/  MUFU.EX2 R125, R125 ;  /* 0x0000007d007d7308 */ /* 0x000e220000000800 */
[----:B--2---:R-:W-:Y:S01]  /*bd70*/  FFMA.FTZ R3, R7, R3, R73 ;  /* 0x0000000307037223 */ /* 0x004fe20000010049 */
[--C-:B------:R-:W-:Y:S01]  /*bd80*/  FFMA.FTZ R118, R119, UR4, -R72.reuse ;  /* 0x0000000477767c23 */ /* 0x100fe20008010848 */
[--C-:B------:R-:W-:Y:S01]  /*bd90*/  FFMA.FTZ R119, R107, UR4, -R72.reuse ;  /* 0x000000046b777c23 */ /* 0x100fe20008010848 */
[----:B------:R-:W-:Y:S01]  /*bda0*/  FADD.FTZ R102, R10, R103 ;  /* 0x000000670a667221 */ /* 0x000fe20000010000 */
[--C-:B------:R-:W-:Y:S01]  /*bdb0*/  FFMA.FTZ R107, R111, UR4, -R72.reuse ;  /* 0x000000046f6b7c23 */ /* 0x100fe20008010848 */
[--C-:B------:R-:W-:Y:S01]  /*bdc0*/  FFMA.FTZ R122, R122, UR4, -R72.reuse ;  /* 0x000000047a7a7c23 */ /* 0x100fe20008010848 */
[----:B------:R-:W-:Y:S01]  /*bdd0*/  FFMA.FTZ R103, R94, UR4, -R72 ;  /* 0x000000045e677c23 */ /* 0x000fe20008010848 */
[----:B------:R-:W1:Y:S01]  /*bde0*/  MUFU.EX2 R132, R132 ;  /* 0x0000008400847308 */ /* 0x000e620000000800 */
[C---:B------:R-:W-:Y:S01]  /*bdf0*/  FADD.FTZ R139, R11.reuse, R102 ;  /* 0x000000660b8b7221 */ /* 0x040fe20000010000 */
[----:B------:R-:W-:Y:S01]  /*be00*/  F2FP.BF16.F32.PACK_AB R10, R11, R10 ;  /* 0x0000000a0b0a723e */ /* 0x000fe200000010ff */
[--C-:B------:R-:W-:Y:S01]  /*be10*/  FFMA.FTZ R114, R114, UR4, -R72.reuse ;  /* 0x0000000472727c23 */ /* 0x100fe20008010848 */
[----:B------:R-:W-:Y:S01]  /*be20*/  F2FP.BF16.F32.PACK_AB R8, R9, R8 ;  /* 0x000000080908723e */ /* 0x000fe200000010ff */
[----:B------:R-:W-:Y:S01]  /*be30*/  FADD.FTZ R139, R12, R139 ;  /* 0x0000008b0c8b7221 */ /* 0x000fe20000010000 */
[----:B---3--:R-:W-:Y:S01]  /*be40*/  F2FP.BF16.F32.PACK_AB R9, R128, R73 ;  /* 0x000000498009723e */ /* 0x008fe200000010ff */
[--C-:B------:R-:W-:Y:S01]  /*be50*/  FFMA.FTZ R102, R74, UR4, -R72.reuse ;  /* 0x000000044a667c23 */ /* 0x100fe20008010848 */
[----:B------:R-:W-:Y:S01]  /*be60*/  MUFU.EX2 R77, R77 ;  /* 0x0000004d004d7308 */ /* 0x000fe20000000800 */
[----:B------:R-:W-:Y:S01]  /*be70*/  FADD.FTZ R94, R14, R139 ;  /* 0x0000008b0e5e7221 */ /* 0x000fe20000010000 */
[--C-:B------:R-:W-:Y:S01]  /*be80*/  FFMA.FTZ R106, R106, UR4, -R72.reuse ;  /* 0x000000046a6a7c23 */ /* 0x100fe20008010848 */
[--C-:B------:R-:W-:Y:S01]  /*be90*/  FFMA.FTZ R110, R110, UR4, -R72.reuse ;  /* 0x000000046e6e7c23 */ /* 0x100fe20008010848 */
[----:B------:R-:W-:Y:S01]  /*bea0*/  FFMA.FTZ R98, R98, UR4, -R72 ;  /* 0x0000000462627c23 */ /* 0x000fe20008010848 */
[----:B------:R-:W-:Y:S01]  /*beb0*/  FADD.FTZ R94, R15, R94 ;  /* 0x0000005e0f5e7221 */ /* 0x000fe20000010000 */
[--C-:B------:R-:W-:Y:S01]  /*bec0*/  FFMA.FTZ R95, R95, UR4, -R72.reuse ;  /* 0x000000045f5f7c23 */ /* 0x100fe20008010848 */
[----:B------:R-:W-:Y:S01]  /*bed0*/  FFMA.FTZ R86, R86, UR4, -R72 ;  /* 0x0000000456567c23 */ /* 0x000fe20008010848 */
[----:B------:R-:W-:Y:S01]  /*bee0*/  MUFU.EX2 R133, R133 ;  /* 0x0000008500857308 */ /* 0x000fe20000000800 */
[----:B------:R-:W-:Y:S01]  /*bef0*/  FADD.FTZ R11, R17, R94 ;  /* 0x0000005e110b7221 */ /* 0x000fe20000010000 */
[--C-:B------:R-:W-:Y:S01]  /*bf00*/  FFMA.FTZ R94, R75, UR4, -R72.reuse ;  /* 0x000000044b5e7c23 */ /* 0x100fe20008010848 */
[--C-:B------:R-:W-:Y:S01]  /*bf10*/  FFMA.FTZ R87, R87, UR4, -R72.reuse ;  /* 0x0000000457577c23 */ /* 0x100fe20008010848 */
[--C-:B------:R-:W-:Y:S01]  /*bf20*/  FFMA.FTZ R78, R78, UR4, -R72.reuse ;  /* 0x000000044e4e7c23 */ /* 0x100fe20008010848 */
[----:B------:R-:W-:Y:S01]  /*bf30*/  FFMA.FTZ R79, R79, UR4, -R72 ;  /* 0x000000044f4f7c23 */ /* 0x000fe20008010848 */
[----:B------:R-:W-:-:S02]  /*bf40*/  WARPGROUP.DEPBAR.LE gsb0, 0x0 ;  /* 0x00008000000079c5 */ /* 0x000fc40000010000 */
[----:B------:R-:W-:Y:S01]  /*bf50*/  WARPGROUP.ARRIVE ;  /* 0x00000000000079c5 */ /* 0x000fe20000000000 */
[----:B------:R-:W-:Y:S01]  /*bf60*/  MUFU.EX2 R129, R129 ;  /* 0x0000008100817308 */ /* 0x000fe20000000800 */
[----:B------:R-:W-:Y:S01]  /*bf70*/  ISETP.LT.AND P2, PT, RZ, UR7, PT ;  /* 0x00000007ff007c0c */ /* 0x000fe2000bf41270 */
[----:B------:R-:W-:Y:S01]  /*bf80*/  UMOV UR7, UR6 ;  /* 0x0000000600077c82 */ /* 0x000fe20008000000 */
[----:B------:R-:W-:Y:S02]  /*bf90*/  UMOV UR6, UR36 ;  /* 0x0000002400067c82 */ /* 0x000fe40008000000 */
[----:B------:R-:W-:Y:S01]  /*bfa0*/  HGMMA.64x96x16.F32.BF16 R24, gdesc[UR32].tnspB, R24, gsb0 ;  /* 0x41600000201879f0 */ /* 0x000fe20008001818 */
[----:B------:R-:W-:Y:S02]  /*bfb0*/  UIADD3 UR32, UR10, 0x780, URZ ;  /* 0x000007800a207890 */ /* 0x000fe4000fffe03f */
[----:B------:R-:W-:Y:S01]  /*bfc0*/  UIADD3 UR34, UR11, 0x140, URZ ;  /* 0x000001400b227890 */ /* 0x000fe2000fffe03f */
[----:B------:R2:W-:Y:S01]  /*bfd0*/  MUFU.EX2 R111, R119 ;  /* 0x00000077006f7308 */ /* 0x0005e20000000800 */
[----:B------:R-:W-:Y:S01]  /*bfe0*/  UMOV UR33, 0xc0000010 ;  /* 0xc000001000217882 */ /* 0x000fe20000000000 */
[----:B------:R-:W-:-:S06]  /*bff0*/  UMOV UR35, 0x80000020 ;  /* 0x8000002000237882 */ /* 0x000fcc0000000000 */
[----:B------:R-:W-:Y:S01]  /*c000*/  MUFU.EX2 R131, R131 ;  /* 0x0000008300837308 */ /* 0x000fe20000000800 */
[--C-:B--2---:R-:W-:Y:S01]  /*c010*/  FFMA.FTZ R119, R91, UR4, -R72.reuse ;  /* 0x000000045b777c23 */ /* 0x104fe20008010848 */
[----:B------:R-:W-:-:S06]  /*c020*/  FFMA.FTZ R91, R82, UR4, -R72 ;  /* 0x00000004525b7c23 */ /* 0x000fcc0008010848 */
        /* <DEDUP_REMOVED lines=51> */
[----:B------:R-:W2:Y:S01]  /*c360*/  MUFU.EX2 R94, R94 ;  /* 0x0000005e005e7308 */ /* 0x000ea20000000800 */
        /* <DEDUP_REMOVED lines=9> */
[----:B------:R-:W-:Y:S02]  /*c400*/  WARPGROUP.DEPBAR.LE gsb0, 0x0 ;  /* 0x00008000000079c5 */ /* 0x000fe40000010000 */
[----:B------:R-:W-:-:S06]  /*c410*/  WARPGROUP.ARRIVE ;  /* 0x00000000000079c5 */ /* 0x000fcc0000000000 */
[----:B------:R-:W-:Y:S03]  /*c420*/  HGMMA.64x96x16.F32.BF16 R24, gdesc[UR32].tnspB, R24, gsb0 ;  /* 0x41600000201879f0 */ /* 0x000fe60008001818 */
[----:B------:R-:W-:Y:S02]  /*c430*/  WARPGROUP.DEPBAR.LE gsb0, 0x0 ;  /* 0x00008000000079c5 */ /* 0x000fe40000010000 */
[----:B------:R3:W-:Y:S06]  /*c440*/  BAR.ARV R136, 0x100 ;  /* 0x000400880000751d */ /* 0x0007ec0000002000 */
[----:B------:R-:W-:Y:S01]  /*c450*/  @!P1 SYNCS.ARRIVE.TRANS64.RED.A1T0 RZ, [R137+URZ], RZ ;  /* 0x000000ff89ff99a7 */ /* 0x000fe2000810043f */
[-C--:B------:R-:W-:Y:S01]  /*c460*/  FMUL.FTZ R24, R24, R5.reuse ;  /* 0x0000000518187220 */ /* 0x080fe20000410000 */
[-C--:B------:R-:W-:Y:S01]  /*c470*/  FMUL.FTZ R25, R25, R5.reuse ;  /* 0x0000000519197220 */ /* 0x080fe20000410000 */
[-C--:B------:R-:W-:Y:S01]  /*c480*/  FMUL.FTZ R28, R28, R5.reuse ;  /* 0x000000051c1c7220 */ /* 0x080fe20000410000 */
[-C--:B------:R-:W-:Y:S01]  /*c490*/  FMUL.FTZ R29, R29, R5.reuse ;  /* 0x000000051d1d7220 */ /* 0x080fe20000410000 */
        /* <DEDUP_REMOVED lines=11> */
[----:B----4-:R-:W-:Y:S01]  /*c550*/  FFMA.FTZ R134, R90, UR4, -R72 ;  /* 0x000000045a867c23 */ /* 0x010fe20008010848 */
[----:B------:R-:W-:Y:S01]  /*c560*/  FADD.FTZ R90, R128, R3 ;  /* 0x00000003805a7221 */ /* 0x000fe20000010000 */
[-C--:B------:R-:W-:Y:S01]  /*c570*/  FMUL.FTZ R52, R52, R5.reuse ;  /* 0x0000000534347220 */ /* 0x080fe20000410000 */
[----:B------:R-:W4:Y:S01]  /*c580*/  MUFU.EX2 R3, R135 ;  /* 0x0000008700037308 */ /* 0x000f220000000800 */
[----:B------:R-:W-:Y:S01]  /*c590*/  FMUL.FTZ R53, R53, R5 ;  /* 0x0000000535357220 */ /* 0x000fe20000410000 */
[----:B0-----:R-:W-:Y:S01]  /*c5a0*/  FADD.FTZ R137, R125, R90 ;  /* 0x0000005a7d897221 */ /* 0x001fe20000010000 */
[----:B------:R-:W-:Y:S01]  /*c5b0*/  FFMA.FTZ R90, R83, UR4, -R72 ;  /* 0x00000004535a7c23 */ /* 0x000fe20008010848 */
[----:B------:R-:W-:Y:S01]  /*c5c0*/  FADD.FTZ R83, R18, R11 ;  /* 0x0000000b12537221 */ /* 0x000fe20000010000 */
[C---:B-1----:R-:W-:Y:S01]  /*c5d0*/  F2FP.BF16.F32.PACK_AB R11, R132.reuse, R125 ;  /* 0x0000007d840b723e */ /* 0x042fe200000010ff */
[----:B------:R-:W-:Y:S01]  /*c5e0*/  FADD.FTZ R82, R132, R137 ;  /* 0x0000008984527221 */ /* 0x000fe20000010000 */
[----:B--2---:R-:W-:Y:S01]  /*c5f0*/  F2FP.BF16.F32.PACK_AB R125, R94, R102 ;  /* 0x000000665e7d723e */ /* 0x004fe200000010ff */
[----:B------:R-:W-:Y:S01]  /*c600*/  FADD.FTZ R74, R20, R83 ;  /* 0x00000053144a7221 */ /* 0x000fe20000010000 */
[-C--:B------:R-:W-:Y:S01]  /*c610*/  FMUL.FTZ R56, R56, R5.reuse ;  /* 0x0000000538387220 */ /* 0x080fe20000410000 */
[----:B------:R-:W-:Y:S01]  /*c620*/  FADD.FTZ R82, R77, R82 ;  /* 0x000000524d527221 */ /* 0x000fe20000010000 */
[----:B------:R0:W-:Y:S01]  /*c630*/  STSM.16.M88.4 [R2+0x24300], R8 ;  /* 0x0243000802007844 */ /* 0x0001e20000000200 */
[----:B------:R-:W-:Y:S01]  /*c640*/  MUFU.EX2 R83, R119 ;  /* 0x0000007700537308 */ /* 0x000fe20000000800 */
[-C--:B------:R-:W-:Y:S01]  /*c650*/  FMUL.FTZ R57, R57, R5.reuse ;  /* 0x0000000539397220 */ /* 0x080fe20000410000 */
[----:B------:R-:W-:Y:S01]  /*c660*/  FADD.FTZ R82, R133, R82 ;  /* 0x0000005285527221 */ /* 0x000fe20000010000 */
[-C--:B------:R-:W-:Y:S01]  /*c670*/  FMUL.FTZ R60, R60, R5.reuse ;  /* 0x000000053c3c7220 */ /* 0x080fe20000410000 */
[-C--:B------:R-:W-:Y:S01]  /*c680*/  FMUL.FTZ R61, R61, R5.reuse ;  /* 0x000000053d3d7220 */ /* 0x080fe20000410000 */
[-C--:B------:R-:W-:Y:S01]  /*c690*/  FMUL.FTZ R64, R64, R5.reuse ;  /* 0x0000000540407220 */ /* 0x080fe20000410000 */
[----:B------:R-:W-:Y:S01]  /*c6a0*/  FADD.FTZ R82, R129, R82 ;  /* 0x0000005281527221 */ /* 0x000fe20000010000 */
[-C--:B------:R-:W-:Y:S01]  /*c6b0*/  FMUL.FTZ R65, R65, R5.reuse ;  /* 0x0000000541417220 */ /* 0x080fe20000410000 */
[-C--:B------:R-:W-:Y:S01]  /*c6c0*/  FMUL.FTZ R68, R68, R5.reuse ;  /* 0x0000000544447220 */ /* 0x080fe20000410000 */
[----:B------:R-:W-:Y:S01]  /*c6d0*/  FMUL.FTZ R69, R69, R5 ;  /* 0x0000000545457220 */ /* 0x000fe20000410000 */
[----:B------:R-:W-:Y:S01]  /*c6e0*/  FADD.FTZ R73, R131, R82 ;  /* 0x0000005283497221 */ /* 0x000fe20000010000 */
[-C--:B------:R-:W-:Y:S01]  /*c6f0*/  FMUL.FTZ R26, R26, R7.reuse ;  /* 0x000000071a1a7220 */ /* 0x080fe20000410000 */
[----:B------:R-:W1:Y:S01]  /*c700*/  MUFU.EX2 R82, R134 ;  /* 0x0000008600527308 */ /* 0x000e620000000800 */
[-C--:B------:R-:W-:Y:S01]  /*c710*/  FMUL.FTZ R27, R27, R7.reuse ;  /* 0x000000071b1b7220 */ /* 0x080fe20000410000 */
[----:B------:R-:W-:Y:S01]  /*c720*/  FADD.FTZ R73, R122, R73 ;  /* 0x000000497a497221 */ /* 0x000fe20000010000 */
[----:B0-----:R-:W-:Y:S01]  /*c730*/  F2FP.BF16.F32.PACK_AB R8, R14, R12 ;  /* 0x0000000c0e08723e */ /* 0x001fe200000010ff */
[----:B------:R-:W-:Y:S01]  /*c740*/  FMUL.FTZ R30, R30, R7 ;  /* 0x000000071e1e7220 */ /* 0x000fe20000410000 */
[----:B------:R-:W-:Y:S01]  /*c750*/  F2FP.BF16.F32.PACK_AB R10, R17, R15 ;  /* 0x0000000f110a723e */ /* 0x000fe200000010ff */
        /* <DEDUP_REMOVED lines=14> */
[----:B------:R-:W-:Y:S01]  /*c840*/  F2FP.BF16.F32.PACK_AB R72, R20, R18 ;  /* 0x000000121448723e */ /* 0x000fe200000010ff */
[----:B------:R-:W-:Y:S01]  /*c850*/  FMUL.FTZ R35, R35, R7 ;  /* 0x0000000723237220 */ /* 0x000fe20000410000 */
[----:B------:R-:W-:Y:S01]  /*c860*/  FADD.FTZ R14, R127, R12 ;  /* 0x0000000c7f0e7221 */ /* 0x000fe20000010000 */
[----:B------:R-:W-:Y:S01]  /*c870*/  FADD.FTZ R74, R116, R73 ;  /* 0x00000049744a7221 */ /* 0x000fe20000010000 */
[----:B------:R-:W2:Y:S01]  /*c880*/  MUFU.EX2 R12, R95 ;  /* 0x0000005f000c7308 */ /* 0x000ea20000000800 */
[----:B------:R-:W-:Y:S01]  /*c890*/  F2FP.BF16.F32.PACK_AB R73, R130, R122 ;  /* 0x0000007a8249723e */ /* 0x000fe200000010ff */
[----:B------:R-:W-:Y:S01]  /*c8a0*/  FADD.FTZ R15, R115, R14 ;  /* 0x0000000e730f7221 */ /* 0x000fe20000010000 */
[----:B------:R-:W-:Y:S01]  /*c8b0*/  FADD.FTZ R17, R117, R74 ;  /* 0x0000004a75117221 */ /* 0x000fe20000010000 */
[----:B------:R-:W-:Y:S01]  /*c8c0*/  F2FP.BF16.F32.PACK_AB R74, R120, R21 ;  /* 0x00000015784a723e */ /* 0x000fe200000010ff */
[----:B------:R-:W-:Y:S01]  /*c8d0*/  FMUL.FTZ R38, R38, R7 ;  /* 0x0000000726267220 */ /* 0x000fe20000410000 */
[----:B------:R-:W-:Y:S01]  /*c8e0*/  FADD.FTZ R15, R118, R15 ;  /* 0x0000000f760f7221 */ /* 0x000fe20000010000 */
[----:B------:R-:W-:Y:S01]  /*c8f0*/  FADD.FTZ R18, R104, R17 ;  /* 0x0000001168127221 */ /* 0x000fe20000010000 */
[----:B------:R-:W5:Y:S01]  /*c900*/  MUFU.EX2 R14, R91 ;  /* 0x0000005b000e7308 */ /* 0x000f620000000800 */
[----:B------:R-:W-:Y:S01]  /*c910*/  F2FP.BF16.F32.PACK_AB R75, R126, R123 ;  /* 0x0000007b7e4b723e */ /* 0x000fe200000010ff */
[----:B------:R-:W-:Y:S01]  /*c920*/  FADD.FTZ R20, R106, R15 ;  /* 0x0000000f6a147221 */ /* 0x000fe20000010000 */
[----:B------:R-:W-:Y:S01]  /*c930*/  FADD.FTZ R17, R105, R18 ;  /* 0x0000001269117221 */ /* 0x000fe20000010000 */
[----:B------:R-:W-:Y:S01]  /*c940*/  F2FP.BF16.F32.PACK_AB R113, R127, R114 ;  /* 0x000000727f71723e */ /* 0x000fe200000010ff */
[-C--:B------:R-:W-:Y:S01]  /*c950*/  FMUL.FTZ R39, R39, R7.reuse ;  /* 0x0000000727277220 */ /* 0x080fe20000410000 */
[----:B------:R-:W-:Y:S01]  /*c960*/  FADD.FTZ R21, R111, R20 ;  /* 0x000000146f157221 */ /* 0x000fe20000010000 */
[----:B------:R-:W-:Y:S01]  /*c970*/  FADD.FTZ R18, R108, R17 ;  /* 0x000000116c127221 */ /* 0x000fe20000010000 */
[----:B------:R3:W3:Y:S01]  /*c980*/  MUFU.EX2 R15, R90 ;  /* 0x0000005a000f7308 */ /* 0x0006e20000000800 */
[----:B------:R-:W-:Y:S01]  /*c990*/  F2FP.BF16.F32.PACK_AB R104, R105, R104 ;  /* 0x000000686968723e */ /* 0x000fe200000010ff */
        /* <DEDUP_REMOVED lines=9> */
[----:B------:R-:W-:Y:S01]  /*ca30*/  FADD.FTZ R17, R97, R18 ;  /* 0x0000001261117221 */ /* 0x000fe20000010000 */
[----:B----4-:R-:W-:Y:S01]  /*ca40*/  F2FP.BF16.F32.PACK_AB R97, R3, R98 ;  /* 0x000000620361723e */ /* 0x010fe200000010ff */
[----:B------:R-:W-:Y:S01]  /*ca50*/  FMUL.FTZ R43, R43, R7 ;  /* 0x000000072b2b7220 */ /* 0x000fe20000410000 */
[----:B------:R-:W-:Y:S01]  /*ca60*/  FADD.FTZ R20, R3, R20 ;  /* 0x0000001403147221 */ /* 0x000fe20000010000 */
[----:B------:R-:W-:Y:S01]  /*ca70*/  FADD.FTZ R18, R100, R17 ;  /* 0x0000001164127221 */ /* 0x000fe20000010000 */
[----:B------:R-:W-:Y:S01]  /*ca80*/  F2FP.BF16.F32.PACK_AB R115, R118, R115 ;  /* 0x000000737673723e */ /* 0x000fe200000010ff */
[----:B------:R-:W-:Y:S01]  /*ca90*/  FMUL.FTZ R46, R46, R7 ;  /* 0x000000072e2e7220 */ /* 0x000fe20000410000 */
[----:B------:R-:W-:Y:S01]  /*caa0*/  FADD.FTZ R17, R99, R20 ;  /* 0x0000001463117221 */ /* 0x000fe20000010000 */
[----:B0-----:R-:W-:Y:S01]  /*cab0*/  FADD.FTZ R9, R101, R18 ;  /* 0x0000001265097221 */ /* 0x001fe20000010000 */
[C---:B------:R-:W-:Y:S01]  /*cac0*/  F2FP.BF16.F32.PACK_AB R99, R4.reuse, R99 ;  /* 0x000000630463723e */ /* 0x040fe200000010ff */
[----:B------:R4:W-:Y:S01]  /*cad0*/  STSM.16.M88.4 [R2+0x28b00], R112 ;  /* 0x028b007002007844 */ /* 0x0009e20000000200 */
[----:B------:R-:W-:Y:S01]  /*cae0*/  FADD.FTZ R17, R4, R17 ;  /* 0x0000001104117221 */ /* 0x000fe20000010000 */
[----:B------:R-:W-:Y:S01]  /*caf0*/  FADD.FTZ R8, R88, R9 ;  /* 0x0000000958087221 */ /* 0x000fe20000010000 */
[----:B------:R-:W-:Y:S01]  /*cb00*/  F2FP.BF16.F32.PACK_AB R105, R111, R106 ;  /* 0x0000006a6f69723e */ /* 0x000fe200000010ff */
[-C--:B------:R-:W-:Y:S01]  /*cb10*/  FMUL.FTZ R47, R47, R7.reuse ;  /* 0x000000072f2f7220 */ /* 0x080fe20000410000 */
[----:B-1----:R-:W-:Y:S01]  /*cb20*/  FADD.FTZ R10, R82, R17 ;  /* 0x00000011520a7221 */ /* 0x002fe20000010000 */
        /* <DEDUP_REMOVED lines=11> */
[----:B--2---:R-:W-:Y:S01]  /*cbe0*/  FADD.FTZ R3, R12, R3 ;  /* 0x000000030c037221 */ /* 0x004fe20000010000 */
[----:B------:R-:W-:Y:S01]  /*cbf0*/  FADD.FTZ R4, R80, R9 ;  /* 0x0000000950047221 */ /* 0x000fe20000010000 */
[----:B------:R-:W-:Y:S01]  /*cc00*/  F2FP.BF16.F32.PACK_AB R88, R89, R88 ;  /* 0x000000585958723e */ /* 0x000fe200000010ff */
[----:B------:R4:W-:Y:S01]  /*cc10*/  STSM.16.M88.4 [R2+0x2bb00], R96 ;  /* 0x02bb006002007844 */ /* 0x0009e20000000200 */
[----:B-----5:R-:W-:Y:S01]  /*cc20*/  FADD.FTZ R8, R14, R3 ;  /* 0x000000030e087221 */ /* 0x020fe20000010000 */
[----:B------:R-:W-:Y:S01]  /*cc30*/  FADD.FTZ R3, R81, R4 ;  /* 0x0000000451037221 */ /* 0x000fe20000010000 */
[----:B------:R-:W-:Y:S01]  /*cc40*/  F2FP.BF16.F32.PACK_AB R89, R83, R82 ;  /* 0x000000525359723e */ /* 0x000fe200000010ff */
[----:B------:R-:W-:Y:S01]  /*cc50*/  FMUL.FTZ R54, R54, R7 ;  /* 0x0000000736367220 */ /* 0x000fe20000410000 */
[----:B---3--:R-:W-:Y:S01]  /*cc60*/  F2FP.BF16.F32.PACK_AB R90, R93, R92 ;  /* 0x0000005c5d5a723e */ /* 0x008fe200000010ff */
        /* <DEDUP_REMOVED lines=12> */
[C---:B------:R-:W-:Y:S01]  /*cd30*/  FADD.FTZ R3, R124.reuse, R3 ;  /* 0x000000037c037221 */ /* 0x040fe20000010000 */
[----:B------:R-:W-:Y:S01]  /*cd40*/  F2FP.BF16.F32.PACK_AB R124, R124, R121 ;  /* 0x000000797c7c723e */ /* 0x000fe200000010ff */
[----:B------:R4:W-:Y:S01]  /*cd50*/  STSM.16.M88.4 [R2+0x2eb00], R80 ;  /* 0x02eb005002007844 */ /* 0x0009e20000000200 */
[----:B------:R-:W-:Y:S01]  /*cd60*/  F2FP.BF16.F32.PACK_AB R127, R79, R78 ;  /* 0x0000004e4f7f723e */ /* 0x000fe200000010ff */
[----:B------:R-:W-:Y:S01]  /*cd70*/  FADD.FTZ R9, R87, R9 ;  /* 0x0000000957097221 */ /* 0x000fe20000010000 */
[----:B------:R-:W-:Y:S01]  /*cd80*/  FADD.FTZ R3, R76, R3 ;  /* 0x000000034c037221 */ /* 0x000fe20000010000 */
[-C--:B------:R-:W-:Y:S01]  /*cd90*/  FMUL.FTZ R55, R55, R7.reuse ;  /* 0x0000000737377220 */ /* 0x080fe20000410000 */
        /* <DEDUP_REMOVED lines=10> */
[----:B0-----:R-:W0:Y:S01]  /*ce40*/  FENCE.VIEW.ASYNC.S ;  /* 0x00000000000073c6 */ /* 0x001e220000000000 */
        /* <DEDUP_REMOVED lines=9> */
[----:B------:R-:W-:-:S02]  /*cee0*/  IMAD.MOV.U32 R6, RZ, RZ, R13 ;  /* 0x000000ffff067224 */ /* 0x000fc400078e000d */
[----:B------:R-:W-:Y:S01]  /*cef0*/  IMAD.MOV.U32 R5, RZ, RZ, R0 ;  /* 0x000000ffff057224 */ /* 0x000fe200078e0000 */
[----:B0-----:R-:W-:Y:S01]  /*cf00*/  NOP ;  /* 0x0000000000007918 */ /* 0x001fe20000000000 */
[----:B----4-:R-:W-:Y:S05]  /*cf10*/  @P2 BRA `(.L_x_1687) ;  /* 0xffffffc800382947 */ /* 0x010fea000383ffff */
.L_x_1678:
[----:B------:R-:W-:Y:S06]  /*cf20*/  BAR.ARV 0x8, 0x1a0 ;  /* 0x0206800000007b1d */ /* 0x000fec0000002000 */
[----:B------:R-:W-:Y:S05]  /*cf30*/  @!P0 BRA `(.L_x_1688) ;  /* 0x0000000000048947 */ /* 0x000fea0003800000 */
[----:B------:R-:W-:Y:S01]  /*cf40*/  BPT.TRAP 0x1 ;  /* 0x000000040000795c */ /* 0x000fe20000300000 */
.L_x_1688:
[----:B------:R-:W-:Y:S01]  /*cf50*/  ULEA UR6, UR36, UR37, 0x3 ;  /* 0x0000002524067291 */ /* 0x000fe2000f8e183f */
[----:B------:R-:W-:-:S05]  /*cf60*/  IMAD.U32 R5, RZ, RZ, UR38 ;  /* 0x00000026ff057e24 */ /* 0x000fca000f8e00ff */
[----:B------:R-:W-:-:S04]  /*cf70*/  SHF.L.U32 R5, R5, 0x1f, RZ ;  /* 0x0000001f05057819 */ /* 0x000fc800000006ff */
[----:B------:R1:W2:Y:S01]  /*cf80*/  SYNCS.PHASECHK.TRANS64.TRYWAIT P2, [UR6+0x31c50], R5 ;  /* 0x031c5005ff0075a7 */ /* 0x0002a20008040146 */
[----:B------:R-:W-:Y:S05]  /*cf90*/  @!P0 BRA `(.L_x_1689) ;  /* 0x0000000000048947 */ /* 0x000fea0003800000 */
[----:B------:R-:W-:Y:S01]  /*cfa0*/  BPT.TRAP 0x1 ;  /* 0x000000040000795c */ /* 0x000fe20000300000 */
.L_x_1689:
[----:B--2---:R-:W-:Y:S05]  /*cfb0*/  @P2 BRA `(.L_x_1690) ;  /* 0x0000000000082947 */ /* 0x004fea0003800000 */
[----:B------:R-:W2:Y:S02]  /*cfc0*/  SYNCS.PHASECHK.TRANS64.TRYWAIT P0, [UR6+0x31c50], R5 ;  /* 0x031c5005ff0075a7 */ /* 0x000ea40008000146 */
[----:B--2---:R-:W-:Y:S05]  /*cfd0*/  @!P0 BRA `(.L_x_1691) ;  /* 0x0000007000c08947 */ /* 0x004fea0003800000 */
.L_x_1690:
[----:B------:R-:W-:Y:S01]  /*cfe0*/  UIADD3 UR37, UR37, 0x200, URZ ;  /* 0x0000020025257890 */ /* 0x000fe2000fffe03f */
[----:B------:R-:W-:Y:S01]  /*cff0*/  WARPGROUP.ARRIVE ;  /* 0x00000000000079c5 */ /* 0x000fe20000000000 */
[----:B------:R-:W-:Y:S01]  /*d000*/  ULOP3.LUT UR60, UR60, 0x10000, URZ, 0xfc, !UPT ;  /* 0x000100003c3c7892 */ /* 0x000fe2000f8efc3f */
[----:B-12---:R-:W1:Y:S01]  /*d010*/  SHFL.BFLY PT, R5, R4, 0x2, 0x1f ;  /* 0x0c401f0004057f89 */ /* 0x006e6200000e0000 */
[----:B------:R-:W-:Y:S01]  /*d020*/  USHF.R.U32.HI UR37, URZ, 0x4, UR37 ;  /* 0x000000043f257899 */ /* 0x000fe20008011625 */
[----:B------:R-:W-:Y:S01]  /*d030*/  R2UR UR7, R150 ;  /* 0x00000000960772ca */ /* 0x000fe200000e0000 */
[----:B------:R-:W-:Y:S01]  /*d040*/  UMOV UR9, 0xc0000010 ;  /* 0xc000001000097882 */ /* 0x000fe20000000000 */
[----:B------:R-:W-:Y:S01]  /*d050*/  UMOV UR11, 0x80000020 ;  /* 0x80000020000b7882 */ /* 0x000fe20000000000 */
[----:B------:R-:W-:Y:S01]  /*d060*/  ULOP3.LUT UR37, UR37, 0x3fff, URZ, 0xc0, !UPT ;  /* 0x00003fff25257892 */ /* 0x000fe2000f8ec03f */
[----:B------:R-:W2:Y:S01]  /*d070*/  SHFL.BFLY PT, R6, R3, 0x2, 0x1f ;  /* 0x0c401f0003067f89 */ /* 0x000ea200000e0000 */
[----:B------:R-:W-:Y:S01]  /*d080*/  UMOV UR8, UR60 ;  /* 0x0000003c00087c82 */ /* 0x000fe20008000000 */
[----:B------:R-:W-:Y:S01]  /*d090*/  IMAD.U32 R15, RZ, RZ, UR4 ;  /* 0x00000004ff0f7e24 */ /* 0x000fe2000f8e00ff */
[----:B------:R-:W-:Y:S01]  /*d0a0*/  ULOP3.LUT UR5, UR37, 0x2400000, URZ, 0xfc, !UPT ;  /* 0x0240000025057892 */ /* 0x000fe2000f8efc3f */
[----:B------:R-:W-:-:S03]  /*d0b0*/  IMAD.MOV.U32 R16, RZ, RZ, -0x800000 ;  /* 0xff800000ff107424 */ /* 0x000fc600078e00ff */
[----:B------:R-:W-:Y:S02]  /*d0c0*/  UIMAD UR5, UR36, 0x6c0, UR5 ;  /* 0x000006c0240578a4 */ /* 0x000fe4000f8e0205 */
[----:B------:R-:W-:Y:S02]  /*d0d0*/  UIADD3 UR36, UR36, 0x1, URZ ;  /* 0x0000000124247890 */ /* 0x000fe4000fffe03f */
[----:B------:R-:W-:Y:S02]  /*d0e0*/  UIADD3 UR7, UR7, 0x1, URZ ;  /* 0x0000000107077890 */ /* 0x000fe4000fffe03f */
[----:B------:R-:W-:Y:S01]  /*d0f0*/  UISETP.NE.AND UP0, UPT, UR36, 0x2, UPT ;  /* 0x000000022400788c */ /* 0x000fe2000bf05270 */
[----:B------:R-:W-:Y:S02]  /*d100*/  UMOV UR10, UR5 ;  /* 0x00000005000a7c82 */ /* 0x000fe40008000000 */
[----:B------:R-:W-:Y:S01]  /*d110*/  HGMMA.64x96x16.F32.BF16 R24, gdesc[UR8].tnspB, R24, gsb0 ;  /* 0x41600000081879f0 */ /* 0x000fe20008001818 */
[----:B------:R-:W-:Y:S01]  /*d120*/  UIADD3 UR8, UR60, 0x180, URZ ;  /* 0x000001803c087890 */ /* 0x000fe2000fffe03f */
[----:B-1----:R-:W-:Y:S01]  /*d130*/  FADD.FTZ R5, R5, R4 ;  /* 0x0000000405057221 */ /* 0x002fe20000010000 */
[----:B------:R-:W-:Y:S01]  /*d140*/  UIADD3 UR10, UR5, 0x40, URZ ;  /* 0x00000040050a7890 */ /* 0x000fe2000fffe03f */
[----:B------:R-:W-:Y:S01]  /*d150*/  IMAD.MOV.U32 R4, RZ, RZ, RZ ;  /* 0x000000ffff047224 */ /* 0x000fe200078e00ff */
[----:B------:R-:W-:Y:S01]  /*d160*/  UMOV UR9, 0xc0000010 ;  /* 0xc000001000097882 */ /* 0x000fe20000000000 */
[----:B------:R-:W-:Y:S01]  /*d170*/  UMOV UR11, 0x80000020 ;  /* 0x80000020000b7882 */ /* 0x000fe20000000000 */
[----:B--2---:R-:W-:Y:S01]  /*d180*/  FADD.FTZ R7, R6, R3 ;  /* 0x0000000306077221 */ /* 0x004fe20000010000 */
[----:B------:R-:W-:Y:S01]  /*d190*/  IMAD.MOV.U32 R3, RZ, RZ, -0x800000 ;  /* 0xff800000ff037424 */ /* 0x000fe200078e00ff */
[----:B------:R-:W1:Y:S01]  /*d1a0*/  SHFL.BFLY PT, R6, R5, 0x1, 0x1f ;  /* 0x0c201f0005067f89 */ /* 0x000e6200000e0000 */
[----:B------:R-:W-:Y:S01]  /*d1b0*/  IMAD.U32 R150, RZ, RZ, UR7 ;  /* 0x00000007ff967e24 */ /* 0x000fe2000f8e00ff */
[----:B------:R-:W-:-:S02]  /*d1c0*/  USEL UR36, UR36, URZ, UP0 ;  /* 0x0000003f24247287 */ /* 0x000fc40008000000 */
[----:B------:R-:W2:Y:S01]  /*d1d0*/  SHFL.BFLY PT, R8, R7, 0x1, 0x1f ;  /* 0x0c201f0007087f89 */ /* 0x000ea200000e0000 */
[----:B-1----:R-:W-:Y:S01]  /*d1e0*/  FADD.FTZ R10, R5, R6 ;  /* 0x00000006050a7221 */ /* 0x002fe20000010000 */
[----:B------:R-:W-:Y:S01]  /*d1f0*/  IMAD.U32 R5, RZ, RZ, UR4 ;  /* 0x00000004ff057e24 */ /* 0x000fe2000f8e00ff */
[----:B------:R-:W-:Y:S01]  /*d200*/  USEL UR4, URZ, 0x1, UP0 ;  /* 0x000000013f047887 */ /* 0x000fe20008000000 */
[----:B--2---:R-:W-:Y:S02]  /*d210*/  FADD.FTZ R11, R7, R8 ;  /* 0x00000008070b7221 */ /* 0x004fe40000010000 */
[----:B------:R-:W-:Y:S01]  /*d220*/  FSETP.NE.FTZ.AND P0, PT, R10, RZ, PT ;  /* 0x000000ff0a00720b */ /* 0x000fe20003f15000 */
[----:B------:R-:W-:Y:S01]  /*d230*/  IMAD.MOV.U32 R8, RZ, RZ, RZ ;  /* 0x000000ffff087224 */ /* 0x000fe200078e00ff */
[----:B------:R-:W-:Y:S01]  /*d240*/  ULOP3.LUT UR38, UR38, UR4, URZ, 0x3c, !UPT ;  /* 0x0000000426267292 */ /* 0x000fe2000f8e3c3f */
[----:B------:R-:W-:Y:S01]  /*d250*/  IMAD.U32 R7, RZ, RZ, UR6 ;  /* 0x00000006ff077e24 */ /* 0x000fe2000f8e00ff */
[----:B------:R-:W-:-:S03]  /*d260*/  FSETP.NE.FTZ.AND P2, PT, R11, RZ, PT ;  /* 0x000000ff0b00720b */ /* 0x000fc60003f55000 */
[----:B------:R-:W-:-:S05]  /*d270*/  @!P1 VIADD R7, R7, 0x31c60 ;  /* 0x00031c6007079836 */ /* 0x000fca0000000000 */
[----:B------:R-:W-:Y:S01]  /*d280*/  @!P1 PRMT R7, RZ, 0x654, R7 ;  /* 0x00000654ff079816 */ /* 0x000fe20000000007 */
[----:B------:R-:W1:Y:S01]  /*d290*/  @P0 MUFU.LG2 R6, R10 ;  /* 0x0000000a00060308 */ /* 0x000e620000000c00 */
[----:B------:R-:W-:-:S03]  /*d2a0*/  @P0 FMUL.FTZ R5, R5, 0.69314718246459960938 ;  /* 0x3f31721805050820 */ /* 0x000fc60000410000 */
[----:B------:R-:W-:-:S04]  /*d2b0*/  @P2 FMUL.FTZ R15, R15, 0.69314718246459960938 ;  /* 0x3f3172180f0f2820 */ /* 0x000fc80000410000 */
[----:B------:R-:W-:Y:S08]  /*d2c0*/  @P0 MUFU.RCP R4, R10 ;  /* 0x0000000a00040308 */ /* 0x000ff00000001000 */
[----:B------:R-:W2:Y:S01]  /*d2d0*/  @P2 MUFU.LG2 R9, R11 ;  /* 0x0000000b00092308 */ /* 0x000ea20000000c00 */
[----:B-1----:R-:W-:-:S04]  /*d2e0*/  @P0 FMUL.FTZ R6, R6, 0.69314718246459960938 ;  /* 0x3f31721806060820 */ /* 0x002fc80000410000 */
[----:B------:R-:W-:Y:S01]  /*d2f0*/  @P0 FFMA.FTZ R3, R5, R0, R6 ;  /* 0x0000000005030223 */ /* 0x000fe20000010006 */
[----:B------:R-:W-:Y:S02]  /*d300*/  PLOP3.LUT P0, PT, PT, PT, PT, 0x8, 0x0 ;  /* 0x000000000000781c */ /* 0x000fe40003f0e170 */
[----:B------:R-:W1:Y:S01]  /*d310*/  @P2 MUFU.RCP R8, R11 ;  /* 0x0000000b00082308 */ /* 0x000e620000001000 */
        /* <DEDUP_REMOVED lines=74> */
[----:B------:R-:W-:Y:S01]  /*d7c0*/  FMUL.FTZ R53, R69, R4 ;  /* 0x0000000445357220 */ /* 0x000fe20000410000 */
[-C--:B-1----:R-:W-:Y:S01]  /*d7d0*/  FMUL.FTZ R83, R26, R8.reuse ;  /* 0x000000081a537220 */ /* 0x082fe20000410000 */
[-C--:B------:R-:W-:Y:S01]  /*d7e0*/  FMUL.FTZ R14, R27, R8.reuse ;  /* 0x000000081b0e7220 */ /* 0x080fe20000410000 */
[-C--:B------:R-:W-:Y:S01]  /*d7f0*/  FMUL.FTZ R12, R30, R8.reuse ;  /* 0x000000081e0c7220 */ /* 0x080fe20000410000 */
[-C--:B------:R-:W-:Y:S01]  /*d800*/  FMUL.FTZ R65, R38, R8.reuse ;  /* 0x0000000826417220 */ /* 0x080fe20000410000 */
[-C--:B0-----:R-:W-:Y:S01]  /*d810*/  FMUL.FTZ R7, R31, R8.reuse ;  /* 0x000000081f077220 */ /* 0x081fe20000410000 */
        /* <DEDUP_REMOVED lines=23> */
[----:B------:R-:W-:-:S07]  /*d990*/  FMUL.FTZ R71, R71, R8 ;  /* 0x0000000847477220 */ /* 0x000fce0000410000 */
.L_x_1661:
        /* <DEDUP_REMOVED lines=14> */
[----:B------:R-:W-:Y:S01]  /*da80*/  R2UR UR11, R148 ;  /* 0x00000000940b72ca */ /* 0x000fe200000e0000 */
[----:B------:R-:W-:Y:S01]  /*da90*/  ULDC.64 UR8, c[0x0][0xbe0] ;  /* 0x0002f80000087ab9 */ /* 0x000fe20000000a00 */
[----:B------:R-:W-:Y:S01]  /*daa0*/  R2UR UR10, R146 ;  /* 0x00000000920a72ca */ /* 0x000fe200000e0000 */
[----:B------:R-:W-:Y:S01]  /*dab0*/  UISETP.NE.U32.AND UP0, UPT, UR8, URZ, UPT ;  /* 0x0000003f0800728c */ /* 0x000fe2000bf05070 */
[----:B------:R-:W-:Y:S01]  /*dac0*/  F2FP.BF16.F32.PACK_AB R27, R27, R42 ;  /* 0x0000002a1b1b723e */ /* 0x000fe200000010ff */
[----:B------:R-:W-:Y:S01]  /*dad0*/  ULDC.64 UR12, c[0x0][0x208] ;  /* 0x00008200000c7ab9 */ /* 0x000fe20000000a00 */
[----:B------:R-:W-:Y:S01]  /*dae0*/  F2FP.BF16.F32.PACK_AB R68, R45, R28 ;  /* 0x0000001c2d44723e */ /* 0x000fe200000010ff */
[----:B------:R-:W-:Y:S01]  /*daf0*/  UISETP.NE.AND.EX UP0, UPT, UR9, URZ, UPT, UP0 ;  /* 0x0000003f0900728c */ /* 0x000fe2000bf05300 */
[----:B------:R-:W-:Y:S02]  /*db00*/  F2FP.BF16.F32.PACK_AB R70, R53, R0 ;  /* 0x000000003546723e */ /* 0x000fe400000010ff */
[----:B------:R-:W-:-:S05]  /*db10*/  F2FP.BF16.F32.PACK_AB R71, R71, R30 ;  /* 0x0000001e4747723e */ /* 0x000fca00000010ff */
[----:B------:R-:W-:Y:S02]  /*db20*/  USHF.L.U64.HI UR11, UR10, 0x2, UR11 ;  /* 0x000000020a0b7899 */ /* 0x000fe4000801020b */
[----:B------:R-:W-:Y:S01]  /*db30*/  USHF.L.U32 UR10, UR10, 0x2, URZ ;  /* 0x000000020a0a7899 */ /* 0x000fe2000800063f */
[----:B------:R-:W-:Y:S01]  /*db40*/  UMOV UR6, UR37 ;  /* 0x0000002500067c82 */ /* 0x000fe20008000000 */
[----:B0-----:R-:W-:Y:S01]  /*db50*/  UMOV UR7, UR4 ;  /* 0x0000000400077c82 */ /* 0x001fe20008000000 */
[----:B------:R-:W-:Y:S02]  /*db60*/  IMAD.U32 R20, RZ, RZ, UR6 ;  /* 0x00000006ff147e24 */ /* 0x000fe4000f8e00ff */
[----:B------:R-:W-:Y:S01]  /*db70*/  IMAD.U32 R21, RZ, RZ, UR7 ;  /* 0x00000007ff157e24 */ /* 0x000fe2000f8e00ff */
[----:B------:R-:W-:Y:S02]  /*db80*/  ULDC.64 UR6, c[0x0][0xbd8] ;  /* 0x0002f60000067ab9 */ /* 0x000fe40000000a00 */
[----:B------:R-:W-:Y:S01]  /*db90*/  UISETP.NE.U32.AND UP1, UPT, UR6, URZ, UPT ;  /* 0x0000003f0600728c */ /* 0x000fe2000bf25070 */
[----:B------:R-:W-:Y:S01]  /*dba0*/  IMAD.WIDE R4, R153, 0x2, R20 ;  /* 0x0000000299047825 */ /* 0x000fe200078e0214 */
[----:B------:R-:W-:-:S02]  /*dbb0*/  UIADD3 UR4, UP2, UR10, UR6, URZ ;  /* 0x000000060a047290 */ /* 0x000fc4000ff5e03f */
[----:B------:R-:W-:Y:S01]  /*dbc0*/  UISETP.NE.AND.EX UP1, UPT, UR7, URZ, UPT, UP1 ;  /* 0x0000003f0700728c */ /* 0x000fe2000bf25310 */
[C---:B------:R-:W-:Y:S01]  /*dbd0*/  LOP3.LUT R11, R4.reuse, 0x180, RZ, 0xc0, !PT ;  /* 0x00000180040b7812 */ /* 0x040fe200078ec0ff */
[----:B------:R-:W-:Y:S01]  /*dbe0*/  @UP0 UIADD3 UR6, UP3, UR10, UR8, URZ ;  /* 0x000000080a060290 */ /* 0x000fe2000ff7e03f */
[C---:B------:R-:W-:Y:S01]  /*dbf0*/  IADD3 R13, P0, R4.reuse, 0x6020, RZ ;  /* 0x00006020040d7810 */ /* 0x040fe20007f1e0ff */
[----:B------:R-:W-:Y:S01]  /*dc00*/  UIADD3.X UR8, UR11, UR7, URZ, UP2, !UPT ;  /* 0x000000070b087290 */ /* 0x000fe200097fe43f */
[----:B------:R-:W-:Y:S01]  /*dc10*/  IADD3 R9, P1, R4, 0x6000, RZ ;  /* 0x0000600004097810 */ /* 0x000fe20007f3e0ff */
[----:B------:R-:W-:Y:S01]  /*dc20*/  @UP0 UIADD3.X UR7, UR11, UR9, URZ, UP3, !UPT ;  /* 0x000000090b070290 */ /* 0x000fe20009ffe43f */
[----:B------:R-:W-:Y:S02]  /*dc30*/  SHF.R.U64 R11, R11, 0x3, RZ ;  /* 0x000000030b0b7819 */ /* 0x000fe400000012ff */
[----:B------:R-:W-:Y:S02]  /*dc40*/  LOP3.LUT R8, R13, 0x180, RZ, 0xc0, !PT ;  /* 0x000001800d087812 */ /* 0x000fe400078ec0ff */
[----:B------:R-:W-:-:S02]  /*dc50*/  LOP3.LUT R10, R9, 0x180, RZ, 0xc0, !PT ;  /* 0x00000180090a7812 */ /* 0x000fc400078ec0ff */
[C---:B------:R-:W-:Y:S02]  /*dc60*/  IADD3 R51, P2, R4.reuse, 0x3020, RZ ;  /* 0x0000302004337810 */ /* 0x040fe40007f5e0ff */
[C---:B------:R-:W-:Y:S02]  /*dc70*/  IADD3 R33, P3, R4.reuse, 0x3000, RZ ;  /* 0x0000300004217810 */ /* 0x040fe40007f7e0ff */
[----:B------:R-:W-:Y:S02]  /*dc80*/  IADD3 R18, P4, R4, 0x20, RZ ;  /* 0x0000002004127810 */ /* 0x000fe40007f9e0ff */
[----:B------:R-:W-:Y:S01]  /*dc90*/  LOP3.LUT R4, R11, R4, RZ, 0x3c, !PT ;  /* 0x000000040b047212 */ /* 0x000fe200078e3cff */
[--C-:B------:R-:W-:Y:S01]  /*dca0*/  IMAD.X R11, RZ, RZ, R5.reuse, P1 ;  /* 0x000000ffff0b7224 */ /* 0x100fe200008e0605 */
[----:B------:R-:W-:Y:S01]  /*dcb0*/  SHF.R.U64 R8, R8, 0x3, RZ ;  /* 0x0000000308087819 */ /* 0x000fe200000012ff */
[--C-:B------:R-:W-:Y:S01]  /*dcc0*/  IMAD.X R15, RZ, RZ, R5.reuse, P3 ;  /* 0x000000ffff0f7224 */ /* 0x100fe200018e0605 */
[----:B------:R-:W-:Y:S01]  /*dcd0*/  SHF.R.U64 R10, R10, 0x3, RZ ;  /* 0x000000030a0a7819 */ /* 0x000fe200000012ff */
[----:B------:R-:W-:Y:S01]  /*dce0*/  IMAD.X R25, RZ, RZ, R5, P4 ;  /* 0x000000ffff197224 */ /* 0x000fe200020e0605 */
[----:B------:R-:W-:-:S02]  /*dcf0*/  MOV R32, R4 ;  /* 0x0000000400207202 */ /* 0x000fc40000000f00 */
[----:B------:R-:W-:Y:S01]  /*dd00*/  LOP3.LUT R8, R8, R13, RZ, 0x3c, !PT ;  /* 0x0000000d08087212 */ /* 0x000fe200078e3cff */
[--C-:B------:R-:W-:Y:S01]  /*dd10*/  IMAD.X R13, RZ, RZ, R5.reuse, P2 ;  /* 0x000000ffff0d7224 */ /* 0x100fe200010e0605 */
[----:B------:R-:W-:Y:S01]  /*dd20*/  LOP3.LUT R10, R10, R9, RZ, 0x3c, !PT ;  /* 0x000000090a0a7212 */ /* 0x000fe200078e3cff */
[----:B------:R-:W-:Y:S01]  /*dd30*/  IMAD.X R9, RZ, RZ, R5, P0 ;  /* 0x000000ffff097224 */ /* 0x000fe200000e0605 */
[----:B------:R-:W-:Y:S02]  /*dd40*/  F2FP.BF16.F32.PACK_AB R4, R24, R85 ;  /* 0x000000551804723e */ /* 0x000fe400000010ff */
[----:B------:R-:W-:Y:S02]  /*dd50*/  LOP3.LUT R24, R51, 0x180, RZ, 0xc0, !PT ;  /* 0x0000018033187812 */ /* 0x000fe400078ec0ff */
[----:B------:R-:W-:Y:S02]  /*dd60*/  F2FP.BF16.F32.PACK_AB R5, R14, R83 ;  /* 0x000000530e05723e */ /* 0x000fe400000010ff */
[----:B------:R-:W-:-:S02]  /*dd70*/  LOP3.LUT R17, R18, 0x180, RZ, 0xc0, !PT ;  /* 0x0000018012117812 */ /* 0x000fc400078ec0ff */
[----:B------:R-:W-:Y:S01]  /*dd80*/  LOP3.LUT R14, R33, 0x180, RZ, 0xc0, !PT ;  /* 0x00000180210e7812 */ /* 0x000fe200078ec0ff */
[----:B------:R0:W-:Y:S01]  /*dd90*/  STSM.16.M88.4 [R32], R4 ;  /* 0x0000000420007844 */ /* 0x0001e20000000200 */
[----:B------:R-:W-:Y:S02]  /*dda0*/  SHF.R.U64 R24, R24, 0x3, RZ ;  /* 0x0000000318187819 */ /* 0x000fe400000012ff */
[----:B------:R-:W-:Y:S02]  /*ddb0*/  SHF.R.U64 R17, R17, 0x3, RZ ;  /* 0x0000000311117819 */ /* 0x000fe400000012ff */
[----:B------:R-:W-:Y:S02]  /*ddc0*/  SHF.R.U64 R14, R14, 0x3, RZ ;  /* 0x000000030e0e7819 */ /* 0x000fe400000012ff */
[----:B------:R-:W-:Y:S02]  /*ddd0*/  LOP3.LUT R12, R24, R51, RZ, 0x3c, !PT ;  /* 0x00000033180c7212 */ /* 0x000fe400078e3cff */
[----:B------:R-:W-:-:S02]  /*dde0*/  LOP3.LUT R24, R17, R18, RZ, 0x3c, !PT ;  /* 0x0000001211187212 */ /* 0x000fc400078e3cff */
[----:B------:R-:W-:Y:S02]  /*ddf0*/  LOP3.LUT R14, R14, R33, RZ, 0x3c, !PT ;  /* 0x000000210e0e7212 */ /* 0x000fe400078e3cff */
[----:B------:R-:W-:Y:S02]  /*de00*/  MOV R17, R8 ;  /* 0x0000000800117202 */ /* 0x000fe40000000f00 */
[----:B------:R-:W-:Y:S02]  /*de10*/  MOV R18, R10 ;  /* 0x0000000a00127202 */ /* 0x000fe40000000f00 */
[----:B------:R-:W-:Y:S02]  /*de20*/  MOV R34, R24 ;  /* 0x0000001800227202 */ /* 0x000fe40000000f00 */
[----:B------:R-:W-:Y:S02]  /*de30*/  F2FP.BF16.F32.PACK_AB R8, R76, R75 ;  /* 0x0000004b4c08723e */ /* 0x000fe400000010ff */
[----:B------:R-:W-:-:S02]  /*de40*/  F2FP.BF16.F32.PACK_AB R9, R64, R69 ;  /* 0x000000454009723e */ /* 0x000fc400000010ff */
[----:B------:R-:W-:Y:S02]  /*de50*/  F2FP.BF16.F32.PACK_AB R10, R79, R74 ;  /* 0x0000004a4f0a723e */ /* 0x000fe400000010ff */
[----:B------:R-:W-:Y:S02]  /*de60*/  F2FP.BF16.F32.PACK_AB R11, R60, R65 ;  /* 0x000000413c0b723e */ /* 0x000fe400000010ff */
[----:B------:R-:W-:Y:S02]  /*de70*/  MOV R33, R14 ;  /* 0x0000000e00217202 */ /* 0x000fe40000000f00 */
[----:B0-----:R-:W-:Y:S01]  /*de80*/  F2FP.BF16.F32.PACK_AB R4, R78, R73 ;  /* 0x000000494e04723e */ /* 0x001fe200000010ff */
[----:B------:R-:W-:Y:S01]  /*de90*/  STSM.16.M88.4 [R34], R8 ;  /* 0x0000000822007844 */ /* 0x000fe20000000200 */
[----:B------:R-:W-:Y:S02]  /*dea0*/  F2FP.BF16.F32.PACK_AB R5, R56, R61 ;  /* 0x0000003d3805723e */ /* 0x000fe400000010ff */
[----:B------:R-:W-:-:S02]  /*deb0*/  F2FP.BF16.F32.PACK_AB R6, R77, R72 ;  /* 0x000000484d06723e */ /* 0x000fc400000010ff */
[----:B------:R-:W-:Y:S02]  /*dec0*/  F2FP.BF16.F32.PACK_AB R7, R52, R57 ;  /* 0x000000393407723e */ /* 0x000fe400000010ff */
[----:B------:R-:W-:Y:S02]  /*ded0*/  MOV R32, R12 ;  /* 0x0000000c00207202 */ /* 0x000fe40000000f00 */
[----:B------:R-:W-:Y:S01]  /*dee0*/  F2FP.BF16.F32.PACK_AB R12, R49, R40 ;  /* 0x00000028310c723e */ /* 0x000fe200000010ff */
[----:B------:R0:W-:Y:S01]  /*def0*/  STSM.16.M88.4 [R33], R4 ;  /* 0x0000000421007844 */ /* 0x0001e20000000200 */
[----:B------:R-:W-:Y:S02]  /*df00*/  F2FP.BF16.F32.PACK_AB R13, R47, R50 ;  /* 0x000000322f0d723e */ /* 0x000fe400000010ff */
[----:B------:R-:W-:Y:S02]  /*df10*/  F2FP.BF16.F32.PACK_AB R14, R48, R37 ;  /* 0x00000025300e723e */ /* 0x000fe400000010ff */
[----:B------:R-:W-:-:S02]  /*df20*/  F2FP.BF16.F32.PACK_AB R15, R43, R46 ;  /* 0x0000002e2b0f723e */ /* 0x000fc400000010ff */
[----:B------:R-:W-:Y:S02]  /*df30*/  F2FP.BF16.F32.PACK_AB R25, R26, R39 ;  /* 0x000000271a19723e */ /* 0x000fe400000010ff */
[----:B------:R-:W-:Y:S01]  /*df40*/  F2FP.BF16.F32.PACK_AB R24, R41, R36 ;  /* 0x000000242918723e */ /* 0x000fe200000010ff */
[----:B------:R1:W-:Y:S01]  /*df50*/  STSM.16.M88.4 [R32], R12 ;  /* 0x0000000c20007844 */ /* 0x0003e20000000200 */
[----:B------:R-:W-:Y:S02]  /*df60*/  F2FP.BF16.F32.PACK_AB R26, R44, R29 ;  /* 0x0000001d2c1a723e */ /* 0x000fe400000010ff */
[----:B------:R-:W-:Y:S02]  /*df70*/  F2FP.BF16.F32.PACK_AB R69, R31, R38 ;  /* 0x000000261f45723e */ /* 0x000fe400000010ff */
[----:B------:R-:W-:Y:S01]  /*df80*/  PLOP3.LUT P0, PT, PT, PT, UP1, 0x80, 0x0 ;  /* 0x000000000000781c */ /* 0x000fe20003f0f018 */
[----:B------:R1:W-:Y:S01]  /*df90*/  STSM.16.M88.4 [R18], R24 ;  /* 0x0000001812007844 */ /* 0x0003e20000000200 */
[----:B------:R-:W-:Y:S01]  /*dfa0*/  PLOP3.LUT P1, PT, PT, PT, UP0, 0x80, 0x0 ;  /* 0x000000000000781c */ /* 0x000fe20003f2f008 */
[----:B0-----:R-:W-:-:S02]  /*dfb0*/  IMAD.U32 R4, RZ, RZ, UR4 ;  /* 0x00000004ff047e24 */ /* 0x001fc4000f8e00ff */
[----:B------:R1:W-:Y:S01]  /*dfc0*/  STSM.16.M88.4 [R17], R68 ;  /* 0x0000004411007844 */ /* 0x0003e20000000200 */
[----:B------:R-:W-:Y:S02]  /*dfd0*/  IMAD.U32 R6, RZ, RZ, UR6 ;  /* 0x00000006ff067e24 */ /* 0x000fe4000f8e00ff */
[----:B------:R-:W-:Y:S01]  /*dfe0*/  IMAD.U32 R5, RZ, RZ, UR8 ;  /* 0x00000008ff057e24 */ /* 0x000fe2000f8e00ff */
[----:B------:R-:W-:Y:S01]  /*dff0*/  BAR.SYNC.DEFER_BLOCKING 0x1, 0x180 ;  /* 0x0046000000007b1d */ /* 0x000fe20000010000 */
[----:B------:R-:W-:-:S05]  /*e000*/  IMAD.U32 R7, RZ, RZ, UR7 ;  /* 0x00000007ff077e24 */ /* 0x000fca000f8e00ff */
[----:B------:R-:W2:Y:S04]  /*e010*/  @P0 LDG.E R0, desc[UR12][R4.64] ;  /* 0x0000000c04000981 */ /* 0x000ea8000c1e1900 */
[----:B------:R-:W3:Y:S01]  /*e020*/  @P1 LDG.E R6, desc[UR12][R6.64] ;  /* 0x0000000c06061981 */ /* 0x000ee2000c1e1900 */
[----:B------:R-:W-:Y:S01]  /*e030*/  IMAD R9, R144, 0x20, R19 ;  /* 0x0000002090097824 */ /* 0x000fe200078e0213 */
[----:B------:R-:W-:Y:S01]  /*e040*/  UMOV UR4, URZ ;  /* 0x0000003f00047c82 */ /* 0x000fe20008000000 */
[----:B------:R-:W-:Y:S02]  /*e050*/  ULDC UR10, c[0x0][0xa88] ;  /* 0x0002a200000a7ab9 */ /* 0x000fe40000000800 */
[----:B------:R-:W-:-:S03]  /*e060*/  IMAD.WIDE R20, R9, 0x2, R20 ;  /* 0x0000000209147825 */ /* 0x000fc600078e0214 */
[----:B------:R-:W-:Y:S02]  /*e070*/  IADD3 R9, P6, R20, 0x1800, RZ ;  /* 0x0000180014097810 */ /* 0x000fe40007fde0ff */
[----:B--2---:R-:W-:Y:S02]  /*e080*/  @P0 R2UR UR4, R0 ;  /* 0x00000000000402ca */ /* 0x004fe400000e0000 */
[----:B---3--:R-:W-:Y:S01]  /*e090*/  @P1 R2UR UR10, R6 ;  /* 0x00000000060a12ca */ /* 0x008fe200000e0000 */
[----:B-1----:R-:W-:-:S14]  /*e0a0*/  @P1 BRA `(.L_x_1694) ;  /* 0x00000000001c1947 */ /* 0x002fdc0003800000 */
[----:B------:R-:W-:Y:S05]  /*e0b0*/  @!P0 BRA `(.L_x_1694) ;  /* 0x0000000000188947 */ /* 0x000fea0003800000 */
[----:B------:R-:W-:Y:S02]  /*e0c0*/  ULDC.64 UR6, c[0x0][0x208] ;  /* 0x0000820000067ab9 */ /* 0x000fe40000000a00 */
[----:B------:R-:W2:Y:S04]  /*e0d0*/  LDG.E R6, desc[UR6][R4.64] ;  /* 0x0000000604067981 */ /* 0x000ea8000c1e1900 */
[----:B------:R-:W3:Y:S01]  /*e0e0*/  LDG.E R0, desc[UR6][R4.64+0x4] ;  /* 0x0000040604007981 */ /* 0x000ee2000c1e1900 */
[----:B--2---:R-:W-:Y:S02]  /*e0f0*/  R2UR UR6, R6 ;  /* 0x00000000060672ca */ /* 0x004fe400000e0000 */
[----:B---3--:R-:W-:-:S13]  /*e100*/  R2UR UR10, R0 ;  /* 0x00000000000a72ca */ /* 0x008fda00000e0000 */
[----:B------:R-:W-:-:S12]  /*e110*/  UIADD3 UR10, -UR6, UR10, URZ ;  /* 0x0000000a060a7290 */ /* 0x000fd8000fffe13f */
.L_x_1694:
[----:B------:R-:W-:Y:S01]  /*e120*/  R2UR UR18, R147 ;  /* 0x00000000931272ca */ /* 0x000fe200000e0000 */
[----:B------:R-:W-:Y:S01]  /*e130*/  ULDC.64 UR12, c[0x0][0xb70] ;  /* 0x0002dc00000c7ab9 */ /* 0x000fe20000000a00 */
[----:B------:R-:W-:Y:S01]  /*e140*/  R2UR UR16, R148 ;  /* 0x00000000941072ca */ /* 0x000fe200000e0000 */
[----:B------:R-:W-:Y:S01]  /*e150*/  USHF.R.S32.HI UR7, URZ, 0x1f, UR4 ;  /* 0x0000001f3f077899 */ /* 0x000fe20008011404 */
[----:B------:R-:W-:Y:S01]  /*e160*/  R2UR UR15, R146 ;  /* 0x00000000920f72ca */ /* 0x000fe200000e0000 */
[----:B------:R-:W-:Y:S01]  /*e170*/  UMOV UR6, UR4 ;  /* 0x0000000400067c82 */ /* 0x000fe20008000000 */
[----:B------:R-:W-:Y:S01]  /*e180*/  LOP3.LUT R4, R9, 0x180, RZ, 0xc0, !PT ;  /* 0x0000018009047812 */ /* 0x000fe200078ec0ff */
[----:B------:R-:W-:Y:S01]  /*e190*/  ULDC.64 UR20, c[0x0][0x208] ;  /* 0x0000820000147ab9 */ /* 0x000fe20000000a00 */
[----:B------:R-:W-:Y:S02]  /*e1a0*/  R2UR UR17, R149 ;  /* 0x00000000951172ca */ /* 0x000fe400000e0000 */
[----:B------:R-:W-:-:S02]  /*e1b0*/  SHF.R.U64 R4, R4, 0x3, RZ ;  /* 0x0000000304047819 */ /* 0x000fc400000012ff */
[----:B------:R-:W-:Y:S01]  /*e1c0*/  LOP3.LUT P0, RZ, R151, 0x3, RZ, 0xc0, !PT ;  /* 0x0000000397ff7812 */ /* 0x000fe2000780c0ff */
[----:B------:R-:W-:Y:S01]  /*e1d0*/  USHF.R.S32.HI UR14, URZ, 0x1f, UR18 ;  /* 0x0000001f3f0e7899 */ /* 0x000fe20008011412 */
[----:B------:R-:W-:Y:S01]  /*e1e0*/  LOP3.LUT R4, R4, R9, RZ, 0x3c, !PT ;  /* 0x0000000904047212 */ /* 0x000fe200078e3cff */
[----:B------:R-:W-:Y:S01]  /*e1f0*/  USEL UR16, UR16, URZ, !UP1 ;  /* 0x0000003f10107287 */ /* 0x000fe2000c800000 */
[C---:B------:R-:W-:Y:S01]  /*e200*/  IADD3 R9, P4, R20.reuse, 0x4800, RZ ;  /* 0x0000480014097810 */ /* 0x040fe20007f9e0ff */
[----:B------:R-:W-:Y:S01]  /*e210*/  UIMAD UR11, UR14, UR12, URZ ;  /* 0x0000000c0e0b72a4 */ /* 0x000fe2000f8e023f */
[----:B------:R-:W-:Y:S01]  /*e220*/  IADD3 R29, P5, R20, 0x3000, RZ ;  /* 0x00003000141d7810 */ /* 0x000fe20007fbe0ff */
[----:B------:R-:W-:Y:S01]  /*e230*/  UIMAD.WIDE.U32 UR8, UR18, UR12, UR6 ;  /* 0x0000000c120872a5 */ /* 0x000fe2000f8e0006 */
[----:B------:R-:W-:Y:S01]  /*e240*/  LOP3.LUT R8, R9, 0x180, RZ, 0xc0, !PT ;  /* 0x0000018009087812 */ /* 0x000fe200078ec0ff */
[----:B------:R-:W-:Y:S01]  /*e250*/  UIMAD UR11, UR18, UR13, UR11 ;  /* 0x0000000d120b72a4 */ /* 0x000fe2000f8e020b */
[----:B------:R-:W-:Y:S01]  /*e260*/  IMAD.U32 R0, RZ, RZ, UR17 ;  /* 0x00000011ff007e24 */ /* 0x000fe2000f8e00ff */
[----:B------:R-:W-:Y:S01]  /*e270*/  USEL UR15, UR15, URZ, !UP1 ;  /* 0x0000003f0f0f7287 */ /* 0x000fe2000c800000 */
[----:B------:R-:W-:Y:S01]  /*e280*/  SHF.R.U64 R8, R8, 0x3, RZ ;  /* 0x0000000308087819 */ /* 0x000fe200000012ff */
[----:B------:R-:W-:Y:S01]  /*e290*/  ULDC.64 UR12, c[0x0][0xb78] ;  /* 0x0002de00000c7ab9 */ /* 0x000fe20000000a00 */
[----:B------:R-:W-:Y:S01]  /*e2a0*/  UIADD3 UR9, UR9, UR11, URZ ;  /* 0x0000000b09097290 */ /* 0x000fe2000fffe03f */
[----:B------:R-:W-:Y:S01]  /*e2b0*/  IMAD R7, R0, 0xc0, R23 ;  /* 0x000000c000077824 */ /* 0x000fe200078e0217 */
[----:B------:R-:W-:Y:S01]  /*e2c0*/  UIMAD UR6, UR16, UR12, URZ ;  /* 0x0000000c100672a4 */ /* 0x000fe2000f8e023f */
[----:B------:R-:W-:Y:S01]  /*e2d0*/  LOP3.LUT R8, R8, R9, RZ, 0x3c, !PT ;  /* 0x0000000908087212 */ /* 0x000fe200078e3cff */
[----:B------:R-:W-:Y:S01]  /*e2e0*/  UIMAD.WIDE.U32 UR8, UR15, UR12, UR8 ;  /* 0x0000000c0f0872a5 */ /* 0x000fe2000f8e0008 */
[----:B------:R-:W-:Y:S01]  /*e2f0*/  IADD3 R37, P3, R20, 0x6000, RZ ;  /* 0x0000600014257810 */ /* 0x000fe20007f7e0ff */
[----:B------:R-:W-:Y:S01]  /*e300*/  UIMAD UR6, UR15, UR13, UR6 ;  /* 0x0000000d0f0672a4 */ /* 0x000fe2000f8e0206 */
[----:B------:R-:W-:-:S02]  /*e310*/  SHF.R.S32.HI R0, RZ, 0x1f, R7 ;  /* 0x0000001fff007819 */ /* 0x000fc40000011407 */
[----:B------:R-:W-:Y:S01]  /*e320*/  ULDC.64 UR12, c[0x0][0xb40] ;  /* 0x0002d000000c7ab9 */ /* 0x000fe20000000a00 */
[----:B------:R-:W-:Y:S02]  /*e330*/  IADD3 R5, P1, R7, UR8, RZ ;  /* 0x0000000807057c10 */ /* 0x000fe4000ff3e0ff */
[----:B------:R-:W-:Y:S01]  /*e340*/  IMAD.U32 R9, RZ, RZ, UR6 ;  /* 0x00000006ff097e24 */ /* 0x000fe2000f8e00ff */
[----:B------:R-:W-:Y:S02]  /*e350*/  LOP3.LUT R28, R29, 0x180, RZ, 0xc0, !PT ;  /* 0x000001801d1c7812 */ /* 0x000fe400078ec0ff */
[----:B------:R-:W-:Y:S02]  /*e360*/  LEA R40, P2, R5, UR12, 0x2 ;  /* 0x0000000c05287c11 */ /* 0x000fe4000f8410ff */
[----:B------:R-:W-:Y:S01]  /*e370*/  IADD3.X R6, R0, UR9, R9, P1, !PT ;  /* 0x0000000900067c10 */ /* 0x000fe20008ffe409 */
[C---:B------:R-:W-:Y:S01]  /*e380*/  VIADD R0, R7.reuse, 0x8 ;  /* 0x0000000807007836 */ /* 0x040fe20000000000 */
[----:B------:R-:W-:Y:S01]  /*e390*/  ISETP.GE.OR P1, PT, R7, UR10, P0 ;  /* 0x0000000a07007c0c */ /* 0x000fe20008726670 */
[----:B------:R-:W-:Y:S01]  /*e3a0*/  ULDC.64 UR8, c[0x0][0xaa0] ;  /* 0x0002a80000087ab9 */ /* 0x000fe20000000a00 */
[----:B------:R-:W-:Y:S01]  /*e3b0*/  LEA.HI.X R41, R5, UR13, R6, 0x2, P2 ;  /* 0x0000000d05297c11 */ /* 0x000fe200090f1406 */
[----:B------:R-:W-:Y:S01]  /*e3c0*/  IMAD.X R5, RZ, RZ, R21, P6 ;  /* 0x000000ffff057224 */ /* 0x000fe200030e0615 */
[----:B------:R-:W-:-:S02]  /*e3d0*/  IADD3 R7, P2, R20, 0x7800, RZ ;  /* 0x0000780014077810 */ /* 0x000fc40007f5e0ff */
[----:B------:R-:W-:Y:S02]  /*e3e0*/  LOP3.LUT R36, R37, 0x180, RZ, 0xc0, !PT ;  /* 0x0000018025247812 */ /* 0x000fe400078ec0ff */
[----:B------:R-:W-:Y:S01]  /*e3f0*/  LOP3.LUT R9, R20, 0x180, RZ, 0xc0, !PT ;  /* 0x0000018014097812 */ /* 0x000fe200078ec0ff */
[----:B------:R-:W-:Y:S01]  /*e400*/  IMAD.X R13, RZ, RZ, R21, P2 ;  /* 0x000000ffff0d7224 */ /* 0x000fe200010e0615 */
[----:B------:R-:W-:Y:S02]  /*e410*/  ISETP.GE.OR P0, PT, R0, UR10, P0 ;  /* 0x0000000a00007c0c */ /* 0x000fe40008706670 */
[----:B------:R-:W-:Y:S02]  /*e420*/  LOP3.LUT R0, R7, 0x180, RZ, 0xc0, !PT ;  /* 0x0000018007007812 */ /* 0x000fe400078ec0ff */
[----:B------:R-:W-:Y:S01]  /*e430*/  SHF.R.U64 R28, R28, 0x3, RZ ;  /* 0x000000031c1c7819 */ /* 0x000fe200000012ff */
[----:B------:R-:W-:Y:S01]  /*e440*/  UIMAD UR6, UR7, UR8, URZ ;  /* 0x00000008070672a4 */ /* 0x000fe2000f8e023f */
[----:B------:R-:W-:Y:S01]  /*e450*/  SHF.R.U64 R36, R36, 0x3, RZ ;  /* 0x0000000324247819 */ /* 0x000fe200000012ff */
[----:B------:R-:W-:Y:S01]  /*e460*/  IMAD.U32 R17, RZ, RZ, UR8 ;  /* 0x00000008ff117e24 */ /* 0x000fe2000f8e00ff */
[----:B------:R-:W-:Y:S01]  /*e470*/  SHF.R.U64 R9, R9, 0x3, RZ ;  /* 0x0000000309097819 */ /* 0x000fe200000012ff */
[----:B------:R-:W-:Y:S01]  /*e480*/  IMAD.MOV.U32 R32, RZ, RZ, R19 ;  /* 0x000000ffff207224 */ /* 0x000fe200078e0013 */
[----:B------:R-:W-:Y:S01]  /*e490*/  SHF.R.U64 R0, R0, 0x3, RZ ;  /* 0x0000000300007819 */ /* 0x000fe200000012ff */
[----:B------:R-:W-:Y:S01]  /*e4a0*/  @!P1 STG.E desc[UR20][R40.64], R3 ;  /* 0x0000000328009986 */ /* 0x000fe2000c101914 */
[----:B------:R-:W-:Y:S01]  /*e4b0*/  LOP3.LUT R28, R28, R29, RZ, 0x3c, !PT ;  /* 0x0000001d1c1c7212 */ /* 0x000fe200078e3cff */
[--C-:B------:R-:W-:Y:S01]  /*e4c0*/  IMAD.X R29, RZ, RZ, R21.reuse, P5 ;  /* 0x000000ffff1d7224 */ /* 0x100fe200028e0615 */
[----:B------:R-:W-:Y:S01]  /*e4d0*/  LOP3.LUT R36, R36, R37, RZ, 0x3c, !PT ;  /* 0x0000002524247212 */ /* 0x000fe200078e3cff */
[--C-:B------:R-:W-:Y:S01]  /*e4e0*/  IMAD.X R37, RZ, RZ, R21.reuse, P3 ;  /* 0x000000ffff257224 */ /* 0x100fe200018e0615 */
[----:B------:R-:W-:Y:S01]  /*e4f0*/  LOP3.LUT R20, R9, R20, RZ, 0x3c, !PT ;  /* 0x0000001409147212 */ /* 0x000fe200078e3cff */
[----:B------:R-:W-:Y:S01]  /*e500*/  IMAD.X R9, RZ, RZ, R21, P4 ;  /* 0x000000ffff097224 */ /* 0x000fe200020e0615 */
[----:B------:R-:W-:Y:S01]  /*e510*/  LOP3.LUT R12, R0, R7, RZ, 0x3c, !PT ;  /* 0x00000007000c7212 */ /* 0x000fe200078e3cff */
[----:B------:R0:W-:Y:S01]  /*e520*/  @!P0 STG.E desc[UR20][R40.64+0x20], R16 ;  /* 0x0000201028008986 */ /* 0x0001e2000c101914 */
[----:B------:R-:W-:Y:S01]  /*e530*/  SHF.R.S32.HI R33, RZ, 0x1f, R19 ;  /* 0x0000001fff217819 */ /* 0x000fe20000011413 */
[----:B------:R-:W-:-:S02]  /*e540*/  UIMAD UR6, UR4, UR9, UR6 ;  /* 0x00000009040672a4 */ /* 0x000fc4000f8e0206 */
[----:B------:R1:W5:Y:S01]  /*e550*/  LD.E.128 R24, desc[UR20][R20.64] ;  /* 0x0000001414187980 */ /* 0x000362000c101d00 */
[----:B------:R-:W-:-:S03]  /*e560*/  ULDC.64 UR8, c[0x0][0xae0] ;  /* 0x0002b80000087ab9 */ /* 0x000fc60000000a00 */
        /* <DEDUP_REMOVED lines=8> */
[----:B------:R-:W-:Y:S01]  /*e5f0*/  UIMAD UR10, UR17, -0xc0, UR10 ;  /* 0xffffff40110a78a4 */ /* 0x000fe2000f8e020a */
[----:B------:R-:W-:Y:S01]  /*e600*/  @!PT LDS RZ, [RZ] ;  /* 0x00000000fffff984 */ /* 0x000fe20000000800 */
[----:B------:R-:W-:Y:S01]  /*e610*/  @!PT LDS RZ, [RZ] ;  /* 0x00000000fffff984 */ /* 0x000fe20000000800 */
[----:B------:R-:W-:Y:S01]  /*e620*/  @!PT LDS RZ, [RZ] ;  /* 0x00000000fffff984 */ /* 0x000fe20000000800 */
[----:B------:R-:W-:Y:S01]  /*e630*/  @!PT LDS RZ, [RZ] ;  /* 0x00000000fffff984 */ /* 0x000fe20000000800 */
[----:B------:R0:W-:Y:S06]  /*e640*/  MEMBAR.ALL.CTA ;  /* 0x0000000000007992 */ /* 0x0001ec0000008000 */
[----:B0-----:R-:W0:Y:S01]  /*e650*/  FENCE.VIEW.ASYNC.S ;  /* 0x00000000000073c6 */ /* 0x001e220000000000 */
[----:B------:R-:W-:Y:S01]  /*e660*/  IMAD.U32 R3, RZ, RZ, UR8 ;  /* 0x00000008ff037e24 */ /* 0x000fe2000f8e00ff */
[----:B------:R-:W-:Y:S01]  /*e670*/  UIMAD UR6, UR18, UR9, UR4 ;  /* 0x00000009120672a4 */ /* 0x000fe2000f8e0204 */
[C---:B------:R-:W-:Y:S01]  /*e680*/  VIADD R0, R144.reuse, 0x60 ;  /* 0x0000006090007836 */ /* 0x040fe20000000000 */
[----:B------:R-:W-:Y:S01]  /*e690*/  UIADD3 UR4, UR37, 0x31c20, URZ ;  /* 0x00031c2025047890 */ /* 0x000fe2000fffe03f */
[----:B------:R-:W-:Y:S01]  /*e6a0*/  IMAD.WIDE.U32 R16, R3, UR18, R16 ;  /* 0x0000001203107c25 */ /* 0x000fe2000f8e0010 */
[----:B------:R-:W-:Y:S01]  /*e6b0*/  ULDC.64 UR8, c[0x0][0xae8] ;  /* 0x0002ba0000087ab9 */ /* 0x000fe20000000a00 */
[----:B------:R-:W-:Y:S01]  /*e6c0*/  ISETP.GE.AND P0, PT, R144, UR10, PT ;  /* 0x0000000a90007c0c */ /* 0x000fe2000bf06270 */
[----:B------:R-:W-:Y:S01]  /*e6d0*/  UPRMT UR4, URZ, 0x654, UR4 ;  /* 0x000006543f047896 */ /* 0x000fe20008000004 */
[----:B------:R-:W-:Y:S01]  /*e6e0*/  VIADD R17, R17, UR6 ;  /* 0x0000000611117c36 */ /* 0x000fe20008000000 */
[----:B------:R-:W-:-:S02]  /*e6f0*/  UIMAD UR6, UR16, UR8, URZ ;  /* 0x00000008100672a4 */ /* 0x000fc4000f8e023f */
[----:B------:R-:W-:Y:S01]  /*e700*/  IMAD.U32 R33, RZ, RZ, UR8 ;  /* 0x00000008ff217e24 */ /* 0x000fe2000f8e00ff */
[----:B------:R-:W-:Y:S01]  /*e710*/  SHF.R.S32.HI R145, RZ, 0x1f, R144 ;  /* 0x0000001fff917819 */ /* 0x000fe20000011490 */
[----:B-1----:R-:W-:Y:S01]  /*e720*/  IMAD.U32 R21, RZ, RZ, UR17 ;  /* 0x00000011ff157e24 */ /* 0x002fe2000f8e00ff */
[----:B------:R-:W-:Y:S02]  /*e730*/  UIMAD UR6, UR15, UR9, UR6 ;  /* 0x000000090f0672a4 */ /* 0x000fe4000f8e0206 */
[----:B------:R-:W-:Y:S01]  /*e740*/  IMAD.WIDE.U32 R32, R33, UR15, R16 ;  /* 0x0000000f21207c25 */ /* 0x000fe2000f8e0010 */
[----:B------:R-:W-:Y:S01]  /*e750*/  BSSY B1, `(.L_x_1695) ;  /* 0x000001a000017945 */ /* 0x000fe20003800000 */
[----:B------:R-:W-:Y:S02]  /*e760*/  ISETP.GE.AND P3, PT, R0, UR10, PT ;  /* 0x0000000a00007c0c */ /* 0x000fe4000bf66270 */
        /* <DEDUP_REMOVED lines=24> */
.L_x_1696:
[----:B------:R-:W-:Y:S05]  /*e8f0*/  BSYNC B1 ;  /* 0x0000000000017941 */ /* 0x000fea0003800000 */
.L_x_1695:
[----:B------:R-:W-:Y:S05]  /*e900*/  @P3 BRA `(.L_x_1697) ;  /* 0x0000000800b83947 */ /* 0x000fea0003800000 */
[----:B------:R-:W-:Y:S01]  /*e910*/  IADD3 R3, P0, R20, 0x60, RZ ;  /* 0x0000006014037810 */ /* 0x000fe20007f1e0ff */
[----:B------:R-:W-:Y:S01]  /*e920*/  ULDC.64 UR6, c[0x0][0xad8] ;  /* 0x0002b60000067ab9 */ /* 0x000fe20000000a00 */
[----:B------:R-:W-:Y:S01]  /*e930*/  IMAD.MOV.U32 R16, RZ, RZ, R32 ;  /* 0x000000ffff107224 */ /* 0x000fe200078e0020 */
[----:B------:R-:W-:Y:S01]  /*e940*/  ULDC UR4, c[0x0][0xa8c] ;  /* 0x0002a30000047ab9 */ /* 0x000fe20000000800 */
[----:B------:R-:W-:Y:S01]  /*e950*/  IMAD.MOV.U32 R17, RZ, RZ, R43 ;  /* 0x000000ffff117224 */ /* 0x000fe200078e002b */
[C---:B------:R-:W-:Y:S01]  /*e960*/  ISETP.GE.AND P1, PT, R19.reuse, UR4, PT ;  /* 0x0000000413007c0c */ /* 0x040fe2000bf26270 */
[----:B------:R-:W-:Y:S01]  /*e970*/  IMAD.X R20, RZ, RZ, R21, P0 ;  /* 0x000000ffff147224 */ /* 0x000fe200000e0615 */
[----:B------:R-:W-:Y:S01]  /*e980*/  ULDC.64 UR8, c[0x0][0x208] ;  /* 0x0000820000087ab9 */ /* 0x000fe20000000a00 */
        /* <DEDUP_REMOVED lines=11> */
[----:B-----5:R2:W-:Y:S04]  /*ea40*/  @!P1 STG.E.128 desc[UR8][R20.64], R4 ;  /* 0x0000000414009986 */ /* 0x0205e8000c101d08 */
[----:B------:R2:W-:Y:S06]  /*ea50*/  @!P2 STG.E.128 desc[UR8][R20.64+0x40], R8 ;  /* 0x000040081400a986 */ /* 0x0005ec000c101d08 */
[----:B------:R-:W-:Y:S05]  /*ea60*/  @P0 BRA `(.L_x_1697) ;  /* 0x0000000800600947 */ /* 0x000fea0003800000 */
[----:B------:R-:W-:Y:S02]  /*ea70*/  ULDC.64 UR6, c[0x0][0x208] ;  /* 0x0000820000067ab9 */ /* 0x000fe40000000a00 */
[----:B------:R3:W-:Y:S01]  /*ea80*/  STG.E.128 desc[UR6][R20.64+0x80], R12 ;  /* 0x0000800c14007986 */ /* 0x0007e2000c101d06 */
[----:B------:R-:W-:Y:S05]  /*ea90*/  BRA `(.L_x_1697) ;  /* 0x0000000800547947 */ /* 0x000fea0003800000 */
.L_x_1693:
[----:B------:R-:W-:Y:S01]  /*eaa0*/  R2UR UR8, R148 ;  /* 0x00000000940872ca */ /* 0x000fe200000e0000 */
[----:B------:R-:W-:Y:S01]  /*eab0*/  ULDC.64 UR6, c[0x0][0xbe0] ;  /* 0x0002f80000067ab9 */ /* 0x000fe20000000a00 */
[----:B------:R-:W-:Y:S01]  /*eac0*/  R2UR UR4, R146 ;  /* 0x00000000920472ca */ /* 0x000fe200000e0000 */
[----:B------:R-:W-:Y:S01]  /*ead0*/  UISETP.NE.U32.AND UP0, UPT, UR6, URZ, UPT ;  /* 0x0000003f0600728c */ /* 0x000fe2000bf05070 */
[----:B------:R-:W-:-:S03]  /*eae0*/  ULDC.64 UR12, c[0x0][0x208] ;  /* 0x00008200000c7ab9 */ /* 0x000fc60000000a00 */
[----:B------:R-:W-:-:S06]  /*eaf0*/  UISETP.NE.AND.EX UP1, UPT, UR7, URZ, UPT, UP0 ;  /* 0x0000003f0700728c */ /* 0x000fcc000bf25300 */
[----:B------:R-:W-:Y:S02]  /*eb00*/  PLOP3.LUT P2, PT, PT, PT, UP1, 0x80, 0x0 ;  /* 0x000000000000781c */ /* 0x000fe40003f4f018 */
[----:B------:R-:W-:Y:S02]  /*eb10*/  USHF.L.U64.HI UR10, UR4, 0x2, UR8 ;  /* 0x00000002040a7899 */ /* 0x000fe40008010208 */
[----:B------:R-:W-:Y:S01]  /*eb20*/  USHF.L.U32 UR4, UR4, 0x2, URZ ;  /* 0x0000000204047899 */ /* 0x000fe2000800063f */
[----:B------:R-:W-:-:S03]  /*eb30*/  ULDC.64 UR8, c[0x0][0xbd8] ;  /* 0x0002f60000087ab9 */ /* 0x000fc60000000a00 */
[----:B------:R-:W-:Y:S02]  /*eb40*/  @UP1 UIADD3 UR6, UP2, UR4, UR6, URZ ;  /* 0x0000000604061290 */ /* 0x000fe4000ff5e03f */
[----:B------:R-:W-:Y:S02]  /*eb50*/  UISETP.NE.U32.AND UP0, UPT, UR8, URZ, UPT ;  /* 0x0000003f0800728c */ /* 0x000fe4000bf05070 */
[----:B------:R-:W-:Y:S02]  /*eb60*/  @UP1 UIADD3.X UR7, UR10, UR7, URZ, UP2, !UPT ;  /* 0x000000070a071290 */ /* 0x000fe400097fe43f */
[----:B------:R-:W-:Y:S01]  /*eb70*/  IMAD.U32 R6, RZ, RZ, UR6 ;  /* 0x00000006ff067e24 */ /* 0x000fe2000f8e00ff */
[----:B------:R-:W-:Y:S02]  /*eb80*/  UISETP.NE.AND.EX UP0, UPT, UR9, URZ, UPT, UP0 ;  /* 0x0000003f0900728c */ /* 0x000fe4000bf05300 */
[----:B------:R-:W-:Y:S01]  /*eb90*/  UIADD3 UR4, UP1, UR4, UR8, URZ ;  /* 0x0000000804047290 */ /* 0x000fe2000ff3e03f */
[----:B------:R-:W-:-:S03]  /*eba0*/  IMAD.U32 R7, RZ, RZ, UR7 ;  /* 0x00000007ff077e24 */ /* 0x000fc6000f8e00ff */
[----:B------:R-:W-:Y:S01]  /*ebb0*/  PLOP3.LUT P1, PT, PT, PT, UP0, 0x80, 0x0 ;  /* 0x000000000000781c */ /* 0x000fe20003f2f008 */
[----:B------:R-:W-:Y:S01]  /*ebc0*/  UIADD3.X UR6, UR10, UR9, URZ, UP1, !UPT ;  /* 0x000000090a067290 */ /* 0x000fe20008ffe43f */
[----:B------:R-:W2:Y:S01]  /*ebd0*/  @P2 LDG.E R6, desc[UR12][R6.64] ;  /* 0x0000000c06062981 */ /* 0x000ea2000c1e1900 */
[----:B------:R-:W-:Y:S02]  /*ebe0*/  IMAD.MOV.U32 R3, RZ, RZ, RZ ;  /* 0x000000ffff037224 */ /* 0x000fe400078e00ff */
[----:B------:R-:W-:Y:S02]  /*ebf0*/  IMAD.U32 R4, RZ, RZ, UR4 ;  /* 0x00000004ff047e24 */ /* 0x000fe4000f8e00ff */
[----:B------:R-:W-:Y:S01]  /*ec00*/  IMAD.U32 R5, RZ, RZ, UR6 ;  /* 0x00000006ff057e24 */ /* 0x000fe2000f8e00ff */
[----:B------:R-:W-:Y:S01]  /*ec10*/  ULDC UR4, c[0x0][0xa88] ;  /* 0x0002a20000047ab9 */ /* 0x000fe20000000800 */
[----:B------:R-:W-:-:S04]  /*ec20*/  ISETP.GT.AND P0, PT, R155, 0xbf, PT ;  /* 0x000000bf9b00780c */ /* 0x000fc80003f04270 */
[----:B------:R0:W5:Y:S01]  /*ec30*/  @P1 LDG.E R3, desc[UR12][R4.64] ;  /* 0x0000000c04031981 */ /* 0x000162000c1e1900 */
[----:B--2---:R-:W-:Y:S01]  /*ec40*/  @P2 R2UR UR4, R6 ;  /* 0x00000000060422ca */ /* 0x004fe200000e0000 */
[----:B0-----:R-:W-:-:S14]  /*ec50*/  @P2 BRA `(.L_x_1698) ;  /* 0x00000000001c2947 */ /* 0x001fdc0003800000 */
[----:B------:R-:W-:Y:S05]  /*ec60*/  @!P1 BRA `(.L_x_1698) ;  /* 0x0000000000189947 */ /* 0x000fea0003800000 */
[----:B------:R-:W-:Y:S02]  /*ec70*/  ULDC.64 UR6, c[0x0][0x208] ;  /* 0x0000820000067ab9 */ /* 0x000fe40000000a00 */
[----:B------:R-:W2:Y:S04]  /*ec80*/  LDG.E R6, desc[UR6][R4.64] ;  /* 0x0000000604067981 */ /* 0x000ea8000c1e1900 */
[----:B------:R-:W3:Y:S01]  /*ec90*/  LDG.E R0, desc[UR6][R4.64+0x4] ;  /* 0x0000040604007981 */ /* 0x000ee2000c1e1900 */
[----:B--2---:R-:W-:Y:S02]  /*eca0*/  R2UR UR6, R6 ;  /* 0x00000000060672ca */ /* 0x004fe400000e0000 */
[----:B---3--:R-:W-:-:S13]  /*ecb0*/  R2UR UR4, R0 ;  /* 0x00000000000472ca */ /* 0x008fda00000e0000 */
[----:B------:R-:W-:-:S12]  /*ecc0*/  UIADD3 UR4, -UR6, UR4, URZ ;  /* 0x0000000406047290 */ /* 0x000fd8000fffe13f */
.L_x_1698:
[----:B------:R-:W-:Y:S01]  /*ecd0*/  R2UR UR8, R147 ;  /* 0x00000000930872ca */ /* 0x000fe200000e0000 */
[----:B------:R-:W-:Y:S01]  /*ece0*/  BSSY B1, `(.L_x_1699) ;  /* 0x0000025000017945 */ /* 0x000fe20003800000 */
[----:B------:R-:W-:Y:S02]  /*ecf0*/  R2UR UR7, R146 ;  /* 0x00000000920772ca */ /* 0x000fe400000e0000 */
[----:B------:R-:W-:Y:S02]  /*ed00*/  R2UR UR6, R148 ;  /* 0x00000000940672ca */ /* 0x000fe400000e0000 */
[----:B------:R-:W-:Y:S02]  /*ed10*/  SHF.R.S32.HI R10, RZ, 0x1f, R19 ;  /* 0x0000001fff0a7819 */ /* 0x000fe40000011413 */
[----:B-----5:R-:W-:-:S05]  /*ed20*/  SHF.R.S32.HI R8, RZ, 0x1f, R3 ;  /* 0x0000001fff087819 */ /* 0x020fca0000011403 */
[----:B------:R-:W-:Y:S02]  /*ed30*/  USHF.R.S32.HI UR8, URZ, 0x1f, UR8 ;  /* 0x0000001f3f087899 */ /* 0x000fe40008011408 */
[----:B------:R-:W-:Y:S02]  /*ed40*/  USEL UR9, UR7, URZ, !UP0 ;  /* 0x0000003f07097287 */ /* 0x000fe4000c000000 */
[----:B------:R-:W-:Y:S01]  /*ed50*/  USEL UR10, UR6, URZ, !UP0 ;  /* 0x0000003f060a7287 */ /* 0x000fe2000c000000 */
[----:B------:R-:W-:Y:S11]  /*ed60*/  @P0 BRA `(.L_x_1700) ;  /* 0x0000000000700947 */ /* 0x000ff60003800000 */
[----:B------:R-:W0:Y:S01]  /*ed70*/  S2R R4, SR_TID.X ;  /* 0x0000000000047919 */ /* 0x000e220000002100 */
[----:B------:R-:W-:-:S13]  /*ed80*/  R2UR UR6, R149 ;  /* 0x00000000950672ca */ /* 0x000fda00000e0000 */
[----:B------:R-:W-:-:S04]  /*ed90*/  IMAD.U32 R0, RZ, RZ, UR6 ;  /* 0x00000006ff007e24 */ /* 0x000fc8000f8e00ff */
[----:B0-----:R-:W-:-:S04]  /*eda0*/  IMAD R0, R0, 0xc0, R4 ;  /* 0x000000c000007824 */ /* 0x001fc800078e0204 */
[----:B------:R-:W-:-:S05]  /*edb0*/  VIADD R0, R0, 0xffffff80 ;  /* 0xffffff8000007836 */ /* 0x000fca0000000000 */
[----:B------:R-:W-:-:S13]  /*edc0*/  ISETP.GE.AND P0, PT, R0, UR4, PT ;  /* 0x0000000400007c0c */ /* 0x000fda000bf06270 */
[----:B------:R-:W-:Y:S05]  /*edd0*/  @P0 BRA `(.L_x_1700) ;  /* 0x0000000000540947 */ /* 0x000fea0003800000 */
[----:B------:R-:W-:Y:S01]  /*ede0*/  R2UR UR7, R147 ;  /* 0x00000000930772ca */ /* 0x000fe200000e0000 */
[----:B------:R-:W-:Y:S01]  /*edf0*/  ULDC.64 UR12, c[0x0][0xb70] ;  /* 0x0002dc00000c7ab9 */ /* 0x000fe20000000a00 */
[C---:B------:R-:W-:Y:S01]  /*ee00*/  IADD3 R4, P0, R0.reuse, R3, RZ ;  /* 0x0000000300047210 */ /* 0x040fe20007f1e0ff */
[----:B------:R-:W-:Y:S02]  /*ee10*/  UIMAD UR6, UR8, UR12, URZ ;  /* 0x0000000c080672a4 */ /* 0x000fe4000f8e023f */
[----:B------:R-:W-:Y:S01]  /*ee20*/  IMAD.U32 R7, RZ, RZ, UR12 ;  /* 0x0000000cff077e24 */ /* 0x000fe2000f8e00ff */
[----:B------:R-:W-:Y:S01]  /*ee30*/  ULDC.64 UR14, c[0x0][0x208] ;  /* 0x00008200000e7ab9 */ /* 0x000fe20000000a00 */
[----:B------:R-:W-:-:S06]  /*ee40*/  LEA.HI.X.SX32 R5, R0, R8, 0x1, P0 ;  /* 0x0000000800057211 */ /* 0x000fcc00000f0eff */
[----:B------:R-:W-:Y:S02]  /*ee50*/  UIMAD UR6, UR7, UR13, UR6 ;  /* 0x0000000d070672a4 */ /* 0x000fe4000f8e0206 */
[----:B------:R-:W-:Y:S01]  /*ee60*/  IMAD.WIDE.U32 R4, R7, UR7, R4 ;  /* 0x0000000707047c25 */ /* 0x000fe2000f8e0004 */
[----:B------:R-:W-:Y:S02]  /*ee70*/  ULDC.64 UR12, c[0x0][0xb78] ;  /* 0x0002de00000c7ab9 */ /* 0x000fe40000000a00 */
        /* <DEDUP_REMOVED lines=11> */
.L_x_1700:
[----:B------:R-:W-:Y:S05]  /*ef30*/  BSYNC B1 ;  /* 0x0000000000017941 */ /* 0x000fea0003800000 */
.L_x_1699:
[----:B------:R-:W-:Y:S01]  /*ef40*/  R2UR UR11, R149 ;  /* 0x00000000950b72ca */ /* 0x000fe200000e0000 */
[----:B------:R-:W-:Y:S01]  /*ef50*/  ULDC.64 UR6, c[0x0][0xaa0] ;  /* 0x0002a80000067ab9 */ /* 0x000fe20000000a00 */
[----:B------:R-:W-:Y:S01]  /*ef60*/  R2UR UR14, R147 ;  /* 0x00000000930e72ca */ /* 0x000fe200000e0000 */
[----:B------:R-:W-:Y:S01]  /*ef70*/  IMAD.MOV.U32 R4, RZ, RZ, R19 ;  /* 0x000000ffff047224 */ /* 0x000fe200078e0013 */
[----:B------:R-:W-:Y:S01]  /*ef80*/  ULDC.64 UR12, c[0x0][0xae0] ;  /* 0x0002b800000c7ab9 */ /* 0x000fe20000000a00 */
[----:B0-----:R-:W-:Y:S01]  /*ef90*/  IMAD.MOV.U32 R5, RZ, RZ, R10 ;  /* 0x000000ffff057224 */ /* 0x001fe200078e000a */
[----:B------:R-:W-:Y:S01]  /*efa0*/  SHF.R.S32.HI R9, RZ, 0x1f, R144 ;  /* 0x0000001fff097819 */ /* 0x000fe20000011490 */
[----:B------:R-:W-:Y:S01]  /*efb0*/  IMAD R0, R8, UR6, RZ ;  /* 0x0000000608007c24 */ /* 0x000fe2000f8e02ff */
[----:B------:R-:W-:Y:S01]  /*efc0*/  BSSY B1, `(.L_x_1701) ;  /* 0x000002b000017945 */ /* 0x000fe20003800000 */
[----:B------:R-:W-:Y:S01]  /*efd0*/  IMAD.WIDE.U32 R4, R3, UR6, R4 ;  /* 0x0000000603047c25 */ /* 0x000fe2000f8e0004 */
[----:B------:R-:W-:-:S03]  /*efe0*/  UIMAD UR6, UR8, UR12, URZ ;  /* 0x0000000c080672a4 */ /* 0x000fc6000f8e023f */
[----:B------:R-:W-:Y:S01]  /*eff0*/  IMAD R3, R3, UR7, R0 ;  /* 0x0000000703037c24 */ /* 0x000fe2000f8e0200 */
[----:B------:R-:W-:Y:S01]  /*f000*/  UIMAD UR7, UR11, -0xc0, UR4 ;  /* 0xffffff400b0778a4 */ /* 0x000fe2000f8e0204 */
[C---:B------:R-:W-:Y:S01]  /*f010*/  VIADD R0, R144.reuse, 0x60 ;  /* 0x0000006090007836 */ /* 0x040fe20000000000 */
[----:B------:R-:W-:Y:S01]  /*f020*/  UIMAD UR6, UR14, UR13, UR6 ;  /* 0x0000000d0e0672a4 */ /* 0x000fe2000f8e0206 */
[----:B------:R-:W-:Y:S02]  /*f030*/  IMAD.IADD R5, R5, 0x1, R3 ;  /* 0x0000000105057824 */ /* 0x000fe400078e0203 */
[----:B------:R-:W-:Y:S01]  /*f040*/  IMAD.U32 R3, RZ, RZ, UR12 ;  /* 0x0000000cff037e24 */ /* 0x000fe2000f8e00ff */
[----:B------:R-:W-:Y:S01]  /*f050*/  ULDC.64 UR12, c[0x0][0xae8] ;  /* 0x0002ba00000c7ab9 */ /* 0x000fe20000000a00 */
[----:B------:R-:W-:Y:S01]  /*f060*/  ISETP.GE.AND P0, PT, R144, UR7, PT ;  /* 0x0000000790007c0c */ /* 0x000fe2000bf06270 */
[----:B------:R-:W-:Y:S01]  /*f070*/  UIMAD UR4, UR10, UR12, URZ ;  /* 0x0000000c0a0472a4 */ /* 0x000fe2000f8e023f */
[----:B------:R-:W-:Y:S01]  /*f080*/  IMAD.WIDE.U32 R4, R3, UR14, R4 ;  /* 0x0000000e03047c25 */ /* 0x000fe2000f8e0004 */
[----:B------:R-:W-:-:S02]  /*f090*/  ISETP.GE.AND P1, PT, R0, UR7, PT ;  /* 0x0000000700007c0c */ /* 0x000fc4000bf26270 */
[----:B------:R-:W-:Y:S01]  /*f0a0*/  UIMAD UR4, UR9, UR13, UR4 ;  /* 0x0000000d090472a4 */ /* 0x000fe2000f8e0204 */
[----:B------:R-:W-:Y:S02]  /*f0b0*/  VIADD R5, R5, UR6 ;  /* 0x0000000605057c36 */ /* 0x000fe40008000000 */
[----:B------:R-:W-:Y:S02]  /*f0c0*/  IMAD.U32 R7, RZ, RZ, UR12 ;  /* 0x0000000cff077e24 */ /* 0x000fe4000f8e00ff */
[----:B------:R-:W-:Y:S02]  /*f0d0*/  IMAD.U32 R3, RZ, RZ, UR11 ;  /* 0x0000000bff037e24 */ /* 0x000fe4000f8e00ff */
[----:B------:R-:W-:-:S04]  /*f0e0*/  IMAD.WIDE.U32 R6, R7, UR9, R4 ;  /* 0x0000000907067c25 */ /* 0x000fc8000f8e0004 */
[----:B------:R-:W-:Y:S02]  /*f0f0*/  IMAD.MOV.U32 R8, RZ, RZ, R144 ;  /* 0x000000ffff087224 */ /* 0x000fe400078e0090 */
[----:B------:R-:W-:Y:S02]  /*f100*/  VIADD R11, R7, UR4 ;  /* 0x00000004070b7c36 */ /* 0x000fe40008000000 */
        /* <DEDUP_REMOVED lines=22> */
.L_x_1702:
[----:B------:R-:W-:Y:S05]  /*f270*/  BSYNC B1 ;  /* 0x0000000000017941 */ /* 0x000fea0003800000 */
.L_x_1701:
        /* <DEDUP_REMOVED lines=9> */
[----:B------:R-:W-:Y:S01]  /*f310*/  IMAD.MOV.U32 R5, RZ, RZ, R11 ;  /* 0x000000ffff057224 */ /* 0x000fe200078e000b */
[----:B------:R-:W-:Y:S01]  /*f320*/  ULDC.64 UR8, c[0x0][0x208] ;  /* 0x0000820000087ab9 */ /* 0x000fe20000000a00 */
        /* <DEDUP_REMOVED lines=12> */
.L_x_1697:
[----:B------:R-:W-:Y:S05]  /*f3f0*/  BSYNC B0 ;  /* 0x0000000000007941 */ /* 0x000fea0003800000 */
.L_x_1692:
[----:B------:R-:W-:Y:S02]  /*f400*/  ULDC UR4, c[0x0][0xc14] ;  /* 0x0003050000047ab9 */ /* 0x000fe40000000800 */
[----:B------:R-:W-:-:S13]  /*f410*/  ISETP.GE.AND P0, PT, R35, UR4, PT ;  /* 0x0000000423007c0c */ /* 0x000fda000bf06270 */
[----:B------:R-:W-:Y:S05]  /*f420*/  @!P0 BRA `(.L_x_1703) ;  /* 0xffffff1800b48947 */ /* 0x000fea000383ffff */
[----:B------:R-:W-:Y:S05]  /*f430*/  EXIT ;  /* 0x000000000000794d */ /* 0x000fea0003800000 */
.L_x_1656:
[----:B------:R-:W-:-:S08]  /*f440*/  NOP ;  /* 0x0000000000007918 */ /* 0x000fd00000000000 */
[----:B0-----:R-:W0:-:S00]  /*f450*/  USETMAXREG.DEALLOC.CTAPOOL 0x20 ;  /* 0x00000020000079c8 */ /* 0x001e0000080e0500 */
        /* <DEDUP_REMOVED lines=8> */
[----:B------:R-:W-:Y:S01]  /*f4e0*/  ULDC.64 UR6, c[0x0][0x208] ;  /* 0x0000820000067ab9 */ /* 0x000fe20000000a00 */
        /* <DEDUP_REMOVED lines=9> */
[----:B------:R-:W0:Y:S01]  /*f580*/  S2UR UR6, SR_CTAID.X ;  /* 0x00000000000679c3 */ /* 0x000e220000002500 */
[----:B------:R-:W-:Y:S01]  /*f590*/  ISETP.GE.U32.AND P0, PT, R26, 0x2, PT ;  /* 0x000000021a00780c */ /* 0x000fe20003f06070 */
[----:B------:R-:W-:Y:S01]  /*f5a0*/  IMAD.MOV.U32 R16, RZ, RZ, RZ ;  /* 0x000000ffff107224 */ /* 0x000fe200078e00ff */
[----:B------:R-:W-:Y:S01]  /*f5b0*/  LOP3.LUT R5, R5, 0xfffffffe, RZ, 0xc0, !PT ;  /* 0xfffffffe05057812 */ /* 0x000fe200078ec0ff */
[----:B------:R-:W-:-:S08]  /*f5c0*/  IMAD.MOV.U32 R19, RZ, RZ, RZ ;  /* 0x000000ffff137224 */ /* 0x000fd000078e00ff */
[----:B------:R-:W-:-:S04]  /*f5d0*/  @P1 LOP3.LUT R5, R5, 0x1, RZ, 0xfc, !PT ;  /* 0x0000000105051812 */ /* 0x000fc800078efcff */
[----:B------:R-:W-:-:S04]  /*f5e0*/  LOP3.LUT R5, R5, 0xffffffef, RZ, 0xc0, !PT ;  /* 0xffffffef05057812 */ /* 0x000fc800078ec0ff */
[----:B------:R-:W-:-:S04]  /*f5f0*/  @P0 LOP3.LUT R5, R5, 0x10, RZ, 0xfc, !PT ;  /* 0x0000001005050812 */ /* 0x000fc800078efcff */
[----:B------:R-:W-:Y:S01]  /*f600*/  LOP3.LUT R5, R5, 0xfffffff7, RZ, 0xc0, !PT ;  /* 0xfffffff705057812 */ /* 0x000fe200078ec0ff */
[----:B--2---:R-:W1:Y:S02]  /*f610*/  SHFL.UP PT, R4, R0, 0x1, RZ ;  /* 0x0420000000047989 */ /* 0x004e6400000e00ff */
[----:B-1----:R-:W-:-:S05]  /*f620*/  SEL R7, R4, RZ, P1 ;  /* 0x000000ff04077207 */ /* 0x002fca0000800000 */
[----:B------:R-:W-:-:S05]  /*f630*/  IMAD.IADD R7, R0, 0x1, R7 ;  /* 0x0000000100077824 */ /* 0x000fca00078e0207 */
[----:B------:R-:W1:Y:S02]  /*f640*/  SHFL.UP PT, R4, R7, 0x2, RZ ;  /* 0x0440000007047989 */ /* 0x000e6400000e00ff */
[----:B-1----:R-:W-:Y:S02]  /*f650*/  SEL R4, R4, RZ, P0 ;  /* 0x000000ff04047207 */ /* 0x002fe40000000000 */
[----:B------:R-:W-:-:S03]  /*f660*/  ISETP.GE.U32.AND P0, PT, R26, 0x4, PT ;  /* 0x000000041a00780c */ /* 0x000fc60003f06070 */
[----:B------:R-:W-:-:S05]  /*f670*/  IMAD.IADD R4, R7, 0x1, R4 ;  /* 0x0000000107047824 */ /* 0x000fca00078e0204 */
[----:B------:R-:W1:Y:S05]  /*f680*/  SHFL.UP PT, R6, R4, 0x4, RZ ;  /* 0x0480000004067989 */ /* 0x000e6a00000e00ff */
[----:B------:R-:W-:-:S04]  /*f690*/  @P0 LOP3.LUT R5, R5, 0x8, RZ, 0xfc, !PT ;  /* 0x0000000805050812 */ /* 0x000fc800078efcff */
[----:B------:R-:W-:Y:S02]  /*f6a0*/  LOP3.LUT R5, R5, 0xfffffffb, RZ, 0xc0, !PT ;  /* 0xfffffffb05057812 */ /* 0x000fe400078ec0ff */
        /* <DEDUP_REMOVED lines=10> */
[----:B------:R-:W-:Y:S02]  /*f750*/  @P0 LOP3.LUT R5, R5, 0x2, RZ, 0xfc, !PT ;  /* 0x0000000205050812 */ /* 0x000fe400078efcff */
[----:B-1----:R-:W-:-:S05]  /*f760*/  SEL R7, R6, RZ, P0 ;  /* 0x000000ff06077207 */ /* 0x002fca0000000000 */
[----:B------:R-:W-:-:S05]  /*f770*/  IMAD.IADD R6, R2, 0x1, R7 ;  /* 0x0000000102067824 */ /* 0x000fca00078e0207 */
[----:B------:R-:W1:Y:S02]  /*f780*/  SHFL.IDX PT, R4, R6, 0x1f, 0x1f ;  /* 0x03e01f0006047f89 */ /* 0x000e6400000e0000 */
[----:B-1----:R-:W-:-:S04]  /*f790*/  IMAD R4, R4, UR4, RZ ;  /* 0x0000000404047c24 */ /* 0x002fc8000f8e02ff */
[----:B------:R-:W-:Y:S01]  /*f7a0*/  IMAD.MOV.U32 R9, RZ, RZ, R4 ;  /* 0x000000ffff097224 */ /* 0x000fe200078e0004 */
[----:B0-----:R-:W-:-:S13]  /*f7b0*/  ISETP.GT.AND P0, PT, R4, UR6, PT ;  /* 0x0000000604007c0c */ /* 0x001fda000bf04270 */
[----:B------:R-:W-:Y:S05]  /*f7c0*/  @P0 BRA `(.L_x_1704) ;  /* 0x0000000000b80947 */ /* 0x000fea0003800000 */
[----:B------:R-:W-:Y:S01]  /*f7d0*/  IMAD.MOV.U32 R4, RZ, RZ, R9 ;  /* 0x000000ffff047224 */ /* 0x000fe200078e0009 */
[----:B------:R-:W-:Y:S01]  /*f7e0*/  ULDC UR5, c[0x0][0xc14] ;  /* 0x0003050000057ab9 */ /* 0x000fe20000000800 */
[----:B------:R-:W-:Y:S01]  /*f7f0*/  IMAD.MOV.U32 R19, RZ, RZ, RZ ;  /* 0x000000ffff137224 */ /* 0x000fe200078e00ff */
[----:B------:R-:W-:Y:S01]  /*f800*/  ULDC UR7, c[0x0][0xc14] ;  /* 0x0003050000077ab9 */ /* 0x000fe20000000800 */
[----:B------:R-:W-:-:S05]  /*f810*/  ULDC UR4, c[0x0][0xc10] ;  /* 0x0003040000047ab9 */ /* 0x000fca0000000800 */
.L_x_1708:
        /* <DEDUP_REMOVED lines=11> */
[----:B------:R-:W0:Y:S01]  /*f8d0*/  LDC.64 R2, c[0x0][0xc58] ;  /* 0x00031600ff027b82 */ /* 0x000e220000000a00 */
[----:B------:R-:W-:Y:S01]  /*f8e0*/  ULDC.64 UR8, c[0x0][0x208] ;  /* 0x0000820000087ab9 */ /* 0x000fe20000000a00 */
[----:B0-----:R-:W-:-:S05]  /*f8f0*/  IMAD.WIDE R2, R7, 0x4, R2 ;  /* 0x0000000407027825 */ /* 0x001fca00078e0202 */
[----:B------:R0:W5:Y:S02]  /*f900*/  LDG.E R0, desc[UR8][R2.64] ;  /* 0x0000000802007981 */ /* 0x000164000c1e1900 */
.L_x_1707:
[----:B------:R-:W-:Y:S05]  /*f910*/  BSYNC B0 ;  /* 0x0000000000007941 */ /* 0x000fea0003800000 */
.L_x_1706:
        /* <DEDUP_REMOVED lines=25> */
.L_x_1704:
[----:B------:R-:W-:Y:S01]  /*fab0*/  IMAD.IADD R9, R4, 0x1, -R9 ;  /* 0x0000000104097824 */ /* 0x000fe200078e0a09 */
[----:B------:R-:W-:-:S03]  /*fac0*/  ULDC.64 UR8, c[0x0][0x208] ;  /* 0x0000820000087ab9 */ /* 0x000fc60000000a00 */
        /* <DEDUP_REMOVED lines=17> */
[----:B------:R-:W-:-:S05]  /*fbe0*/  VIADD R11, R13, 0xffffffff ;  /* 0xffffffff0d0b7836 */ /* 0x000fca0000000000 */
[----:B------:R2:W3:Y:S02]  /*fbf0*/  SHFL.IDX PT, R16, R6, R11, 0x1f ;  /* 0x00001f0b06107589 */ /* 0x0004e400000e0000 */
.L_x_1709:
[----:B---3--:R-:W-:Y:S01]  /*fc00*/  IMAD R16, R16, UR4, R9 ;  /* 0x0000000410107c24 */ /* 0x008fe2000f8e0209 */
[----:B------:R-:W-:Y:S01]  /*fc10*/  IABS R2, R4 ;  /* 0x0000000400027213 */ /* 0x000fe20000000000 */
[----:B-12---:R-:W-:-:S03]  /*fc20*/  IMAD.MOV R11, RZ, RZ, -R3 ;  /* 0x000000ffff0b7224 */ /* 0x006fc600078e0a03 */
[----:B------:R-:W-:Y:S01]  /*fc30*/  IADD3 R9, -R16, UR6, RZ ;  /* 0x0000000610097c10 */ /* 0x000fe2000fffe1ff */
[----:B------:R-:W-:Y:S02]  /*fc40*/  IMAD.MOV R10, RZ, RZ, -R2 ;  /* 0x000000ffff0a7224 */ /* 0x000fe400078e0a02 */
        /* <DEDUP_REMOVED lines=23> */
[----:B------:R-:W-:-:S04]  /*fdc0*/  VIADDMNMX R7, R8, UR4, R7, PT ;  /* 0x0000000408077c46 */ /* 0x000fc8000b800107 */
[-C--:B------:R-:W-:Y:S02]  /*fdd0*/  IABS R8, R7.reuse ;  /* 0x0000000700087213 */ /* 0x080fe40000000000 */
[----:B0-----:R-:W-:Y:S02]  /*fde0*/  IABS R12, R7 ;  /* 0x00000007000c7213 */ /* 0x001fe40000000000 */
        /* <DEDUP_REMOVED lines=28> */
.L_x_1705:
[----:B------:R-:W-:Y:S02]  /*ffb0*/  IMAD.MOV.U32 R17, RZ, RZ, RZ ;  /* 0x000000ffff117224 */ /* 0x000fe400078e00ff */
[----:B------:R-:W-:Y:S02]  /*ffc0*/  IMAD.U32 R16, RZ, RZ, UR6 ;  /* 0x00000006ff107e24 */ /* 0x000fe4000f8e00ff */
[----:B------:R-:W-:-:S07]  /*ffd0*/  IMAD.MOV.U32 R18, RZ, RZ, RZ ;  /* 0x000000ffff127224 */ /* 0x000fce00078e00ff */
.L_x_1710:
        /* <DEDUP_REMOVED lines=16> */
.L_x_1778:
[----:B--2---:R-:W2:Y:S01]  /*100e0*/  LDC.64 R2, c[0x0][0xc60] ;  /* 0x00031800ff027b82 */ /* 0x004ea20000000a00 */
[----:B------:R-:W-:Y:S01]  /*100f0*/  ULDC.64 UR4, c[0x0][0x208] ;  /* 0x0000820000047ab9 */ /* 0x000fe20000000a00 */
[----:B--2---:R-:W-:-:S05]  /*10100*/  IMAD.WIDE R2, R19, 0x4, R2 ;  /* 0x0000000413027825 */ /* 0x004fca00078e0202 */
[----:B------:R-:W2:Y:S01]  /*10110*/  LDG.E R27, desc[UR4][R2.64] ;  /* 0x00000004021b7981 */ /* 0x000ea2000c1e1900 */
[----:B------:R-:W-:Y:S05]  /*10120*/  YIELD ;  /* 0x0000000000007946 */ /* 0x000fea0003800000 */
[----:B------:R-:W-:Y:S01]  /*10130*/  ULDC.64 UR4, c[0x0][0xa28] ;  /* 0x00028a0000047ab9 */ /* 0x000fe20000000a00 */
[----:B0-----:R-:W-:Y:S01]  /*10140*/  IMAD.MOV.U32 R0, RZ, RZ, RZ ;  /* 0x000000ffff007224 */ /* 0x001fe200078e00ff */
[----:B------:R-:W-:Y:S01]  /*10150*/  ISETP.NE.U32.AND P0, PT, RZ, UR4, PT ;  /* 0x00000004ff007c0c */ /* 0x000fe2000bf05070 */
[----:B------:R-:W-:Y:S01]  /*10160*/  ULDC.64 UR8, c[0x0][0x208] ;  /* 0x0000820000087ab9 */ /* 0x000fe20000000a00 */
[----:B------:R-:W-:Y:S01]  /*10170*/  IMAD.MOV.U32 R8, RZ, RZ, RZ ;  /* 0x000000ffff087224 */ /* 0x000fe200078e00ff */
[----:B------:R-:W-:Y:S01]  /*10180*/  ULDC.64 UR6, c[0x0][0xa08] ;  /* 0x0002820000067ab9 */ /* 0x000fe20000000a00 */
[----:B------:R-:W-:-:S02]  /*10190*/  ISETP.NE.AND.EX P0, PT, RZ, UR5, PT, P0 ;  /* 0x00000005ff007c0c */ /* 0x000fc4000bf05300 */
[----:B--2---:R-:W-:-:S11]  /*101a0*/  SHF.R.S32.HI R4, RZ, 0x1f, R27 ;  /* 0x0000001fff047819 */ /* 0x004fd6000001141b */
[----:B------:R-:W-:-:S04]  /*101b0*/  @P0 LEA R2, P1, R27, UR4, 0x2 ;  /* 0x000000041b020c11 */ /* 0x000fc8000f8210ff */
[C-C-:B------:R-:W-:Y:S01]  /*101c0*/  @P0 LEA.HI.X R3, R27.reuse, UR5, R4.reuse, 0x2, P1 ;  /* 0x000000051b030c11 */ /* 0x140fe200088f1404 */
[----:B------:R-:W-:Y:S02]  /*101d0*/  ULDC.64 UR4, c[0x0][0xa18] ;  /* 0x0002860000047ab9 */ /* 0x000fe40000000a00 */
[----:B------:R-:W-:Y:S01]  /*101e0*/  ISETP.NE.U32.AND P1, PT, RZ, UR4, PT ;  /* 0x00000004ff007c0c */ /* 0x000fe2000bf25070 */
[C---:B------:R-:W-:Y:S01]  /*101f0*/  IMAD.SHL.U32 R29, R27.reuse, 0x4, RZ ;  /* 0x000000041b1d7824 */ /* 0x040fe200078e00ff */
[----:B------:R0:W5:Y:S01]  /*10200*/  @P0 LDG.E R0, desc[UR8][R2.64] ;  /* 0x0000000802000981 */ /* 0x000162000c1e1900 */
[----:B------:R-:W-:Y:S02]  /*10210*/  SHF.L.U64.HI R10, R27, 0x2, R4 ;  /* 0x000000021b0a7819 */ /* 0x000fe40000010204 */
[----:B------:R-:W-:-:S03]  /*10220*/  ISETP.NE.AND.EX P1, PT, RZ, UR5, PT, P1 ;  /* 0x00000005ff007c0c */ /* 0x000fc6000bf25310 */
[----:B------:R-:W-:Y:S10]  /*10230*/  STL [R1], R10 ;  /* 0x0000000a01007387 */ /* 0x000ff40000100800 */
[----:B------:R-:W-:-:S04]  /*10240*/  @P1 IADD3 R6, P0, R29, UR4, RZ ;  /* 0x000000041d061c10 */ /* 0x000fc8000ff1e0ff */
[C---:B------:R-:W-:Y:S01]  /*10250*/  @P1 IADD3.X R7, R10.reuse, UR5, RZ, P0, !PT ;  /* 0x000000050a071c10 */ /* 0x040fe200087fe4ff */
[----:B------:R-:W-:Y:S02]  /*10260*/  ULDC.64 UR4, c[0x0][0xa00] ;  /* 0x0002800000047ab9 */ /* 0x000fe40000000a00 */
[----:B------:R-:W-:Y:S02]  /*10270*/  ISETP.NE.U32.AND P2, PT, RZ, UR4, PT ;  /* 0x00000004ff007c0c */ /* 0x000fe4000bf45070 */
[C---:B0-----:R-:W-:Y:S02]  /*10280*/  IADD3 R2, P0, R29.reuse, UR4, RZ ;  /* 0x000000041d027c10 */ /* 0x041fe4000ff1e0ff */
[----:B------:R-:W-:Y:S02]  /*10290*/  ISETP.NE.AND.EX P2, PT, RZ, UR5, PT, P2 ;  /* 0x00000005ff007c0c */ /* 0x000fe4000bf45320 */
[----:B------:R-:W-:Y:S01]  /*102a0*/  IADD3.X R3, R10, UR5, RZ, P0, !PT ;  /* 0x000000050a037c10 */ /* 0x000fe200087fe4ff */
[----:B------:R-:W-:Y:S01]  /*102b0*/  ULDC UR4, c[0x0][0x288] ;  /* 0x0000a20000047ab9 */ /* 0x000fe20000000800 */
[----:B------:R-:W-:-:S04]  /*102c0*/  IADD3 R4, P0, R29, UR6, RZ ;  /* 0x000000061d047c10 */ /* 0x000fc8000ff1e0ff */
[----:B------:R-:W-:-:S05]  /*102d0*/  IADD3.X R5, R10, UR7, RZ, P0, !PT ;  /* 0x000000070a057c10 */ /* 0x000fca00087fe4ff */
[----:B------:R-:W2:Y:S01]  /*102e0*/  @P2 LDG.E R8, desc[UR8][R2.64] ;  /* 0x0000000802082981 */ /* 0x000ea2000c1e1900 */
[----:B------:R-:W-:-:S04]  /*102f0*/  ISETP.NE.U32.AND P0, PT, RZ, UR6, PT ;  /* 0x00000006ff007c0c */ /* 0x000fc8000bf05070 */
[----:B------:R-:W-:Y:S01]  /*10300*/  ISETP.NE.AND.EX P0, PT, RZ, UR7, PT, P0 ;  /* 0x00000007ff007c0c */ /* 0x000fe2000bf05300 */
[----:B--2---:R0:W-:Y:S02]  /*10310*/  STL [R1+0x8], R8 ;  /* 0x0000080801007387 */ /* 0x0041e40000100800 */
[----:B0-----:R-:W-:Y:S01]  /*10320*/  IMAD.U32 R8, RZ, RZ, UR4 ;  /* 0x00000004ff087e24 */ /* 0x001fe2000f8e00ff */
[----:B------:R-:W-:Y:S02]  /*10330*/  ULDC.64 UR4, c[0x0][0x3f8] ;  /* 0x0000fe0000047ab9 */ /* 0x000fe40000000a00 */
[----:B------:R-:W-:-:S03]  /*10340*/  UISETP.NE.U32.AND UP0, UPT, UR4, URZ, UPT ;  /* 0x0000003f0400728c */ /* 0x000fc6000bf05070 */
[----:B------:R-:W-:Y:S01]  /*10350*/  ULDC UR4, c[0x0][0x404] ;  /* 0x0001010000047ab9 */ /* 0x000fe20000000800 */
[----:B------:R-:W-:Y:S01]  /*10360*/  UISETP.NE.AND.EX UP0, UPT, UR5, URZ, UPT, UP0 ;  /* 0x0000003f0500728c */ /* 0x000fe2000bf05300 */
[----:B------:R0:W5:Y:S02]  /*10370*/  @P1 LDG.E R8, desc[UR8][R6.64] ;  /* 0x0000000806081981 */ /* 0x000164000c1e1900 */
[----:B------:R-:W-:Y:S01]  /*10380*/  ULDC UR5, c[0x0][0x2e0] ;  /* 0x0000b80000057ab9 */ /* 0x000fe20000000800 */
[----:B------:R-:W-:-:S04]  /*10390*/  USEL UR4, UR4, 0x1, UP0 ;  /* 0x0000000104047887 */ /* 0x000fc80008000000 */
[----:B------:R-:W-:-:S06]  /*103a0*/  UIMAD UR4, UR4, UR5, URZ ;  /* 0x00000005040472a4 */ /* 0x000fcc000f8e023f */
[----:B------:R-:W-:Y:S01]  /*103b0*/  IMAD.U32 R9, RZ, RZ, UR4 ;  /* 0x00000004ff097e24 */ /* 0x000fe2000f8e00ff */
[----:B0-----:R-:W-:Y:S06]  /*103c0*/  @P1 BRA `(.L_x_1712) ;  /* 0x0000000000141947 */ /* 0x001fec0003800000 */
[----:B------:R-:W-:Y:S05]  /*103d0*/  @!P2 BRA `(.L_x_1712) ;  /* 0x000000000010a947 */ /* 0x000fea0003800000 */
[----:B------:R-:W-:Y:S02]  /*103e0*/  ULDC.64 UR4, c[0x0][0x208] ;  /* 0x0000820000047ab9 */ /* 0x000fe40000000a00 */
[----:B------:R-:W2:Y:S04]  /*103f0*/  LDG.E R7, desc[UR4][R2.64] ;  /* 0x0000000402077981 */ /* 0x000ea8000c1e1900 */
[----:B-----5:R-:W2:Y:S02]  /*10400*/  LDG.E R8, desc[UR4][R2.64+0x4] ;  /* 0x0000040402087981 */ /* 0x020ea4000c1e1900 */
[----:B--2---:R-:W-:-:S07]  /*10410*/  IMAD.IADD R8, R8, 0x1, -R7 ;  /* 0x0000000108087824 */ /* 0x004fce00078e0a07 */
.L_x_1712:
[----:B------:R-:W-:Y:S01]  /*10420*/  IMAD.MOV.U32 R23, RZ, RZ, RZ ;  /* 0x000000ffff177224 */ /* 0x000fe200078e00ff */
[----:B------:R-:W-:-:S05]  /*10430*/  ULDC.64 UR4, c[0x0][0x208] ;  /* 0x0000820000047ab9 */ /* 0x000fca0000000a00 */
[----:B------:R-:W2:Y:S01]  /*10440*/  @P0 LDG.E R23, desc[UR4][R4.64] ;  /* 0x0000000404170981 */ /* 0x000ea2000c1e1900 */
[----:B------:R-:W-:Y:S02]  /*10450*/  ULDC.64 UR4, c[0x0][0xa20] ;  /* 0x0002880000047ab9 */ /* 0x000fe40000000a00 */
[----:B------:R-:W-:-:S04]  /*10460*/  ISETP.NE.U32.AND P1, PT, RZ, UR4, PT ;  /* 0x00000004ff007c0c */ /* 0x000fc8000bf25070 */
[----:B------:R-:W-:Y:S01]  /*10470*/  ISETP.NE.AND.EX P1, PT, RZ, UR5, PT, P1 ;  /* 0x00000005ff007c0c */ /* 0x000fe2000bf25310 */
[----:B--2--5:R-:W-:-:S12]  /*10480*/  IMAD.IADD R23, R23, 0x1, R0 ;  /* 0x0000000117177824 */ /* 0x024fd800078e0200 */
[----:B------:R-:W-:Y:S05]  /*10490*/  @!P1 BRA `(.L_x_1713) ;  /* 0x0000000000149947 */ /* 0x000fea0003800000 */
[----:B------:R-:W-:Y:S01]  /*104a0*/  IADD3 R2, P0, R29, UR4, RZ ;  /* 0x000000041d027c10 */ /* 0x000fe2000ff1e0ff */
[----:B------:R-:W-:-:S03]  /*104b0*/  ULDC.64 UR6, c[0x0][0x208] ;  /* 0x0000820000067ab9 */ /* 0x000fc60000000a00 */
[----:B------:R-:W-:-:S05]  /*104c0*/  IADD3.X R3, R10, UR5, RZ, P0, !PT ;  /* 0x000000050a037c10 */ /* 0x000fca00087fe4ff */
[----:B------:R0:W5:Y:S01]  /*104d0*/  LDG.E R9, desc[UR6][R2.64] ;  /* 0x0000000602097981 */ /* 0x000162000c1e1900 */
[----:B------:R-:W-:Y:S05]  /*104e0*/  BRA `(.L_x_1714) ;  /* 0x0000000000147947 */ /* 0x000fea0003800000 */
.L_x_1713:
[----:B------:R-:W-:Y:S05]  /*104f0*/  @!P0 BRA `(.L_x_1714) ;  /* 0x0000000000108947 */ /* 0x000fea0003800000 */
[----:B------:R-:W-:Y:S02]  /*10500*/  ULDC.64 UR4, c[0x0][0x208] ;  /* 0x0000820000047ab9 */ /* 0x000fe40000000a00 */
[----:B------:R-:W2:Y:S04]  /*10510*/  LDG.E R2, desc[UR4][R4.64] ;  /* 0x0000000404027981 */ /* 0x000ea8000c1e1900 */
[----:B------:R-:W2:Y:S02]  /*10520*/  LDG.E R9, desc[UR4][R4.64+0x4] ;  /* 0x0000040404097981 */ /* 0x000ea4000c1e1900 */
[----:B--2---:R-:W-:-:S07]  /*10530*/  IMAD.IADD R9, R9, 0x1, -R2 ;  /* 0x0000000109097824 */ /* 0x004fce00078e0a02 */
.L_x_1714:
[----:B0-----:R-:W-:Y:S01]  /*10540*/  IMAD R3, R17, 0xc0, RZ ;  /* 0x000000c011037824 */ /* 0x001fe200078e02ff */
[----:B------:R-:W-:Y:S01]  /*10550*/  BSSY B6, `(.L_x_1715) ;  /* 0x00002bb000067945 */ /* 0x000fe20003800000 */
[----:B-----5:R-:W-:-:S03]  /*10560*/  IMAD.IADD R9, R9, 0x1, -R0 ;  /* 0x0000000109097824 */ /* 0x020fc600078e0a00 */
[----:B------:R-:W-:Y:S01]  /*10570*/  IADD3 R8, -R8, 0x14f, R3 ;  /* 0x0000014f08087810 */ /* 0x000fe20007ffe103 */
[----:B------:R-:W-:-:S04]  /*10580*/  VIADD R0, R9, 0x8f ;  /* 0x0000008f09007836 */ /* 0x000fc80000000000 */
[----:B------:R-:W-:Y:S02]  /*10590*/  IMAD.IADD R8, R9, 0x1, R8 ;  /* 0x0000000109087824 */ /* 0x000fe400078e0208 */
        /* <DEDUP_REMOVED lines=9> */
[----:B------:R-:W-:-:S13]  /*10630*/  ISETP.NE.AND P1, PT, R26, RZ, PT ;  /* 0x000000ff1a00720c */ /* 0x000fda0003f25270 */
[----:B------:R-:W-:Y:S05]  /*10640*/  @P1 BRA `(.L_x_1717) ;  /* 0x0000002800ac1947 */ /* 0x000fea0003800000 */
[----:B------:R-:W0:Y:S01]  /*10650*/  S2R R7, SR_LANEID ;  /* 0x0000000000077919 */ /* 0x000e220000000000 */
[----:B------:R-:W-:Y:S01]  /*10660*/  VOTEU.ANY UR4, UPT, PT ;  /* 0x0000000000047886 */ /* 0x000fe200038e0100 */
[----:B------:R-:W2:Y:S01]  /*10670*/  LDC.64 R2, c[0x0][0xc38] ;  /* 0x00030e00ff027b82 */ /* 0x000ea20000000a00 */
[----:B------:R-:W0:Y:S01]  /*10680*/  FLO.U32 R0, UR4 ;  /* 0x0000000400007d00 */ /* 0x000e2200080e0000 */
[----:B------:R-:W-:-:S07]  /*10690*/  ULDC.64 UR6, c[0x0][0x208] ;  /* 0x0000820000067ab9 */ /* 0x000fce0000000a00 */
        /* <DEDUP_REMOVED lines=9> */
.L_x_1716:
        /* <DEDUP_REMOVED lines=22> */
.L_x_1718:
        /* <DEDUP_REMOVED lines=19> */
.L_x_1720:
        /* <DEDUP_REMOVED lines=16> */
.L_x_1719:
[----:B------:R-:W2:Y:S01]  /*10ac0*/  LDL.LU R21, [R1] ;  /* 0x0000000001157983 */ /* 0x000ea20000300800 */
[----:B------:R-:W-:Y:S01]  /*10ad0*/  ULDC.64 UR4, c[0x0][0x9f8] ;  /* 0x00027e0000047ab9 */ /* 0x000fe20000000a00 */
[----:B------:R-:W0:Y:S02]  /*10ae0*/  LDC R0, c[0x0][0x428] ;  /* 0x00010a00ff007b82 */ /* 0x000e240000000800 */
[----:B------:R-:W3:Y:S01]  /*10af0*/  LDL.LU R20, [R1+0x8] ;  /* 0x0000080001147983 */ /* 0x000ee20000300800 */
[----:B------:R-:W-:Y:S01]  /*10b00*/  ISETP.NE.U32.AND P0, PT, RZ, UR4, PT ;  /* 0x00000004ff007c0c */ /* 0x000fe2000bf05070 */
[----:B------:R-:W-:Y:S01]  /*10b10*/  IMAD.MOV.U32 R6, RZ, RZ, R27 ;  /* 0x000000ffff067224 */ /* 0x000fe200078e001b */
[----:B------:R-:W-:Y:S02]  /*10b20*/  ULDC.64 UR6, c[0x0][0x208] ;  /* 0x0000820000067ab9 */ /* 0x000fe40000000a00 */
[----:B------:R-:W-:-:S13]  /*10b30*/  ISETP.NE.AND.EX P0, PT, RZ, UR5, PT, P0 ;  /* 0x00000005ff007c0c */ /* 0x000fda000bf05300 */
[----:B------:R-:W-:Y:S02]  /*10b40*/  @P0 IADD3 R2, P1, R29, UR4, RZ ;  /* 0x000000041d020c10 */ /* 0x000fe4000ff3e0ff */
[----:B------:R-:W-:-:S13]  /*10b50*/  ISETP.NE.AND P6, PT, R26, RZ, PT ;  /* 0x000000ff1a00720c */ /* 0x000fda0003fc5270 */
[----:B------:R-:W-:-:S05]  /*10b60*/  VOTEU.ALL UP1, P6 ;  /* 0x00000000003f7886 */ /* 0x000fca0003020000 */
[----:B------:R-:W-:-:S04]  /*10b70*/  @!UP1 UIADD3 UR8, UP0, UR36, 0x270, URZ ;  /* 0x0000027024089890 */ /* 0x000fc8000ff1e03f */
[----:B------:R-:W-:-:S03]  /*10b80*/  @!UP1 UIADD3.X UR9, URZ, UR37, URZ, UP0, !UPT ;  /* 0x000000253f099290 */ /* 0x000fc600087fe43f */
[----:B------:R-:W-:Y:S01]  /*10b90*/  VOTEU.ALL UP0, P6 ;  /* 0x00000000003f7886 */ /* 0x000fe20003000000 */
[----:B--2---:R-:W-:Y:S01]  /*10ba0*/  @P0 IADD3.X R3, R21, UR5, RZ, P1, !PT ;  /* 0x0000000515030c10 */ /* 0x004fe20008ffe4ff */
[----:B------:R-:W-:-:S04]  /*10bb0*/  ULDC.64 UR4, c[0x0][0xa00] ;  /* 0x0002800000047ab9 */ /* 0x000fc80000000a00 */
[----:B------:R2:W5:Y:S01]  /*10bc0*/  @P0 LDG.E R6, desc[UR6][R2.64] ;  /* 0x0000000602060981 */ /* 0x000562000c1e1900 */
[----:B0-----:R-:W-:Y:S01]  /*10bd0*/  ISETP.NE.AND P0, PT, R0, 0x1, PT ;  /* 0x000000010000780c */ /* 0x001fe20003f05270 */
[----:B------:R-:W-:Y:S01]  /*10be0*/  IMAD.MOV.U32 R0, RZ, RZ, R18 ;  /* 0x000000ffff007224 */ /* 0x000fe200078e0012 */
[----:B------:R-:W-:Y:S01]  /*10bf0*/  PLOP3.LUT P1, PT, P6, PT, PT, 0x8, 0x0 ;  /* 0x000000000000781c */ /* 0x000fe2000372e170 */
[----:B---3--:R-:W-:-:S10]  /*10c00*/  IMAD R17, R17, 0xc0, R20 ;  /* 0x000000c011117824 */ /* 0x008fd400078e0214 */
[----:B------:R-:W0:Y:S08]  /*10c10*/  @P0 LDC R5, c[0x0][0x42c] ;  /* 0x00010b00ff050b82 */ /* 0x000e300000000800 */
[----:B------:R-:W3:Y:S01]  /*10c20*/  @P0 LDC R7, c[0x0][0x430] ;  /* 0x00010c00ff070b82 */ /* 0x000ee20000000800 */
[----:B0-----:R-:W-:-:S05]  /*10c30*/  @P0 IMAD.HI.U32 R4, R18, R5, RZ ;  /* 0x0000000512040227 */ /* 0x001fca00078e00ff */
[----:B---3--:R-:W-:Y:S02]  /*10c40*/  @P0 SHF.R.U32.HI R0, RZ, R7, R4 ;  /* 0x00000007ff000219 */ /* 0x008fe40000011604 */
[----:B------:R-:W-:-:S04]  /*10c50*/  ISETP.NE.U32.AND P0, PT, RZ, UR4, PT ;  /* 0x00000004ff007c0c */ /* 0x000fc8000bf05070 */
[----:B------:R-:W-:-:S04]  /*10c60*/  ISETP.NE.AND.EX P0, PT, RZ, UR5, PT, P0 ;  /* 0x00000005ff007c0c */ /* 0x000fc8000bf05300 */
[----:B--2---:R-:W-:-:S09]  /*10c70*/  SEL R10, R27, RZ, !P0 ;  /* 0x000000ff1b0a7207 */ /* 0x004fd20004000000 */
.L_x_1721:
        /* <DEDUP_REMOVED lines=14> */
.L_x_1722:
        /* <DEDUP_REMOVED lines=13> */
.L_x_1723:
        /* <DEDUP_REMOVED lines=17> */
.L_x_1794:
[----:B------:R-:W-:Y:S01]  /*10f40*/  UMOV UR4, 0xffffffff ;  /* 0xffffffff00047882 */ /* 0x000fe20000000000 */
[----:B------:R-:W-:Y:S02]  /*10f50*/  SHF.R.S32.HI R9, RZ, 0x1f, R6 ;  /* 0x0000001fff097819 */ /* 0x000fe40000011406 */
[----:B------:R-:W-:Y:S05]  /*10f60*/  BRA.DIV UR4, `(.L_x_1725) ;  /* 0x0000003604287947 */ /* 0x000fea000b800000 */
[----:B------:R-:W-:-:S13]  /*10f70*/  ELECT P6, URZ, PT ;  /* 0x00000000003f782f */ /* 0x000fda00038c0000 */
.L_x_1797:
[----:B------:R-:W-:Y:S05]  /*10f80*/  @!P6 BRA `(.L_x_1726) ;  /* 0x0000000000fce947 */ /* 0x000fea0003800000 */
[----:B------:R-:W-:-:S04]  /*10f90*/  ISETP.NE.U32.AND P0, PT, R2, RZ, PT ;  /* 0x000000ff0200720c */ /* 0x000fc80003f05070 */
[----:B------:R-:W-:-:S13]  /*10fa0*/  ISETP.NE.AND.EX P0, PT, R3, RZ, PT, P0 ;  /* 0x000000ff0300720c */ /* 0x000fda0003f05300 */
[----:B------:R-:W-:Y:S05]  /*10fb0*/  @!P0 BRA `(.L_x_1727) ;  /* 0x00000000004c8947 */ /* 0x000fea0003800000 */
[----:B------:R-:W0:Y:S01]  /*10fc0*/  LDC R11, c[0x0][0x41c] ;  /* 0x00010700ff0b7b82 */ /* 0x000e220000000800 */
[----:B------:R-:W-:Y:S01]  /*10fd0*/  IMAD.MOV.U32 R14, RZ, RZ, R7 ;  /* 0x000000ffff0e7224 */ /* 0x000fe200078e0007 */
[----:B------:R-:W-:Y:S01]  /*10fe0*/  ULDC.64 UR4, c[0x0][0x408] ;  /* 0x0001020000047ab9 */ /* 0x000fe20000000a00 */
[----:B------:R-:W-:Y:S01]  /*10ff0*/  ULDC.64 UR6, c[0x0][0x208] ;  /* 0x0000820000067ab9 */ /* 0x000fe20000000a00 */
        /* <DEDUP_REMOVED lines=15> */
.L_x_1727:
[----:B------:R-:W-:Y:S01]  /*110f0*/  IMAD R5, R22, 0x8, R25 ;  /* 0x0000000816057824 */ /* 0x000fe200078e0219 */
[----:B------:R-:W-:-:S04]  /*11100*/  SHF.L.U32 R4, R24, 0x1f, RZ ;  /* 0x0000001f18047819 */ /* 0x000fc800000006ff */
[----:B------:R-:W2:Y:S02]  /*11110*/  SYNCS.PHASECHK.TRANS64.TRYWAIT P0, [R5+URZ+0x31c40], R4 ;  /* 0x031c4004050075a7 */ /* 0x000ea4000800017f */
[----:B--2---:R-:W-:Y:S05]  /*11120*/  @!P0 BRA `(.L_x_1728) ;  /* 0x0000003000d88947 */ /* 0x004fea0003800000 */
.L_x_1798:
        /* <DEDUP_REMOVED lines=9> */
.L_x_1729:
        /* <DEDUP_REMOVED lines=28> */
.L_x_1726:
        /* <DEDUP_REMOVED lines=12> */
[----:B------:R-:W-:Y:S01]  /*11440*/  @P0 R2UR UR12, R18 ;  /* 0x00000000120c02ca */ /* 0x000fe200000e0000 */
[----:B------:R-:W-:Y:S01]  /*11450*/  UMOV UR18, URZ ;  /* 0x0000003f00127c82 */ /* 0x000fe20008000000 */
[----:B------:R-:W-:Y:S01]  /*11460*/  @P0 R2UR UR11, R17 ;  /* 0x00000000110b02ca */ /* 0x000fe200000e0000 */
[----:B------:R-:W-:Y:S01]  /*11470*/  UIADD3 UR16, UR24, 0xda00, URZ ;  /* 0x0000da0018107890 */ /* 0x000fe2000fffe03f */
[----:B------:R-:W-:Y:S01]  /*11480*/  @P0 IMAD.MOV.U32 R4, RZ, RZ, 0x9000 ;  /* 0x00009000ff040424 */ /* 0x000fe200078e00ff */
[----:B------:R-:W-:Y:S01]  /*11490*/  BAR.SYNC.DEFER_BLOCKING 0x8, 0x1a0 ;  /* 0x0206800000007b1d */ /* 0x000fe20000010000 */
[----:B------:R-:W-:-:S02]  /*114a0*/  UIADD3 UR17, UR24, 0x31c00, URZ ;  /* 0x00031c0018117890 */ /* 0x000fc4000fffe03f */
[----:B------:R-:W-:-:S03]  /*114b0*/  UIADD3 UR8, UR24, 0x10a00, URZ ;  /* 0x00010a0018087890 */ /* 0x000fc6000fffe03f */
[----:B------:R-:W-:Y:S01]  /*114c0*/  UMOV UR14, 0x0 ;  /* 0x00000000000e7882 */ /* 0x000fe20000000000 */
[----:B------:R-:W-:Y:S01]  /*114d0*/  UMOV UR15, 0x12f00000 ;  /* 0x12f00000000f7882 */ /* 0x000fe20000000000 */
[----:B------:R-:W-:Y:S01]  /*114e0*/  UMOV UR10, 0x20 ;  /* 0x00000020000a7882 */ /* 0x000fe20000000000 */
[----:B------:R-:W-:Y:S01]  /*114f0*/  UMOV UR9, UR17 ;  /* 0x0000001100097c82 */ /* 0x000fe20008000000 */
[----:B------:R-:W-:Y:S01]  /*11500*/  UMOV UR22, 0x0 ;  /* 0x0000000000167882 */ /* 0x000fe20000000000 */
[----:B------:R-:W-:Y:S01]  /*11510*/  UMOV UR23, 0x12f00000 ;  /* 0x12f0000000177882 */ /* 0x000fe20000000000 */
[----:B------:R-:W-:Y:S01]  /*11520*/  BSSY B0, `(.L_x_1730) ;  /* 0x0000013000007945 */ /* 0x000fe20003800000 */
[----:B------:R3:W-:Y:S01]  /*11530*/  @P0 SYNCS.ARRIVE.TRANS64 RZ, [R25+URZ+0x31c00], R4 ;  /* 0x031c000419ff09a7 */ /* 0x0007e2000800003f */
[----:B------:R-:W-:Y:S01]  /*11540*/  UTMALDG.4D [UR16], [UR4], desc[UR6] ;  /* 0x00000610040075b4 */ /* 0x000fe20008019000 */
[----:B------:R4:W-:Y:S02]  /*11550*/  UTMALDG.4D [UR8], [UR4], desc[UR14] ;  /* 0x00000e08040075b4 */ /* 0x0009e40008019000 */
[----:B----4-:R-:W-:Y:S01]  /*11560*/  @P0 R2UR UR13, R10 ;  /* 0x000000000a0d02ca */ /* 0x010fe200000e0000 */
[----:B------:R-:W-:Y:S01]  /*11570*/  UIADD3 UR8, UR24, 0x13a00, URZ ;  /* 0x00013a0018087890 */ /* 0x000fe2000fffe03f */
[----:B------:R-:W-:Y:S01]  /*11580*/  @P0 R2UR UR12, R18 ;  /* 0x00000000120c02ca */ /* 0x000fe200000e0000 */
[----:B------:R-:W-:Y:S01]  /*11590*/  UMOV UR10, 0x40 ;  /* 0x00000040000a7882 */ /* 0x000fe20000000000 */
[----:B------:R-:W-:Y:S01]  /*115a0*/  @P0 R2UR UR11, R17 ;  /* 0x00000000110b02ca */ /* 0x000fe200000e0000 */
[----:B------:R-:W-:-:S12]  /*115b0*/  UMOV UR9, UR17 ;  /* 0x0000001100097c82 */ /* 0x000fd80008000000 */
[----:B------:R4:W-:Y:S01]  /*115c0*/  UTMALDG.4D [UR8], [UR4], desc[UR22] ;  /* 0x00001608040075b4 */ /* 0x0009e20008019000 */
[----:B--2---:R-:W-:-:S05]  /*115d0*/  VIADD R5, R5, 0x1 ;  /* 0x0000000105057836 */ /* 0x004fca0000000000 */
[----:B---3--:R-:W-:Y:S01]  /*115e0*/  LEA.HI R4, R5, R5, RZ, 0x1 ;  /* 0x0000000505047211 */ /* 0x008fe200078f08ff */
[----:B------:R4:W-:Y:S03]  /*115f0*/  STL [R1+0x4], R5 ;  /* 0x0000040501007387 */ /* 0x0009e60000100800 */
[----:B------:R-:W-:-:S05]  /*11600*/  LOP3.LUT R4, R4, 0xfffffffe, RZ, 0xc0, !PT ;  /* 0xfffffffe04047812 */ /* 0x000fca00078ec0ff */
[----:B------:R-:W-:-:S05]  /*11610*/  IMAD.IADD R4, R5, 0x1, -R4 ;  /* 0x0000000105047824 */ /* 0x000fca00078e0a04 */
[----:B------:R-:W-:-:S04]  /*11620*/  SHF.L.U32 R4, R4, 0x1f, RZ ;  /* 0x0000001f04047819 */ /* 0x000fc800000006ff */
[----:B------:R-:W2:Y:S02]  /*11630*/  SYNCS.PHASECHK.TRANS64.TRYWAIT P0, [R25+URZ+0x31c20], R4 ;  /* 0x031c2004190075a7 */ /* 0x000ea4000800017f */
[----:B--2-4-:R-:W-:Y:S05]  /*11640*/  @!P0 BRA `(.L_x_1731) ;  /* 0x0000002c00a48947 */ /* 0x014fea0003800000 */
.L_x_1799:
[----:B------:R-:W-:Y:S05]  /*11650*/  BSYNC B0 ;  /* 0x0000000000007941 */ /* 0x000fea0003800000 */
.L_x_1730:
[----:B------:R-:W-:Y:S01]  /*11660*/  ISETP.GE.AND P0, PT, R28, 0x2, PT ;  /* 0x000000021c00780c */ /* 0x000fe20003f06270 */
[----:B------:R-:W-:-:S12]  /*11670*/  BSSY B0, `(.L_x_1732) ;  /* 0x0000166000007945 */ /* 0x000fd80003800000 */
[----:B------:R-:W-:Y:S05]  /*11680*/  @!P0 BRA `(.L_x_1733) ;  /* 0x0000001400908947 */ /* 0x000fea0003800000 */
[C---:B--2---:R-:W-:Y:S01]  /*11690*/  LOP3.LUT R4, R28.reuse, 0x1, RZ, 0xc0, !PT ;  /* 0x000000011c047812 */ /* 0x044fe200078ec0ff */
[----:B------:R-:W-:Y:S01]  /*116a0*/  VIADD R11, R28, 0xfffffffe ;  /* 0xfffffffe1c0b7836 */ /* 0x000fe20000000000 */
[----:B------:R-:W-:Y:S02]  /*116b0*/  BSSY B1, `(.L_x_1734) ;  /* 0x0000078000017945 */ /* 0x000fe40003800000 */
[----:B------:R-:W-:Y:S01]  /*116c0*/  ISETP.NE.U32.AND P0, PT, R4, 0x1, PT ;  /* 0x000000010400780c */ /* 0x000fe20003f05070 */
[----:B------:R-:W-:-:S12]  /*116d0*/  IMAD.MOV.U32 R10, RZ, RZ, R11 ;  /* 0x000000ffff0a7224 */ /* 0x000fd800078e000b */
[----:B------:R-:W-:Y:S05]  /*116e0*/  @!P0 BRA `(.L_x_1735) ;  /* 0x0000000400d08947 */ /* 0x000fea0003800000 */
        /* <DEDUP_REMOVED lines=8> */
[----:B------:R-:W-:Y:S02]  /*11770*/  IMAD.MOV.U32 R4, RZ, RZ, R8 ;  /* 0x000000ffff047224 */ /* 0x000fe400078e0008 */
[----:B------:R-:W-:Y:S01]  /*11780*/  IMAD.MOV.U32 R10, RZ, RZ, R11 ;  /* 0x000000ffff0a7224 */ /* 0x000fe200078e000b */
        /* <DEDUP_REMOVED lines=21> */
.L_x_1738:
[----:B0-----:R-:W-:Y:S01]  /*118e0*/  IMAD R3, R12, 0x8, R25 ;  /* 0x000000080c037824 */ /* 0x001fe200078e0219 */
[----:B------:R-:W-:-:S04]  /*118f0*/  SHF.L.U32 R2, R13, 0x1f, RZ ;  /* 0x0000001f0d027819 */ /* 0x000fc800000006ff */
[----:B------:R-:W0:Y:S02]  /*11900*/  SYNCS.PHASECHK.TRANS64.TRYWAIT P0, [R3+URZ+0x31c40], R2 ;  /* 0x031c4002030075a7 */ /* 0x000e24000800017f */
[----:B0-----:R-:W-:Y:S05]  /*11910*/  @!P0 BRA `(.L_x_1739) ;  /* 0x0000002c00048947 */ /* 0x001fea0003800000 */
.L_x_1800:
        /* <DEDUP_REMOVED lines=9> */
.L_x_1740:
        /* <DEDUP_REMOVED lines=31> */
.L_x_1801:
[----:B------:R-:W-:Y:S05]  /*11ba0*/  @P1 BRA `(.L_x_1742) ;  /* 0x0000000000181947 */ /* 0x000fea0003800000 */
[----:B------:R-:W-:Y:S01]  /*11bb0*/  ISETP.NE.AND P0, PT, R26, RZ, PT ;  /* 0x000000ff1a00720c */ /* 0x000fe20003f05270 */
[----:B0-----:R-:W-:Y:S02]  /*11bc0*/  IMAD R2, R22, 0x8, R25 ;  /* 0x0000000816027824 */ /* 0x001fe400078e0219 */
[----:B------:R-:W-:-:S04]  /*11bd0*/  IMAD.MOV.U32 R3, RZ, RZ, 0x6c00 ;  /* 0x00006c00ff037424 */ /* 0x000fc800078e00ff */
[----:B------:R2:W-:Y:S06]  /*11be0*/  SYNCS.ARRIVE.TRANS64 RZ, [R2+URZ+0x31c50], R3 ;  /* 0x031c500302ff79a7 */ /* 0x0005ec000800003f */
[----:B------:R-:W-:Y:S05]  /*11bf0*/  @!P0 BRA `(.L_x_1742) ;  /* 0x0000000000048947 */ /* 0x000fea0003800000 */
[----:B------:R-:W-:Y:S01]  /*11c00*/  BPT.TRAP 0x1 ;  /* 0x000000040000795c */ /* 0x000fe20000300000 */
.L_x_1742:
        /* <DEDUP_REMOVED lines=30> */
.L_x_1737:
[----:B------:R-:W-:Y:S05]  /*11df0*/  BSYNC B2 ;  /* 0x0000000000027941 */ /* 0x000fea0003800000 */
.L_x_1736:
[----:B------:R-:W-:Y:S02]  /*11e00*/  VIADD R10, R28, 0xfffffffd ;  /* 0xfffffffd1c0a7836 */ /* 0x000fe40000000000 */
[----:B------:R-:W-:Y:S02]  /*11e10*/  IMAD.MOV.U32 R22, RZ, RZ, R12 ;  /* 0x000000ffff167224 */ /* 0x000fe400078e000c */
[----:B------:R-:W-:-:S07]  /*11e20*/  IMAD.MOV.U32 R24, RZ, RZ, R13 ;  /* 0x000000ffff187224 */ /* 0x000fce00078e000d */
.L_x_1735:
[----:B------:R-:W-:Y:S05]  /*11e30*/  BSYNC B1 ;  /* 0x0000000000017941 */ /* 0x000fea0003800000 */
.L_x_1734:
[----:B------:R-:W-:-:S13]  /*11e40*/  ISETP.NE.AND P0, PT, R11, RZ, PT ;  /* 0x000000ff0b00720c */ /* 0x000fda0003f05270 */
[----:B------:R-:W-:Y:S05]  /*11e50*/  @!P0 BRA `(.L_x_1733) ;  /* 0x0000000c009c8947 */ /* 0x000fea0003800000 */
[----:B------:R-:W-:-:S07]  /*11e60*/  IMAD.MOV.U32 R4, RZ, RZ, R8 ;  /* 0x000000ffff047224 */ /* 0x000fce00078e0008 */
.L_x_1757:
[----:B------:R-:W-:Y:S01]  /*11e70*/  VIADD R11, R22, 0x1 ;  /* 0x00000001160b7836 */ /* 0x000fe20000000000 */
[----:B------:R-:W-:Y:S05]  /*11e80*/  YIELD ;  /* 0x0000000000007946 */ /* 0x000fea0003800000 */
[----:B------:R-:W-:Y:S01]  /*11e90*/  ISETP.NE.AND P0, PT, R11, 0x2, PT ;  /* 0x000000020b00780c */ /* 0x000fe20003f05270 */
[----:B------:R-:W-:Y:S03]  /*11ea0*/  BSSY B1, `(.L_x_1743) ;  /* 0x000006d000017945 */ /* 0x000fe60003800000 */
[----:B------:R-:W-:-:S02]  /*11eb0*/  SEL R3, RZ, 0x1, P0 ;  /* 0x00000001ff037807 */ /* 0x000fc40000000000 */
        /* <DEDUP_REMOVED lines=27> */
.L_x_1745:
[----:B------:R-:W-:Y:S01]  /*12070*/  IMAD R3, R11, 0x8, R25 ;  /* 0x000000080b037824 */ /* 0x000fe200078e0219 */
[----:B------:R-:W-:-:S04]  /*12080*/  SHF.L.U32 R2, R12, 0x1f, RZ ;  /* 0x0000001f0c027819 */ /* 0x000fc800000006ff */
[----:B------:R-:W2:Y:S02]  /*12090*/  SYNCS.PHASECHK.TRANS64.TRYWAIT P0, [R3+URZ+0x31c40], R2 ;  /* 0x031c4002030075a7 */ /* 0x000ea4000800017f */
[----:B--2---:R-:W-:Y:S05]  /*120a0*/  @!P0 BRA `(.L_x_1746) ;  /* 0x0000002400488947 */ /* 0x004fea0003800000 */
.L_x_1802:
        /* <DEDUP_REMOVED lines=9> */
.L_x_1747:
        /* <DEDUP_REMOVED lines=31> */
.L_x_1803:
[----:B------:R-:W-:Y:S05]  /*12330*/  @P0 BRA `(.L_x_1749) ;  /* 0x0000000000140947 */ /* 0x000fea0003800000 */
[----:B------:R-:W-:Y:S01]  /*12340*/  ISETP.NE.AND P1, PT, R26, RZ, PT ;  /* 0x000000ff1a00720c */ /* 0x000fe20003f25270 */
[----:B------:R-:W-:-:S04]  /*12350*/  IMAD.MOV.U32 R2, RZ, RZ, 0x6c00 ;  /* 0x00006c00ff027424 */ /* 0x000fc800078e00ff */
[----:B------:R2:W-:Y:S08]  /*12360*/  SYNCS.ARRIVE.TRANS64 RZ, [R3+URZ+0x50], R2 ;  /* 0x0000500203ff79a7 */ /* 0x0005f0000800003f */
[----:B------:R-:W-:Y:S05]  /*12370*/  @!P1 BRA `(.L_x_1749) ;  /* 0x0000000000049947 */ /* 0x000fea0003800000 */
[----:B------:R-:W-:Y:S01]  /*12380*/  BPT.TRAP 0x1 ;  /* 0x000000040000795c */ /* 0x000fe20000300000 */
.L_x_1749:
        /* <DEDUP_REMOVED lines=30> */
.L_x_1744:
[----:B------:R-:W-:Y:S05]  /*12570*/  BSYNC B1 ;  /* 0x0000000000017941 */ /* 0x000fea0003800000 */
.L_x_1743:
        /* <DEDUP_REMOVED lines=31> */
.L_x_1752:
[----:B------:R-:W-:Y:S01]  /*12770*/  IMAD R2, R22, 0x8, R25 ;  /* 0x0000000816027824 */ /* 0x000fe200078e0219 */
[----:B------:R-:W-:-:S04]  /*12780*/  SHF.L.U32 R3, R24, 0x1f, RZ ;  /* 0x0000001f18037819 */ /* 0x000fc800000006ff */
[----:B------:R-:W2:Y:S02]  /*12790*/  SYNCS.PHASECHK.TRANS64.TRYWAIT P0, [R2+URZ+0x31c40], R3 ;  /* 0x031c4003020075a7 */ /* 0x000ea4000800017f */
[----:B--2---:R-:W-:Y:S05]  /*127a0*/  @!P0 BRA `(.L_x_1753) ;  /* 0x0000001c00b08947 */ /* 0x004fea0003800000 */
.L_x_1804:
        /* <DEDUP_REMOVED lines=9> */
.L_x_1754:
        /* <DEDUP_REMOVED lines=33> */
.L_x_1805:
[----:B------:R-:W-:Y:S05]  /*12a50*/  @P0 BRA `(.L_x_1756) ;  /* 0x0000000000140947 */ /* 0x000fea0003800000 */
[----:B------:R-:W-:Y:S01]  /*12a60*/  ISETP.NE.AND P1, PT, R26, RZ, PT ;  /* 0x000000ff1a00720c */ /* 0x000fe20003f25270 */
[----:B0-----:R-:W-:-:S04]  /*12a70*/  IMAD.MOV.U32 R3, RZ, RZ, 0x6c00 ;  /* 0x00006c00ff037424 */ /* 0x001fc800078e00ff */
[----:B------:R2:W-:Y:S08]  /*12a80*/  SYNCS.ARRIVE.TRANS64 RZ, [R2+URZ+0x50], R3 ;  /* 0x0000500302ff79a7 */ /* 0x0005f0000800003f */
[----:B------:R-:W-:Y:S05]  /*12a90*/  @!P1 BRA `(.L_x_1756) ;  /* 0x0000000000049947 */ /* 0x000fea0003800000 */
[----:B------:R-:W-:Y:S01]  /*12aa0*/  BPT.TRAP 0x1 ;  /* 0x000000040000795c */ /* 0x000fe20000300000 */
.L_x_1756:
        /* <DEDUP_REMOVED lines=29> */
.L_x_1751:
[----:B------:R-:W-:Y:S05]  /*12c80*/  BSYNC B1 ;  /* 0x0000000000017941 */ /* 0x000fea0003800000 */
.L_x_1750:
[C---:B------:R-:W-:Y:S01]  /*12c90*/  ISETP.GT.AND P0, PT, R10.reuse, 0x1, PT ;  /* 0x000000010a00780c */ /* 0x040fe20003f04270 */
[----:B0-2---:R-:W-:-:S04]  /*12ca0*/  VIADD R2, R10, 0xfffffffe ;  /* 0xfffffffe0a027836 */ /* 0x005fc80000000000 */
[----:B------:R-:W-:-:S08]  /*12cb0*/  IMAD.MOV.U32 R10, RZ, RZ, R2 ;  /* 0x000000ffff0a7224 */ /* 0x000fd000078e0002 */
[----:B------:R-:W-:Y:S05]  /*12cc0*/  @P0 BRA `(.L_x_1757) ;  /* 0xfffffff000680947 */ /* 0x000fea000383ffff */
.L_x_1733:
[----:B------:R-:W-:Y:S05]  /*12cd0*/  BSYNC B0 ;  /* 0x0000000000007941 */ /* 0x000fea0003800000 */
.L_x_1732:
[----:B------:R-:W-:Y:S01]  /*12ce0*/  ISETP.NE.AND P0, PT, R26, RZ, PT ;  /* 0x000000ff1a00720c */ /* 0x000fe20003f05270 */
[----:B------:R-:W-:-:S12]  /*12cf0*/  BSSY B0, `(.L_x_1758) ;  /* 0x000000f000007945 */ /* 0x000fd80003800000 */
[----:B------:R-:W-:Y:S05]  /*12d00*/  @P0 BRA `(.L_x_1759) ;  /* 0x0000000000340947 */ /* 0x000fea0003800000 */
[----:B------:R-:W3:Y:S01]  /*12d10*/  S2R R9, SR_LANEID ;  /* 0x0000000000097919 */ /* 0x000ee20000000000 */
[----:B------:R-:W-:Y:S01]  /*12d20*/  VOTEU.ANY UR4, UPT, PT ;  /* 0x0000000000047886 */ /* 0x000fe200038e0100 */
[----:B------:R-:W4:Y:S01]  /*12d30*/  LDC.64 R2, c[0x0][0xc38] ;  /* 0x00030e00ff027b82 */ /* 0x000f220000000a00 */
[----:B--2---:R-:W3:Y:S01]  /*12d40*/  FLO.U32 R4, UR4 ;  /* 0x0000000400047d00 */ /* 0x004ee200080e0000 */
[----:B------:R-:W-:-:S07]  /*12d50*/  ULDC.64 UR6, c[0x0][0x208] ;  /* 0x0000820000067ab9 */ /* 0x000fce0000000a00 */
[----:B------:R-:W4:Y:S01]  /*12d60*/  POPC R5, UR4 ;  /* 0x0000000400057d09 */ /* 0x000f220008000000 */
[----:B---3--:R-:W-:-:S13]  /*12d70*/  ISETP.EQ.U32.AND P0, PT, R4, R9, PT ;  /* 0x000000090400720c */ /* 0x008fda0003f02070 */
[----:B----4-:R-:W2:Y:S01]  /*12d80*/  @P0 ATOMG.E.ADD.STRONG.GPU PT, R3, desc[UR6][R2.64], R5 ;  /* 0x00000005020309a8 */ /* 0x010ea200081ee1c6 */
[----:B------:R-:W3:Y:S02]  /*12d90*/  S2R R6, SR_LTMASK ;  /* 0x0000000000067919 */ /* 0x000ee40000003900 */
[----:B---3--:R-:W-:-:S04]  /*12da0*/  LOP3.LUT R6, R6, UR4, RZ, 0xc0, !PT ;  /* 0x0000000406067c12 */ /* 0x008fc8000f8ec0ff */
[----:B------:R-:W3:Y:S01]  /*12db0*/  POPC R9, R6 ;  /* 0x0000000600097309 */ /* 0x000ee20000000000 */
[----:B--2---:R-:W3:Y:S02]  /*12dc0*/  SHFL.IDX PT, R4, R3, R4, 0x1f ;  /* 0x00001f0403047589 */ /* 0x004ee400000e0000 */
[----:B---3--:R-:W-:-:S07]  /*12dd0*/  IADD3 R16, R4, UR38, R9 ;  /* 0x0000002604107c10 */ /* 0x008fce000fffe009 */
.L_x_1759:
[----:B------:R-:W-:Y:S05]  /*12de0*/  BSYNC B0 ;  /* 0x0000000000007941 */ /* 0x000fea0003800000 */
.L_x_1758:
[----:B------:R-:W-:Y:S04]  /*12df0*/  BSSY B0, `(.L_x_1760) ;  /* 0x000002b000007945 */ /* 0x000fe80003800000 */
[----:B------:R-:W-:Y:S05]  /*12e00*/  @!P6 BRA `(.L_x_1761) ;  /* 0x0000000000a4e947 */ /* 0x000fea0003800000 */
[----:B------:R-:W-:Y:S01]  /*12e10*/  IMAD R3, R22, 0x8, R25 ;  /* 0x0000000816037824 */ /* 0x000fe200078e0219 */
[----:B------:R-:W-:-:S04]  /*12e20*/  SHF.L.U32 R2, R24, 0x1f, RZ ;  /* 0x0000001f18027819 */ /* 0x000fc800000006ff */
[----:B------:R-:W3:Y:S02]  /*12e30*/  SYNCS.PHASECHK.TRANS64.TRYWAIT P0, [R3+URZ+0x31c60], R2 ;  /* 0x031c6002030075a7 */ /* 0x000ee4000800017f */
[----:B---3--:R-:W-:Y:S05]  /*12e40*/  @!P0 BRA `(.L_x_1762) ;  /* 0x0000001800308947 */ /* 0x008fea0003800000 */
.L_x_1806:
[----:B--2---:R-:W2:Y:S02]  /*12e50*/  S2R R4, SR_TID.X ;  /* 0x0000000000047919 */ /* 0x004ea40000002100 */
[----:B--2---:R-:W-:-:S04]  /*12e60*/  LOP3.LUT R4, R4, 0x7f, RZ, 0xc0, !PT ;  /* 0x0000007f04047812 */ /* 0x004fc800078ec0ff */
[----:B------:R-:W-:-:S13]  /*12e70*/  ISETP.NE.AND P0, PT, R4, RZ, PT ;  /* 0x000000ff0400720c */ /* 0x000fda0003f05270 */
[----:B------:R-:W-:Y:S05]  /*12e80*/  @P0 BRA `(.L_x_1763) ;  /* 0x0000000000140947 */ /* 0x000fea0003800000 */
[----:B------:R-:W-:Y:S01]  /*12e90*/  ISETP.NE.AND P1, PT, R26, RZ, PT ;  /* 0x000000ff1a00720c */ /* 0x000fe20003f25270 */
[----:B---3--:R-:W-:-:S04]  /*12ea0*/  IMAD.MOV.U32 R2, RZ, RZ, 0x6c00 ;  /* 0x00006c00ff027424 */ /* 0x008fc800078e00ff */
[----:B------:R2:W-:Y:S08]  /*12eb0*/  SYNCS.ARRIVE.TRANS64 RZ, [R3+URZ+0x31c50], R2 ;  /* 0x031c500203ff79a7 */ /* 0x0005f0000800003f */
[----:B------:R-:W-:Y:S05]  /*12ec0*/  @!P1 BRA `(.L_x_1763) ;  /* 0x0000000000049947 */ /* 0x000fea0003800000 */
[----:B------:R-:W-:Y:S01]  /*12ed0*/  BPT.TRAP 0x1 ;  /* 0x000000040000795c */ /* 0x000fe20000300000 */
.L_x_1763:
        /* <DEDUP_REMOVED lines=28> */
.L_x_1761:
[----:B------:R-:W-:Y:S05]  /*130a0*/  BSYNC B0 ;  /* 0x0000000000007941 */ /* 0x000fea0003800000 */
.L_x_1760:
[----:B------:R-:W-:-:S05]  /*130b0*/  VIADD R22, R22, 0x1 ;  /* 0x0000000116167836 */ /* 0x000fca0000000000 */
[----:B------:R-:W-:-:S04]  /*130c0*/  ISETP.NE.AND P0, PT, R22, 0x2, PT ;  /* 0x000000021600780c */ /* 0x000fc80003f05270 */
[----:B--23--:R-:W-:Y:S02]  /*130d0*/  SEL R3, RZ, 0x1, P0 ;  /* 0x00000001ff037807 */ /* 0x00cfe40000000000 */
[----:B------:R-:W-:Y:S02]  /*130e0*/  SEL R22, R22, RZ, P0 ;  /* 0x000000ff16167207 */ /* 0x000fe40000000000 */
[----:B------:R-:W-:-:S07]  /*130f0*/  LOP3.LUT R24, R24, R3, RZ, 0x3c, !PT ;  /* 0x0000000318187212 */ /* 0x000fce00078e3cff */
.L_x_1717:
[----:B------:R-:W-:Y:S05]  /*13100*/  BSYNC B6 ;  /* 0x0000000000067941 */ /* 0x000fea0003800000 */
.L_x_1715:
[----:B------:R-:W-:-:S03]  /*13110*/  UMOV UR4, 0xffffffff ;  /* 0xffffffff00047882 */ /* 0x000fc60000000000 */
[----:B------:R-:W-:Y:S05]  /*13120*/  BRA.DIV UR4, `(.L_x_1764) ;  /* 0x00000016048c7947 */ /* 0x000fea000b800000 */
[----:B------:R2:W3:Y:S04]  /*13130*/  SHFL.IDX PT, R4, R16, RZ, 0x1f ;  /* 0x00001fff10047589 */ /* 0x0004e800000e0000 */
[----:B------:R2:W4:Y:S02]  /*13140*/  SHFL.IDX PT, R5, R16, 0x1, 0x1f ;  /* 0x00201f0010057f89 */ /* 0x00052400000e0000 */
.L_x_1810:
        /* <DEDUP_REMOVED lines=8> */
[----:B------:R-:W0:Y:S01]  /*131d0*/  LDC.64 R2, c[0x0][0xc58] ;  /* 0x00031600ff027b82 */ /* 0x000e220000000a00 */
[----:B------:R-:W-:Y:S01]  /*131e0*/  ULDC.64 UR4, c[0x0][0x208] ;  /* 0x0000820000047ab9 */ /* 0x000fe20000000a00 */
[----:B0-----:R-:W-:-:S06]  /*131f0*/  IMAD.WIDE R2, R7, 0x4, R2 ;  /* 0x0000000407027825 */ /* 0x001fcc00078e0202 */
[----:B------:R0:W5:Y:S02]  /*13200*/  LDG.E R2, desc[UR4][R2.64] ;  /* 0x0000000402027981 */ /* 0x000164000c1e1900 */
.L_x_1766:
[----:B------:R-:W-:Y:S05]  /*13210*/  BSYNC B0 ;  /* 0x0000000000007941 */ /* 0x000fea0003800000 */
.L_x_1765:
        /* <DEDUP_REMOVED lines=23> */
.L_x_1818:
[----:B------:R-:W-:Y:S02]  /*13390*/  ULDC UR4, c[0x0][0xc10] ;  /* 0x0003040000047ab9 */ /* 0x000fe40000000800 */
[----:B------:R-:W-:-:S04]  /*133a0*/  IMAD.U32 R7, RZ, RZ, UR4 ;  /* 0x00000004ff077e24 */ /* 0x000fc8000f8e00ff */
[----:B0-----:R-:W-:-:S04]  /*133b0*/  IMAD R14, R14, R7, RZ ;  /* 0x000000070e0e7224 */ /* 0x001fc800078e02ff */
[----:B----4-:R-:W-:-:S05]  /*133c0*/  IMAD.IADD R5, R5, 0x1, R14 ;  /* 0x0000000105057824 */ /* 0x010fca00078e020e */
[----:B---3--:R-:W-:-:S13]  /*133d0*/  ISETP.GT.AND P0, PT, R5, R4, PT ;  /* 0x000000040500720c */ /* 0x008fda0003f04270 */
[----:B------:R-:W-:Y:S05]  /*133e0*/  @P0 BRA `(.L_x_1768) ;  /* 0x0000000000b00947 */ /* 0x000fea0003800000 */
[----:B------:R-:W0:Y:S02]  /*133f0*/  LDC R0, c[0x0][0xc14] ;  /* 0x00030500ff007b82 */ /* 0x000e240000000800 */
.L_x_1773:
        /* <DEDUP_REMOVED lines=9> */
[----:B------:R-:W0:Y:S01]  /*13490*/  LDC.64 R2, c[0x0][0xc58] ;  /* 0x00031600ff027b82 */ /* 0x000e220000000a00 */
[----:B------:R-:W-:Y:S01]  /*134a0*/  ULDC.64 UR4, c[0x0][0x208] ;  /* 0x0000820000047ab9 */ /* 0x000fe20000000a00 */
[----:B0-----:R-:W-:-:S06]  /*134b0*/  IMAD.WIDE R2, R7, 0x4, R2 ;  /* 0x0000000407027825 */ /* 0x001fcc00078e0202 */
[----:B------:R0:W5:Y:S02]  /*134c0*/  LDG.E R2, desc[UR4][R2.64] ;  /* 0x0000000402027981 */ /* 0x000164000c1e1900 */
.L_x_1771:
[----:B------:R-:W-:Y:S05]  /*134d0*/  BSYNC B0 ;  /* 0x0000000000007941 */ /* 0x000fea0003800000 */
.L_x_1770:
        /* <DEDUP_REMOVED lines=23> */
.L_x_1826:
[----:B------:R-:W-:Y:S02]  /*13650*/  ULDC UR4, c[0x0][0xc10] ;  /* 0x0003040000047ab9 */ /* 0x000fe40000000800 */
[----:B------:R-:W-:-:S04]  /*13660*/  IMAD.U32 R7, RZ, RZ, UR4 ;  /* 0x00000004ff077e24 */ /* 0x000fc8000f8e00ff */
[----:B---3--:R-:W-:-:S04]  /*13670*/  IMAD R14, R14, R7, RZ ;  /* 0x000000070e0e7224 */ /* 0x008fc800078e02ff */
[----:B------:R-:W-:-:S05]  /*13680*/  IMAD.IADD R5, R14, 0x1, R5 ;  /* 0x000000010e057824 */ /* 0x000fca00078e0205 */
[----:B------:R-:W-:-:S13]  /*13690*/  ISETP.GT.AND P0, PT, R5, R4, PT ;  /* 0x000000040500720c */ /* 0x000fda0003f04270 */
[----:B------:R-:W-:Y:S05]  /*136a0*/  @!P0 BRA `(.L_x_1773) ;  /* 0xfffffffc00548947 */ /* 0x000fea000383ffff */
.L_x_1768:
[----:B--2---:R-:W-:Y:S01]  /*136b0*/  IMAD.IADD R16, R5, 0x1, -R14 ;  /* 0x0000000105107824 */ /* 0x004fe200078e0a0e */
[----:B------:R-:W-:-:S03]  /*136c0*/  UMOV UR4, 0xffffffff ;  /* 0xffffffff00047882 */ /* 0x000fc60000000000 */
[----:B------:R-:W-:-:S05]  /*136d0*/  IMAD R3, R8, R7, R16 ;  /* 0x0000000708037224 */ /* 0x000fca00078e0210 */
[----:B------:R-:W-:Y:S01]  /*136e0*/  ISETP.GT.AND P6, PT, R3, R4, PT ;  /* 0x000000040300720c */ /* 0x000fe20003fc4270 */
[----:B------:R-:W-:-:S12]  /*136f0*/  BRA.DIV UR4, `(.L_x_1774) ;  /* 0x0000001a04047947 */ /* 0x000fd8000b800000 */
[----:B------:R-:W-:-:S04]  /*13700*/  VOTE.ANY R3, PT, !P6 ;  /* 0x0000000000037806 */ /* 0x000fc800070e0100 */
[----:B------:R-:W2:Y:S02]  /*13710*/  POPC R5, R3 ;  /* 0x0000000300057309 */ /* 0x000ea40000000000 */
[----:B--2---:R2:W3:Y:S02]  /*13720*/  SHFL.IDX PT, R17, R2, R5, 0x1f ;  /* 0x00001f0502117589 */ /* 0x0044e400000e0000 */
.L_x_1830:
[----:B------:R-:W-:Y:S01]  /*13730*/  ISETP.NE.AND P0, PT, R3, RZ, PT ;  /* 0x000000ff0300720c */ /* 0x000fe20003f05270 */
[----:B------:R-:W-:-:S12]  /*13740*/  IMAD.MOV.U32 R14, RZ, RZ, RZ ;  /* 0x000000ffff0e7224 */ /* 0x000fd800078e00ff */
[----:B------:R-:W-:Y:S05]  /*13750*/  @!P0 BRA `(.L_x_1775) ;  /* 0x0000000000108947 */ /* 0x000fea0003800000 */
[----:B------:R-:W-:Y:S01]  /*13760*/  UMOV UR4, 0xffffffff ;  /* 0xffffffff00047882 */ /* 0x000fe20000000000 */
[----:B------:R-:W-:Y:S02]  /*13770*/  VIADD R12, R5, 0xffffffff ;  /* 0xffffffff050c7836 */ /* 0x000fe40000000000 */
[----:B------:R-:W-:Y:S05]  /*13780*/  BRA.DIV UR4, `(.L_x_1776) ;  /* 0x0000001a04287947 */ /* 0x000fea000b800000 */
[----:B------:R4:W0:Y:S02]  /*13790*/  SHFL.IDX PT, R14, R8, R12, 0x1f ;  /* 0x00001f0c080e7589 */ /* 0x00082400000e0000 */
.L_x_1775:
[----:B--2---:R-:W2:Y:S01]  /*137a0*/  LDC.64 R2, c[0x0][0xc68] ;  /* 0x00031a00ff027b82 */ /* 0x004ea20000000a00 */
[----:B------:R-:W-:Y:S01]  /*137b0*/  IMAD.IADD R19, R5, 0x1, R19 ;  /* 0x0000000105137824 */ /* 0x000fe200078e0213 */
[----:B------:R-:W-:-:S03]  /*137c0*/  ULDC.64 UR4, c[0x0][0x208] ;  /* 0x0000820000047ab9 */ /* 0x000fc60000000a00 */
[----:B--2---:R-:W-:-:S05]  /*137d0*/  IMAD.WIDE R2, R19, 0x4, R2 ;  /* 0x0000000413027825 */ /* 0x004fca00078e0202 */
[----:B------:R2:W3:Y:S01]  /*137e0*/  LDG.E R6, desc[UR4][R2.64] ;  /* 0x0000000402067981 */ /* 0x0004e2000c1e1900 */
[----:B0-----:R-:W-:Y:S02]  /*137f0*/  IMAD R16, R14, R7, R16 ;  /* 0x000000070e107224 */ /* 0x001fe400078e0210 */
[----:B--2---:R-:W-:Y:S02]  /*13800*/  IMAD.MOV.U32 R2, RZ, RZ, RZ ;  /* 0x000000ffff027224 */ /* 0x004fe400078e00ff */
[----:B---3--:R-:W-:-:S05]  /*13810*/  IMAD R5, R17, R6, RZ ;  /* 0x0000000611057224 */ /* 0x008fca00078e02ff */
[----:B----4-:R-:W-:-:S04]  /*13820*/  IABS R8, R5 ;  /* 0x0000000500087213 */ /* 0x010fc80000000000 */
[----:B------:R-:W0:Y:S08]  /*13830*/  I2F.RP R9, R8 ;  /* 0x0000000800097306 */ /* 0x000e300000209400 */
[----:B0-----:R-:W0:Y:S02]  /*13840*/  MUFU.RCP R9, R9 ;  /* 0x0000000900097308 */ /* 0x001e240000001000 */
[----:B0-----:R-:W-:Y:S01]  /*13850*/  VIADD R10, R9, 0xffffffe ;  /* 0x0ffffffe090a7836 */ /* 0x001fe20000000000 */
[----:B------:R-:W-:-:S05]  /*13860*/  IABS R9, R5 ;  /* 0x0000000500097213 */ /* 0x000fca0000000000 */
[----:B------:R-:W0:Y:S01]  /*13870*/  F2I.FTZ.U32.TRUNC.NTZ R3, R10 ;  /* 0x0000000a00037305 */ /* 0x000e22000021f000 */
[----:B------:R-:W-:Y:S02]  /*13880*/  IMAD.MOV R9, RZ, RZ, -R9 ;  /* 0x000000ffff097224 */ /* 0x000fe400078e0a09 */
[----:B0-----:R-:W-:-:S04]  /*13890*/  IMAD.MOV R11, RZ, RZ, -R3 ;  /* 0x000000ffff0b7224 */ /* 0x001fc800078e0a03 */
[----:B------:R-:W-:-:S04]  /*138a0*/  IMAD R11, R11, R8, RZ ;  /* 0x000000080b0b7224 */ /* 0x000fc800078e02ff */
[----:B------:R-:W-:-:S04]  /*138b0*/  IMAD.HI.U32 R3, R3, R11, R2 ;  /* 0x0000000b03037227 */ /* 0x000fc800078e0002 */
[----:B------:R-:W-:-:S05]  /*138c0*/  IMAD.IADD R2, R4, 0x1, -R16 ;  /* 0x0000000104027824 */ /* 0x000fca00078e0a10 */
        /* <DEDUP_REMOVED lines=29> */
[----:B------:R-:W-:Y:S01]  /*13aa0*/  IMAD.HI.U32 R2, R3, R5, R2 ;  /* 0x0000000503027227 */ /* 0x000fe200078e0002 */
[----:B------:R-:W-:Y:S02]  /*13ab0*/  IABS R5, R9 ;  /* 0x0000000900057213 */ /* 0x000fe40000000000 */
[----:B------:R-:W-:-:S03]  /*13ac0*/  LOP3.LUT R3, R9, R6, RZ, 0x3c, !PT ;  /* 0x0000000609037212 */ /* 0x000fc600078e3cff */
[----:B------:R-:W-:-:S04]  /*13ad0*/  IMAD.HI.U32 R2, R2, R5, RZ ;  /* 0x0000000502027227 */ /* 0x000fc800078e00ff */
[----:B------:R-:W-:-:S05]  /*13ae0*/  IMAD R8, R2, R8, R5 ;  /* 0x0000000802087224 */ /* 0x000fca00078e0205 */
[----:B------:R-:W-:-:S13]  /*13af0*/  ISETP.GT.U32.AND P0, PT, R7, R8, PT ;  /* 0x000000080700720c */ /* 0x000fda0003f04070 */
[----:B------:R-:W-:Y:S02]  /*13b00*/  @!P0 IMAD.IADD R8, R8, 0x1, -R7 ;  /* 0x0000000108088824 */ /* 0x000fe400078e0a07 */
[----:B------:R-:W-:-:S03]  /*13b10*/  @!P0 VIADD R2, R2, 0x1 ;  /* 0x0000000102028836 */ /* 0x000fc60000000000 */
[----:B------:R-:W-:-:S13]  /*13b20*/  ISETP.GE.U32.AND P0, PT, R8, R7, PT ;  /* 0x000000070800720c */ /* 0x000fda0003f06070 */
        /* <DEDUP_REMOVED lines=11> */
.L_x_1769:
[----:B------:R-:W-:Y:S01]  /*13be0*/  UMOV UR4, URZ ;  /* 0x0000003f00047c82 */ /* 0x000fe20008000000 */
[----:B------:R-:W-:Y:S01]  /*13bf0*/  UMOV UR5, URZ ;  /* 0x0000003f00057c82 */ /* 0x000fe20008000000 */
[----:B------:R-:W-:Y:S01]  /*13c00*/  ULDC UR6, c[0x0][0xc14] ;  /* 0x0003050000067ab9 */ /* 0x000fe20000000800 */
[----:B--2---:R-:W-:Y:S02]  /*13c10*/  IMAD.MOV.U32 R16, RZ, RZ, R4 ;  /* 0x000000ffff107224 */ /* 0x004fe400078e0004 */
[----:B------:R-:W-:Y:S02]  /*13c20*/  IMAD.U32 R17, RZ, RZ, UR4 ;  /* 0x00000004ff117e24 */ /* 0x000fe4000f8e00ff */
[----:B------:R-:W-:Y:S02]  /*13c30*/  IMAD.U32 R18, RZ, RZ, UR5 ;  /* 0x00000005ff127e24 */ /* 0x000fe4000f8e00ff */
[----:B------:R-:W-:-:S07]  /*13c40*/  IMAD.U32 R19, RZ, RZ, UR6 ;  /* 0x00000006ff137e24 */ /* 0x000fce000f8e00ff */
.L_x_1777:
        /* <DEDUP_REMOVED lines=10> */
.L_x_1711:
        /* <DEDUP_REMOVED lines=12> */
.L_x_1833:
[----:B------:R-:W-:Y:S05]  /*13db0*/  BSYNC B0 ;  /* 0x0000000000007941 */ /* 0x000fea0003800000 */
.L_x_1779:
[----:B------:R-:W-:-:S03]  /*13dc0*/  UMOV UR4, 0xffffffff ;  /* 0xffffffff00047882 */ /* 0x000fc60000000000 */
[----:B------:R-:W-:Y:S05]  /*13dd0*/  BRA.DIV UR4, `(.L_x_1781) ;  /* 0x0000001204cc7947 */ /* 0x000fea000b800000 */
[----:B0-----:R-:W0:Y:S02]  /*13de0*/  S2R R0, SR_TID.X ;  /* 0x0000000000007919 */ /* 0x001e240000002100 */
[----:B0-----:R-:W-:-:S04]  /*13df0*/  SHF.R.U32.HI R0, RZ, 0x5, R0 ;  /* 0x00000005ff007819 */ /* 0x001fc80000011600 */
[----:B------:R-:W-:-:S05]  /*13e00*/  LOP3.LUT R0, R0, 0x3, RZ, 0xc0, !PT ;  /* 0x0000000300007812 */ /* 0x000fca00078ec0ff */
[----:B------:R0:W2:Y:S02]  /*13e10*/  SHFL.IDX PT, R14, R0, RZ, 0x1f ;  /* 0x00001fff000e7589 */ /* 0x0000a400000e0000 */
.L_x_1836:
[----:B--2---:R-:W-:Y:S01]  /*13e20*/  ISETP.NE.AND P0, PT, R14, RZ, PT ;  /* 0x000000ff0e00720c */ /* 0x004fe20003f05270 */
[----:B------:R-:W-:-:S12]  /*13e30*/  BSSY B0, `(.L_x_1782) ;  /* 0x0000026000007945 */ /* 0x000fd80003800000 */
[----:B------:R-:W-:Y:S05]  /*13e40*/  @P0 BRA `(.L_x_1783) ;  /* 0x0000000000900947 */ /* 0x000fea0003800000 */
[----:B------:R-:W-:-:S03]  /*13e50*/  UMOV UR4, 0xffffffff ;  /* 0xffffffff00047882 */ /* 0x000fc60000000000 */
[----:B------:R-:W-:Y:S05]  /*13e60*/  BRA.DIV UR4, `(.L_x_1784) ;  /* 0x0000001204dc7947 */ /* 0x000fea000b800000 */
[----:B------:R-:W-:-:S13]  /*13e70*/  ELECT P6, URZ, PT ;  /* 0x00000000003f782f */ /* 0x000fda00038c0000 */
.L_x_1839:
        /* <DEDUP_REMOVED lines=8> */
.L_x_1785:
        /* <DEDUP_REMOVED lines=12> */
.L_x_1840:
[----:B------:R-:W2:Y:S02]  /*13fc0*/  SYNCS.PHASECHK.TRANS64.TRYWAIT P0, [R3+URZ], R0 ;  /* 0x00000000030075a7 */ /* 0x000ea4000800017f */
[----:B--2---:R-:W-:Y:S05]  /*13fd0*/  @!P0 BRA `(.L_x_1787) ;  /* 0x0000001000b48947 */ /* 0x004fea0003800000 */
.L_x_1841:
[----:B------:R-:W-:Y:S05]  /*13fe0*/  @!P2 BRA `(.L_x_1788) ;  /* 0x000000000004a947 */ /* 0x000fea0003800000 */
[----:B------:R-:W-:Y:S01]  /*13ff0*/  BPT.TRAP 0x1 ;  /* 0x000000040000795c */ /* 0x000fe20000300000 */
.L_x_1788:
[----:B--2---:R-:W-:-:S04]  /*14000*/  VIADD R3, R9, 0x31c60 ;  /* 0x00031c6009037836 */ /* 0x004fc80000000000 */
[----:B------:R-:W-:-:S04]  /*14010*/  IMAD R5, R22, 0x8, R3 ;  /* 0x0000000816057824 */ /* 0x000fc800078e0203 */
[----:B------:R-:W2:Y:S02]  /*14020*/  SYNCS.PHASECHK.TRANS64.TRYWAIT P0, [R5+URZ], R2 ;  /* 0x00000002050075a7 */ /* 0x000ea4000800017f */
[----:B--2---:R-:W-:Y:S05]  /*14030*/  @!P0 BRA `(.L_x_1789) ;  /* 0x0000001000b08947 */ /* 0x004fea0003800000 */
.L_x_1842:
[----:B------:R-:W-:-:S07]  /*14040*/  IMAD R3, R4, 0x8, R3 ;  /* 0x0000000804037824 */ /* 0x000fce00078e0203 */
.L_x_1790:
[----:B---3--:R3:W4:Y:S02]  /*14050*/  SYNCS.PHASECHK.TRANS64.TRYWAIT P0, [R3+URZ], R0 ;  /* 0x00000000030075a7 */ /* 0x008724000800017f */
[----:B----4-:R-:W-:Y:S05]  /*14060*/  @!P0 NANOSLEEP.SYNCS 0x989680 ;  /* 0x009896800000895d */ /* 0x010fea0003900000 */
[----:B------:R-:W4:Y:S02]  /*14070*/  @!P0 SYNCS.PHASECHK.TRANS64 P0, [R3+URZ], R0 ;  /* 0x00000000030085a7 */ /* 0x000f24000800007f */
[----:B----4-:R-:W-:Y:S05]  /*14080*/  @!P0 BRA `(.L_x_1790) ;  /* 0xfffffffc00f08947 */ /* 0x010fea000383ffff */
.L_x_1783:
[----:B------:R-:W-:Y:S05]  /*14090*/  BSYNC B0 ;  /* 0x0000000000007941 */ /* 0x000fea0003800000 */
.L_x_1782:
[----:B------:R-:W-:Y:S05]  /*140a0*/  EXIT ;  /* 0x000000000000794d */ /* 0x000fea0003800000 */
.L_x_1663:
[----:B0-----:R-:W-:-:S04]  /*140b0*/  IMAD.U32 R3, RZ, RZ, UR37 ;  /* 0x00000025ff037e24 */ /* 0x001fc8000f8e00ff */
[----:B------:R0:W1:Y:S03]  /*140c0*/  SYNCS.PHASECHK.TRANS64.TRYWAIT P1, [R3+URZ+0x31c00], R0 ;  /* 0x031c0000030075a7 */ /* 0x000066000802017f */
[----:B-1----:R-:W-:Y:S05]  /*140d0*/  @!P1 NANOSLEEP.SYNCS 0x989680 ;  /* 0x009896800000995d */ /* 0x002fea0003900000 */
[----:B------:R-:W1:Y:S02]  /*140e0*/  @!P1 SYNCS.PHASECHK.TRANS64 P1, [R3+URZ+0x31c00], R0 ;  /* 0x031c0000030095a7 */ /* 0x000e64000802007f */
[----:B-1----:R-:W-:Y:S05]  /*140f0*/  @!P1 BRA `(.L_x_1663) ;  /* 0xfffffffc00ec9947 */ /* 0x002fea000383ffff */
[----:B------:R-:W-:Y:S05]  /*14100*/  BRA `(.L_x_1791) ;  /* 0xfffffed8004c7947 */ /* 0x000fea000383ffff */
.L_x_1667:
[----:B-1----:R1:W2:Y:S02]  /*14110*/  SYNCS.PHASECHK.TRANS64.TRYWAIT P2, [R3+URZ+0x31c30], R0 ;  /* 0x031c3000030075a7 */ /* 0x0022a4000804017f */
[----:B--2---:R-:W-:Y:S05]  /*14120*/  @!P2 NANOSLEEP.SYNCS 0x989680 ;  /* 0x009896800000a95d */ /* 0x004fea0003900000 */
[----:B------:R-:W2:Y:S02]  /*14130*/  @!P2 SYNCS.PHASECHK.TRANS64 P2, [R3+URZ+0x31c30], R0 ;  /* 0x031c30000300a5a7 */ /* 0x000ea4000804007f */
[----:B--2---:R-:W-:Y:S05]  /*14140*/  @!P2 BRA `(.L_x_1667) ;  /* 0xfffffffc00f0a947 */ /* 0x004fea000383ffff */
[----:B------:R-:W-:Y:S05]  /*14150*/  BRA `(.L_x_1666) ;  /* 0xfffffed800747947 */ /* 0x000fea000383ffff */
.L_x_1672:
[----:B--2---:R-:W-:-:S04]  /*14160*/  IMAD.U32 R9, RZ, RZ, UR4 ;  /* 0x00000004ff097e24 */ /* 0x004fc8000f8e00ff */
[----:B------:R2:W3:Y:S03]  /*14170*/  SYNCS.PHASECHK.TRANS64.TRYWAIT P2, [R9+URZ+0x31c30], R0 ;  /* 0x031c3000090075a7 */ /* 0x0004e6000804017f */
[----:B---3--:R-:W-:Y:S05]  /*14180*/  @!P2 NANOSLEEP.SYNCS 0x989680 ;  /* 0x009896800000a95d */ /* 0x008fea0003900000 */
[----:B------:R-:W3:Y:S02]  /*14190*/  @!P2 SYNCS.PHASECHK.TRANS64 P2, [R9+URZ+0x31c30], R0 ;  /* 0x031c30000900a5a7 */ /* 0x000ee4000804007f */
[----:B---3--:R-:W-:Y:S05]  /*141a0*/  @!P2 BRA `(.L_x_1672) ;  /* 0xfffffffc00eca947 */ /* 0x008fea000383ffff */
[----:B------:R-:W-:Y:S05]  /*141b0*/  BRA `(.L_x_1669) ;  /* 0xffffff1400687947 */ /* 0x000fea000383ffff */
.L_x_1676:
[----:B-1----:R-:W-:-:S04]  /*141c0*/  IMAD.U32 R9, RZ, RZ, UR4 ;  /* 0x00000004ff097e24 */ /* 0x002fc8000f8e00ff */
[----:B------:R1:W2:Y:S03]  /*141d0*/  SYNCS.PHASECHK.TRANS64.TRYWAIT P2, [R9+URZ+0x31c50], R0 ;  /* 0x031c5000090075a7 */ /* 0x0002a6000804017f */
[----:B--2---:R-:W-:Y:S05]  /*141e0*/  @!P2 NANOSLEEP.SYNCS 0x989680 ;  /* 0x009896800000a95d */ /* 0x004fea0003900000 */
[----:B------:R-:W2:Y:S02]  /*141f0*/  @!P2 SYNCS.PHASECHK.TRANS64 P2, [R9+URZ+0x31c50], R0 ;  /* 0x031c50000900a5a7 */ /* 0x000ea4000804007f */
[----:B--2---:R-:W-:Y:S05]  /*14200*/  @!P2 BRA `(.L_x_1676) ;  /* 0xfffffffc00eca947 */ /* 0x004fea000383ffff */
[----:B------:R-:W-:Y:S05]  /*14210*/  BRA `(.L_x_1673) ;  /* 0xffffff2c00047947 */ /* 0x000fea000383ffff */
.L_x_1682:
[----:B--2---:R-:W-:-:S04]  /*14220*/  IMAD.U32 R7, RZ, RZ, UR4 ;  /* 0x00000004ff077e24 */ /* 0x004fc8000f8e00ff */
[----:B------:R2:W3:Y:S03]  /*14230*/  SYNCS.PHASECHK.TRANS64.TRYWAIT P2, [R7+URZ+0x31c30], R0 ;  /* 0x031c3000070075a7 */ /* 0x0004e6000804017f */
[----:B---3--:R-:W-:Y:S05]  /*14240*/  @!P2 NANOSLEEP.SYNCS 0x989680 ;  /* 0x009896800000a95d */ /* 0x008fea0003900000 */
[----:B------:R-:W3:Y:S02]  /*14250*/  @!P2 SYNCS.PHASECHK.TRANS64 P2, [R7+URZ+0x31c30], R0 ;  /* 0x031c30000700a5a7 */ /* 0x000ee4000804007f */
[----:B---3--:R-:W-:Y:S05]  /*14260*/  @!P2 BRA `(.L_x_1682) ;  /* 0xfffffffc00eca947 */ /* 0x008fea000383ffff */
[----:B------:R-:W-:Y:S05]  /*14270*/  BRA `(.L_x_1679) ;  /* 0xffffff5400ac7947 */ /* 0x000fea000383ffff */
.L_x_1686:
[----:B-1----:R-:W-:-:S04]  /*14280*/  IMAD.U32 R7, RZ, RZ, UR4 ;  /* 0x00000004ff077e24 */ /* 0x002fc8000f8e00ff */
[----:B------:R1:W2:Y:S03]  /*14290*/  SYNCS.PHASECHK.TRANS64.TRYWAIT P2, [R7+URZ+0x31c50], R0 ;  /* 0x031c5000070075a7 */ /* 0x0002a6000804017f */
[----:B--2---:R-:W-:Y:S05]  /*142a0*/  @!P2 NANOSLEEP.SYNCS 0x989680 ;  /* 0x009896800000a95d */ /* 0x004fea0003900000 */
[----:B------:R-:W2:Y:S02]  /*142b0*/  @!P2 SYNCS.PHASECHK.TRANS64 P2, [R7+URZ+0x31c50], R0 ;  /* 0x031c50000700a5a7 */ /* 0x000ea4000804007f */
[----:B--2---:R-:W-:Y:S05]  /*142c0*/  @!P2 BRA `(.L_x_1686) ;  /* 0xfffffffc00eca947 */ /* 0x004fea000383ffff */
[----:B------:R-:W-:Y:S05]  /*142d0*/  BRA `(.L_x_1683) ;  /* 0xffffff6c00487947 */ /* 0x000fea000383ffff */
.L_x_1691:
[----:B--2---:R-:W-:-:S04]  /*142e0*/  IMAD.U32 R6, RZ, RZ, UR6 ;  /* 0x00000006ff067e24 */ /* 0x004fc8000f8e00ff */
[----:B------:R2:W3:Y:S03]  /*142f0*/  SYNCS.PHASECHK.TRANS64.TRYWAIT P0, [R6+URZ+0x31c50], R5 ;  /* 0x031c5005060075a7 */ /* 0x0004e6000800017f */
[----:B---3--:R-:W-:Y:S05]  /*14300*/  @!P0 NANOSLEEP.SYNCS 0x989680 ;  /* 0x009896800000895d */ /* 0x008fea0003900000 */
[----:B------:R-:W3:Y:S02]  /*14310*/  @!P0 SYNCS.PHASECHK.TRANS64 P0, [R6+URZ+0x31c50], R5 ;  /* 0x031c5005060085a7 */ /* 0x000ee4000800007f */
[----:B---3--:R-:W-:Y:S05]  /*14320*/  @!P0 BRA `(.L_x_1691) ;  /* 0xfffffffc00ec8947 */ /* 0x008fea000383ffff */
[----:B------:R-:W-:Y:S05]  /*14330*/  BRA `(.L_x_1690) ;  /* 0xffffff8c00287947 */ /* 0x000fea000383ffff */
.L_x_1724:
        /* <DEDUP_REMOVED lines=11> */
.L_x_1793:
[----:B------:R-:W-:Y:S05]  /*143f0*/  BSYNC B0 ;  /* 0x0000000000007941 */ /* 0x000fea0003800000 */
.L_x_1792:
[----:B------:R-:W-:Y:S05]  /*14400*/  BRA `(.L_x_1794) ;  /* 0xffffffc800cc7947 */ /* 0x000fea000383ffff */
.L_x_1725:
[----:B------:R-:W-:Y:S01]  /*14410*/  BSSY B0, `(.L_x_1795) ;  /* 0x0000006000007945 */ /* 0x000fe20003800000 */
[----:B------:R-:W-:-:S07]  /*14420*/  IMAD.MOV.U32 R15, RZ, RZ, -0x1 ;  /* 0xffffffffff0f7424 */ /* 0x000fce00078e00ff */
[----:B-1----:R-:W-:Y:S05]  /*14430*/  WARPSYNC.COLLECTIVE R15, `(.L_x_1796) ;  /* 0x000000000f0c7348 */ /* 0x002fea0003c00000 */
[----:B------:R-:W-:Y:S02]  /*14440*/  ELECT P6, UR62, PT ;  /* 0x00000000003e782f */ /* 0x000fe400038c0000 */
[----:B------:R-:W-:Y:S01]  /*14450*/  MOV R14, UR62 ;  /* 0x0000003e000e7c02 */ /* 0x000fe20008000f00 */
[----:B-1----:R-:W-:Y:S10]  /*14460*/  ENDCOLLECTIVE ;  /* 0x000000000000791b */ /* 0x002ff40003800000 */
.L_x_1796:
[----:B------:R-:W-:Y:S05]  /*14470*/  BSYNC B0 ;  /* 0x0000000000007941 */ /* 0x000fea0003800000 */
.L_x_1795:
[----:B------:R-:W-:Y:S05]  /*14480*/  BRA `(.L_x_1797) ;  /* 0xffffffc800bc7947 */ /* 0x000fea000383ffff */
.L_x_1728:
[----:B--2---:R2:W3:Y:S02]  /*14490*/  SYNCS.PHASECHK.TRANS64.TRYWAIT P0, [R5+URZ+0x31c40], R4 ;  /* 0x031c4004050075a7 */ /* 0x0044e4000800017f */
[----:B---3--:R-:W-:Y:S05]  /*144a0*/  @!P0 NANOSLEEP.SYNCS 0x989680 ;  /* 0x009896800000895d */ /* 0x008fea0003900000 */
[----:B------:R-:W3:Y:S02]  /*144b0*/  @!P0 SYNCS.PHASECHK.TRANS64 P0, [R5+URZ+0x31c40], R4 ;  /* 0x031c4004050085a7 */ /* 0x000ee4000800007f */
[----:B---3--:R-:W-:Y:S05]  /*144c0*/  @!P0 BRA `(.L_x_1728) ;  /* 0xfffffffc00f08947 */ /* 0x008fea000383ffff */
[----:B------:R-:W-:Y:S05]  /*144d0*/  BRA `(.L_x_1798) ;  /* 0xffffffcc00147947 */ /* 0x000fea000383ffff */
.L_x_1731:
[----:B--2---:R2:W3:Y:S02]  /*144e0*/  SYNCS.PHASECHK.TRANS64.TRYWAIT P0, [R25+URZ+0x31c20], R4 ;  /* 0x031c2004190075a7 */ /* 0x0044e4000800017f */
[----:B---3--:R-:W-:Y:S05]  /*144f0*/  @!P0 NANOSLEEP.SYNCS 0x989680 ;  /* 0x009896800000895d */ /* 0x008fea0003900000 */
[----:B------:R-:W3:Y:S02]  /*14500*/  @!P0 SYNCS.PHASECHK.TRANS64 P0, [R25+URZ+0x31c20], R4 ;  /* 0x031c2004190085a7 */ /* 0x000ee4000800007f */
[----:B---3--:R-:W-:Y:S05]  /*14510*/  @!P0 BRA `(.L_x_1731) ;  /* 0xfffffffc00f08947 */ /* 0x008fea000383ffff */
[----:B------:R-:W-:Y:S05]  /*14520*/  BRA `(.L_x_1799) ;  /* 0xffffffd000487947 */ /* 0x000fea000383ffff */
.L_x_1739:
[----:B0-----:R0:W2:Y:S02]  /*14530*/  SYNCS.PHASECHK.TRANS64.TRYWAIT P0, [R3+URZ+0x31c40], R2 ;  /* 0x031c4002030075a7 */ /* 0x0010a4000800017f */
[----:B--2---:R-:W-:Y:S05]  /*14540*/  @!P0 NANOSLEEP.SYNCS 0x989680 ;  /* 0x009896800000895d */ /* 0x004fea0003900000 */
[----:B------:R-:W2:Y:S02]  /*14550*/  @!P0 SYNCS.PHASECHK.TRANS64 P0, [R3+URZ+0x31c40], R2 ;  /* 0x031c4002030085a7 */ /* 0x000ea4000800007f */
[----:B--2---:R-:W-:Y:S05]  /*14560*/  @!P0 BRA `(.L_x_1739) ;  /* 0xfffffffc00f08947 */ /* 0x004fea000383ffff */
[----:B------:R-:W-:Y:S05]  /*14570*/  BRA `(.L_x_1800) ;  /* 0xffffffd000e87947 */ /* 0x000fea000383ffff */
.L_x_1741:
[----:B0-----:R0:W2:Y:S02]  /*14580*/  SYNCS.PHASECHK.TRANS64.TRYWAIT P0, [R2+URZ+0x60], R5 ;  /* 0x00006005020075a7 */ /* 0x0010a4000800017f */
[----:B--2---:R-:W-:Y:S05]  /*14590*/  @!P0 NANOSLEEP.SYNCS 0x989680 ;  /* 0x009896800000895d */ /* 0x004fea0003900000 */
[----:B------:R-:W2:Y:S02]  /*145a0*/  @!P0 SYNCS.PHASECHK.TRANS64 P0, [R2+URZ+0x60], R5 ;  /* 0x00006005020085a7 */ /* 0x000ea4000800007f */
[----:B--2---:R-:W-:Y:S05]  /*145b0*/  @!P0 BRA `(.L_x_1741) ;  /* 0xfffffffc00f08947 */ /* 0x004fea000383ffff */
[----:B------:R-:W-:Y:S05]  /*145c0*/  BRA `(.L_x_1801) ;  /* 0xffffffd400747947 */ /* 0x000fea000383ffff */
.L_x_1746:
[----:B--2---:R2:W3:Y:S02]  /*145d0*/  SYNCS.PHASECHK.TRANS64.TRYWAIT P0, [R3+URZ+0x31c40], R2 ;  /* 0x031c4002030075a7 */ /* 0x0044e4000800017f */
[----:B---3--:R-:W-:Y:S05]  /*145e0*/  @!P0 NANOSLEEP.SYNCS 0x989680 ;  /* 0x009896800000895d */ /* 0x008fea0003900000 */
[----:B------:R-:W3:Y:S02]  /*145f0*/  @!P0 SYNCS.PHASECHK.TRANS64 P0, [R3+URZ+0x31c40], R2 ;  /* 0x031c4002030085a7 */ /* 0x000ee4000800007f */
[----:B---3--:R-:W-:Y:S05]  /*14600*/  @!P0 BRA `(.L_x_1746) ;  /* 0xfffffffc00f08947 */ /* 0x008fea000383ffff */
[----:B------:R-:W-:Y:S05]  /*14610*/  BRA `(.L_x_1802) ;  /* 0xffffffd800a47947 */ /* 0x000fea000383ffff */
.L_x_1748:
[----:B0-----:R0:W2:Y:S02]  /*14620*/  SYNCS.PHASECHK.TRANS64.TRYWAIT P1, [R3+URZ+0x60], R24 ;  /* 0x00006018030075a7 */ /* 0x0010a4000802017f */
[----:B--2---:R-:W-:Y:S05]  /*14630*/  @!P1 NANOSLEEP.SYNCS 0x989680 ;  /* 0x009896800000995d */ /* 0x004fea0003900000 */
[----:B------:R-:W2:Y:S02]  /*14640*/  @!P1 SYNCS.PHASECHK.TRANS64 P1, [R3+URZ+0x60], R24 ;  /* 0x00006018030095a7 */ /* 0x000ea4000802007f */
[----:B--2---:R-:W-:Y:S05]  /*14650*/  @!P1 BRA `(.L_x_1748) ;  /* 0xfffffffc00f09947 */ /* 0x004fea000383ffff */
[----:B------:R-:W-:Y:S05]  /*14660*/  BRA `(.L_x_1803) ;  /* 0xffffffdc00307947 */ /* 0x000fea000383ffff */
.L_x_1753:
[----:B--2---:R2:W3:Y:S02]  /*14670*/  SYNCS.PHASECHK.TRANS64.TRYWAIT P0, [R2+URZ+0x31c40], R3 ;  /* 0x031c4003020075a7 */ /* 0x0044e4000800017f */
[----:B---3--:R-:W-:Y:S05]  /*14680*/  @!P0 NANOSLEEP.SYNCS 0x989680 ;  /* 0x009896800000895d */ /* 0x008fea0003900000 */
[----:B------:R-:W3:Y:S02]  /*14690*/  @!P0 SYNCS.PHASECHK.TRANS64 P0, [R2+URZ+0x31c40], R3 ;  /* 0x031c4003020085a7 */ /* 0x000ee4000800007f */
[----:B---3--:R-:W-:Y:S05]  /*146a0*/  @!P0 BRA `(.L_x_1753) ;  /* 0xfffffffc00f08947 */ /* 0x008fea000383ffff */
[----:B------:R-:W-:Y:S05]  /*146b0*/  BRA `(.L_x_1804) ;  /* 0xffffffe0003c7947 */ /* 0x000fea000383ffff */
.L_x_1755:
[----:B0-----:R0:W2:Y:S02]  /*146c0*/  SYNCS.PHASECHK.TRANS64.TRYWAIT P1, [R2+URZ+0x60], R3 ;  /* 0x00006003020075a7 */ /* 0x0010a4000802017f */
[----:B--2---:R-:W-:Y:S05]  /*146d0*/  @!P1 NANOSLEEP.SYNCS 0x989680 ;  /* 0x009896800000995d */ /* 0x004fea0003900000 */
[----:B------:R-:W2:Y:S02]  /*146e0*/  @!P1 SYNCS.PHASECHK.TRANS64 P1, [R2+URZ+0x60], R3 ;  /* 0x00006003020095a7 */ /* 0x000ea4000802007f */
[----:B--2---:R-:W-:Y:S05]  /*146f0*/  @!P1 BRA `(.L_x_1755) ;  /* 0xfffffffc00f09947 */ /* 0x004fea000383ffff */
[----:B------:R-:W-:Y:S05]  /*14700*/  BRA `(.L_x_1805) ;  /* 0xffffffe000d07947 */ /* 0x000fea000383ffff */
.L_x_1762:
[----:B---3--:R3:W4:Y:S02]  /*14710*/  SYNCS.PHASECHK.TRANS64.TRYWAIT P0, [R3+URZ+0x31c60], R2 ;  /* 0x031c6002030075a7 */ /* 0x008724000800017f */
[----:B----4-:R-:W-:Y:S05]  /*14720*/  @!P0 NANOSLEEP.SYNCS 0x989680 ;  /* 0x009896800000895d */ /* 0x010fea0003900000 */
[----:B------:R-:W4:Y:S02]  /*14730*/  @!P0 SYNCS.PHASECHK.TRANS64 P0, [R3+URZ+0x31c60], R2 ;  /* 0x031c6002030085a7 */ /* 0x000f24000800007f */
[----:B----4-:R-:W-:Y:S05]  /*14740*/  @!P0 BRA `(.L_x_1762) ;  /* 0xfffffffc00f08947 */ /* 0x010fea000383ffff */
[----:B------:R-:W-:Y:S05]  /*14750*/  BRA `(.L_x_1806) ;  /* 0xffffffe400bc7947 */ /* 0x000fea000383ffff */
.L_x_1764:
[----:B------:R-:W-:Y:S01]  /*14760*/  BSSY B0, `(.L_x_1807) ;  /* 0x0000008000007945 */ /* 0x000fe20003800000 */
[----:B0-----:R-:W-:Y:S02]  /*14770*/  IMAD.MOV.U32 R13, RZ, RZ, R16 ;  /* 0x000000ffff0d7224 */ /* 0x001fe400078e0010 */
[----:B------:R-:W-:Y:S02]  /*14780*/  IMAD.MOV.U32 R12, RZ, RZ, RZ ;  /* 0x000000ffff0c7224 */ /* 0x000fe400078e00ff */
[----:B------:R-:W-:Y:S02]  /*14790*/  IMAD.MOV.U32 R11, RZ, RZ, 0x1f ;  /* 0x0000001fff0b7424 */ /* 0x000fe400078e00ff */
[----:B------:R-:W-:-:S07]  /*147a0*/  IMAD.MOV.U32 R15, RZ, RZ, -0x1 ;  /* 0xffffffffff0f7424 */ /* 0x000fce00078e00ff */
[----:B-1----:R-:W-:Y:S05]  /*147b0*/  WARPSYNC.COLLECTIVE R15, `(.L_x_1808) ;  /* 0x000000000f087348 */ /* 0x002fea0003c00000 */
[----:B------:R0:W2:Y:S02]  /*147c0*/  SHFL.IDX P6, R14, R13, R12, R11 ;  /* 0x0000000c0d0e7389 */ /* 0x0000a400000c000b */
[----:B012---:R-:W-:Y:S01]  /*147d0*/  ENDCOLLECTIVE ;  /* 0x000000000000791b */ /* 0x007fe20003800000 */
.L_x_1808:
[----:B------:R-:W-:Y:S05]  /*147e0*/  BSYNC B0 ;  /* 0x0000000000007941 */ /* 0x000fea0003800000 */
.L_x_1807:
        /* <DEDUP_REMOVED lines=8> */
.L_x_1809:
[----:B------:R-:W-:Y:S01]  /*14870*/  IMAD.MOV.U32 R5, RZ, RZ, R14 ;  /* 0x000000ffff057224 */ /* 0x000fe200078e000e */
[----:B------:R-:W-:Y:S06]  /*14880*/  BRA `(.L_x_1810) ;  /* 0xffffffe800307947 */ /* 0x000fec000383ffff */
.L_x_1767:
[----:B------:R-:W-:Y:S01]  /*14890*/  BSSY B0, `(.L_x_1811) ;  /* 0x0000008000007945 */ /* 0x000fe20003800000 */
[----:B0----5:R-:W-:Y:S02]  /*148a0*/  IMAD.MOV.U32 R13, RZ, RZ, R2 ;  /* 0x000000ffff0d7224 */ /* 0x021fe400078e0002 */
[----:B------:R-:W-:Y:S02]  /*148b0*/  IMAD.MOV.U32 R12, RZ, RZ, 0x1 ;  /* 0x00000001ff0c7424 */ /* 0x000fe400078e00ff */
[----:B------:R-:W-:Y:S02]  /*148c0*/  IMAD.MOV.U32 R11, RZ, RZ, RZ ;  /* 0x000000ffff0b7224 */ /* 0x000fe400078e00ff */
[----:B------:R-:W-:-:S07]  /*148d0*/  IMAD.MOV.U32 R15, RZ, RZ, -0x1 ;  /* 0xffffffffff0f7424 */ /* 0x000fce00078e00ff */
[----:B-1234-:R-:W-:Y:S05]  /*148e0*/  WARPSYNC.COLLECTIVE R15, `(.L_x_1812) ;  /* 0x000000000f087348 */ /* 0x01efea0003c00000 */
[----:B------:R0:W0:Y:S02]  /*148f0*/  SHFL.UP P6, R14, R13, R12, R11 ;  /* 0x0400000c0d0e7389 */ /* 0x00002400000c000b */
[----:B01234-:R-:W-:Y:S01]  /*14900*/  ENDCOLLECTIVE ;  /* 0x000000000000791b */ /* 0x01ffe20003800000 */
.L_x_1812:
[----:B------:R-:W-:Y:S05]  /*14910*/  BSYNC B0 ;  /* 0x0000000000007941 */ /* 0x000fea0003800000 */
.L_x_1811:
        /* <DEDUP_REMOVED lines=10> */
.L_x_1813:
        /* <DEDUP_REMOVED lines=8> */
.L_x_1814:
        /* <DEDUP_REMOVED lines=8> */
.L_x_1815:
        /* <DEDUP_REMOVED lines=8> */
.L_x_1816:
        /* <DEDUP_REMOVED lines=8> */
.L_x_1817:
[----:B------:R-:W-:Y:S05]  /*14bc0*/  BRA `(.L_x_1818) ;  /* 0xffffffe400f07947 */ /* 0x000fea000383ffff */
.L_x_1772:
        /* <DEDUP_REMOVED lines=8> */
.L_x_1820:
[----:B------:R-:W-:Y:S05]  /*14c50*/  BSYNC B0 ;  /* 0x0000000000007941 */ /* 0x000fea0003800000 */
.L_x_1819:
        /* <DEDUP_REMOVED lines=10> */
.L_x_1821:
        /* <DEDUP_REMOVED lines=8> */
.L_x_1822:
        /* <DEDUP_REMOVED lines=8> */
.L_x_1823:
        /* <DEDUP_REMOVED lines=8> */
.L_x_1824:
        /* <DEDUP_REMOVED lines=8> */
.L_x_1825:
[----:B------:R-:W-:Y:S05]  /*14f00*/  BRA `(.L_x_1826) ;  /* 0xffffffe400d07947 */ /* 0x000fea000383ffff */
.L_x_1774:
[----:B------:R-:W-:Y:S01]  /*14f10*/  BSSY B0, `(.L_x_1827) ;  /* 0x0000006000007945 */ /* 0x000fe20003800000 */
[----:B------:R-:W-:Y:S01]  /*14f20*/  PLOP3.LUT P6, PT, P6, PT, PT, 0x8, 0x0 ;  /* 0x000000000000781c */ /* 0x000fe200037ce170 */
[----:B------:R-:W-:-:S12]  /*14f30*/  IMAD.MOV.U32 R15, RZ, RZ, -0x1 ;  /* 0xffffffffff0f7424 */ /* 0x000fd800078e00ff */
[----:B01----:R-:W-:Y:S05]  /*14f40*/  WARPSYNC.COLLECTIVE R15, `(.L_x_1828) ;  /* 0x000000000f087348 */ /* 0x003fea0003c00000 */
[----:B------:R-:W-:Y:S01]  /*14f50*/  VOTE.ANY R14, PT, P6 ;  /* 0x00000000000e7806 */ /* 0x000fe200030e0100 */
[----:B01----:R-:W-:Y:S06]  /*14f60*/  ENDCOLLECTIVE ;  /* 0x000000000000791b */ /* 0x003fec0003800000 */
.L_x_1828:
[----:B------:R-:W-:Y:S05]  /*14f70*/  BSYNC B0 ;  /* 0x0000000000007941 */ /* 0x000fea0003800000 */
.L_x_1827:
        /* <DEDUP_REMOVED lines=9> */
.L_x_1829:
[----:B------:R-:W-:Y:S01]  /*15010*/  IMAD.MOV.U32 R17, RZ, RZ, R14 ;  /* 0x000000ffff117224 */ /* 0x000fe200078e000e */
[----:B------:R-:W-:Y:S06]  /*15020*/  BRA `(.L_x_1830) ;  /* 0xffffffe400c07947 */ /* 0x000fec000383ffff */
.L_x_1776:
[----:B------:R-:W-:Y:S01]  /*15030*/  BSSY B0, `(.L_x_1831) ;  /* 0x0000007000007945 */ /* 0x000fe20003800000 */
[----:B------:R-:W-:Y:S02]  /*15040*/  IMAD.MOV.U32 R13, RZ, RZ, R8 ;  /* 0x000000ffff0d7224 */ /* 0x000fe400078e0008 */
[----:B------:R-:W-:Y:S02]  /*15050*/  IMAD.MOV.U32 R11, RZ, RZ, 0x1f ;  /* 0x0000001fff0b7424 */ /* 0x000fe400078e00ff */
[----:B------:R-:W-:-:S07]  /*15060*/  IMAD.MOV.U32 R15, RZ, RZ, -0x1 ;  /* 0xffffffffff0f7424 */ /* 0x000fce00078e00ff */
[----:B0123--:R-:W-:Y:S05]  /*15070*/  WARPSYNC.COLLECTIVE R15, `(.L_x_1832) ;  /* 0x000000000f087348 */ /* 0x00ffea0003c00000 */
[----:B------:R4:W0:Y:S02]  /*15080*/  SHFL.IDX P6, R14, R13, R12, R11 ;  /* 0x0000000c0d0e7389 */ /* 0x00082400000c000b */
[----:B01234-:R-:W-:Y:S01]  /*15090*/  ENDCOLLECTIVE ;  /* 0x000000000000791b */ /* 0x01ffe20003800000 */
.L_x_1832:
[----:B------:R-:W-:Y:S05]  /*150a0*/  BSYNC B0 ;  /* 0x0000000000007941 */ /* 0x000fea0003800000 */
.L_x_1831:
[----:B------:R-:W-:Y:S05]  /*150b0*/  BRA `(.L_x_1775) ;  /* 0xffffffe400b87947 */ /* 0x000fea000383ffff */
.L_x_1780:
[----:B0-----:R0:W2:Y:S02]  /*150c0*/  SYNCS.PHASECHK.TRANS64.TRYWAIT P0, [R9+URZ+0x31c20], R0 ;  /* 0x031c2000090075a7 */ /* 0x0010a4000800017f */
[----:B--2---:R-:W-:Y:S05]  /*150d0*/  @!P0 NANOSLEEP.SYNCS 0x989680 ;  /* 0x009896800000895d */ /* 0x004fea0003900000 */
[----:B------:R-:W2:Y:S02]  /*150e0*/  @!P0 SYNCS.PHASECHK.TRANS64 P0, [R9+URZ+0x31c20], R0 ;  /* 0x031c2000090085a7 */ /* 0x000ea4000800007f */
[----:B--2---:R-:W-:Y:S05]  /*150f0*/  @!P0 BRA `(.L_x_1780) ;  /* 0xfffffffc00f08947 */ /* 0x004fea000383ffff */
[----:B------:R-:W-:Y:S05]  /*15100*/  BRA `(.L_x_1833) ;  /* 0xffffffec00287947 */ /* 0x000fea000383ffff */
.L_x_1781:
        /* <DEDUP_REMOVED lines=11> */
.L_x_1835:
[----:B------:R-:W-:Y:S05]  /*151c0*/  BSYNC B0 ;  /* 0x0000000000007941 */ /* 0x000fea0003800000 */
.L_x_1834:
[----:B------:R-:W-:Y:S05]  /*151d0*/  BRA `(.L_x_1836) ;  /* 0xffffffec00107947 */ /* 0x000fea000383ffff */
.L_x_1784:
[----:B------:R-:W-:Y:S01]  /*151e0*/  BSSY B1, `(.L_x_1837) ;  /* 0x0000006000017945 */ /* 0x000fe20003800000 */
[----:B------:R-:W-:-:S07]  /*151f0*/  IMAD.MOV.U32 R15, RZ, RZ, -0x1 ;  /* 0xffffffffff0f7424 */ /* 0x000fce00078e00ff */
[----:B01----:R-:W-:Y:S05]  /*15200*/  WARPSYNC.COLLECTIVE R15, `(.L_x_1838) ;  /* 0x000000000f0c7348 */ /* 0x003fea0003c00000 */
[----:B------:R-:W-:Y:S02]  /*15210*/  ELECT P6, UR62, PT ;  /* 0x00000000003e782f */ /* 0x000fe400038c0000 */
[----:B------:R-:W-:Y:S01]  /*15220*/  MOV R14, UR62 ;  /* 0x0000003e000e7c02 */ /* 0x000fe20008000f00 */
[----:B01----:R-:W-:Y:S10]  /*15230*/  ENDCOLLECTIVE ;  /* 0x000000000000791b */ /* 0x003ff40003800000 */
.L_x_1838:
[----:B------:R-:W-:Y:S05]  /*15240*/  BSYNC B1 ;  /* 0x0000000000017941 */ /* 0x000fea0003800000 */
.L_x_1837:
[----:B------:R-:W-:Y:S05]  /*15250*/  BRA `(.L_x_1839) ;  /* 0xffffffec00087947 */ /* 0x000fea000383ffff */
.L_x_1786:
[----:B0-----:R0:W2:Y:S02]  /*15260*/  SYNCS.PHASECHK.TRANS64.TRYWAIT P0, [R7+URZ], R2 ;  /* 0x00000002070075a7 */ /* 0x0010a4000800017f */
[----:B--2---:R-:W-:Y:S05]  /*15270*/  @!P0 NANOSLEEP.SYNCS 0x989680 ;  /* 0x009896800000895d */ /* 0x004fea0003900000 */
[----:B------:R-:W2:Y:S02]  /*15280*/  @!P0 SYNCS.PHASECHK.TRANS64 P0, [R7+URZ], R2 ;  /* 0x00000002070085a7 */ /* 0x000ea4000800007f */
[----:B--2---:R-:W-:Y:S05]  /*15290*/  @!P0 BRA `(.L_x_1786) ;  /* 0xfffffffc00f08947 */ /* 0x004fea000383ffff */
[----:B------:R-:W-:Y:S05]  /*152a0*/  BRA `(.L_x_1840) ;  /* 0xffffffec00447947 */ /* 0x000fea000383ffff */
.L_x_1787:
[----:B--2---:R2:W3:Y:S02]  /*152b0*/  SYNCS.PHASECHK.TRANS64.TRYWAIT P0, [R3+URZ], R0 ;  /* 0x00000000030075a7 */ /* 0x0044e4000800017f */
[----:B---3--:R-:W-:Y:S05]  /*152c0*/  @!P0 NANOSLEEP.SYNCS 0x989680 ;  /* 0x009896800000895d */ /* 0x008fea0003900000 */
[----:B------:R-:W3:Y:S02]  /*152d0*/  @!P0 SYNCS.PHASECHK.TRANS64 P0, [R3+URZ], R0 ;  /* 0x00000000030085a7 */ /* 0x000ee4000800007f */
[----:B---3--:R-:W-:Y:S05]  /*152e0*/  @!P0 BRA `(.L_x_1787) ;  /* 0xfffffffc00f08947 */ /* 0x008fea000383ffff */
[----:B------:R-:W-:Y:S05]  /*152f0*/  BRA `(.L_x_1841) ;  /* 0xffffffec00387947 */ /* 0x000fea000383ffff */
.L_x_1789:
[----:B--2---:R2:W3:Y:S02]  /*15300*/  SYNCS.PHASECHK.TRANS64.TRYWAIT P0, [R5+URZ], R2 ;  /* 0x00000002050075a7 */ /* 0x0044e4000800017f */
[----:B---3--:R-:W-:Y:S05]  /*15310*/  @!P0 NANOSLEEP.SYNCS 0x989680 ;  /* 0x009896800000895d */ /* 0x008fea0003900000 */
[----:B------:R-:W3:Y:S02]  /*15320*/  @!P0 SYNCS.PHASECHK.TRANS64 P0, [R5+URZ], R2 ;  /* 0x00000002050085a7 */ /* 0x000ee4000800007f */
[----:B---3--:R-:W-:Y:S05]  /*15330*/  @!P0 BRA `(.L_x_1789) ;  /* 0xfffffffc00f08947 */ /* 0x008fea000383ffff */
[----:B------:R-:W-:Y:S05]  /*15340*/  BRA `(.L_x_1842) ;  /* 0xffffffec003c7947 */ /* 0x000fea000383ffff */
.L_x_1843:
        /* <DEDUP_REMOVED lines=11> */
.L_x_2214:


//--------------------- .text._ZN7cutlass13device_kernelIN5flash11enable_sm90INS1_16FlashAttnFwdSm90INS1_25CollectiveMainloopFwdSm90ILi2EN4cute5tupleIJNS5_1CILi1EEES8_S8_EEENS6_IJNS7_ILi192EEENS7_ILi144EEENS7_ILi96EEEEEELi96ENS_10bfloat16_tEfNS_4arch4Sm90ELb1ELb0ELb0ELb1ELb0ELb1ELb0ELb0ELb1ELb0ELb0ELb0EEENS1_21CollectiveEpilogueFwdINS6_IJSA_SC_SB_EEES9_SE_SG_Li384ELb1ELb0ELb0ELb0EEENS1_36VarlenDynamicPersistentTileSchedulerILi192ELi144ELi384ELi32ELb0ELb0ELb1ELb1ELb1ELb1EEEEEEEEEvNT_6ParamsE --------------------------
	.section	.text._ZN7cutlass13device_kernelIN5flash11enable_sm90INS1_16FlashAttnFwdSm90INS1_25CollectiveMainloopFwdSm90ILi2EN4cute5tupleIJNS5_1CILi1EEES8_S8_EEENS6_IJNS7_ILi192EEENS7_ILi144EEENS7_ILi96EEEEEELi96ENS_10bfloat16_tEfNS_4arch4Sm90ELb1ELb0ELb0ELb1ELb0ELb1ELb0ELb0ELb1ELb0ELb0ELb0EEENS1_21CollectiveEpilogueFwdINS6_IJSA_SC_SB_EEES9_SE_SG_Li384ELb1ELb0ELb0ELb0EEENS1_36VarlenDynamicPersistentTileSchedulerILi192ELi144ELi384ELi32ELb0ELb0ELb1ELb1ELb1ELb1EEEEEEEEEvNT_6ParamsE,"ax",@progbits
	.align	128
.text._ZN7cutlass13device_kernelIN5flash11enable_sm90INS1_16FlashAttnFwdSm90INS1_25CollectiveMainloopFwdSm90ILi2EN4cute5tupleIJNS5_1CILi1EEES8_S8_EEENS6_IJNS7_ILi192EEENS7_ILi144EEENS7_ILi96EEEEEELi96ENS_10bfloat16_tEfNS_4arch4Sm90ELb1ELb0ELb0ELb1ELb0ELb1ELb0ELb0ELb1ELb0ELb0ELb0EEENS1_21CollectiveEpilogueFwdINS6_IJSA_SC_SB_EEES9_SE_SG_Li384ELb1ELb0ELb0ELb0EEENS1_36VarlenDynamicPersistentTileSchedulerILi192ELi144ELi384ELi32ELb0ELb0ELb1ELb1ELb1ELb1EEEEEEEEEvNT_6ParamsE:
        .type           _ZN7cutlass13device_kernelIN5flash11enable_sm90INS1_16FlashAttnFwdSm90INS1_25CollectiveMainloopFwdSm90ILi2EN4cute5tupleIJNS5_1CILi1EEES8_S8_EEENS6_IJNS7_ILi192EEENS7_ILi144EEENS7_ILi96EEEEEELi96ENS_10bfloat16_tEfNS_4arch4Sm90ELb1ELb0ELb0ELb1ELb0ELb1ELb0ELb0ELb1ELb0ELb0ELb0EEENS1_21CollectiveEpilogueFwdINS6_IJSA_SC_SB_EEES9_SE_SG_Li384ELb1ELb0ELb0ELb0EEENS1_36VarlenDynamicPersistentTileSchedulerILi192ELi144ELi384ELi32ELb0ELb0ELb1ELb1ELb1ELb1EEEEEEEEEvNT_6ParamsE,@function
        .size           _ZN7cutlass13device_kernelIN5flash11enable_sm90INS1_16FlashAttnFwdSm90INS1_25CollectiveMainloopFwdSm90ILi2EN4cute5tupleIJNS5_1CILi1EEES8_S8_EEENS6_IJNS7_ILi192EEENS7_ILi144EEENS7_ILi96EEEEEELi96ENS_10bfloat16_tEfNS_4arch4Sm90ELb1ELb0ELb0ELb1ELb0ELb1ELb0ELb0ELb1ELb0ELb0ELb0EEENS1_21CollectiveEpilogueFwdINS6_IJSA_SC_SB_EEES9_SE_SG_Li384ELb1ELb0ELb0ELb0EEENS1_36VarlenDynamicPersistentTileSchedulerILi192ELi144ELi384ELi32ELb0ELb0ELb1ELb1ELb1ELb1EEEEEEEEEvNT_6ParamsE,(.L_x_2215 - _ZN7cutlass13device_kernelIN5flash11enable_sm90INS1_16FlashAttnFwdSm90INS1_25CollectiveMainloopFwdSm90ILi2EN4cute5tupleIJNS5_1CILi1EEES8_S8_EEENS6_IJNS7_ILi192EEENS7_ILi144EEENS7_ILi96EEEEEELi96ENS_10bfloat16_tEfNS_4arch4Sm90ELb1ELb0ELb0ELb1ELb0ELb1ELb0ELb0ELb1ELb0ELb0ELb0EEENS1_21CollectiveEpilogueFwdINS6_IJSA_SC_SB_EEES9_SE_SG_Li384ELb1ELb0ELb0ELb0EEENS1_36VarlenDynamicPersistentTileSchedulerILi192ELi144ELi384ELi32ELb0ELb0ELb1ELb1ELb1ELb1EEEEEEEEEvNT_6ParamsE)
        .other          _ZN7cutlass13device_kernelIN5flash11enable_sm90INS1_16FlashAttnFwdSm90INS1_25CollectiveMainloopFwdSm90ILi2EN4cute5tupleIJNS5_1CILi1EEES8_S8_EEENS6_IJNS7_ILi192EEENS7_ILi144EEENS7_ILi96EEEEEELi96ENS_10bfloat16_tEfNS_4arch4Sm90ELb1ELb0ELb0ELb1ELb0ELb1ELb0ELb0ELb1ELb0ELb0ELb0EEENS1_21CollectiveEpilogueFwdINS6_IJSA_SC_SB_EEES9_SE_SG_Li384ELb1ELb0ELb0ELb0EEENS1_36VarlenDynamicPersistentTileSchedulerILi192ELi144ELi384ELi32ELb0ELb0ELb1ELb1ELb1ELb1EEEEEEEEEvNT_6ParamsE,@"STO_CUDA_ENTRY STV_DEFAULT"
_ZN7cutlass13device_kernelIN5flash11enable_sm90INS1_16FlashAttnFwdSm90INS1_25CollectiveMainloopFwdSm90ILi2EN4cute5tupleIJNS5_1CILi1EEES8_S8_EEENS6_IJNS7_ILi192EEENS7_ILi144EEENS7_ILi96EEEEEELi96ENS_10bfloat16_tEfNS_4arch4Sm90ELb1ELb0ELb0ELb1ELb0ELb1ELb0ELb0ELb1ELb0ELb0ELb0EEENS1_21CollectiveEpilogueFwdINS6_IJSA_SC_SB_EEES9_SE_SG_Li384ELb1ELb0ELb0ELb0EEENS1_36VarlenDynamicPersistentTileSchedulerILi192ELi144ELi384ELi32ELb0ELb0ELb1ELb1ELb1ELb1EEEEEEEEEvNT_6ParamsE:
        /* <DEDUP_REMOVED lines=27> */
.L_x_1845:
[----:B------:R-:W-:Y:S05]  /*01b0*/  BSYNC B0 ;  /* 0x0000000000007941 */ /* 0x000fea0003800000 */
.L_x_1844:
        /* <DEDUP_REMOVED lines=41> */
.L_x_1846:
        /* <DEDUP_REMOVED lines=22> */
.L_x_1847:
        /* <DEDUP_REMOVED lines=18> */
.L_x_1848:
        /* <DEDUP_REMOVED lines=22> */
.L_x_1849:
        /* <DEDUP_REMOVED lines=22> */
.L_x_1850:
[----:B------:R-:W-:Y:S01]  /*0990*/  PLOP3.LUT P0, PT, PT, PT, UP0, 0x80, 0x0 ;  /* 0x000000000000781c */ /* 0x000fe20003f0f008 */
[----:B------:R-:W-:Y:S01]  /*09a0*/  UMOV UR60, 0x1 ;  /* 0x00000001003c7882 */ /* 0x000fe20000000000 */
[----:B------:R-:W-:Y:S01]  /*09b0*/  NOP ;  /* 0x0000000000007918 */ /* 0x000fe20000000000 */
[----:B------:R-:W-:Y:S01]  /*09c0*/  USEL UR60, UR60, 0x2, !UP0 ;  /* 0x000000023c3c7887 */ /* 0x000fe2000c000000 */
[----:B------:R-:W-:Y:S01]  /*09d0*/  BSSY B7, `(.L_x_1851) ;  /* 0x00020c9000077945 */ /* 0x000fe20003800000 */
[----:B012-4-:R-:W-:Y:S08]  /*09e0*/  BAR.SYNC.DEFER_BLOCKING 0x0 ;  /* 0x0000000000007b1d */ /* 0x017ff00000010000 */
[----:B------:R-:W-:Y:S05]  /*09f0*/  @!P0 BRA `(.L_x_1852) ;  /* 0x000001b000648947 */ /* 0x000fea0003800000 */
.L_x_1853:
[----:B------:R-:W-:-:S08]  /*0a00*/  NOP ;  /* 0x0000000000007918 */ /* 0x000fd00000000000 */
[----:B------:R-:W0:Y:S02]  /*0a10*/  USETMAXREG.TRY_ALLOC.CTAPOOL UP0, 0xa0 ;  /* 0x000000a0000079c8 */ /* 0x000e240008000600 */
[----:B0-----:R-:W-:-:S13]  /*0a20*/  PLOP3.LUT P0, PT, PT, PT, UP0, 0x80, 0x0 ;  /* 0x000000000000781c */ /* 0x001fda0003f0f008 */
[----:B------:R-:W-:Y:S05]  /*0a30*/  @!P0 BRA `(.L_x_1853) ;  /* 0xfffffffc00f08947 */ /* 0x000fea000383ffff */
[----:B------:R-:W2:Y:S01]  /*0a40*/  LDL.LU R0, [R1] ;  /* 0x0000000001007983 */ /* 0x000ea20000300800 */
[----:B------:R-:W0:Y:S01]  /*0a50*/  S2R R2, SR_TID.X ;  /* 0x0000000000027919 */ /* 0x000e220000002100 */
        /* <DEDUP_REMOVED lines=14> */
[----:B------:R1:W-:Y:S01]  /*0b40*/  STL [R1], R0 ;  /* 0x0000000001007387 */ /* 0x0003e20000100800 */
[----:B0-----:R-:W-:-:S13]  /*0b50*/  ISETP.GE.AND P0, PT, R11, UR4, PT ;  /* 0x000000040b007c0c */ /* 0x001fda000bf06270 */
[----:B-1----:R-:W-:Y:S05]  /*0b60*/  @P0 BRA `(.L_x_1854) ;  /* 0x0000020800bc0947 */ /* 0x002fea0003800000 */
[----:B------:R-:W0:Y:S01]  /*0b70*/  S2R R0, SR_TID.X ;  /* 0x0000000000007919 */ /* 0x000e220000002100 */
[----:B------:R-:W-:Y:S01]  /*0b80*/  ULOP3.LUT UR4, UR60, 0x1, URZ, 0xfc, !UPT ;  /* 0x000000013c047892 */ /* 0x000fe2000f8efc3f */
[----:B------:R-:W-:Y:S01]  /*0b90*/  R2UR UR61, R22 ;  /* 0x00000000163d72ca */ /* 0x000fe200000e0000 */
[----:B------:R-:W-:Y:S02]  /*0ba0*/  IMAD.MOV.U32 R145, RZ, RZ, RZ ;  /* 0x000000ffff917224 */ /* 0x000fe400078e00ff */
[----:B------:R-:W-:-:S10]  /*0bb0*/  IMAD.MOV.U32 R146, RZ, RZ, RZ ;  /* 0x000000ffff927224 */ /* 0x000fd400078e00ff */
[----:B------:R-:W-:Y:S01]  /*0bc0*/  UIADD3 UR61, UR61, 0xda00, URZ ;  /* 0x0000da003d3d7890 */ /* 0x000fe2000fffe03f */
[----:B0-----:R-:W-:-:S05]  /*0bd0*/  VIADD R18, R0, 0xffffff80 ;  /* 0xffffff8000127836 */ /* 0x001fca0000000000 */
[----:B------:R-:W-:Y:S02]  /*0be0*/  SHF.R.S32.HI R0, RZ, 0x1f, R18 ;  /* 0x0000001fff007819 */ /* 0x000fe40000011412 */
[-C--:B------:R-:W-:Y:S02]  /*0bf0*/  LEA.HI R19, R18, R18.reuse, RZ, 0x1 ;  /* 0x0000001212137211 */ /* 0x080fe400078f08ff */
[CC--:B------:R-:W-:Y:S02]  /*0c00*/  LEA.HI R2, R0.reuse, R18.reuse, RZ, 0x7 ;  /* 0x0000001200027211 */ /* 0x0c0fe400078f38ff */
[CC--:B------:R-:W-:Y:S02]  /*0c10*/  LEA.HI R4, R0.reuse, R18.reuse, RZ, 0x4 ;  /* 0x0000001200047211 */ /* 0x0c0fe400078f20ff */
[----:B------:R-:W-:Y:S02]  /*0c20*/  SHF.R.S32.HI R3, RZ, 0x7, R2 ;  /* 0x00000007ff037819 */ /* 0x000fe40000011402 */
[----:B------:R-:W-:-:S02]  /*0c30*/  LEA.HI R6, R0, R18, RZ, 0x5 ;  /* 0x0000001200067211 */ /* 0x000fc400078f28ff */
[----:B------:R-:W-:Y:S01]  /*0c40*/  SHF.R.S32.HI R148, RZ, 0x1, R19 ;  /* 0x00000001ff947819 */ /* 0x000fe20000011413 */
[----:B------:R-:W-:Y:S01]  /*0c50*/  IMAD.HI R5, R3, 0x55555556, RZ ;  /* 0x5555555603057827 */ /* 0x000fe200078e02ff */
[----:B------:R-:W-:Y:S02]  /*0c60*/  SHF.R.S32.HI R7, RZ, 0x4, R4 ;  /* 0x00000004ff077819 */ /* 0x000fe40000011404 */
[----:B------:R-:W-:Y:S02]  /*0c70*/  LEA.HI R14, R19, R148, RZ, 0x1 ;  /* 0x00000094130e7211 */ /* 0x000fe400078f08ff */
[----:B------:R-:W-:Y:S02]  /*0c80*/  LEA.HI R8, R5, R5, RZ, 0x1 ;  /* 0x0000000505087211 */ /* 0x000fe400078f08ff */
[C---:B------:R-:W-:Y:S02]  /*0c90*/  LOP3.LUT R5, R4.reuse, 0xfffffff0, RZ, 0xc0, !PT ;  /* 0xfffffff004057812 */ /* 0x040fe400078ec0ff */
[----:B------:R-:W-:Y:S01]  /*0ca0*/  LEA.HI R4, R4, R7, RZ, 0x1 ;  /* 0x0000000704047211 */ /* 0x000fe200078f08ff */
[----:B------:R-:W-:Y:S01]  /*0cb0*/  IMAD R13, R8, -0x3, R3 ;  /* 0xfffffffd080d7824 */ /* 0x000fe200078e0203 */
[----:B------:R-:W-:Y:S01]  /*0cc0*/  LOP3.LUT R3, R2, 0xffffff80, RZ, 0xc0, !PT ;  /* 0xffffff8002037812 */ /* 0x000fe200078ec0ff */
[----:B------:R-:W-:Y:S01]  /*0cd0*/  IMAD.IADD R5, R18, 0x1, -R5 ;  /* 0x0000000112057824 */ /* 0x000fe200078e0a05 */
[----:B------:R-:W-:-:S02]  /*0ce0*/  SHF.R.S32.HI R8, RZ, 0x5, R6 ;  /* 0x00000005ff087819 */ /* 0x000fc40000011406 */
[----:B------:R-:W-:Y:S01]  /*0cf0*/  LOP3.LUT R21, R14, 0x7fffffe, RZ, 0xc0, !PT ;  /* 0x07fffffe0e157812 */ /* 0x000fe200078ec0ff */
[----:B------:R-:W-:Y:S01]  /*0d00*/  IMAD.IADD R12, R18, 0x1, -R3 ;  /* 0x00000001120c7824 */ /* 0x000fe200078e0a03 */
[--C-:B------:R-:W-:Y:S01]  /*0d10*/  SHF.R.S32.HI R2, RZ, 0x1f, R5.reuse ;  /* 0x0000001fff027819 */ /* 0x100fe20000011405 */
[----:B------:R-:W-:Y:S01]  /*0d20*/  IMAD R23, R8, 0x10, R5 ;  /* 0x0000001008177824 */ /* 0x000fe200078e0205 */
[----:B------:R-:W-:Y:S02]  /*0d30*/  LOP3.LUT R4, R4, 0x1ffffffe, RZ, 0xc0, !PT ;  /* 0x1ffffffe04047812 */ /* 0x000fe400078ec0ff */
[CC--:B------:R-:W-:Y:S02]  /*0d40*/  LEA.HI R6, R2.reuse, R5.reuse, RZ, 0x3 ;  /* 0x0000000502067211 */ /* 0x0c0fe400078f18ff */
[----:B------:R-:W-:Y:S01]  /*0d50*/  LEA.HI R3, R2, R5, RZ, 0x2 ;  /* 0x0000000502037211 */ /* 0x000fe200078f10ff */
[----:B------:R-:W-:Y:S01]  /*0d60*/  IMAD.IADD R4, R7, 0x1, -R4 ;  /* 0x0000000107047824 */ /* 0x000fe200078e0a04 */
[----:B------:R-:W-:Y:S01]  /*0d70*/  SHF.R.S32.HI R15, RZ, 0x1f, R12 ;  /* 0x0000001fff0f7819 */ /* 0x000fe2000001140c */
[----:B------:R-:W-:Y:S01]  /*0d80*/  IMAD.SHL.U32 R6, R6, 0x10, RZ ;  /* 0x0000001006067824 */ /* 0x000fe200078e00ff */
[----:B------:R-:W-:Y:S01]  /*0d90*/  LOP3.LUT R2, R3, 0x7fffffc, RZ, 0xc0, !PT ;  /* 0x07fffffc03027812 */ /* 0x000fe200078ec0ff */
[----:B------:R-:W-:Y:S01]  /*0da0*/  IMAD.SHL.U32 R4, R4, 0x8, RZ ;  /* 0x0000000804047824 */ /* 0x000fe200078e00ff */
[----:B------:R-:W-:-:S02]  /*0db0*/  LEA.HI R14, R15, R12, RZ, 0x2 ;  /* 0x0000000c0f0e7211 */ /* 0x000fc400078f10ff */
[----:B------:R-:W-:Y:S01]  /*0dc0*/  SHF.R.S32.HI R3, RZ, 0x2, R3 ;  /* 0x00000002ff037819 */ /* 0x000fe20000011403 */
[----:B------:R-:W-:Y:S01]  /*0dd0*/  IMAD.IADD R2, R5, 0x1, -R2 ;  /* 0x0000000105027824 */ /* 0x000fe200078e0a02 */
[----:B------:R-:W-:Y:S02]  /*0de0*/  LOP3.LUT R6, R6, 0x7fffff80, RZ, 0xc0, !PT ;  /* 0x7fffff8006067812 */ /* 0x000fe400078ec0ff */
[--C-:B------:R-:W-:Y:S01]  /*0df0*/  SHF.R.S32.HI R16, RZ, 0x2, R14.reuse ;  /* 0x00000002ff107819 */ /* 0x100fe2000001140e */
[----:B------:R-:W-:Y:S01]  /*0e00*/  IMAD.SHL.U32 R3, R3, 0x40, RZ ;  /* 0x0000004003037824 */ /* 0x000fe200078e00ff */
[----:B------:R-:W-:Y:S01]  /*0e10*/  SHF.R.S32.HI R17, RZ, 0x1f, R14 ;  /* 0x0000001fff117819 */ /* 0x000fe2000001140e */
[----:B------:R-:W-:Y:S01]  /*0e20*/  IMAD R5, R8, 0x100, R6 ;  /* 0x0000010008057824 */ /* 0x000fe200078e0206 */
[----:B------:R-:W-:Y:S01]  /*0e30*/  LEA.HI R0, R0, R18, RZ, 0x2 ;  /* 0x0000001200007211 */ /* 0x000fe200078f10ff */
[----:B------:R-:W-:Y:S01]  /*0e40*/  IMAD.IADD R6, R148, 0x1, -R21 ;  /* 0x0000000194067824 */ /* 0x000fe200078e0a15 */
[----:B------:R-:W-:Y:S01]  /*0e50*/  LEA.HI R17, R17, R16, RZ, 0x3 ;  /* 0x0000001011117211 */ /* 0x000fe200078f18ff */
[----:B------:R-:W-:Y:S01]  /*0e60*/  IMAD R2, R2, 0x10, R5 ;  /* 0x0000001002027824 */ /* 0x000fe200078e0205 */
[----:B------:R-:W-:Y:S01]  /*0e70*/  LOP3.LUT R3, R3, 0x40, RZ, 0xc0, !PT ;  /* 0x0000004003037812 */ /* 0x000fe200078ec0ff */
[----:B------:R-:W-:Y:S01]  /*0e80*/  IMAD.U32 R5, R23, 0x20, R4 ;  /* 0x0000002017057824 */ /* 0x000fe200078e0004 */
[----:B------:R-:W-:Y:S01]  /*0e90*/  SHF.R.S32.HI R24, RZ, 0x2, R0 ;  /* 0x00000002ff187819 */ /* 0x000fe20000011400 */
[----:B------:R-:W-:Y:S01]  /*0ea0*/  IMAD R6, R7, 0x8, R6 ;  /* 0x0000000807067824 */ /* 0x000fe200078e0206 */
[----:B------:R-:W-:-:S02]  /*0eb0*/  LOP3.LUT R17, R17, 0xfffffff8, RZ, 0xc0, !PT ;  /* 0xfffffff811117812 */ /* 0x000fc400078ec0ff */
[----:B------:R-:W-:Y:S01]  /*0ec0*/  LEA.HI R15, R15, R12, RZ, 0x5 ;  /* 0x0000000c0f0f7211 */ /* 0x000fe200078f28ff */
[----:B------:R-:W-:Y:S01]  /*0ed0*/  STL [R1+0x60], R24 ;  /* 0x0000601801007387 */ /* 0x000fe20000100800 */
[----:B------:R-:W-:Y:S01]  /*0ee0*/  LOP3.LUT R4, R3, 0x8, R4, 0xf8, !PT ;  /* 0x0000000803047812 */ /* 0x000fe200078ef804 */
[----:B------:R-:W-:Y:S01]  /*0ef0*/  IMAD.IADD R16, R16, 0x1, -R17 ;  /* 0x0000000110107824 */ /* 0x000fe200078e0a11 */
[----:B------:R-:W-:Y:S01]  /*0f00*/  SHF.R.U32.HI R3, RZ, 0x3, R3 ;  /* 0x00000003ff037819 */ /* 0x000fe20000011603 */
[----:B------:R0:W-:Y:S01]  /*0f10*/  STL [R1+0x7c], R5 ;  /* 0x00007c0501007387 */ /* 0x0001e20000100800 */
[----:B------:R-:W-:Y:S02]  /*0f20*/  SHF.R.S32.HI R0, RZ, 0x1f, R0 ;  /* 0x0000001fff007819 */ /* 0x000fe40000011400 */
[----:B------:R-:W-:Y:S02]  /*0f30*/  SHF.R.S32.HI R15, RZ, 0x5, R15 ;  /* 0x00000005ff0f7819 */ /* 0x000fe4000001140f */
[----:B------:R-:W-:-:S02]  /*0f40*/  LOP3.LUT R3, R4, R3, RZ, 0x3c, !PT ;  /* 0x0000000304037212 */ /* 0x000fc400078e3cff */
[----:B------:R-:W-:Y:S01]  /*0f50*/  LEA.HI R0, R0, R24, RZ, 0x2 ;  /* 0x0000001800007211 */ /* 0x000fe200078f10ff */
[----:B------:R-:W-:Y:S01]  /*0f60*/  IMAD R16, R15, 0x10, R16 ;  /* 0x000000100f107824 */ /* 0x000fe200078e0210 */
[----:B------:R-:W-:Y:S01]  /*0f70*/  LOP3.LUT R19, R19, 0xfffffffe, RZ, 0xc0, !PT ;  /* 0xfffffffe13137812 */ /* 0x000fe200078ec0ff */
[----:B------:R-:W-:Y:S01]  /*0f80*/  IMAD.IADD R3, R3, 0x1, R2 ;  /* 0x0000000103037824 */ /* 0x000fe200078e0202 */
[----:B0-----:R-:W-:Y:S01]  /*0f90*/  LOP3.LUT R5, R14, 0x7ffffffc, RZ, 0xc0, !PT ;  /* 0x7ffffffc0e057812 */ /* 0x001fe200078ec0ff */
[----:B------:R-:W-:Y:S01]  /*0fa0*/  IMAD R2, R13, 0x40, R16 ;  /* 0x000000400d027824 */ /* 0x000fe200078e0210 */
[----:B------:R-:W-:Y:S01]  /*0fb0*/  LOP3.LUT R0, R0, 0xfffffffc, RZ, 0xc0, !PT ;  /* 0xfffffffc00007812 */ /* 0x000fe200078ec0ff */
[----:B------:R-:W-:Y:S02]  /*0fc0*/  IMAD.IADD R19, R18, 0x1, -R19 ;  /* 0x0000000112137824 */ /* 0x000fe400078e0a13 */
[----:B------:R-:W-:Y:S01]  /*0fd0*/  IMAD.IADD R4, R12, 0x1, -R5 ;  /* 0x000000010c047824 */ /* 0x000fe200078e0a05 */
[----:B------:R-:W-:Y:S01]  /*0fe0*/  SHF.R.S32.HI R5, RZ, 0x1f, R148 ;  /* 0x0000001fff057819 */ /* 0x000fe20000011494 */
[----:B------:R-:W-:-:S02]  /*0ff0*/  IMAD.IADD R0, R24, 0x1, -R0 ;  /* 0x0000000118007824 */ /* 0x000fc400078e0a00 */
[C---:B------:R-:W-:Y:S01]  /*1000*/  IMAD.SHL.U32 R147, R19.reuse, 0x8, RZ ;  /* 0x0000000813937824 */ /* 0x040fe200078e00ff */
[----:B------:R-:W-:Y:S01]  /*1010*/  STL [R1+0x54], R4 ;  /* 0x0000540401007387 */ /* 0x000fe20000100800 */
[----:B------:R-:W-:Y:S02]  /*1020*/  IMAD.SHL.U32 R144, R19, 0x4, RZ ;  /* 0x0000000413907824 */ /* 0x000fe400078e00ff */
[----:B------:R-:W-:Y:S01]  /*1030*/  VIADD R5, R147, 0x10 ;  /* 0x0000001093057836 */ /* 0x000fe20000000000 */
[----:B------:R-:W-:Y:S01]  /*1040*/  STL [R1+0x3c], R9 ;  /* 0x00003c0901007387 */ /* 0x000fe20000100800 */
[----:B------:R-:W-:-:S03]  /*1050*/  IMAD R23, R3, 0x2, R22 ;  /* 0x0000000203177824 */ /* 0x000fc600078e0216 */
[----:B------:R0:W-:Y:S04]  /*1060*/  STL [R1+0x58], R2 ;  /* 0x0000580201007387 */ /* 0x0001e80000100800 */
[----:B------:R-:W-:Y:S04]  /*1070*/  STL [R1+0x40], R10 ;  /* 0x0000400a01007387 */ /* 0x000fe80000100800 */
[----:B------:R-:W-:Y:S01]  /*1080*/  STL [R1+0x44], R11 ;  /* 0x0000440b01007387 */ /* 0x000fe20000100800 */
[----:B0-----:R-:W-:-:S03]  /*1090*/  IMAD.U32 R2, RZ, RZ, UR4 ;  /* 0x00000004ff027e24 */ /* 0x001fc6000f8e00ff */
[----:B------:R0:W-:Y:S04]  /*10a0*/  STL [R1+0x78], R0 ;  /* 0x0000780001007387 */ /* 0x0001e80000100800 */
[----:B------:R-:W-:Y:S04]  /*10b0*/  STL [R1+0x70], RZ ;  /* 0x000070ff01007387 */ /* 0x000fe80000100800 */
[----:B------:R-:W-:Y:S01]  /*10c0*/  STL [R1+0x24], RZ ;  /* 0x000024ff01007387 */ /* 0x000fe20000100800 */
[----:B0-----:R-:W-:-:S03]  /*10d0*/  IMAD.SHL.U32 R0, R0, 0x40, RZ ;  /* 0x0000004000007824 */ /* 0x001fc600078e00ff */
[----:B------:R-:W-:Y:S02]  /*10e0*/  STL [R1+0x20], RZ ;  /* 0x000020ff01007387 */ /* 0x000fe40000100800 */
[----:B------:R-:W-:-:S04]  /*10f0*/  LOP3.LUT R2, R0, 0xc0, RZ, 0xc0, !PT ;  /* 0x000000c000027812 */ /* 0x000fc800078ec0ff */
[----:B------:R-:W-:Y:S01]  /*1100*/  LOP3.LUT R0, R2, 0x8, R147, 0xf8, !PT ;  /* 0x0000000802007812 */ /* 0x000fe200078ef893 */
[----:B------:R0:W-:Y:S01]  /*1110*/  STL [R1+0x28], R2 ;  /* 0x0000280201007387 */ /* 0x0001e20000100800 */
[----:B------:R-:W-:-:S04]  /*1120*/  SHF.R.U32.HI R4, RZ, 0x3, R2 ;  /* 0x00000003ff047819 */ /* 0x000fc80000011602 */
[----:B------:R-:W-:Y:S01]  /*1130*/  LOP3.LUT R0, R0, R4, RZ, 0x3c, !PT ;  /* 0x0000000400007212 */ /* 0x000fe200078e3cff */
[----:B------:R1:W-:Y:S01]  /*1140*/  STL [R1+0x2c], R4 ;  /* 0x00002c0401007387 */ /* 0x0003e20000100800 */
[----:B0-----:R-:W-:-:S04]  /*1150*/  IMAD.SHL.U32 R2, R6, 0x20, RZ ;  /* 0x0000002006027824 */ /* 0x001fc800078e00ff */
[----:B------:R-:W-:Y:S01]  /*1160*/  IMAD.IADD R0, R2, 0x1, R0 ;  /* 0x0000000102007824 */ /* 0x000fe200078e0200 */
[----:B------:R0:W-:Y:S01]  /*1170*/  STL [R1+0x30], R2 ;  /* 0x0000300201007387 */ /* 0x0001e20000100800 */
[----:B-1----:R-:W-:-:S03]  /*1180*/  VIADD R4, R147, 0x20 ;  /* 0x0000002093047836 */ /* 0x002fc60000000000 */
[----:B------:R0:W-:Y:S04]  /*1190*/  STL [R1+0x50], R0 ;  /* 0x0000500001007387 */ /* 0x0001e80000100800 */
.L_x_2006:
[----:B0-2---:R-:W2:Y:S01]  /*11a0*/  LDL.LU R0, [R1+0x44] ;  /* 0x0000440001007983 */ /* 0x005ea20000300800 */
[----:B------:R-:W2:Y:S01]  /*11b0*/  LDC.64 R2, c[0x0][0xc60] ;  /* 0x00031800ff027b82 */ /* 0x000ea20000000a00 */
[----:B------:R-:W-:Y:S01]  /*11c0*/  ULDC.64 UR4, c[0x0][0x208] ;  /* 0x0000820000047ab9 */ /* 0x000fe20000000a00 */
[----:B--2---:R-:W-:-:S05]  /*11d0*/  IMAD.WIDE R2, R0, 0x4, R2 ;  /* 0x0000000400027825 */ /* 0x004fca00078e0202 */
[----:B-----5:R0:W2:Y:S01]  /*11e0*/  LDG.E R11, desc[UR4][R2.64] ;  /* 0x00000004020b7981 */ /* 0x0200a2000c1e1900 */
[----:B------:R-:W-:Y:S05]  /*11f0*/  YIELD ;  /* 0x0000000000007946 */ /* 0x000fea0003800000 */
[----:B------:R-:W-:Y:S01]  /*1200*/  ULDC.64 UR4, c[0x0][0xa28] ;  /* 0x00028a0000047ab9 */ /* 0x000fe20000000a00 */
[----:B------:R-:W-:Y:S01]  /*1210*/  ULDC.64 UR8, c[0x0][0xa18] ;  /* 0x0002860000087ab9 */ /* 0x000fe20000000a00 */
[----:B------:R-:W-:Y:S01]  /*1220*/  ISETP.NE.U32.AND P1, PT, RZ, UR4, PT ;  /* 0x00000004ff007c0c */ /* 0x000fe2000bf25070 */
[----:B------:R-:W-:Y:S01]  /*1230*/  ULDC.64 UR10, c[0x0][0x208] ;  /* 0x00008200000a7ab9 */ /* 0x000fe20000000a00 */
[----:B0-----:R-:W-:Y:S01]  /*1240*/  IMAD.MOV.U32 R3, RZ, RZ, RZ ;  /* 0x000000ffff037224 */ /* 0x001fe200078e00ff */
[----:B------:R-:W-:Y:S01]  /*1250*/  ULDC.64 UR6, c[0x0][0xa08] ;  /* 0x0002820000067ab9 */ /* 0x000fe20000000a00 */
[----:B------:R-:W-:Y:S01]  /*1260*/  ISETP.NE.AND.EX P1, PT, RZ, UR5, PT, P1 ;  /* 0x00000005ff007c0c */ /* 0x000fe2000bf25310 */
[----:B------:R-:W-:Y:S01]  /*1270*/  IMAD.MOV.U32 R73, RZ, RZ, RZ ;  /* 0x000000ffff497224 */ /* 0x000fe200078e00ff */
[----:B------:R-:W-:-:S04]  /*1280*/  ISETP.NE.U32.AND P0, PT, RZ, UR6, PT ;  /* 0x00000006ff007c0c */ /* 0x000fc8000bf05070 */
[----:B------:R-:W-:Y:S02]  /*1290*/  ISETP.NE.AND.EX P0, PT, RZ, UR7, PT, P0 ;  /* 0x00000007ff007c0c */ /* 0x000fe4000bf05300 */
[----:B--2---:R-:W-:Y:S01]  /*12a0*/  SHF.R.S32.HI R0, RZ, 0x1f, R11 ;  /* 0x0000001fff007819 */ /* 0x004fe2000001140b */
[----:B-1----:R-:W-:-:S04]  /*12b0*/  IMAD.SHL.U32 R25, R11, 0x4, RZ ;  /* 0x000000040b197824 */ /* 0x002fc800078e00ff */
        /* <DEDUP_REMOVED lines=10> */
[----:B------:R-:W-:Y:S01]  /*1360*/  ULDC.64 UR4, c[0x0][0x3f8] ;  /* 0x0000fe0000047ab9 */ /* 0x000fe20000000a00 */
[----:B------:R-:W-:-:S10]  /*1370*/  IADD3.X R9, R26, UR7, RZ, P3, !PT ;  /* 0x000000071a097c10 */ /* 0x000fd40009ffe4ff */
[----:B------:R-:W-:Y:S01]  /*1380*/  @P2 IADD3 R6, P1, R25, UR8, RZ ;  /* 0x0000000819062c10 */ /* 0x000fe2000ff3e0ff */
[----:B------:R-:W-:Y:S01]  /*1390*/  UISETP.NE.U32.AND UP0, UPT, UR4, URZ, UPT ;  /* 0x0000003f0400728c */ /* 0x000fe2000bf05070 */
[----:B------:R0:W5:Y:S02]  /*13a0*/  @P0 LDG.E R73, desc[UR10][R8.64] ;  /* 0x0000000a08490981 */ /* 0x000164000c1e1900 */
[----:B------:R-:W-:Y:S01]  /*13b0*/  @P2 IADD3.X R7, R26, UR9, RZ, P1, !PT ;  /* 0x000000091a072c10 */ /* 0x000fe20008ffe4ff */
[----:B------:R-:W-:-:S04]  /*13c0*/  ULDC UR4, c[0x0][0x404] ;  /* 0x0001010000047ab9 */ /* 0x000fc80000000800 */
[----:B------:R-:W2:Y:S01]  /*13d0*/  @P2 LDG.E R10, desc[UR10][R6.64] ;  /* 0x0000000a060a2981 */ /* 0x000ea2000c1e1900 */
        /* <DEDUP_REMOVED lines=8> */
[----:B--2---:R0:W-:Y:S01]  /*1460*/  STL [R1+0x48], R10 ;  /* 0x0000480a01007387 */ /* 0x0041e20000100800 */
[----:B------:R-:W-:Y:S05]  /*1470*/  @P2 BRA `(.L_x_1855) ;  /* 0x00000000002c2947 */ /* 0x000fea0003800000 */
[----:B------:R-:W-:Y:S02]  /*1480*/  ULDC.64 UR4, c[0x0][0xa00] ;  /* 0x0002800000047ab9 */ /* 0x000fe40000000a00 */
[----:B------:R-:W-:-:S04]  /*1490*/  ISETP.NE.U32.AND P1, PT, RZ, UR4, PT ;  /* 0x00000004ff007c0c */ /* 0x000fc8000bf25070 */
[----:B------:R-:W-:-:S13]  /*14a0*/  ISETP.NE.AND.EX P1, PT, RZ, UR5, PT, P1 ;  /* 0x00000005ff007c0c */ /* 0x000fda000bf25310 */
[----:B------:R-:W-:Y:S05]  /*14b0*/  @!P1 BRA `(.L_x_1855) ;  /* 0x00000000001c9947 */ /* 0x000fea0003800000 */
[----:B0-----:R-:W0:Y:S01]  /*14c0*/  LDC.64 R4, c[0x0][0xa00] ;  /* 0x00028000ff047b82 */ /* 0x001e220000000a00 */
[----:B------:R-:W-:Y:S01]  /*14d0*/  ULDC.64 UR4, c[0x0][0x208] ;  /* 0x0000820000047ab9 */ /* 0x000fe20000000a00 */
[----:B0-----:R-:W-:-:S05]  /*14e0*/  IMAD.WIDE R4, R19, 0x4, R4 ;  /* 0x0000000413047825 */ /* 0x001fca00078e0204 */
[----:B------:R-:W2:Y:S04]  /*14f0*/  LDG.E R0, desc[UR4][R4.64] ;  /* 0x0000000404007981 */ /* 0x000ea8000c1e1900 */
[----:B------:R-:W2:Y:S02]  /*1500*/  LDG.E R7, desc[UR4][R4.64+0x4] ;  /* 0x0000040404077981 */ /* 0x000ea4000c1e1900 */
[----:B--2---:R-:W-:-:S05]  /*1510*/  IMAD.IADD R10, R7, 0x1, -R0 ;  /* 0x00000001070a7824 */ /* 0x004fca00078e0a00 */
[----:B------:R1:W-:Y:S02]  /*1520*/  STL [R1+0x48], R10 ;  /* 0x0000480a01007387 */ /* 0x0003e40000100800 */
.L_x_1855:
[----:B0-----:R-:W2:Y:S01]  /*1530*/  LDL R11, [R1+0x3c] ;  /* 0x00003c00010b7983 */ /* 0x001ea20000100800 */
[----:B------:R-:W-:-:S03]  /*1540*/  ULDC.64 UR4, c[0x0][0xa20] ;  /* 0x0002880000047ab9 */ /* 0x000fc60000000a00 */
[----:B------:R-:W3:Y:S01]  /*1550*/  LDL R28, [R1+0x40] ;  /* 0x00004000011c7983 */ /* 0x000ee20000100800 */
[----:B------:R-:W-:-:S04]  /*1560*/  ISETP.NE.U32.AND P1, PT, RZ, UR4, PT ;  /* 0x00000004ff007c0c */ /* 0x000fc8000bf25070 */
[----:B------:R-:W-:Y:S01]  /*1570*/  ISETP.NE.AND.EX P1, PT, RZ, UR5, PT, P1 ;  /* 0x00000005ff007c0c */ /* 0x000fe2000bf25310 */
[----:B--2---:R0:W-:Y:S04]  /*1580*/  STL [R1+0x74], R11 ;  /* 0x0000740b01007387 */ /* 0x0041e80000100800 */
[----:B---3--:R0:W-:Y:S08]  /*1590*/  STL [R1+0x6c], R28 ;  /* 0x00006c1c01007387 */ /* 0x0081f00000100800 */
[----:B------:R-:W-:Y:S05]  /*15a0*/  @!P1 BRA `(.L_x_1856) ;  /* 0x0000000000149947 */ /* 0x000fea0003800000 */
[----:B------:R-:W-:Y:S01]  /*15b0*/  IADD3 R4, P0, R25, UR4, RZ ;  /* 0x0000000419047c10 */ /* 0x000fe2000ff1e0ff */
[----:B------:R-:W-:-:S03]  /*15c0*/  ULDC.64 UR6, c[0x0][0x208] ;  /* 0x0000820000067ab9 */ /* 0x000fc60000000a00 */
[----:B------:R-:W-:-:S05]  /*15d0*/  IADD3.X R5, R26, UR5, RZ, P0, !PT ;  /* 0x000000051a057c10 */ /* 0x000fca00087fe4ff */
[----:B------:R2:W5:Y:S01]  /*15e0*/  LDG.E R24, desc[UR6][R4.64] ;  /* 0x0000000604187981 */ /* 0x000562000c1e1900 */
[----:B------:R-:W-:Y:S05]  /*15f0*/  BRA `(.L_x_1857) ;  /* 0x0000000000147947 */ /* 0x000fea0003800000 */
.L_x_1856:
[----:B------:R-:W-:Y:S05]  /*1600*/  @!P0 BRA `(.L_x_1857) ;  /* 0x0000000000108947 */ /* 0x000fea0003800000 */
[----:B------:R-:W-:Y:S02]  /*1610*/  ULDC.64 UR4, c[0x0][0x208] ;  /* 0x0000820000047ab9 */ /* 0x000fe40000000a00 */
[----:B------:R-:W2:Y:S04]  /*1620*/  LDG.E R5, desc[UR4][R8.64] ;  /* 0x0000000408057981 */ /* 0x000ea8000c1e1900 */
[----:B------:R-:W2:Y:S02]  /*1630*/  LDG.E R24, desc[UR4][R8.64+0x4] ;  /* 0x0000040408187981 */ /* 0x000ea4000c1e1900 */
[----:B--2---:R-:W-:-:S07]  /*1640*/  IMAD.IADD R24, R24, 0x1, -R5 ;  /* 0x0000000118187824 */ /* 0x004fce00078e0a05 */
.L_x_1857:
[----:B------:R-:W-:Y:S01]  /*1650*/  ULDC.64 UR4, c[0x0][0xa10] ;  /* 0x0002840000047ab9 */ /* 0x000fe20000000a00 */
[----:B------:R-:W-:Y:S01]  /*1660*/  ULDC.64 UR6, c[0x0][0x208] ;  /* 0x0000820000067ab9 */ /* 0x000fe20000000a00 */
[----:B------:R-:W-:-:S04]  /*1670*/  ISETP.NE.U32.AND P0, PT, RZ, UR4, PT ;  /* 0x00000004ff007c0c */ /* 0x000fc8000bf05070 */
[----:B------:R-:W-:Y:S01]  /*1680*/  ISETP.NE.AND.EX P0, PT, RZ, UR5, PT, P0 ;  /* 0x00000005ff007c0c */ /* 0x000fe2000bf05300 */
[----:B------:R-:W-:Y:S01]  /*1690*/  IMAD.MOV.U32 R8, RZ, RZ, 0xc0 ;  /* 0x000000c0ff087424 */ /* 0x000fe200078e00ff */
[----:B------:R-:W-:-:S11]  /*16a0*/  ULDC.64 UR4, c[0x0][0xa30] ;  /* 0x00028c0000047ab9 */ /* 0x000fd60000000a00 */
[----:B--2---:R-:W2:Y:S02]  /*16b0*/  @P0 LDC.64 R4, c[0x0][0xa10] ;  /* 0x00028400ff040b82 */ /* 0x004ea40000000a00 */
[----:B--2---:R-:W-:-:S05]  /*16c0*/  @P0 IMAD.WIDE R4, R19, 0x4, R4 ;  /* 0x0000000413040825 */ /* 0x004fca00078e0204 */
[----:B------:R-:W2:Y:S04]  /*16d0*/  @P0 LDG.E R0, desc[UR6][R4.64] ;  /* 0x0000000604000981 */ /* 0x000ea8000c1e1900 */
[----:B------:R-:W2:Y:S01]  /*16e0*/  @P0 LDG.E R9, desc[UR6][R4.64+0x4] ;  /* 0x0000040604090981 */ /* 0x000ea2000c1e1900 */
[----:B------:R-:W-:Y:S01]  /*16f0*/  ISETP.NE.U32.AND P1, PT, RZ, UR4, PT ;  /* 0x00000004ff007c0c */ /* 0x000fe2000bf25070 */
[----:B-----5:R-:W-:-:S03]  /*1700*/  IMAD.MOV.U32 R102, RZ, RZ, R24 ;  /* 0x000000ffff667224 */ /* 0x020fc600078e0018 */
[----:B------:R-:W-:-:S13]  /*1710*/  ISETP.NE.AND.EX P1, PT, RZ, UR5, PT, P1 ;  /* 0x00000005ff007c0c */ /* 0x000fda000bf25310 */
[----:B------:R-:W-:-:S04]  /*1720*/  @P1 IADD3 R6, P2, R25, UR4, RZ ;  /* 0x0000000419061c10 */ /* 0x000fc8000ff5e0ff */
[----:B------:R-:W-:-:S05]  /*1730*/  @P1 IADD3.X R7, R26, UR5, RZ, P2, !PT ;  /* 0x000000051a071c10 */ /* 0x000fca00097fe4ff */
[----:B------:R3:W5:Y:S01]  /*1740*/  @P1 LDG.E R102, desc[UR6][R6.64] ;  /* 0x0000000606661981 */ /* 0x000762000c1e1900 */
[----:B--2---:R-:W-:Y:S02]  /*1750*/  @P0 IMAD.IADD R2, R9, 0x1, -R0 ;  /* 0x0000000109020824 */ /* 0x004fe400078e0a00 */
[----:B------:R-:W-:Y:S02]  /*1760*/  IMAD.IADD R9, R24, 0x1, -R3 ;  /* 0x0000000118097824 */ /* 0x000fe400078e0a03 */
[----:B------:R-:W-:Y:S02]  /*1770*/  IMAD R3, R11, R8, 0x14f ;  /* 0x0000014f0b037424 */ /* 0x000fe400078e0208 */
[----:B------:R-:W-:Y:S02]  /*1780*/  IMAD.IADD R4, R9, 0x1, R2 ;  /* 0x0000000109047824 */ /* 0x000fe400078e0202 */
[----:B------:R-:W-:Y:S02]  /*1790*/  IMAD.MOV R16, RZ, RZ, -R9 ;  /* 0x000000ffff107224 */ /* 0x000fe400078e0a09 */
[C---:B------:R-:W-:Y:S01]  /*17a0*/  VIADD R0, R4.reuse, 0x8f ;  /* 0x0000008f04007836 */ /* 0x040fe20000000000 */
[----:B------:R-:W-:Y:S01]  /*17b0*/  IADD3 R3, R4, R3, -R10 ;  /* 0x0000000304037210 */ /* 0x000fe20007ffe80a */
[----:B------:R2:W-:Y:S01]  /*17c0*/  STL [R1+0x4c], R4 ;  /* 0x00004c0401007387 */ /* 0x0005e20000100800 */
[----:B------:R-:W-:Y:S01]  /*17d0*/  VIMNMX R16, RZ, R16, !PT ;  /* 0x00000010ff107248 */ /* 0x000fe20007fe0100 */
[----:B------:R-:W-:-:S04]  /*17e0*/  IMAD.HI R0, R0, 0x38e38e39, RZ ;  /* 0x38e38e3900007827 */ /* 0x000fc800078e02ff */
[----:B--2---:R-:W-:Y:S01]  /*17f0*/  IMAD.HI R4, R3, 0x38e38e39, RZ ;  /* 0x38e38e3903047827 */ /* 0x004fe200078e02ff */
[----:B------:R-:W-:-:S04]  /*1800*/  SHF.R.U32.HI R3, RZ, 0x1f, R0 ;  /* 0x0000001fff037819 */ /* 0x000fc80000011600 */
[----:B------:R-:W-:Y:S02]  /*1810*/  SHF.R.U32.HI R5, RZ, 0x1f, R4 ;  /* 0x0000001fff057819 */ /* 0x000fe40000011604 */
[----:B------:R-:W-:Y:S02]  /*1820*/  LEA.HI.SX32 R3, R0, R3, 0x1b ;  /* 0x0000000300037211 */ /* 0x000fe400078fdaff */
[----:B------:R-:W-:-:S04]  /*1830*/  LEA.HI.SX32 R104, R4, R5, 0x1b ;  /* 0x0000000504687211 */ /* 0x000fc800078fdaff */
[----:B------:R-:W-:-:S05]  /*1840*/  VIMNMX R104, R3, R104, PT ;  /* 0x0000006803687248 */ /* 0x000fca0003fe0100 */
        /* <DEDUP_REMOVED lines=12> */
[----:B---3--:R-:W-:Y:S05]  /*1910*/  @!P1 BRA `(.L_x_1858) ;  /* 0x00000054006c9947 */ /* 0x008fea0003800000 */
        /* <DEDUP_REMOVED lines=8> */
[----:B------:R2:W3:Y:S01]  /*19a0*/  LDC.64 R14, c[0x4][R0] ;  /* 0x01000000000e7b82 */ /* 0x0004e20000000a00 */
[----:B------:R-:W-:Y:S01]  /*19b0*/  IMAD.U32 R5, RZ, RZ, UR5 ;  /* 0x00000005ff057e24 */ /* 0x000fe2000f8e00ff */
[----:B------:R-:W-:Y:S01]  /*19c0*/  ULDC.64 UR4, c[0x4][0xb0] ;  /* 0x01002c0000047ab9 */ /* 0x000fe20000000a00 */
[----:B-1----:R-:W-:Y:S02]  /*19d0*/  IMAD.U32 R10, RZ, RZ, UR6 ;  /* 0x00000006ff0a7e24 */ /* 0x002fe4000f8e00ff */
[----:B------:R-:W-:Y:S02]  /*19e0*/  IMAD.U32 R6, RZ, RZ, UR4 ;  /* 0x00000004ff067e24 */ /* 0x000fe4000f8e00ff */
[----:B------:R-:W-:-:S02]  /*19f0*/  IMAD.U32 R7, RZ, RZ, UR5 ;  /* 0x00000005ff077e24 */ /* 0x000fc4000f8e00ff */
[----:B0-----:R-:W-:Y:S02]  /*1a00*/  IMAD.U32 R11, RZ, RZ, UR7 ;  /* 0x00000007ff0b7e24 */ /* 0x001fe4000f8e00ff */
[----:B------:R-:W-:Y:S02]  /*1a10*/  IMAD.MOV.U32 R8, RZ, RZ, 0x70 ;  /* 0x00000070ff087424 */ /* 0x000fe400078e00ff */
[----:B------:R-:W-:Y:S02]  /*1a20*/  IMAD.MOV.U32 R12, RZ, RZ, 0x1 ;  /* 0x00000001ff0c7424 */ /* 0x000fe400078e00ff */
[----:B--2---:R-:W-:-:S07]  /*1a30*/  IMAD.MOV.U32 R13, RZ, RZ, RZ ;  /* 0x000000ffff0d7224 */ /* 0x004fce00078e00ff */
[----:B------:R-:W-:-:S07]  /*1a40*/  LEPC R20, `(.L_x_1860) ;  /* 0x000000001014794e */ /* 0x000fce0000000000 */
[----:B---3-5:R-:W-:Y:S05]  /*1a50*/  CALL.ABS.NOINC R14 ;  /* 0x000000000e007343 */ /* 0x028fea0003c00000 */
.L_x_1860:
[----:B------:R-:W-:Y:S05]  /*1a60*/  BSYNC B6 ;  /* 0x0000000000067941 */ /* 0x000fea0003800000 */
.L_x_1859:
        /* <DEDUP_REMOVED lines=20> */
.L_x_1862:
[----:B------:R-:W-:Y:S05]  /*1bb0*/  BSYNC B6 ;  /* 0x0000000000067941 */ /* 0x000fea0003800000 */
.L_x_1861:
[----:B------:R-:W-:Y:S01]  /*1bc0*/  ULDC.64 UR4, c[0x0][0x9f8] ;  /* 0x00027e0000047ab9 */ /* 0x000fe20000000a00 */
[----:B------:R-:W-:Y:S01]  /*1bd0*/  ULDC.64 UR6, c[0x0][0x208] ;  /* 0x0000820000067ab9 */ /* 0x000fe20000000a00 */
[----:B------:R-:W-:Y:S01]  /*1be0*/  ISETP.NE.U32.AND P0, PT, RZ, UR4, PT ;  /* 0x00000004ff007c0c */ /* 0x000fe2000bf05070 */
[----:B------:R-:W2:Y:S01]  /*1bf0*/  LDC R0, c[0x0][0x428] ;  /* 0x00010a00ff007b82 */ /* 0x000ea20000000800 */
[----:B------:R-:W-:Y:S01]  /*1c00*/  IMAD.MOV.U32 R3, RZ, RZ, R28 ;  /* 0x000000ffff037224 */ /* 0x000fe200078e001c */
[----:B------:R-:W3:Y:S01]  /*1c10*/  LDL R34, [R1+0x28] ;  /* 0x0000280001227983 */ /* 0x000ee20000100800 */
[----:B------:R-:W-:Y:S01]  /*1c20*/  ISETP.NE.AND.EX P0, PT, RZ, UR5, PT, P0 ;  /* 0x00000005ff007c0c */ /* 0x000fe2000bf05300 */
[----:B------:R-:W-:Y:S02]  /*1c30*/  IMAD.IADD R73, R73, 0x1, R24 ;  /* 0x0000000149497824 */ /* 0x000fe400078e0218 */
[----:B------:R-:W4:Y:S02]  /*1c40*/  LDL R33, [R1+0x30] ;  /* 0x0000300001217983 */ /* 0x000f240000100800 */
[----:B------:R-:W1:Y:S02]  /*1c50*/  LDC R101, c[0x0][0x3d4] ;  /* 0x0000f500ff657b82 */ /* 0x000e640000000800 */
[----:B------:R-:W4:Y:S06]  /*1c60*/  LDL R32, [R1+0x2c] ;  /* 0x00002c0001207983 */ /* 0x000f2c0000100800 */
[----:B------:R-:W-:Y:S01]  /*1c70*/  @P0 IADD3 R4, P1, R25, UR4, RZ ;  /* 0x0000000419040c10 */ /* 0x000fe2000ff3e0ff */
[----:B------:R-:W1:Y:S01]  /*1c80*/  LDC.64 R64, c[0x0][0x3e8] ;  /* 0x0000fa00ff407b82 */ /* 0x000e620000000a00 */
[----:B------:R-:W-:-:S07]  /*1c90*/  SHF.R.S32.HI R7, RZ, 0x1f, R73 ;  /* 0x0000001fff077819 */ /* 0x000fce0000011449 */
[----:B------:R-:W1:Y:S01]  /*1ca0*/  LDC.64 R70, c[0x0][0x3d8] ;  /* 0x0000f600ff467b82 */ /* 0x000e620000000a00 */
[----:B------:R-:W-:Y:S01]  /*1cb0*/  @P0 IADD3.X R5, R26, UR5, RZ, P1, !PT ;  /* 0x000000051a050c10 */ /* 0x000fe20008ffe4ff */
[----:B------:R-:W-:Y:S01]  /*1cc0*/  ULDC.64 UR4, c[0x0][0x2f8] ;  /* 0x0000be0000047ab9 */ /* 0x000fe20000000a00 */
[----:B------:R-:W-:Y:S01]  /*1cd0*/  VIADD R35, R147, 0x10 ;  /* 0x0000001093237836 */ /* 0x000fe20000000000 */
[----:B------:R-:W3:Y:S04]  /*1ce0*/  LDL.LU R30, [R1] ;  /* 0x00000000011e7983 */ /* 0x000ee80000300800 */
[----:B------:R0:W4:Y:S01]  /*1cf0*/  @P0 LDG.E R19, desc[UR6][R4.64] ;  /* 0x0000000604130981 */ /* 0x000122000c1e1900 */
[----:B--2---:R-:W-:Y:S01]  /*1d00*/  ISETP.NE.AND P0, PT, R0, 0x1, PT ;  /* 0x000000010000780c */ /* 0x004fe20003f05270 */
[----:B------:R-:W2:Y:S01]  /*1d10*/  LDC.64 R26, c[0x0][0x2f0] ;  /* 0x0000bc00ff1a7b82 */ /* 0x000ea20000000a00 */
[----:B------:R-:W-:-:S11]  /*1d20*/  ULDC.64 UR6, c[0x0][0xa08] ;  /* 0x0002820000067ab9 */ /* 0x000fd60000000a00 */
[----:B------:R-:W1:Y:S08]  /*1d30*/  @P0 LDC R0, c[0x0][0x42c] ;  /* 0x00010b00ff000b82 */ /* 0x000e700000000800 */
[----:B------:R-:W1:Y:S01]  /*1d40*/  @P0 LDC R9, c[0x0][0x430] ;  /* 0x00010c00ff090b82 */ /* 0x000e620000000800 */
[-C--:B--2---:R-:W-:Y:S02]  /*1d50*/  IMAD R6, R7, R26.reuse, RZ ;  /* 0x0000001a07067224 */ /* 0x084fe400078e02ff */
[----:B0-----:R-:W-:-:S04]  /*1d60*/  IMAD.WIDE.U32 R4, R73, R26, RZ ;  /* 0x0000001a49047225 */ /* 0x001fc800078e00ff */
[----:B-1----:R-:W-:Y:S02]  /*1d70*/  @P0 IMAD.HI.U32 R0, R28, R0, RZ ;  /* 0x000000001c000227 */ /* 0x002fe400078e00ff */
[----:B------:R-:W0:Y:S03]  /*1d80*/  S2R R28, SR_TID.X ;  /* 0x00000000001c7919 */ /* 0x000e260000002100 */
[----:B------:R-:W-:Y:S01]  /*1d90*/  @P0 SHF.R.U32.HI R3, RZ, R9, R0 ;  /* 0x00000009ff030219 */ /* 0x000fe20000011600 */
        /* <DEDUP_REMOVED lines=8> */
[----:B------:R-:W-:Y:S01]  /*1e20*/  ULDC.64 UR4, c[0x0][0x300] ;  /* 0x0000c00000047ab9 */ /* 0x000fe20000000a00 */
[----:B0-----:R-:W-:Y:S02]  /*1e30*/  SHF.R.U32.HI R29, RZ, 0x7, R28 ;  /* 0x00000007ff1d7819 */ /* 0x001fe4000001161c */
[----:B------:R-:W-:Y:S02]  /*1e40*/  IMAD.IADD R21, R5, 0x1, R21 ;  /* 0x0000000105157824 */ /* 0x000fe400078e0215 */
[----:B------:R-:W-:Y:S01]  /*1e50*/  ISETP.NE.AND P6, PT, R29, 0x1, PT ;  /* 0x000000011d00780c */ /* 0x000fe20003fc5270 */
[----:B------:R-:W-:Y:S01]  /*1e60*/  IMAD.MOV.U32 R20, RZ, RZ, R4 ;  /* 0x000000ffff147224 */ /* 0x000fe200078e0004 */
[--C-:B------:R-:W-:Y:S01]  /*1e70*/  SHF.R.S32.HI R5, RZ, 0x1f, R147.reuse ;  /* 0x0000001fff057819 */ /* 0x100fe20000011493 */
[----:B------:R-:W-:Y:S01]  /*1e80*/  IMAD.MOV.U32 R4, RZ, RZ, R147 ;  /* 0x000000ffff047224 */ /* 0x000fe200078e0093 */
[----:B------:R-:W-:Y:S01]  /*1e90*/  SHF.R.S32.HI R28, RZ, 0x1f, R148 ;  /* 0x0000001fff1c7819 */ /* 0x000fe20000011494 */
[----:B------:R-:W-:-:S02]  /*1ea0*/  VIADD R31, R147, 0x20 ;  /* 0x00000020931f7836 */ /* 0x000fc40000000000 */
[----:B------:R-:W-:-:S03]  /*1eb0*/  IMAD.WIDE.U32 R60, R148, R64, R4 ;  /* 0x00000040943c7225 */ /* 0x000fc600078e0004 */
[----:B------:R-:W-:Y:S01]  /*1ec0*/  ISETP.GE.AND P2, PT, R31, R101, PT ;  /* 0x000000651f00720c */ /* 0x000fe20003f46270 */
[----:B------:R-:W-:Y:S01]  /*1ed0*/  IMAD.WIDE.U32 R66, R148, R70, R4 ;  /* 0x0000004694427225 */ /* 0x000fe200078e0004 */
[----:B----4-:R-:W-:-:S04]  /*1ee0*/  SHF.R.S32.HI R0, RZ, 0x1f, R19 ;  /* 0x0000001fff007819 */ /* 0x010fc80000011413 */
[----:B------:R-:W-:Y:S02]  /*1ef0*/  SEL R14, R0, RZ, !P0 ;  /* 0x000000ff000e7207 */ /* 0x000fe40004000000 */
[----:B------:R-:W-:-:S03]  /*1f00*/  SEL R25, R19, RZ, !P0 ;  /* 0x000000ff13197207 */ /* 0x000fc60004000000 */
[----:B------:R-:W-:Y:S02]  /*1f10*/  IMAD R0, R14, UR4, RZ ;  /* 0x000000040e007c24 */ /* 0x000fe4000f8e02ff */
[----:B------:R-:W-:-:S04]  /*1f20*/  IMAD.WIDE.U32 R20, R25, UR4, R20 ;  /* 0x0000000419147c25 */ /* 0x000fc8000f8e0014 */
[----:B------:R-:W-:Y:S01]  /*1f30*/  IMAD R13, R25, UR5, R0 ;  /* 0x00000005190d7c24 */ /* 0x000fe2000f8e0200 */
[----:B------:R-:W-:Y:S05]  /*1f40*/  @!P6 WARPSYNC.ALL ;  /* 0x000000000000e948 */ /* 0x000fea0003800000 */
[----:B------:R-:W-:Y:S01]  /*1f50*/  ULDC.64 UR4, c[0x0][0x320] ;  /* 0x0000c80000047ab9 */ /* 0x000fe20000000a00 */
[----:B------:R-:W-:Y:S01]  /*1f60*/  ULDC.64 UR6, c[0x0][0x328] ;  /* 0x0000ca0000067ab9 */ /* 0x000fe20000000a00 */
[----:B------:R-:W-:Y:S02]  /*1f70*/  IMAD R0, R8, UR4, RZ ;  /* 0x0000000408007c24 */ /* 0x000fe4000f8e02ff */
[----:B------:R-:W-:Y:S01]  /*1f80*/  IMAD.WIDE.U32 R10, R3, UR4, R4 ;  /* 0x00000004030a7c25 */ /* 0x000fe2000f8e0004 */
[----:B------:R-:W-:-:S03]  /*1f90*/  ULDC UR4, c[0x0][0x2e4] ;  /* 0x0000b90000047ab9 */ /* 0x000fc60000000800 */
[----:B------:R-:W-:Y:S01]  /*1fa0*/  IMAD R3, R3, UR5, R0 ;  /* 0x0000000503037c24 */ /* 0x000fe2000f8e0200 */
[----:B------:R-:W-:Y:S01]  /*1fb0*/  ISETP.GE.AND P1, PT, R35, UR4, PT ;  /* 0x0000000423007c0c */ /* 0x000fe2000bf26270 */
[-C--:B------:R-:W-:Y:S02]  /*1fc0*/  IMAD R0, R28, R26.reuse, RZ ;  /* 0x0000001a1c007224 */ /* 0x080fe400078e02ff */
[----:B------:R-:W-:Y:S01]  /*1fd0*/  IMAD.WIDE.U32 R8, R148, R26, R4 ;  /* 0x0000001a94087225 */ /* 0x000fe200078e0004 */
[----:B------:R-:W-:-:S03]  /*1fe0*/  SEL R6, RZ, 0xffffffff, P1 ;  /* 0xffffffffff067807 */ /* 0x000fc60000800000 */
[----:B------:R-:W-:Y:S01]  /*1ff0*/  IMAD R15, R148, R27, R0 ;  /* 0x0000001b940f7224 */ /* 0x000fe200078e0200 */
[----:B------:R-:W-:Y:S01]  /*2000*/  IADD3 R81, P1, R20, R8, RZ ;  /* 0x0000000814517210 */ /* 0x000fe20007f3e0ff */
[----:B------:R-:W-:Y:S01]  /*2010*/  IMAD.IADD R0, R21, 0x1, R13 ;  /* 0x0000000115007824 */ /* 0x000fe200078e020d */
[----:B------:R-:W-:Y:S01]  /*2020*/  ISETP.GE.AND P0, PT, R147, UR4, PT ;  /* 0x0000000493007c0c */ /* 0x000fe2000bf06270 */
[----:B------:R-:W-:Y:S01]  /*2030*/  IMAD.IADD R11, R11, 0x1, R3 ;  /* 0x000000010b0b7824 */ /* 0x000fe200078e0203 */
[----:B------:R-:W-:Y:S02]  /*2040*/  SEL R5, R101, RZ, P2 ;  /* 0x000000ff65057207 */ /* 0x000fe40001000000 */
[----:B------:R-:W-:Y:S01]  /*2050*/  IADD3.X R80, R0, R9, R15, P1, !PT ;  /* 0x0000000900507210 */ /* 0x000fe20000ffe40f */
[----:B------:R-:W-:Y:S01]  /*2060*/  IMAD R9, R14, UR6, RZ ;  /* 0x000000060e097c24 */ /* 0x000fe2000f8e02ff */
[----:B------:R-:W-:-:S03]  /*2070*/  SEL R3, RZ, 0x1, P0 ;  /* 0x00000001ff037807 */ /* 0x000fc60000000000 */
[----:B------:R-:W-:Y:S01]  /*2080*/  IMAD R9, R25, UR7, R9 ;  /* 0x0000000719097c24 */ /* 0x000fe2000f8e0209 */
[----:B------:R-:W-:Y:S01]  /*2090*/  ISETP.GE.AND P0, PT, R31, UR4, PT ;  /* 0x000000041f007c0c */ /* 0x000fe2000bf06270 */
[----:B------:R-:W-:-:S04]  /*20a0*/  IMAD.WIDE.U32 R24, R25, UR6, R10 ;  /* 0x0000000619187c25 */ /* 0x000fc8000f8e000a */
[----:B------:R-:W-:Y:S02]  /*20b0*/  IMAD.IADD R10, R31, 0x1, R5 ;  /* 0x000000011f0a7824 */ /* 0x000fe400078e0205 */
[----:B------:R-:W2:Y:S01]  /*20c0*/  LDL R31, [R1+0x78] ;  /* 0x00007800011f7983 */ /* 0x000ea20000100800 */
[----:B------:R-:W-:Y:S02]  /*20d0*/  IMAD.SHL.U32 R6, R6, 0x2, RZ ;  /* 0x0000000206067824 */ /* 0x000fe400078e00ff */
[----:B------:R-:W-:-:S03]  /*20e0*/  VIADD R100, R147, 0x30 ;  /* 0x0000003093647836 */ /* 0x000fc60000000000 */
[----:B------:R-:W-:Y:S01]  /*20f0*/  LOP3.LUT R3, R6, 0x2, R3, 0xe2, !PT ;  /* 0x0000000206037812 */ /* 0x000fe200078ee203 */
[----:B------:R-:W-:Y:S01]  /*2100*/  IMAD R6, R28, R64, RZ ;  /* 0x000000401c067224 */ /* 0x000fe200078e02ff */
[----:B------:R-:W-:Y:S01]  /*2110*/  ISETP.GE.AND P1, PT, R100, UR4, PT ;  /* 0x0000000464007c0c */ /* 0x000fe2000bf26270 */
[----:B------:R-:W-:Y:S02]  /*2120*/  VIADD R98, R147, 0x40 ;  /* 0x0000004093627836 */ /* 0x000fe40000000000 */
[----:B------:R-:W-:Y:S01]  /*2130*/  IMAD R15, R148, R65, R6 ;  /* 0x00000041940f7224 */ /* 0x000fe200078e0206 */
[----:B------:R-:W-:Y:S02]  /*2140*/  SEL R6, RZ, 0x4, P0 ;  /* 0x00000004ff067807 */ /* 0x000fe40000000000 */
[----:B------:R-:W-:Y:S02]  /*2150*/  SEL R8, RZ, 0x8, P1 ;  /* 0x00000008ff087807 */ /* 0x000fe40000800000 */
[----:B------:R-:W-:Y:S01]  /*2160*/  ISETP.GE.AND P0, PT, R98, UR4, PT ;  /* 0x0000000462007c0c */ /* 0x000fe2000bf06270 */
[--C-:B------:R-:W-:Y:S01]  /*2170*/  IMAD.MOV.U32 R12, RZ, RZ, R144.reuse ;  /* 0x000000ffff0c7224 */ /* 0x100fe200078e0090 */
[----:B------:R-:W-:-:S02]  /*2180*/  SHF.R.S32.HI R13, RZ, 0x1f, R144 ;  /* 0x0000001fff0d7819 */ /* 0x000fc40000011490 */
[----:B------:R-:W-:Y:S02]  /*2190*/  LOP3.LUT R3, R8, R3, R6, 0xfe, !PT ;  /* 0x0000000308037212 */ /* 0x000fe400078efe06 */
[----:B------:R-:W-:Y:S01]  /*21a0*/  SEL R6, RZ, 0x10, P0 ;  /* 0x00000010ff067807 */ /* 0x000fe20000000000 */
[----:B------:R-:W-:Y:S01]  /*21b0*/  IMAD.WIDE.U32 R62, R148, R64, R12 ;  /* 0x00000040943e7225 */ /* 0x000fe200078e000c */
[-C--:B------:R-:W-:Y:S02]  /*21c0*/  ISETP.GE.AND P0, PT, R147, R101.reuse, PT ;  /* 0x000000659300720c */ /* 0x080fe40003f06270 */
[----:B------:R-:W-:Y:S01]  /*21d0*/  LOP3.LUT R11, R3, R6, RZ, 0xfc, !PT ;  /* 0x00000006030b7212 */ /* 0x000fe200078efcff */
[----:B------:R-:W-:Y:S01]  /*21e0*/  IMAD R3, R28, R70, RZ ;  /* 0x000000461c037224 */ /* 0x000fe200078e02ff */
[----:B------:R-:W-:Y:S01]  /*21f0*/  ISETP.GE.AND P1, PT, R35, R101, PT ;  /* 0x000000652300720c */ /* 0x000fe20003f26270 */
[----:B------:R-:W-:Y:S01]  /*2200*/  IMAD.IADD R61, R61, 0x1, R15 ;  /* 0x000000013d3d7824 */ /* 0x000fe200078e020f */
[----:B---3--:R-:W-:Y:S01]  /*2210*/  LOP3.LUT R30, R30, 0xfffffffe, RZ, 0xc0, !PT ;  /* 0xfffffffe1e1e7812 */ /* 0x008fe200078ec0ff */
[----:B------:R-:W-:Y:S01]  /*2220*/  IMAD.IADD R63, R15, 0x1, R63 ;  /* 0x000000010f3f7824 */ /* 0x000fe200078e023f */
[C---:B------:R-:W-:Y:S01]  /*2230*/  SEL R4, R101.reuse, RZ, P0 ;  /* 0x000000ff65047207 */ /* 0x040fe20000000000 */
[----:B------:R-:W-:Y:S01]  /*2240*/  IMAD R15, R148, R71, R3 ;  /* 0x00000047940f7224 */ /* 0x000fe200078e0203 */
[----:B------:R-:W-:-:S02]  /*2250*/  SEL R3, R101, RZ, P1 ;  /* 0x000000ff65037207 */ /* 0x000fc40000800000 */
[----:B------:R-:W-:Y:S01]  /*2260*/  @P2 LOP3.LUT R30, R30, 0x1, RZ, 0xfc, !PT ;  /* 0x000000011e1e2812 */ /* 0x000fe200078efcff */
[----:B------:R-:W-:Y:S02]  /*2270*/  IMAD.IADD R4, R147, 0x1, R4 ;  /* 0x0000000193047824 */ /* 0x000fe400078e0204 */
[----:B------:R-:W-:Y:S01]  /*2280*/  IMAD.WIDE.U32 R68, R148, R70, R12 ;  /* 0x0000004694447225 */ /* 0x000fe200078e000c */
[----:B------:R-:W-:-:S03]  /*2290*/  LOP3.LUT R30, R30, 0xfffffffd, RZ, 0xc0, !PT ;  /* 0xfffffffd1e1e7812 */ /* 0x000fc600078ec0ff */
[----:B------:R-:W-:Y:S01]  /*22a0*/  IMAD.IADD R8, R35, 0x1, R3 ;  /* 0x0000000123087824 */ /* 0x000fe200078e0203 */
[----:B------:R-:W-:Y:S01]  /*22b0*/  SHF.R.S32.HI R5, RZ, 0x1f, R4 ;  /* 0x0000001fff057819 */ /* 0x000fe20000011404 */
[----:B------:R-:W-:Y:S02]  /*22c0*/  IMAD.IADD R67, R67, 0x1, R15 ;  /* 0x0000000143437824 */ /* 0x000fe400078e020f */
[----:B------:R-:W-:Y:S01]  /*22d0*/  IMAD.IADD R69, R15, 0x1, R69 ;  /* 0x000000010f457824 */ /* 0x000fe200078e0245 */
[----:B------:R-:W-:Y:S02]  /*22e0*/  SHF.R.S32.HI R13, RZ, 0x1f, R8 ;  /* 0x0000001fff0d7819 */ /* 0x000fe40000011408 */
[----:B------:R-:W-:Y:S02]  /*22f0*/  SHF.R.S32.HI R15, RZ, 0x1f, R10 ;  /* 0x0000001fff0f7819 */ /* 0x000fe4000001140a */
[CC--:B------:R-:W-:Y:S02]  /*2300*/  LEA.HI R6, R5.reuse, R4.reuse, RZ, 0x5 ;  /* 0x0000000405067211 */ /* 0x0c0fe400078f28ff */
[----:B------:R-:W-:-:S02]  /*2310*/  LEA.HI R3, R5, R4, RZ, 0x3 ;  /* 0x0000000405037211 */ /* 0x000fc400078f18ff */
[----:B------:R-:W-:Y:S02]  /*2320*/  LEA.HI R4, R13, R8, RZ, 0x3 ;  /* 0x000000080d047211 */ /* 0x000fe400078f18ff */
[----:B------:R-:W-:Y:S01]  /*2330*/  LEA.HI R5, R15, R10, RZ, 0x3 ;  /* 0x0000000a0f057211 */ /* 0x000fe200078f18ff */
[----:B------:R-:W-:Y:S01]  /*2340*/  VIADD R97, R147, 0x50 ;  /* 0x0000005093617836 */ /* 0x000fe20000000000 */
[----:B------:R-:W-:Y:S02]  /*2350*/  LEA.HI R13, R13, R8, RZ, 0x5 ;  /* 0x000000080d0d7211 */ /* 0x000fe400078f28ff */
[----:B------:R-:W-:Y:S02]  /*2360*/  LEA.HI R10, R15, R10, RZ, 0x5 ;  /* 0x0000000a0f0a7211 */ /* 0x000fe400078f28ff */
[----:B------:R-:W-:Y:S02]  /*2370*/  IADD3 R72, P2, R148, R73, RZ ;  /* 0x0000004994487210 */ /* 0x000fe40007f5e0ff */
[----:B------:R-:W-:-:S02]  /*2380*/  SHF.R.S32.HI R8, RZ, 0x5, R6 ;  /* 0x00000005ff087819 */ /* 0x000fc40000011406 */
[----:B------:R-:W-:Y:S01]  /*2390*/  LOP3.LUT R6, R34, 0x18, R3, 0xf8, !PT ;  /* 0x0000001822067812 */ /* 0x000fe200078ef803 */
[----:B------:R-:W-:Y:S01]  /*23a0*/  IMAD.X R73, R28, 0x1, R7, P2 ;  /* 0x000000011c497824 */ /* 0x000fe200010e0607 */
[----:B-----5:R-:W-:Y:S02]  /*23b0*/  SHF.R.S32.HI R19, RZ, 0x1f, R102 ;  /* 0x0000001fff137819 */ /* 0x020fe40000011466 */
[----:B------:R-:W-:Y:S02]  /*23c0*/  SHF.R.S32.HI R15, RZ, 0x5, R10 ;  /* 0x00000005ff0f7819 */ /* 0x000fe4000001140a */
[C---:B------:R-:W-:Y:S02]  /*23d0*/  LOP3.LUT R14, R34.reuse, 0x18, R5, 0xf8, !PT ;  /* 0x00000018220e7812 */ /* 0x040fe400078ef805 */
[----:B------:R-:W-:Y:S02]  /*23e0*/  SHF.R.S32.HI R12, RZ, 0x5, R13 ;  /* 0x00000005ff0c7819 */ /* 0x000fe4000001140d */
[----:B------:R-:W-:Y:S01]  /*23f0*/  LOP3.LUT R10, R34, 0x18, R4, 0xf8, !PT ;  /* 0x00000018220a7812 */ /* 0x000fe200078ef804 */
[----:B------:R-:W-:Y:S01]  /*2400*/  IMAD R8, R8, 0x1200, R33 ;  /* 0x0000120008087824 */ /* 0x000fe200078e0221 */
[----:B------:R-:W-:-:S02]  /*2410*/  LOP3.LUT R13, R6, R32, RZ, 0x3c, !PT ;  /* 0x00000020060d7212 */ /* 0x000fc400078e3cff */
[----:B------:R-:W-:Y:S01]  /*2420*/  ISETP.GE.AND P2, PT, R97, UR4, PT ;  /* 0x0000000461007c0c */ /* 0x000fe2000bf46270 */
[----:B------:R-:W-:Y:S01]  /*2430*/  IMAD R15, R15, 0x1200, R33 ;  /* 0x000012000f0f7824 */ /* 0x000fe200078e0221 */
[----:B------:R-:W-:Y:S01]  /*2440*/  LOP3.LUT R14, R14, R32, RZ, 0x3c, !PT ;  /* 0x000000200e0e7212 */ /* 0x000fe200078e3cff */
[C---:B------:R-:W-:Y:S01]  /*2450*/  IMAD R6, R19.reuse, R64, RZ ;  /* 0x0000004013067224 */ /* 0x040fe200078e02ff */
[----:B------:R-:W-:Y:S01]  /*2460*/  LOP3.LUT R95, R10, R32, RZ, 0x3c, !PT ;  /* 0x000000200a5f7212 */ /* 0x000fe200078e3cff */
[----:B------:R-:W-:Y:S01]  /*2470*/  IMAD R19, R19, R70, RZ ;  /* 0x0000004613137224 */ /* 0x000fe200078e02ff */
[----:B------:R-:W-:Y:S01]  /*2480*/  SEL R10, RZ, 0x20, P2 ;  /* 0x00000020ff0a7807 */ /* 0x000fe20001000000 */
[----:B------:R-:W-:Y:S02]  /*2490*/  IMAD.IADD R96, R8, 0x1, R13 ;  /* 0x0000000108607824 */ /* 0x000fe400078e020d */
[----:B------:R-:W-:Y:S02]  /*24a0*/  IMAD R13, R27, 0x90, RZ ;  /* 0x000000901b0d7824 */ /* 0x000fe400078e02ff */
[----:B------:R-:W-:-:S02]  /*24b0*/  IMAD R12, R12, 0x1200, R33 ;  /* 0x000012000c0c7824 */ /* 0x000fc400078e0221 */
[----:B------:R-:W-:Y:S01]  /*24c0*/  IMAD.IADD R94, R15, 0x1, R14 ;  /* 0x000000010f5e7824 */ /* 0x000fe200078e020e */
[----:B------:R-:W-:Y:S01]  /*24d0*/  LOP3.LUT R14, R11, R10, RZ, 0xfc, !PT ;  /* 0x0000000a0b0e7212 */ /* 0x000fe200078efcff */
[----:B------:R-:W-:Y:S01]  /*24e0*/  IMAD.WIDE.U32 R26, R26, 0x90, RZ ;  /* 0x000000901a1a7825 */ /* 0x000fe200078e00ff */
[----:B------:R-:W-:Y:S02]  /*24f0*/  LOP3.LUT R7, R4, 0xfffffff8, RZ, 0xc0, !PT ;  /* 0xfffffff804077812 */ /* 0x000fe400078ec0ff */
[----:B------:R-:W-:Y:S01]  /*2500*/  LOP3.LUT R8, R5, 0xfffffff8, RZ, 0xc0, !PT ;  /* 0xfffffff805087812 */ /* 0x000fe200078ec0ff */
[C---:B------:R-:W-:Y:S01]  /*2510*/  IMAD R75, R102.reuse, R65, R6 ;  /* 0x00000041664b7224 */ /* 0x040fe200078e0206 */
[----:B------:R-:W-:Y:S01]  /*2520*/  LOP3.LUT R6, R3, 0xfffffff8, RZ, 0xc0, !PT ;  /* 0xfffffff803067812 */ /* 0x000fe200078ec0ff */
[----:B------:R-:W-:Y:S02]  /*2530*/  IMAD R83, R65, 0x90, RZ ;  /* 0x0000009041537824 */ /* 0x000fe400078e02ff */
[----:B------:R-:W-:-:S04]  /*2540*/  IMAD.WIDE.U32 R60, R102, R64, R60 ;  /* 0x00000040663c7225 */ /* 0x000fc800078e003c */
[----:B------:R-:W-:-:S04]  /*2550*/  IMAD.WIDE.U32 R62, R102, R64, R62 ;  /* 0x00000040663e7225 */ /* 0x000fc800078e003e */
[C---:B------:R-:W-:Y:S02]  /*2560*/  IMAD R19, R102.reuse, R71, R19 ;  /* 0x0000004766137224 */ /* 0x040fe400078e0213 */
[----:B------:R-:W-:Y:S02]  /*2570*/  IMAD R15, R71, 0x90, RZ ;  /* 0x00000090470f7824 */ /* 0x000fe400078e02ff */
[----:B------:R-:W-:-:S04]  /*2580*/  IMAD.WIDE.U32 R66, R102, R70, R66 ;  /* 0x0000004666427225 */ /* 0x000fc800078e0042 */
[----:B------:R-:W-:Y:S01]  /*2590*/  IMAD.WIDE.U32 R68, R102, R70, R68 ;  /* 0x0000004666447225 */ /* 0x000fe200078e0044 */
[----:B------:R-:W-:-:S03]  /*25a0*/  LOP3.LUT R10, R14, 0x2, RZ, 0xc0, !PT ;  /* 0x000000020e0a7812 */ /* 0x000fc600078ec0ff */
[----:B------:R-:W-:-:S04]  /*25b0*/  IMAD.WIDE.U32 R64, R64, 0x90, RZ ;  /* 0x0000009040407825 */ /* 0x000fc800078e00ff */
[----:B------:R-:W-:Y:S01]  /*25c0*/  IMAD.WIDE.U32 R70, R70, 0x90, RZ ;  /* 0x0000009046467825 */ /* 0x000fe200078e00ff */
[----:B------:R-:W-:-:S03]  /*25d0*/  SHF.R.S32.HI R93, RZ, 0x1f, R6 ;  /* 0x0000001fff5d7819 */ /* 0x000fc60000011406 */
[----:B------:R-:W-:Y:S01]  /*25e0*/  IMAD.IADD R78, R25, 0x1, R9 ;  /* 0x00000001194e7824 */ /* 0x000fe200078e0209 */
[----:B------:R-:W-:Y:S01]  /*25f0*/  LOP3.LUT R9, R11, 0x1, RZ, 0xc0, !PT ;  /* 0x000000010b097812 */ /* 0x000fe200078ec0ff */
[----:B------:R-:W-:Y:S01]  /*2600*/  IMAD.IADD R95, R12, 0x1, R95 ;  /* 0x000000010c5f7824 */ /* 0x000fe200078e025f */
[C---:B------:R-:W-:Y:S01]  /*2610*/  LOP3.LUT R11, R14.reuse, 0x4, RZ, 0xc0, !PT ;  /* 0x000000040e0b7812 */ /* 0x040fe200078ec0ff */
[----:B------:R-:W-:Y:S01]  /*2620*/  IMAD.IADD R82, R27, 0x1, R13 ;  /* 0x000000011b527824 */ /* 0x000fe200078e020d */
[C---:B------:R-:W-:Y:S01]  /*2630*/  LOP3.LUT R12, R14.reuse, 0x8, RZ, 0xc0, !PT ;  /* 0x000000080e0c7812 */ /* 0x040fe200078ec0ff */
[----:B------:R-:W-:Y:S01]  /*2640*/  IMAD.IADD R77, R61, 0x1, R75 ;  /* 0x000000013d4d7824 */ /* 0x000fe200078e024b */
[C---:B------:R-:W-:Y:S01]  /*2650*/  LOP3.LUT R13, R14.reuse, 0x10, RZ, 0xc0, !PT ;  /* 0x000000100e0d7812 */ /* 0x040fe200078ec0ff */
[----:B------:R-:W-:Y:S01]  /*2660*/  VIADD R105, R29, 0x8 ;  /* 0x000000081d697836 */ /* 0x000fe20000000000 */
[----:B------:R-:W-:Y:S01]  /*2670*/  SHF.R.S32.HI R92, RZ, 0x1f, R7 ;  /* 0x0000001fff5c7819 */ /* 0x000fe20000011407 */
[----:B------:R-:W-:Y:S01]  /*2680*/  IMAD.SHL.U32 R103, R101, 0x2, RZ ;  /* 0x0000000265677824 */ /* 0x000fe200078e00ff */
[----:B------:R-:W-:Y:S01]  /*2690*/  SHF.R.S32.HI R87, RZ, 0x1f, R8 ;  /* 0x0000001fff577819 */ /* 0x000fe20000011408 */
[----:B------:R-:W-:Y:S01]  /*26a0*/  IMAD.IADD R83, R65, 0x1, R83 ;  /* 0x0000000141537824 */ /* 0x000fe200078e0253 */
[----:B------:R-:W-:Y:S01]  /*26b0*/  LOP3.LUT R14, R14, 0x20, RZ, 0xc0, !PT ;  /* 0x000000200e0e7812 */ /* 0x000fe200078ec0ff */
[----:B------:R-:W-:-:S02]  /*26c0*/  IMAD.IADD R84, R71, 0x1, R15 ;  /* 0x0000000147547824 */ /* 0x000fc400078e020f */
[----:B------:R-:W-:Y:S02]  /*26d0*/  IMAD.IADD R75, R75, 0x1, R63 ;  /* 0x000000014b4b7824 */ /* 0x000fe400078e023f */
[----:B------:R-:W-:Y:S02]  /*26e0*/  IMAD.IADD R76, R67, 0x1, R19 ;  /* 0x00000001434c7824 */ /* 0x000fe400078e0213 */
[----:B------:R-:W-:Y:S01]  /*26f0*/  IMAD.IADD R74, R19, 0x1, R69 ;  /* 0x00000001134a7824 */ /* 0x000fe200078e0245 */
[----:B------:R-:W-:Y:S01]  /*2700*/  @!P6 BAR.SYNC.DEFER_BLOCKING 0x9, 0x100 ;  /* 0x024400000000eb1d */ /* 0x000fe20000010000 */
[----:B--2---:R-:W-:-:S13]  /*2710*/  LOP3.LUT P3, RZ, R31, 0x2, RZ, 0xc0, !PT ;  /* 0x000000021fff7812 */ /* 0x004fda000786c0ff */
[----:B------:R-:W-:-:S05]  /*2720*/  @P3 LOP3.LUT R30, R30, 0x2, RZ, 0xfc, !PT ;  /* 0x000000021e1e3812 */ /* 0x000fca00078efcff */
[----:B------:R0:W-:Y:S02]  /*2730*/  STL [R1], R30 ;  /* 0x0000001e01007387 */ /* 0x0001e40000100800 */
.L_x_1918:
[----:B--2---:R-:W2:Y:S01]  /*2740*/  LDL R15, [R1] ;  /* 0x00000000010f7983 */ /* 0x004ea20000100800 */
[----:B-1----:R-:W1:Y:S03]  /*2750*/  LDC.64 R88, c[0x0][0x2d8] ;  /* 0x0000b600ff587b82 */ /* 0x002e660000000a00 */
[----:B---3--:R-:W3:Y:S01]  /*2760*/  LDL R19, [R1+0x50] ;  /* 0x0000500001137983 */ /* 0x008ee20000100800 */
[----:B------:R-:W-:Y:S01]  /*2770*/  VIADD R17, R17, 0xffffffff ;  /* 0xffffffff11117836 */ /* 0x000fe20000000000 */
[----:B------:R-:W-:Y:S05]  /*2780*/  YIELD ;  /* 0x0000000000007946 */ /* 0x000fea0003800000 */
[----:B------:R-:W4:Y:S01]  /*2790*/  LDC R99, c[0x0][0x3d4] ;  /* 0x0000f500ff637b82 */ /* 0x000f220000000800 */
[----:B0-----:R-:W-:Y:S01]  /*27a0*/  SHF.R.S32.HI R30, RZ, 0x1f, R17 ;  /* 0x0000001fff1e7819 */ /* 0x001fe20000011411 */
[----:B------:R-:W-:Y:S01]  /*27b0*/  IMAD.WIDE.U32 R56, R26, R17, RZ ;  /* 0x000000111a387225 */ /* 0x000fe200078e00ff */
[----:B------:R-:W-:Y:S01]  /*27c0*/  BSSY B0, `(.L_x_1863) ;  /* 0x000041e000007945 */ /* 0x000fe20003800000 */
[----:B--2---:R-:W-:-:S02]  /*27d0*/  LOP3.LUT P4, RZ, R15, 0x2, RZ, 0xc0, !PT ;  /* 0x000000020fff7812 */ /* 0x004fc4000788c0ff */
[----:B------:R-:W-:Y:S02]  /*27e0*/  IMAD R15, R82, R17, RZ ;  /* 0x00000011520f7224 */ /* 0x000fe400078e02ff */
[----:B---3--:R-:W-:Y:S02]  /*27f0*/  IMAD R79, R145, 0x3600, R19 ;  /* 0x00003600914f7824 */ /* 0x008fe400078e0213 */
[----:B------:R-:W-:Y:S01]  /*2800*/  IMAD R91, R30, R26, R15 ;  /* 0x0000001a1e5b7224 */ /* 0x000fe200078e020f */
[----:B------:R-:W-:Y:S01]  /*2810*/  IADD3 R15, P2, R81, R56, RZ ;  /* 0x00000038510f7210 */ /* 0x000fe20007f5e0ff */
[----:B------:R-:W-:Y:S02]  /*2820*/  VIADD R19, R79, 0x10 ;  /* 0x000000104f137836 */ /* 0x000fe40000000000 */
[----:B------:R-:W-:Y:S01]  /*2830*/  IMAD.IADD R91, R57, 0x1, R91 ;  /* 0x00000001395b7824 */ /* 0x000fe200078e025b */
[----:B-1----:R-:W-:Y:S02]  /*2840*/  LEA R32, P3, R15, R88, 0x1 ;  /* 0x000000580f207211 */ /* 0x002fe400078608ff */
[----:B------:R-:W-:-:S02]  /*2850*/  @P4 VIADD R19, R79, 0xfffffff0 ;  /* 0xfffffff04f134836 */ /* 0x000fc40000000000 */
[----:B------:R-:W-:Y:S01]  /*2860*/  IMAD.X R28, R91, 0x1, R80, P2 ;  /* 0x000000015b1c7824 */ /* 0x000fe200010e0650 */
[----:B------:R-:W-:Y:S01]  /*2870*/  ISETP.GT.AND P2, PT, R17, R16, PT ;  /* 0x000000101100720c */ /* 0x000fe20003f44270 */
[--C-:B------:R-:W-:Y:S02]  /*2880*/  IMAD R79, R79, 0x2, R18.reuse ;  /* 0x000000024f4f7824 */ /* 0x100fe400078e0212 */
[----:B------:R-:W-:Y:S01]  /*2890*/  IMAD R19, R19, 0x2, R18 ;  /* 0x0000000213137824 */ /* 0x000fe200078e0212 */
[----:B------:R-:W-:Y:S02]  /*28a0*/  LEA.HI.X R33, R15, R89, R28, 0x1, P3 ;  /* 0x000000590f217211 */ /* 0x000fe400018f0c1c */
[----:B----4-:R-:W-:-:S13]  /*28b0*/  ISETP.GE.AND P3, PT, R99, 0x1, PT ;  /* 0x000000016300780c */ /* 0x010fda0003f66270 */
        /* <DEDUP_REMOVED lines=33> */
[----:B------:R-:W-:Y:S01]  /*2ad0*/  ULDC.64 UR6, c[0x0][0x208] ;  /* 0x0000820000067ab9 */ /* 0x000fe20000000a00 */
        /* <DEDUP_REMOVED lines=41> */
.L_x_1867:
[----:B------:R-:W-:Y:S05]  /*2d70*/  BSYNC B1 ;  /* 0x0000000000017941 */ /* 0x000fea0003800000 */
.L_x_1866:
[----:B-----5:R-:W-:Y:S01]  /*2d80*/  IMAD.MOV.U32 R15, RZ, RZ, R34 ;  /* 0x000000ffff0f7224 */ /* 0x020fe200078e0022 */
[----:B------:R-:W-:Y:S01]  /*2d90*/  ULOP3.LUT UR4, UR60, 0x1, URZ, 0xfc, !UPT ;  /* 0x000000013c047892 */ /* 0x000fe2000f8efc3f */
        /* <DEDUP_REMOVED lines=18> */
[----:B------:R-:W-:Y:S01]  /*2ec0*/  UISETP.NE.AND UP0, UPT, UR4, 0x3, UPT ;  /* 0x000000030400788c */ /* 0x000fe2000bf05270 */
        /* <DEDUP_REMOVED lines=9> */
[----:B------:R-:W-:-:S02]  /*2f60*/  PLOP3.LUT P3, PT, PT, PT, UP0, 0x80, 0x0 ;  /* 0x000000000000781c */ /* 0x000fc40003f6f008 */
        /* <DEDUP_REMOVED lines=19> */
[----:B------:R-:W-:Y:S01]  /*30a0*/  PRMT R90, R30, 0x7610, R90 ;  /* 0x000076101e5a7816 */ /* 0x000fe2000000005a */
[----:B------:R-:W-:Y:S06]  /*30b0*/  @!P3 BRA `(.L_x_1868) ;  /* 0x000000000004b947 */ /* 0x000fec0003800000 */
[----:B------:R-:W-:Y:S01]  /*30c0*/  BPT.TRAP 0x1 ;  /* 0x000000040000795c */ /* 0x000fe20000300000 */
.L_x_1868:
[----:B------:R-:W2:Y:S01]  /*30d0*/  LDL R28, [R1+0x24] ;  /* 0x00002400011c7983 */ /* 0x000ea20000100800 */
[----:B------:R-:W-:Y:S01]  /*30e0*/  IMAD R15, R145, 0x8, R22 ;  /* 0x00000008910f7824 */ /* 0x000fe200078e0216 */
[----:B------:R-:W-:Y:S01]  /*30f0*/  BSSY B1, `(.L_x_1869) ;  /* 0x0000004000017945 */ /* 0x000fe20003800000 */
[----:B--2---:R-:W-:-:S04]  /*3100*/  SHF.L.U32 R86, R28, 0x1f, RZ ;  /* 0x0000001f1c567819 */ /* 0x004fc800000006ff */
[----:B------:R-:W0:Y:S02]  /*3110*/  SYNCS.PHASECHK.TRANS64.TRYWAIT P5, [R15+URZ+0x31c90], R86 ;  /* 0x031c90560f0075a7 */ /* 0x000e2400080a017f */
[----:B0-----:R-:W-:Y:S05]  /*3120*/  @!P5 BRA `(.L_x_1870) ;  /* 0x000001e40054d947 */ /* 0x001fea0003800000 */
.L_x_2111:
[----:B------:R-:W-:Y:S05]  /*3130*/  BSYNC B1 ;  /* 0x0000000000017941 */ /* 0x000fea0003800000 */
.L_x_1869:
        /* <DEDUP_REMOVED lines=8> */
[----:B------:R-:W-:Y:S01]  /*31c0*/  SHF.R.U64 R52, R58, 0x10, R59 ;  /* 0x000000103a347819 */ /* 0x000fe2000000123b */
[C---:B--2---:R-:W-:Y:S01]  /*31d0*/  IMAD.U32 R58, R29.reuse, 0x10000, RZ ;  /* 0x000100001d3a7824 */ /* 0x044fe200078e00ff */
[----:B------:R-:W-:Y:S02]  /*31e0*/  SHF.R.U64 R53, R88, 0x10, R89 ;  /* 0x0000001058357819 */ /* 0x000fe40000001259 */
[C---:B------:R-:W-:Y:S02]  /*31f0*/  PRMT R52, R54.reuse, 0x5432, R52 ;  /* 0x0000543236347816 */ /* 0x040fe40000000034 */
[----:B------:R-:W-:Y:S02]  /*3200*/  PRMT R53, R54, 0x5410, R53 ;  /* 0x0000541036357816 */ /* 0x000fe40000000035 */
[----:B------:R-:W-:Y:S02]  /*3210*/  LOP3.LUT R88, R29, 0xffff0000, RZ, 0xc0, !PT ;  /* 0xffff00001d587812 */ /* 0x000fe400078ec0ff */
[C---:B------:R-:W-:Y:S01]  /*3220*/  LOP3.LUT R54, R53.reuse, 0xffff0000, RZ, 0xc0, !PT ;  /* 0xffff000035367812 */ /* 0x040fe200078ec0ff */
[----:B------:R-:W-:Y:S01]  /*3230*/  IMAD.U32 R53, R53, 0x10000, RZ ;  /* 0x0001000035357824 */ /* 0x000fe200078e00ff */
[----:B------:R-:W-:-:S02]  /*3240*/  LOP3.LUT R55, R52, 0xffff0000, RZ, 0xc0, !PT ;  /* 0xffff000034377812 */ /* 0x000fc400078ec0ff */
[----:B------:R-:W-:Y:S01]  /*3250*/  SHF.R.U32.HI R59, RZ, 0x10, R59 ;  /* 0x00000010ff3b7819 */ /* 0x000fe2000001163b */
[CC--:B------:R-:W-:Y:S02]  /*3260*/  FMUL.FTZ R29, R88.reuse, R54.reuse ;  /* 0x00000036581d7220 */ /* 0x0c0fe40000410000 */
[-C--:B------:R-:W-:Y:S01]  /*3270*/  FMUL.FTZ R91, R88, R55.reuse ;  /* 0x00000037585b7220 */ /* 0x080fe20000410000 */
[----:B------:R-:W-:Y:S01]  /*3280*/  SHF.R.U32.HI R88, RZ, 0x10, R89 ;  /* 0x00000010ff587819 */ /* 0x000fe20000011659 */
[----:B------:R-:W-:Y:S01]  /*3290*/  FFMA.FTZ R29, R58, R55, -R29 ;  /* 0x000000373a1d7223 */ /* 0x000fe2000001081d */
[----:B------:R-:W-:Y:S01]  /*32a0*/  LOP3.LUT R89, R30, 0xffff0000, RZ, 0xc0, !PT ;  /* 0xffff00001e597812 */ /* 0x000fe200078ec0ff */
        /* <DEDUP_REMOVED lines=8> */
[----:B------:R-:W-:Y:S01]  /*3330*/  IMAD.U32 R120, R91, 0x10000, RZ ;  /* 0x000100005b787824 */ /* 0x000fe200078e00ff */
[----:B------:R-:W-:Y:S01]  /*3340*/  F2FP.BF16.F32.PACK_AB R29, R54, R29 ;  /* 0x0000001d361d723e */ /* 0x000fe200000010ff */
[----:B------:R-:W-:Y:S01]  /*3350*/  FMUL.FTZ R122, R89, R88 ;  /* 0x00000058597a7220 */ /* 0x000fe20000410000 */
[----:B------:R-:W-:-:S02]  /*3360*/  IMAD.U32 R31, R31, 0x10000, RZ ;  /* 0x000100001f1f7824 */ /* 0x000fc400078e00ff */
[-C--:B------:R-:W-:Y:S01]  /*3370*/  FMUL.FTZ R106, R89, R120.reuse ;  /* 0x00000078596a7220 */ /* 0x080fe20000410000 */
[----:B------:R-:W-:Y:S01]  /*3380*/  LOP3.LUT R89, R90, 0xffff0000, RZ, 0xc0, !PT ;  /* 0xffff00005a597812 */ /* 0x000fe200078ec0ff */
[----:B------:R-:W-:Y:S01]  /*3390*/  FFMA.FTZ R59, R55, R120, -R122 ;  /* 0x00000078373b7223 */ /* 0x000fe2000001087a */
[----:B------:R-:W-:Y:S01]  /*33a0*/  LOP3.LUT R90, R91, 0xffff0000, RZ, 0xc0, !PT ;  /* 0xffff00005b5a7812 */ /* 0x000fe200078ec0ff */
[----:B------:R-:W-:Y:S02]  /*33b0*/  IMAD.U32 R91, R52, 0x10000, RZ ;  /* 0x00010000345b7824 */ /* 0x000fe400078e00ff */
[----:B------:R-:W-:Y:S01]  /*33c0*/  FFMA.FTZ R106, R55, R88, R106 ;  /* 0x00000058376a7223 */ /* 0x000fe2000001006a */
[----:B------:R-:W-:Y:S01]  /*33d0*/  FMUL.FTZ R52, R30, R89 ;  /* 0x000000591e347220 */ /* 0x000fe20000410000 */
[----:B------:R-:W-:Y:S01]  /*33e0*/  FMUL.FTZ R55, R28, R53 ;  /* 0x000000351c377220 */ /* 0x000fe20000410000 */
[-C--:B------:R-:W-:Y:S01]  /*33f0*/  FMUL.FTZ R30, R30, R90.reuse ;  /* 0x0000005a1e1e7220 */ /* 0x080fe20000410000 */
[-C--:B------:R-:W-:Y:S01]  /*3400*/  FMUL.FTZ R28, R28, R91.reuse ;  /* 0x0000005b1c1c7220 */ /* 0x080fe20000410000 */
[C---:B------:R-:W-:Y:S01]  /*3410*/  FFMA.FTZ R52, R31.reuse, R90, -R52 ;  /* 0x0000005a1f347223 */ /* 0x040fe20000010834 */
[C---:B------:R-:W-:Y:S01]  /*3420*/  FFMA.FTZ R55, R58.reuse, R91, -R55 ;  /* 0x0000005b3a377223 */ /* 0x040fe20000010837 */
[----:B------:R-:W-:Y:S01]  /*3430*/  FFMA.FTZ R31, R31, R89, R30 ;  /* 0x000000591f1f7223 */ /* 0x000fe2000001001e */
[----:B------:R-:W-:Y:S01]  /*3440*/  FFMA.FTZ R28, R58, R53, R28 ;  /* 0x000000353a1c7223 */ /* 0x000fe2000001001c */
[----:B------:R-:W-:-:S03]  /*3450*/  F2FP.BF16.F32.PACK_AB R30, R106, R59 ;  /* 0x0000003b6a1e723e */ /* 0x000fc600000010ff */
[----:B------:R-:W-:Y:S02]  /*3460*/  F2FP.BF16.F32.PACK_AB R31, R31, R52 ;  /* 0x000000341f1f723e */ /* 0x000fe400000010ff */
[----:B------:R-:W-:-:S07]  /*3470*/  F2FP.BF16.F32.PACK_AB R28, R28, R55 ;  /* 0x000000371c1c723e */ /* 0x000fce00000010ff */
.L_x_1875:
[----:B------:R-:W-:Y:S05]  /*3480*/  BSYNC B2 ;  /* 0x0000000000027941 */ /* 0x000fea0003800000 */
.L_x_1874:
[----:B------:R-:W-:Y:S02]  /*3490*/  ULDC.64 UR4, c[0x0][0x208] ;  /* 0x0000820000047ab9 */ /* 0x000fe40000000a00 */
[----:B--2---:R1:W-:Y:S03]  /*34a0*/  STG.E.128 desc[UR4][R32.64], R28 ;  /* 0x0000001c20007986 */ /* 0x0043e6000c101d04 */
.L_x_1873:
[----:B------:R-:W-:Y:S05]  /*34b0*/  BSYNC B1 ;  /* 0x0000000000017941 */ /* 0x000fea0003800000 */
.L_x_1872:
        /* <DEDUP_REMOVED lines=9> */
[----:B------:R-:W-:Y:S01]  /*3550*/  SHF.R.U64 R53, R50, 0x10, R51 ;  /* 0x0000001032357819 */ /* 0x000fe20000001233 */
[----:B--2---:R-:W-:Y:S01]  /*3560*/  IMAD.U32 R50, R30, 0x10000, RZ ;  /* 0x000100001e327824 */ /* 0x004fe200078e00ff */
[----:B------:R-:W-:Y:S02]  /*3570*/  PRMT R126, R126, 0x5410, R55 ;  /* 0x000054107e7e7816 */ /* 0x000fe40000000037 */
[----:B------:R-:W-:Y:S02]  /*3580*/  SHF.R.U32.HI R56, RZ, 0x10, R57 ;  /* 0x00000010ff387819 */ /* 0x000fe40000011639 */
[----:B------:R-:W-:Y:S02]  /*3590*/  PRMT R52, R108, 0x5432, R53 ;  /* 0x000054326c347816 */ /* 0x000fe40000000035 */
[----:B------:R-:W-:-:S02]  /*35a0*/  SHF.R.U32.HI R54, RZ, 0x10, R51 ;  /* 0x00000010ff367819 */ /* 0x000fc40000011633 */
[----:B------:R-:W-:Y:S02]  /*35b0*/  LOP3.LUT R58, R29, 0xffff0000, RZ, 0xc0, !PT ;  /* 0xffff00001d3a7812 */ /* 0x000fe400078ec0ff */
[C---:B------:R-:W-:Y:S01]  /*35c0*/  LOP3.LUT R59, R126.reuse, 0xffff0000, RZ, 0xc0, !PT ;  /* 0xffff00007e3b7812 */ /* 0x040fe200078ec0ff */
[----:B------:R-:W-:Y:S01]  /*35d0*/  IMAD.U32 R126, R126, 0x10000, RZ ;  /* 0x000100007e7e7824 */ /* 0x000fe200078e00ff */
[----:B------:R-:W-:Y:S01]  /*35e0*/  PRMT R125, R125, 0x5410, R56 ;  /* 0x000054107d7d7816 */ /* 0x000fe20000000038 */
[----:B------:R-:W-:Y:S01]  /*35f0*/  IMAD.U32 R56, R29, 0x10000, RZ ;  /* 0x000100001d387824 */ /* 0x000fe200078e00ff */
[----:B------:R-:W-:Y:S01]  /*3600*/  LOP3.LUT R55, R52, 0xffff0000, RZ, 0xc0, !PT ;  /* 0xffff000034377812 */ /* 0x000fe200078ec0ff */
[----:B------:R-:W-:Y:S01]  /*3610*/  FMUL.FTZ R89, R58, R59 ;  /* 0x0000003b3a597220 */ /* 0x000fe20000410000 */
[----:B------:R-:W-:Y:S01]  /*3620*/  PRMT R53, R107, 0x5432, R54 ;  /* 0x000054326b357816 */ /* 0x000fe20000000036 */
[----:B------:R-:W-:Y:S01]  /*3630*/  IMAD.U32 R54, R125, 0x10000, RZ ;  /* 0x000100007d367824 */ /* 0x000fe200078e00ff */
[----:B------:R-:W-:Y:S01]  /*3640*/  LOP3.LUT R51, R30, 0xffff0000, RZ, 0xc0, !PT ;  /* 0xffff00001e337812 */ /* 0x000fe200078ec0ff */
[-C--:B------:R-:W-:Y:S01]  /*3650*/  FMUL.FTZ R58, R58, R55.reuse ;  /* 0x000000373a3a7220 */ /* 0x080fe20000410000 */
[C---:B------:R-:W-:Y:S01]  /*3660*/  FFMA.FTZ R55, R56.reuse, R55, -R89 ;  /* 0x0000003738377223 */ /* 0x040fe20000010859 */
[----:B------:R-:W-:Y:S01]  /*3670*/  IMAD.U32 R57, R53, 0x10000, RZ ;  /* 0x0001000035397824 */ /* 0x000fe200078e00ff */
[----:B------:R-:W-:Y:S01]  /*3680*/  LOP3.LUT R30, R31, 0xffff0000, RZ, 0xc0, !PT ;  /* 0xffff00001f1e7812 */ /* 0x000fe200078ec0ff */
[----:B------:R-:W-:Y:S01]  /*3690*/  FMUL.FTZ R91, R51, R54 ;  /* 0x00000036335b7220 */ /* 0x000fe20000410000 */
[----:B------:R-:W-:Y:S01]  /*36a0*/  FFMA.FTZ R56, R56, R59, R58 ;  /* 0x0000003b38387223 */ /* 0x000fe2000001003a */
[----:B------:R-:W-:-:S02]  /*36b0*/  IMAD.U32 R29, R28, 0x10000, RZ ;  /* 0x000100001c1d7824 */ /* 0x000fc400078e00ff */
        /* <DEDUP_REMOVED lines=21> */
.L_x_1879:
[----:B------:R-:W-:Y:S05]  /*3810*/  BSYNC B2 ;  /* 0x0000000000027941 */ /* 0x000fea0003800000 */
.L_x_1878:
[----:B------:R-:W-:Y:S02]  /*3820*/  ULDC.64 UR4, c[0x0][0x208] ;  /* 0x0000820000047ab9 */ /* 0x000fe40000000a00 */
[----:B--2---:R2:W-:Y:S03]  /*3830*/  STG.E.128 desc[UR4][R32.64+0x20], R28 ;  /* 0x0000201c20007986 */ /* 0x0045e6000c101d04 */
.L_x_1877:
[----:B------:R-:W-:Y:S05]  /*3840*/  BSYNC B1 ;  /* 0x0000000000017941 */ /* 0x000fea0003800000 */
.L_x_1876:
        /* <DEDUP_REMOVED lines=19> */
[----:B------:R-:W-:Y:S01]  /*3980*/  IMAD.U32 R51, R119, 0x10000, RZ ;  /* 0x0001000077337824 */ /* 0x000fe200078e00ff */
[----:B------:R-:W-:Y:S01]  /*3990*/  LOP3.LUT R52, R123, 0xffff0000, RZ, 0xc0, !PT ;  /* 0xffff00007b347812 */ /* 0x000fe200078ec0ff */
[----:B------:R-:W-:Y:S01]  /*39a0*/  IMAD.U32 R53, R124, 0x10000, RZ ;  /* 0x000100007c357824 */ /* 0x000fe200078e00ff */
[----:B------:R-:W-:Y:S01]  /*39b0*/  LOP3.LUT R50, R121, 0xffff0000, RZ, 0xc0, !PT ;  /* 0xffff000079327812 */ /* 0x000fe200078ec0ff */
[----:B------:R-:W-:Y:S01]  /*39c0*/  IMAD.U32 R29, R28, 0x10000, RZ ;  /* 0x000100001c1d7824 */ /* 0x000fe200078e00ff */
[----:B------:R-:W-:Y:S01]  /*39d0*/  LOP3.LUT R48, R30, 0xffff0000, RZ, 0xc0, !PT ;  /* 0xffff00001e307812 */ /* 0x000fe200078ec0ff */
[----:B------:R-:W-:Y:S01]  /*39e0*/  FMUL.FTZ R54, R47, R52 ;  /* 0x000000342f367220 */ /* 0x000fe20000410000 */
[----:B------:R-:W-:Y:S01]  /*39f0*/  LOP3.LUT R30, R31, 0xffff0000, RZ, 0xc0, !PT ;  /* 0xffff00001f1e7812 */ /* 0x000fe200078ec0ff */
[-C--:B------:R-:W-:Y:S01]  /*3a00*/  FMUL.FTZ R55, R47, R50.reuse ;  /* 0x000000322f377220 */ /* 0x080fe20000410000 */
[----:B------:R-:W-:Y:S01]  /*3a10*/  LOP3.LUT R47, R28, 0xffff0000, RZ, 0xc0, !PT ;  /* 0xffff00001c2f7812 */ /* 0x000fe200078ec0ff */
[----:B------:R-:W-:Y:S01]  /*3a20*/  FMUL.FTZ R57, R48, R53 ;  /* 0x0000003530397220 */ /* 0x000fe20000410000 */
[C---:B------:R-:W-:Y:S01]  /*3a30*/  FFMA.FTZ R28, R49.reuse, R50, -R54 ;  /* 0x00000032311c7223 */ /* 0x040fe20000010836 */
[----:B------:R-:W-:Y:S01]  /*3a40*/  LOP3.LUT R124, R124, 0xffff0000, RZ, 0xc0, !PT ;  /* 0xffff00007c7c7812 */ /* 0x000fe200078ec0ff */
[----:B------:R-:W-:Y:S01]  /*3a50*/  FFMA.FTZ R49, R49, R52, R55 ;  /* 0x0000003431317223 */ /* 0x000fe20000010037 */
[----:B------:R-:W-:Y:S01]  /*3a60*/  LOP3.LUT R119, R119, 0xffff0000, RZ, 0xc0, !PT ;  /* 0xffff000077777812 */ /* 0x000fe200078ec0ff */
[----:B------:R-:W-:Y:S01]  /*3a70*/  FMUL.FTZ R55, R48, R51 ;  /* 0x0000003330377220 */ /* 0x000fe20000410000 */
[----:B------:R-:W-:-:S02]  /*3a80*/  IMAD.U32 R50, R123, 0x10000, RZ ;  /* 0x000100007b327824 */ /* 0x000fc400078e00ff */
[----:B------:R-:W-:Y:S01]  /*3a90*/  FFMA.FTZ R57, R46, R51, -R57 ;  /* 0x000000332e397223 */ /* 0x000fe20000010839 */
[----:B------:R-:W-:Y:S02]  /*3aa0*/  IMAD.U32 R48, R121, 0x10000, RZ ;  /* 0x0001000079307824 */ /* 0x000fe400078e00ff */
[C---:B------:R-:W-:Y:S01]  /*3ab0*/  FMUL.FTZ R52, R30.reuse, R124 ;  /* 0x0000007c1e347220 */ /* 0x040fe20000410000 */
[----:B------:R-:W-:Y:S01]  /*3ac0*/  FMUL.FTZ R51, R30, R119 ;  /* 0x000000771e337220 */ /* 0x000fe20000410000 */
[C---:B------:R-:W-:Y:S01]  /*3ad0*/  FMUL.FTZ R30, R47.reuse, R50 ;  /* 0x000000322f1e7220 */ /* 0x040fe20000410000 */
[----:B------:R-:W-:Y:S01]  /*3ae0*/  FFMA.FTZ R46, R46, R53, R55 ;  /* 0x000000352e2e7223 */ /* 0x000fe20000010037 */
[-C--:B------:R-:W-:Y:S01]  /*3af0*/  FMUL.FTZ R47, R47, R48.reuse ;  /* 0x000000302f2f7220 */ /* 0x080fe20000410000 */
[----:B------:R-:W-:Y:S02]  /*3b00*/  IMAD.U32 R31, R31, 0x10000, RZ ;  /* 0x000100001f1f7824 */ /* 0x000fe400078e00ff */
        /* <DEDUP_REMOVED lines=9> */
.L_x_1883:
[----:B------:R-:W-:Y:S05]  /*3ba0*/  BSYNC B2 ;  /* 0x0000000000027941 */ /* 0x000fea0003800000 */
.L_x_1882:
[----:B------:R-:W-:Y:S02]  /*3bb0*/  ULDC.64 UR4, c[0x0][0x208] ;  /* 0x0000820000047ab9 */ /* 0x000fe40000000a00 */
[----:B--2---:R3:W-:Y:S03]  /*3bc0*/  STG.E.128 desc[UR4][R32.64+0x40], R28 ;  /* 0x0000401c20007986 */ /* 0x0047e6000c101d04 */
.L_x_1881:
[----:B------:R-:W-:Y:S05]  /*3bd0*/  BSYNC B1 ;  /* 0x0000000000017941 */ /* 0x000fea0003800000 */
.L_x_1880:
        /* <DEDUP_REMOVED lines=53> */
.L_x_1887:
[----:B------:R-:W-:Y:S05]  /*3f30*/  BSYNC B2 ;  /* 0x0000000000027941 */ /* 0x000fea0003800000 */
.L_x_1886:
[----:B------:R-:W-:Y:S02]  /*3f40*/  ULDC.64 UR4, c[0x0][0x208] ;  /* 0x0000820000047ab9 */ /* 0x000fe40000000a00 */
[----:B--2---:R4:W-:Y:S03]  /*3f50*/  STG.E.128 desc[UR4][R32.64+0x60], R28 ;  /* 0x0000601c20007986 */ /* 0x0049e6000c101d04 */
.L_x_1885:
[----:B------:R-:W-:Y:S05]  /*3f60*/  BSYNC B1 ;  /* 0x0000000000017941 */ /* 0x000fea0003800000 */
.L_x_1884:
        /* <DEDUP_REMOVED lines=54> */
.L_x_1891:
[----:B------:R-:W-:Y:S05]  /*42d0*/  BSYNC B2 ;  /* 0x0000000000027941 */ /* 0x000fea0003800000 */
.L_x_1890:
[----:B------:R-:W-:Y:S02]  /*42e0*/  ULDC.64 UR4, c[0x0][0x208] ;  /* 0x0000820000047ab9 */ /* 0x000fe40000000a00 */
[----:B--2---:R1:W-:Y:S03]  /*42f0*/  STG.E.128 desc[UR4][R32.64+0x80], R28 ;  /* 0x0000801c20007986 */ /* 0x0043e6000c101d04 */
.L_x_1889:
[----:B------:R-:W-:Y:S05]  /*4300*/  BSYNC B1 ;  /* 0x0000000000017941 */ /* 0x000fea0003800000 */
.L_x_1888:
[----:B------:R-:W-:-:S13]  /*4310*/  ISETP.NE.AND P4, PT, R14, RZ, PT ;  /* 0x000000ff0e00720c */ /* 0x000fda0003f85270 */
        /* <DEDUP_REMOVED lines=52> */
.L_x_1893:
[----:B------:R-:W-:Y:S05]  /*4660*/  BSYNC B1 ;  /* 0x0000000000017941 */ /* 0x000fea0003800000 */
.L_x_1892:
[----:B------:R-:W-:Y:S02]  /*4670*/  ULDC.64 UR4, c[0x0][0x208] ;  /* 0x0000820000047ab9 */ /* 0x000fe40000000a00 */
[----:B--2---:R1:W-:Y:S01]  /*4680*/  STG.E.128 desc[UR4][R32.64+0xa0], R28 ;  /* 0x0000a01c20007986 */ /* 0x0043e2000c101d04 */
[----:B------:R-:W-:Y:S05]  /*4690*/  BRA `(.L_x_1871) ;  /* 0x0000002000c07947 */ /* 0x000fea0003800000 */
.L_x_1865:
        /* <DEDUP_REMOVED lines=22> */
[----:B------:R-:W-:Y:S01]  /*4800*/  CS2R R48, SRZ ;  /* 0x0000000000307805 */ /* 0x000fe2000001ff00 */
[----:B------:R-:W-:-:S02]  /*4810*/  ULDC.64 UR6, c[0x0][0x208] ;  /* 0x0000820000067ab9 */ /* 0x000fc40000000a00 */
        /* <DEDUP_REMOVED lines=25> */
.L_x_1895:
[----:B------:R-:W-:Y:S05]  /*49b0*/  BSYNC B1 ;  /* 0x0000000000017941 */ /* 0x000fea0003800000 */
.L_x_1894:
        /* <DEDUP_REMOVED lines=53> */
.L_x_1896:
[----:B------:R-:W2:Y:S01]  /*4d10*/  LDL R52, [R1+0x24] ;  /* 0x0000240001347983 */ /* 0x000ea20000100800 */
[----:B------:R-:W-:Y:S01]  /*4d20*/  IMAD R15, R145, 0x8, R22 ;  /* 0x00000008910f7824 */ /* 0x000fe200078e0216 */
[----:B------:R-:W-:Y:S01]  /*4d30*/  BSSY B1, `(.L_x_1897) ;  /* 0x0000004000017945 */ /* 0x000fe20003800000 */
[----:B--2---:R-:W-:-:S04]  /*4d40*/  SHF.L.U32 R86, R52, 0x1f, RZ ;  /* 0x0000001f34567819 */ /* 0x004fc800000006ff */
[----:B------:R-:W0:Y:S02]  /*4d50*/  SYNCS.PHASECHK.TRANS64.TRYWAIT P5, [R15+URZ+0x31c90], R86 ;  /* 0x031c90560f0075a7 */ /* 0x000e2400080a017f */
[----:B0-----:R-:W-:Y:S05]  /*4d60*/  @!P5 BRA `(.L_x_1898) ;  /* 0x000001c80058d947 */ /* 0x001fea0003800000 */
.L_x_2112:
[----:B------:R-:W-:Y:S05]  /*4d70*/  BSYNC B1 ;  /* 0x0000000000017941 */ /* 0x000fea0003800000 */
.L_x_1897:
        /* <DEDUP_REMOVED lines=38> */
[----:B------:R-:W-:Y:S02]  /*4fe0*/  SHF.R.U64 R110, R36, 0x10, R37 ;  /* 0x00000010246e7819 */ /* 0x000fe40000001225 */
[----:B------:R-:W-:Y:S02]  /*4ff0*/  SHF.R.U64 R36, R38, 0x10, R39 ;  /* 0x0000001026247819 */ /* 0x000fe40000001227 */
[----:B------:R-:W-:Y:S02]  /*5000*/  SHF.R.U32.HI R38, RZ, 0x10, R49 ;  /* 0x00000010ff267819 */ /* 0x000fe40000011631 */
[----:B------:R-:W-:Y:S02]  /*5010*/  SHF.R.U32.HI R116, RZ, 0x10, R37 ;  /* 0x00000010ff747819 */ /* 0x000fe40000011625 */
[----:B------:R-:W-:Y:S02]  /*5020*/  SHF.R.U64 R112, R48, 0x10, R49 ;  /* 0x0000001030707819 */ /* 0x000fe40000001231 */
[----:B------:R-:W-:-:S02]  /*5030*/  PRMT R48, R120, 0x5432, R38 ;  /* 0x0000543278307816 */ /* 0x000fc40000000026 */
[----:B------:R-:W-:Y:S02]  /*5040*/  PRMT R49, R119, 0x5432, R116 ;  /* 0x0000543277317816 */ /* 0x000fe40000000074 */
[--C-:B------:R-:W-:Y:S01]  /*5050*/  SHF.R.U64 R37, R50, 0x10, R51.reuse ;  /* 0x0000001032257819 */ /* 0x100fe20000001233 */
[----:B------:R-:W-:Y:S01]  /*5060*/  IMAD.U32 R50, R48, 0x10000, RZ ;  /* 0x0001000030327824 */ /* 0x000fe200078e00ff */
[----:B------:R-:W-:Y:S01]  /*5070*/  SHF.R.U32.HI R114, RZ, 0x10, R51 ;  /* 0x00000010ff727819 */ /* 0x000fe20000011633 */
[----:B--2---:R-:W-:Y:S01]  /*5080*/  IMAD.U32 R51, R57, 0x10000, RZ ;  /* 0x0001000039337824 */ /* 0x004fe200078e00ff */
[----:B------:R-:W-:Y:S01]  /*5090*/  SHF.R.U32.HI R111, RZ, 0x10, R39 ;  /* 0x00000010ff6f7819 */ /* 0x000fe20000011627 */
[C---:B------:R-:W-:Y:S01]  /*50a0*/  IMAD.U32 R38, R49.reuse, 0x10000, RZ ;  /* 0x0001000031267824 */ /* 0x040fe200078e00ff */
[----:B------:R-:W-:Y:S01]  /*50b0*/  LOP3.LUT R49, R49, 0xffff0000, RZ, 0xc0, !PT ;  /* 0xffff000031317812 */ /* 0x000fe200078ec0ff */
[----:B-1----:R-:W-:Y:S02]  /*50c0*/  IMAD.U32 R39, R53, 0x10000, RZ ;  /* 0x0001000035277824 */ /* 0x002fe400078e00ff */
[C---:B------:R-:W-:Y:S01]  /*50d0*/  FMUL.FTZ R116, R51.reuse, R50 ;  /* 0x0000003233747220 */ /* 0x040fe20000410000 */
[----:B------:R-:W-:Y:S01]  /*50e0*/  FMUL.FTZ R51, R51, R38 ;  /* 0x0000002633337220 */ /* 0x000fe20000410000 */
[----:B------:R-:W-:Y:S01]  /*50f0*/  PRMT R111, R123, 0x5410, R111 ;  /* 0x000054107b6f7816 */ /* 0x000fe2000000006f */
[----:B------:R-:W-:-:S02]  /*5100*/  IMAD.U32 R123, R59, 0x10000, RZ ;  /* 0x000100003b7b7824 */ /* 0x000fc400078e00ff */
[C---:B------:R-:W-:Y:S01]  /*5110*/  FFMA.FTZ R38, R39.reuse, R38, -R116 ;  /* 0x0000002627267223 */ /* 0x040fe20000010874 */
[----:B------:R-:W-:Y:S01]  /*5120*/  FFMA.FTZ R39, R39, R50, R51 ;  /* 0x0000003227277223 */ /* 0x000fe20000010033 */
[----:B------:R-:W-:Y:S02]  /*5130*/  LOP3.LUT R51, R48, 0xffff0000, RZ, 0xc0, !PT ;  /* 0xffff000030337812 */ /* 0x000fe400078ec0ff */
[----:B------:R-:W-:Y:S01]  /*5140*/  LOP3.LUT R50, R57, 0xffff0000, RZ, 0xc0, !PT ;  /* 0xffff000039327812 */ /* 0x000fe200078ec0ff */
[----:B------:R-:W-:Y:S01]  /*5150*/  IMAD.U32 R57, R55, 0x10000, RZ ;  /* 0x0001000037397824 */ /* 0x000fe200078e00ff */
[----:B------:R-:W-:Y:S02]  /*5160*/  LOP3.LUT R48, R53, 0xffff0000, RZ, 0xc0, !PT ;  /* 0xffff000035307812 */ /* 0x000fe400078ec0ff */
[----:B------:R-:W-:Y:S01]  /*5170*/  PRMT R37, R132, 0x5410, R37 ;  /* 0x0000541084257816 */ /* 0x000fe20000000025 */
[C---:B------:R-:W-:Y:S01]  /*5180*/  FMUL.FTZ R53, R50.reuse, R51 ;  /* 0x0000003332357220 */ /* 0x040fe20000410000 */
[----:B------:R-:W-:Y:S01]  /*5190*/  FMUL.FTZ R50, R50, R49 ;  /* 0x0000003132327220 */ /* 0x000fe20000410000 */
[----:B------:R-:W-:-:S02]  /*51a0*/  PRMT R36, R113, 0x5432, R36 ;  /* 0x0000543271247816 */ /* 0x000fc40000000024 */
[C---:B------:R-:W-:Y:S01]  /*51b0*/  FFMA.FTZ R49, R48.reuse, R49, -R53 ;  /* 0x0000003130317223 */ /* 0x040fe20000010835 */
[----:B------:R-:W-:Y:S01]  /*51c0*/  FFMA.FTZ R48, R48, R51, R50 ;  /* 0x0000003330307223 */ /* 0x000fe20000010032 */
[----:B------:R-:W-:Y:S02]  /*51d0*/  PRMT R50, R117, 0x5432, R110 ;  /* 0x0000543275327816 */ /* 0x000fe4000000006e */
[----:B------:R-:W-:Y:S01]  /*51e0*/  PRMT R110, R115, 0x5432, R114 ;  /* 0x00005432736e7816 */ /* 0x000fe20000000072 */
[----:B------:R-:W-:Y:S01]  /*51f0*/  IMAD.U32 R114, R111, 0x10000, RZ ;  /* 0x000100006f727824 */ /* 0x000fe200078e00ff */
[----:B------:R-:W-:Y:S02]  /*5200*/  PRMT R51, R118, 0x5432, R112 ;  /* 0x0000543276337816 */ /* 0x000fe40000000070 */
[----:B------:R-:W-:Y:S01]  /*5210*/  F2FP.BF16.F32.PACK_AB R38, R49, R38 ;  /* 0x000000263126723e */ /* 0x000fe200000010ff */
        /* <DEDUP_REMOVED lines=9> */
[----:B------:R-:W-:Y:S01]  /*52b0*/  LOP3.LUT R114, R59, 0xffff0000, RZ, 0xc0, !PT ;  /* 0xffff00003b727812 */ /* 0x000fe200078ec0ff */
[----:B------:R-:W-:Y:S01]  /*52c0*/  IMAD.U32 R59, R50, 0x10000, RZ ;  /* 0x00010000323b7824 */ /* 0x000fe200078e00ff */
[----:B------:R-:W-:Y:S02]  /*52d0*/  LOP3.LUT R112, R55, 0xffff0000, RZ, 0xc0, !PT ;  /* 0xffff000037707812 */ /* 0x000fe400078ec0ff */
[----:B------:R-:W-:Y:S01]  /*52e0*/  LOP3.LUT R56, R56, 0xffff0000, RZ, 0xc0, !PT ;  /* 0xffff000038387812 */ /* 0x000fe200078ec0ff */
[C---:B------:R-:W-:Y:S01]  /*52f0*/  FMUL.FTZ R55, R114.reuse, R111 ;  /* 0x0000006f72377220 */ /* 0x040fe20000410000 */
[----:B------:R-:W-:-:S03]  /*5300*/  FMUL.FTZ R114, R114, R123 ;  /* 0x0000007b72727220 */ /* 0x000fc60000410000 */
[C---:B------:R-:W-:Y:S01]  /*5310*/  FFMA.FTZ R110, R112.reuse, R123, -R55 ;  /* 0x0000007b706e7223 */ /* 0x040fe20000010837 */
[C---:B------:R-:W-:Y:S02]  /*5320*/  IMAD.U32 R55, R51.reuse, 0x10000, RZ ;  /* 0x0001000033377824 */ /* 0x040fe400078e00ff */
[----:B------:R-:W-:Y:S01]  /*5330*/  FFMA.FTZ R112, R112, R111, R114 ;  /* 0x0000006f70707223 */ /* 0x000fe20000010072 */
[----:B------:R-:W-:Y:S01]  /*5340*/  IMAD.U32 R114, R52, 0x10000, RZ ;  /* 0x0001000034727824 */ /* 0x000fe200078e00ff */
[----:B------:R-:W-:Y:S01]  /*5350*/  LOP3.LUT R51, R51, 0xffff0000, RZ, 0xc0, !PT ;  /* 0xffff000033337812 */ /* 0x000fe200078ec0ff */
[C---:B------:R-:W-:Y:S01]  /*5360*/  FMUL.FTZ R111, R116.reuse, R55 ;  /* 0x00000037746f7220 */ /* 0x040fe20000410000 */
[-C--:B------:R-:W-:Y:S01]  /*5370*/  FMUL.FTZ R116, R116, R59.reuse ;  /* 0x0000003b74747220 */ /* 0x080fe20000410000 */
[----:B------:R-:W-:Y:S02]  /*5380*/  LOP3.LUT R52, R52, 0xffff0000, RZ, 0xc0, !PT ;  /* 0xffff000034347812 */ /* 0x000fe400078ec0ff */
[C---:B------:R-:W-:Y:S01]  /*5390*/  FFMA.FTZ R111, R114.reuse, R59, -R111 ;  /* 0x0000003b726f7223 */ /* 0x040fe2000001086f */
[----:B------:R-:W-:Y:S01]  /*53a0*/  FFMA.FTZ R116, R114, R55, R116 ;  /* 0x0000003772747223 */ /* 0x000fe20000010074 */
[----:B------:R-:W-:Y:S01]  /*53b0*/  LOP3.LUT R55, R50, 0xffff0000, RZ, 0xc0, !PT ;  /* 0xffff000032377812 */ /* 0x000fe200078ec0ff */
[----:B------:R-:W-:-:S04]  /*53c0*/  FMUL.FTZ R59, R56, R51 ;  /* 0x00000033383b7220 */ /* 0x000fc80000410000 */
[-C--:B------:R-:W-:Y:S01]  /*53d0*/  FMUL.FTZ R56, R56, R55.reuse ;  /* 0x0000003738387220 */ /* 0x080fe20000410000 */
[C---:B------:R-:W-:Y:S01]  /*53e0*/  FFMA.FTZ R50, R52.reuse, R55, -R59 ;  /* 0x0000003734327223 */ /* 0x040fe2000001083b */
[C---:B------:R-:W-:Y:S01]  /*53f0*/  IMAD.U32 R55, R37.reuse, 0x10000, RZ ;  /* 0x0001000025377824 */ /* 0x040fe200078e00ff */
[----:B------:R-:W-:Y:S01]  /*5400*/  LOP3.LUT R37, R37, 0xffff0000, RZ, 0xc0, !PT ;  /* 0xffff000025257812 */ /* 0x000fe200078ec0ff */
[----:B------:R-:W-:Y:S01]  /*5410*/  FFMA.FTZ R51, R52, R51, R56 ;  /* 0x0000003334337223 */ /* 0x000fe20000010038 */
[C---:B------:R-:W-:Y:S01]  /*5420*/  IMAD.U32 R56, R58.reuse, 0x10000, RZ ;  /* 0x000100003a387824 */ /* 0x040fe200078e00ff */
[----:B------:R-:W-:Y:S01]  /*5430*/  LOP3.LUT R58, R58, 0xffff0000, RZ, 0xc0, !PT ;  /* 0xffff00003a3a7812 */ /* 0x000fe200078ec0ff */
[----:B------:R-:W-:Y:S02]  /*5440*/  IMAD.U32 R59, R36, 0x10000, RZ ;  /* 0x00010000243b7824 */ /* 0x000fe400078e00ff */
[----:B------:R-:W-:Y:S01]  /*5450*/  FMUL.FTZ R123, R56, R55 ;  /* 0x00000037387b7220 */ /* 0x000fe20000410000 */
[----:B------:R-:W-:-:S02]  /*5460*/  IMAD.U32 R52, R54, 0x10000, RZ ;  /* 0x0001000036347824 */ /* 0x000fc400078e00ff */
[-C--:B------:R-:W-:Y:S01]  /*5470*/  FMUL.FTZ R56, R56, R59.reuse ;  /* 0x0000003b38387220 */ /* 0x080fe20000410000 */
[----:B------:R-:W-:Y:S01]  /*5480*/  LOP3.LUT R54, R54, 0xffff0000, RZ, 0xc0, !PT ;  /* 0xffff000036367812 */ /* 0x000fe200078ec0ff */
[C---:B------:R-:W-:Y:S02]  /*5490*/  FFMA.FTZ R123, R52.reuse, R59, -R123 ;  /* 0x0000003b347b7223 */ /* 0x040fe4000001087b */
[----:B------:R-:W-:Y:S01]  /*54a0*/  FFMA.FTZ R56, R52, R55, R56 ;  /* 0x0000003734387223 */ /* 0x000fe20000010038 */
[----:B------:R-:W-:Y:S01]  /*54b0*/  LOP3.LUT R55, R36, 0xffff0000, RZ, 0xc0, !PT ;  /* 0xffff000024377812 */ /* 0x000fe200078ec0ff */
[----:B------:R-:W-:Y:S01]  /*54c0*/  FMUL.FTZ R59, R58, R37 ;  /* 0x000000253a3b7220 */ /* 0x000fe20000410000 */
[----:B------:R-:W-:Y:S02]  /*54d0*/  F2FP.BF16.F32.PACK_AB R116, R51, R116 ;  /* 0x000000743374723e */ /* 0x000fe400000010ff */
[----:B------:R-:W-:Y:S01]  /*54e0*/  F2FP.BF16.F32.PACK_AB R52, R50, R111 ;  /* 0x0000006f3234723e */ /* 0x000fe200000010ff */
[-C--:B------:R-:W-:Y:S01]  /*54f0*/  FMUL.FTZ R58, R58, R55.reuse ;  /* 0x000000373a3a7220 */ /* 0x080fe20000410000 */
[----:B------:R-:W-:Y:S01]  /*5500*/  FFMA.FTZ R36, R54, R55, -R59 ;  /* 0x0000003736247223 */ /* 0x000fe2000001083b */
[----:B------:R-:W-:Y:S01]  /*5510*/  F2FP.BF16.F32.PACK_AB R55, R110, R53 ;  /* 0x000000356e37723e */ /* 0x000fe200000010ff */
[----:B------:R-:W-:-:S02]  /*5520*/  IMAD.MOV.U32 R53, RZ, RZ, R38 ;  /* 0x000000ffff357224 */ /* 0x000fc400078e0026 */
[----:B------:R-:W-:Y:S01]  /*5530*/  FFMA.FTZ R37, R54, R37, R58 ;  /* 0x0000002536257223 */ /* 0x000fe2000001003a */
[----:B------:R-:W-:Y:S01]  /*5540*/  F2FP.BF16.F32.PACK_AB R59, R112, R57 ;  /* 0x00000039703b723e */ /* 0x000fe200000010ff */
[----:B------:R-:W-:Y:S01]  /*5550*/  IMAD.MOV.U32 R57, RZ, RZ, R39 ;  /* 0x000000ffff397224 */ /* 0x000fe200078e0027 */
[----:B------:R-:W-:Y:S02]  /*5560*/  F2FP.BF16.F32.PACK_AB R54, R36, R123 ;  /* 0x0000007b2436723e */ /* 0x000fe400000010ff */
[----:B------:R-:W-:Y:S01]  /*5570*/  F2FP.BF16.F32.PACK_AB R58, R37, R56 ;  /* 0x00000038253a723e */ /* 0x000fe200000010ff */
[----:B------:R-:W-:-:S07]  /*5580*/  IMAD.MOV.U32 R56, RZ, RZ, R116 ;  /* 0x000000ffff387224 */ /* 0x000fce00078e0074 */
.L_x_1902:
[----:B------:R-:W-:Y:S05]  /*5590*/  BSYNC B2 ;  /* 0x0000000000027941 */ /* 0x000fea0003800000 */
.L_x_1901:
[----:B------:R-:W-:Y:S01]  /*55a0*/  IADD3 R37, P4, P5, R20, R90, R6 ;  /* 0x0000005a14257210 */ /* 0x000fe20007d9e006 */
[----:B------:R-:W-:-:S03]  /*55b0*/  ULDC.64 UR4, c[0x0][0x208] ;  /* 0x0000820000047ab9 */ /* 0x000fc60000000a00 */
        /* <DEDUP_REMOVED lines=11> */
.L_x_1900:
[----:B------:R-:W-:Y:S05]  /*5670*/  BSYNC B1 ;  /* 0x0000000000017941 */ /* 0x000fea0003800000 */
.L_x_1899:
[----:B------:R-:W-:Y:S01]  /*5680*/  ISETP.NE.AND P4, PT, R10, RZ, PT ;  /* 0x000000ff0a00720c */ /* 0x000fe20003f85270 */
[----:B------:R-:W-:-:S12]  /*5690*/  BSSY B1, `(.L_x_1903) ;  /* 0x0000083000017945 */ /* 0x000fd80003800000 */
[----:B------:R-:W-:Y:S05]  /*56a0*/  @!P4 BRA `(.L_x_1904) ;  /* 0x000000080004c947 */ /* 0x000fea0003800000 */
[----:B------:R-:W2:Y:S04]  /*56b0*/  LDL R48, [R1+0x28] ;  /* 0x0000280001307983 */ /* 0x000ea80000100800 */
[----:B-1----:R-:W3:Y:S04]  /*56c0*/  LDL R38, [R1+0x2c] ;  /* 0x00002c0001267983 */ /* 0x002ee80000100800 */
[----:B------:R-:W4:Y:S01]  /*56d0*/  LDL R39, [R1+0x30] ;  /* 0x0000300001277983 */ /* 0x000f220000100800 */
        /* <DEDUP_REMOVED lines=8> */
[----:B------:R-:W-:Y:S01]  /*5760*/  SHF.R.S32.HI R37, RZ, 0x2, R36 ;  /* 0x00000002ff257819 */ /* 0x000fe20000011424 */
[----:B------:R-:W-:Y:S01]  /*5770*/  VIADD R54, R147, 0x10 ;  /* 0x0000001093367836 */ /* 0x000fe20000000000 */
[----:B------:R-:W-:-:S04]  /*5780*/  IADD3 R52, P4, P5, R20, R90, R7 ;  /* 0x0000005a14347210 */ /* 0x000fc80007d9e007 */
[----:B------:R-:W-:Y:S02]  /*5790*/  IADD3.X R53, R0, R107, R92, P4, P5 ;  /* 0x0000006b00357210 */ /* 0x000fe400027ea45c */
        /* <DEDUP_REMOVED lines=13> */
[----:B------:R-:W-:Y:S01]  /*5870*/  SHF.R.U32.HI R57, RZ, 0x10, R45 ;  /* 0x00000010ff397819 */ /* 0x000fe2000001162d */
[----:B-1----:R-:W-:Y:S01]  /*5880*/  IMAD.U32 R56, R37, 0x10000, RZ ;  /* 0x0001000025387824 */ /* 0x002fe200078e00ff */
[----:B------:R-:W-:Y:S01]  /*5890*/  SHF.R.U32.HI R54, RZ, 0x10, R33 ;  /* 0x00000010ff367819 */ /* 0x000fe20000011621 */
[----:B--2---:R-:W-:Y:S01]  /*58a0*/  IMAD.U32 R58, R51, 0x10000, RZ ;  /* 0x00010000333a7824 */ /* 0x004fe200078e00ff */
[----:B------:R-:W-:Y:S02]  /*58b0*/  PRMT R130, R130, 0x5410, R57 ;  /* 0x0000541082827816 */ /* 0x000fe40000000039 */
[----:B------:R-:W-:Y:S02]  /*58c0*/  PRMT R131, R131, 0x5410, R54 ;  /* 0x0000541083837816 */ /* 0x000fe40000000036 */
[----:B------:R-:W-:Y:S01]  /*58d0*/  SHF.R.U64 R32, R32, 0x10, R33 ;  /* 0x0000001020207819 */ /* 0x000fe20000001221 */
[----:B------:R-:W-:Y:S01]  /*58e0*/  IMAD.U32 R59, R130, 0x10000, RZ ;  /* 0x00010000823b7824 */ /* 0x000fe200078e00ff */
[----:B------:R-:W-:Y:S01]  /*58f0*/  SHF.R.U64 R33, R34, 0x10, R35 ;  /* 0x0000001022217819 */ /* 0x000fe20000001223 */
[----:B------:R-:W-:Y:S01]  /*5900*/  IMAD.U32 R34, R49, 0x10000, RZ ;  /* 0x0001000031227824 */ /* 0x000fe200078e00ff */
[----:B------:R-:W-:Y:S01]  /*5910*/  SHF.R.U64 R44, R44, 0x10, R45 ;  /* 0x000000102c2c7819 */ /* 0x000fe2000000122d */
[----:B------:R-:W-:Y:S01]  /*5920*/  IMAD.U32 R57, R131, 0x10000, RZ ;  /* 0x0001000083397824 */ /* 0x000fe200078e00ff */
[----:B------:R-:W-:Y:S01]  /*5930*/  SHF.R.U32.HI R54, RZ, 0x10, R35 ;  /* 0x00000010ff367819 */ /* 0x000fe20000011623 */
[----:B------:R-:W-:Y:S01]  /*5940*/  FMUL.FTZ R35, R34, R59 ;  /* 0x0000003b22237220 */ /* 0x000fe20000410000 */
[----:B------:R-:W-:Y:S01]  /*5950*/  SHF.R.U64 R45, R46, 0x10, R47 ;  /* 0x000000102e2d7819 */ /* 0x000fe2000000122f */
[-C--:B------:R-:W-:Y:S01]  /*5960*/  FMUL.FTZ R34, R34, R57.reuse ;  /* 0x0000003922227220 */ /* 0x080fe20000410000 */
[----:B------:R-:W-:Y:S01]  /*5970*/  LOP3.LUT R46, R49, 0xffff0000, RZ, 0xc0, !PT ;  /* 0xffff0000312e7812 */ /* 0x000fe200078ec0ff */
[----:B------:R-:W-:Y:S01]  /*5980*/  FFMA.FTZ R35, R56, R57, -R35 ;  /* 0x0000003938237223 */ /* 0x000fe20000010823 */
[----:B------:R-:W-:Y:S01]  /*5990*/  LOP3.LUT R49, R130, 0xffff0000, RZ, 0xc0, !PT ;  /* 0xffff000082317812 */ /* 0x000fe200078ec0ff */
[----:B------:R-:W-:Y:S01]  /*59a0*/  FFMA.FTZ R34, R56, R59, R34 ;  /* 0x0000003b38227223 */ /* 0x000fe20000010022 */
[----:B------:R-:W-:-:S02]  /*59b0*/  SHF.R.U32.HI R47, RZ, 0x10, R47 ;  /* 0x00000010ff2f7819 */ /* 0x000fc4000001162f */
[----:B------:R-:W-:Y:S01]  /*59c0*/  LOP3.LUT R131, R131, 0xffff0000, RZ, 0xc0, !PT ;  /* 0xffff000083837812 */ /* 0x000fe200078ec0ff */
[----:B------:R-:W-:Y:S01]  /*59d0*/  FMUL.FTZ R57, R46, R49 ;  /* 0x000000312e397220 */ /* 0x000fe20000410000 */
[----:B------:R-:W-:Y:S01]  /*59e0*/  LOP3.LUT R56, R37, 0xffff0000, RZ, 0xc0, !PT ;  /* 0xffff000025387812 */ /* 0x000fe200078ec0ff */
[----:B------:R-:W-:Y:S01]  /*59f0*/  IMAD.U32 R37, R36, 0x10000, RZ ;  /* 0x0001000024257824 */ /* 0x000fe200078e00ff */
[----:B------:R-:W-:Y:S01]  /*5a00*/  PRMT R128, R128, 0x5410, R47 ;  /* 0x0000541080807816 */ /* 0x000fe2000000002f */
[-C--:B------:R-:W-:Y:S01]  /*5a10*/  FMUL.FTZ R46, R46, R131.reuse ;  /* 0x000000832e2e7220 */ /* 0x080fe20000410000 */
[----:B------:R-:W-:Y:S01]  /*5a20*/  PRMT R129, R129, 0x5410, R54 ;  /* 0x0000541081817816 */ /* 0x000fe20000000036 */
[C---:B------:R-:W-:Y:S01]  /*5a30*/  FFMA.FTZ R54, R56.reuse, R131, -R57 ;  /* 0x0000008338367223 */ /* 0x040fe20000010839 */
[----:B------:R-:W-:Y:S02]  /*5a40*/  IMAD.U32 R57, R39, 0x10000, RZ ;  /* 0x0001000027397824 */ /* 0x000fe400078e00ff */
[----:B------:R-:W-:Y:S01]  /*5a50*/  FFMA.FTZ R49, R56, R49, R46 ;  /* 0x0000003138317223 */ /* 0x000fe2000001002e */
[C---:B------:R-:W-:Y:S01]  /*5a60*/  IMAD.U32 R47, R128.reuse, 0x10000, RZ ;  /* 0x00010000802f7824 */ /* 0x040fe200078e00ff */
[----:B------:R-:W-:Y:S01]  /*5a70*/  LOP3.LUT R51, R51, 0xffff0000, RZ, 0xc0, !PT ;  /* 0xffff000033337812 */ /* 0x000fe200078ec0ff */
[----:B------:R-:W-:Y:S01]  /*5a80*/  IMAD.U32 R56, R129, 0x10000, RZ ;  /* 0x0001000081387824 */ /* 0x000fe200078e00ff */
[----:B------:R-:W-:Y:S01]  /*5a90*/  LOP3.LUT R128, R128, 0xffff0000, RZ, 0xc0, !PT ;  /* 0xffff000080807812 */ /* 0x000fe200078ec0ff */
[CC--:B------:R-:W-:Y:S01]  /*5aa0*/  FMUL.FTZ R110, R58.reuse, R47.reuse ;  /* 0x0000002f3a6e7220 */ /* 0x0c0fe20000410000 */
[----:B------:R-:W-:Y:S01]  /*5ab0*/  PRMT R125, R125, 0x5410, R32 ;  /* 0x000054107d7d7816 */ /* 0x000fe20000000020 */
[-C--:B------:R-:W-:Y:S01]  /*5ac0*/  FMUL.FTZ R58, R58, R56.reuse ;  /* 0x000000383a3a7220 */ /* 0x080fe20000410000 */
[----:B------:R-:W-:Y:S01]  /*5ad0*/  PRMT R127, R127, 0x5410, R44 ;  /* 0x000054107f7f7816 */ /* 0x000fe2000000002c */
[----:B------:R-:W-:Y:S01]  /*5ae0*/  FFMA.FTZ R56, R57, R56, -R110 ;  /* 0x0000003839387223 */ /* 0x000fe2000001086e */
[----:B------:R-:W-:Y:S01]  /*5af0*/  LOP3.LUT R110, R129, 0xffff0000, RZ, 0xc0, !PT ;  /* 0xffff0000816e7812 */ /* 0x000fe200078ec0ff */
[----:B------:R-:W-:Y:S01]  /*5b00*/  FFMA.FTZ R47, R57, R47, R58 ;  /* 0x0000002f392f7223 */ /* 0x000fe2000001003a */
[----:B------:R-:W-:Y:S01]  /*5b10*/  LOP3.LUT R57, R39, 0xffff0000, RZ, 0xc0, !PT ;  /* 0xffff000027397812 */ /* 0x000fe200078ec0ff */
[----:B------:R-:W-:-:S02]  /*5b20*/  IMAD.U32 R46, R48, 0x10000, RZ ;  /* 0x00010000302e7824 */ /* 0x000fc400078e00ff */
[----:B------:R-:W-:Y:S01]  /*5b30*/  FMUL.FTZ R112, R51, R128 ;  /* 0x0000008033707220 */ /* 0x000fe20000410000 */
[----:B------:R-:W-:Y:S01]  /*5b40*/  IMAD.U32 R32, R127, 0x10000, RZ ;  /* 0x000100007f207824 */ /* 0x000fe200078e00ff */
[----:B------:R-:W-:Y:S01]  /*5b50*/  LOP3.LUT R48, R48, 0xffff0000, RZ, 0xc0, !PT ;  /* 0xffff000030307812 */ /* 0x000fe200078ec0ff */
[----:B------:R-:W-:Y:S01]  /*5b60*/  IMAD.U32 R44, R125, 0x10000, RZ ;  /* 0x000100007d2c7824 */ /* 0x000fe200078e00ff */
[----:B------:R-:W-:Y:S01]  /*5b70*/  LOP3.LUT R127, R127, 0xffff0000, RZ, 0xc0, !PT ;  /* 0xffff00007f7f7812 */ /* 0x000fe200078ec0ff */
[-C--:B------:R-:W-:Y:S01]  /*5b80*/  FMUL.FTZ R51, R51, R110.reuse ;  /* 0x0000006e33337220 */ /* 0x080fe20000410000 */
[----:B------:R-:W-:Y:S01]  /*5b90*/  PRMT R124, R124, 0x5410, R33 ;  /* 0x000054107c7c7816 */ /* 0x000fe20000000021 */
[----:B------:R-:W-:Y:S01]  /*5ba0*/  FFMA.FTZ R59, R57, R110, -R112 ;  /* 0x0000006e393b7223 */ /* 0x000fe20000010870 */
[----:B------:R-:W-:Y:S01]  /*5bb0*/  LOP3.LUT R125, R125, 0xffff0000, RZ, 0xc0, !PT ;  /* 0xffff00007d7d7812 */ /* 0x000fe200078ec0ff */
[----:B------:R-:W-:Y:S01]  /*5bc0*/  FMUL.FTZ R33, R46, R44 ;  /* 0x0000002c2e217220 */ /* 0x000fe20000410000 */
[----:B------:R-:W-:Y:S01]  /*5bd0*/  LOP3.LUT R36, R36, 0xffff0000, RZ, 0xc0, !PT ;  /* 0xffff000024247812 */ /* 0x000fe200078ec0ff */
[----:B------:R-:W-:Y:S01]  /*5be0*/  FMUL.FTZ R110, R46, R32 ;  /* 0x000000202e6e7220 */ /* 0x000fe20000410000 */
[----:B------:R-:W-:Y:S01]  /*5bf0*/  PRMT R126, R126, 0x5410, R45 ;  /* 0x000054107e7e7816 */ /* 0x000fe2000000002d */
[----:B------:R-:W-:Y:S01]  /*5c00*/  FMUL.FTZ R45, R48, R127 ;  /* 0x0000007f302d7220 */ /* 0x000fe20000410000 */
[----:B------:R-:W-:-:S02]  /*5c10*/  IMAD.U32 R58, R50, 0x10000, RZ ;  /* 0x00010000323a7824 */ /* 0x000fc400078e00ff */
[----:B------:R-:W-:Y:S01]  /*5c20*/  FFMA.FTZ R128, R57, R128, R51 ;  /* 0x0000008039807223 */ /* 0x000fe20000010033 */
[C---:B------:R-:W-:Y:S01]  /*5c30*/  FFMA.FTZ R32, R37.reuse, R32, R33 ;  /* 0x0000002025207223 */ /* 0x040fe20000010021 */
[----:B------:R-:W-:Y:S01]  /*5c40*/  LOP3.LUT R50, R50, 0xffff0000, RZ, 0xc0, !PT ;  /* 0xffff000032327812 */ /* 0x000fe200078ec0ff */
[----:B------:R-:W-:Y:S01]  /*5c50*/  FFMA.FTZ R44, R37, R44, -R110 ;  /* 0x0000002c252c7223 */ /* 0x000fe2000001086e */
[-C--:B------:R-:W-:Y:S01]  /*5c60*/  FMUL.FTZ R57, R48, R125.reuse ;  /* 0x0000007d30397220 */ /* 0x080fe20000410000 */
[----:B------:R-:W-:Y:S01]  /*5c70*/  LOP3.LUT R33, R126, 0xffff0000, RZ, 0xc0, !PT ;  /* 0xffff00007e217812 */ /* 0x000fe200078ec0ff */
[----:B------:R-:W-:Y:S01]  /*5c80*/  FFMA.FTZ R125, R36, R125, -R45 ;  /* 0x0000007d247d7223 */ /* 0x000fe2000001082d */
[----:B------:R-:W-:Y:S01]  /*5c90*/  IMAD.U32 R37, R126, 0x10000, RZ ;  /* 0x000100007e257824 */ /* 0x000fe200078e00ff */
[C---:B------:R-:W-:Y:S01]  /*5ca0*/  LOP3.LUT R51, R124.reuse, 0xffff0000, RZ, 0xc0, !PT ;  /* 0xffff00007c337812 */ /* 0x040fe200078ec0ff */
[----:B------:R-:W-:Y:S02]  /*5cb0*/  IMAD.U32 R45, R124, 0x10000, RZ ;  /* 0x000100007c2d7824 */ /* 0x000fe400078e00ff */
[----:B------:R-:W-:Y:S01]  /*5cc0*/  FFMA.FTZ R127, R36, R127, R57 ;  /* 0x0000007f247f7223 */ /* 0x000fe20000010039 */
[C---:B------:R-:W-:Y:S01]  /*5cd0*/  IMAD.U32 R39, R38.reuse, 0x10000, RZ ;  /* 0x0001000026277824 */ /* 0x040fe200078e00ff */
[----:B------:R-:W-:Y:S01]  /*5ce0*/  LOP3.LUT R38, R38, 0xffff0000, RZ, 0xc0, !PT ;  /* 0xffff000026267812 */ /* 0x000fe200078ec0ff */
[----:B------:R-:W-:Y:S01]  /*5cf0*/  FMUL.FTZ R36, R58, R37 ;  /* 0x000000253a247220 */ /* 0x000fe20000410000 */
[----:B------:R-:W-:Y:S01]  /*5d00*/  FMUL.FTZ R57, R50, R33 ;  /* 0x0000002132397220 */ /* 0x000fe20000410000 */
[----:B------:R-:W-:Y:S01]  /*5d10*/  FMUL.FTZ R58, R58, R45 ;  /* 0x0000002d3a3a7220 */ /* 0x000fe20000410000 */
[----:B------:R-:W-:Y:S01]  /*5d20*/  FMUL.FTZ R50, R50, R51 ;  /* 0x0000003332327220 */ /* 0x000fe20000410000 */
        /* <DEDUP_REMOVED lines=9> */
[----:B------:R-:W-:Y:S02]  /*5dc0*/  F2FP.BF16.F32.PACK_AB R49, R49, R34 ;  /* 0x000000223131723e */ /* 0x000fe400000010ff */
[----:B------:R-:W-:Y:S02]  /*5dd0*/  F2FP.BF16.F32.PACK_AB R51, R128, R47 ;  /* 0x0000002f8033723e */ /* 0x000fe400000010ff */
[----:B------:R-:W-:-:S02]  /*5de0*/  F2FP.BF16.F32.PACK_AB R48, R127, R32 ;  /* 0x000000207f30723e */ /* 0x000fc400000010ff */
[----:B------:R-:W-:-:S07]  /*5df0*/  F2FP.BF16.F32.PACK_AB R50, R33, R58 ;  /* 0x0000003a2132723e */ /* 0x000fce00000010ff */
.L_x_1906:
[----:B------:R-:W-:Y:S05]  /*5e00*/  BSYNC B2 ;  /* 0x0000000000027941 */ /* 0x000fea0003800000 */
.L_x_1905:
[----:B------:R-:W-:Y:S01]  /*5e10*/  ISETP.GE.AND P4, PT, R55, R106, PT ;  /* 0x0000006a3700720c */ /* 0x000fe20003f86270 */
[----:B------:R-:W-:-:S12]  /*5e20*/  ULDC.64 UR4, c[0x0][0x208] ;  /* 0x0000820000047ab9 */ /* 0x000fd80000000a00 */
        /* <DEDUP_REMOVED lines=9> */
.L_x_1904:
[----:B------:R-:W-:Y:S05]  /*5ec0*/  BSYNC B1 ;  /* 0x0000000000017941 */ /* 0x000fea0003800000 */
.L_x_1903:
[----:B------:R-:W-:-:S13]  /*5ed0*/  ISETP.NE.AND P4, PT, R11, RZ, PT ;  /* 0x000000ff0b00720c */ /* 0x000fda0003f85270 */
[----:B------:R-:W-:Y:S05]  /*5ee0*/  @!P4 BRA `(.L_x_1871) ;  /* 0x0000000800acc947 */ /* 0x000fea0003800000 */
[----:B-1-3--:R-:W2:Y:S04]  /*5ef0*/  LDL R36, [R1+0x28] ;  /* 0x0000280001247983 */ /* 0x00aea80000100800 */
[----:B------:R-:W3:Y:S04]  /*5f00*/  LDL R34, [R1+0x2c] ;  /* 0x00002c0001227983 */ /* 0x000ee80000100800 */
[----:B------:R-:W4:Y:S01]  /*5f10*/  LDL R35, [R1+0x30] ;  /* 0x0000300001237983 */ /* 0x000f220000100800 */
[----:B------:R-:W-:Y:S01]  /*5f20*/  VIADD R46, R147, 0x20 ;  /* 0x00000020932e7836 */ /* 0x000fe20000000000 */
[----:B------:R-:W-:-:S04]  /*5f30*/  IADD3 R32, P4, P5, R20, R90, R8 ;  /* 0x0000005a14207210 */ /* 0x000fc80007d9e008 */
[----:B------:R-:W-:Y:S02]  /*5f40*/  ISETP.GE.AND P6, PT, R46, R101, PT ;  /* 0x000000652e00720c */ /* 0x000fe40003fc6270 */
[----:B------:R-:W-:Y:S02]  /*5f50*/  IADD3.X R33, R0, R107, R87, P4, P5 ;  /* 0x0000006b00217210 */ /* 0x000fe400027ea457 */
[C---:B------:R-:W-:Y:S02]  /*5f60*/  LEA R44, P4, R32.reuse, R88, 0x1 ;  /* 0x00000058202c7211 */ /* 0x040fe400078808ff */
[----:B------:R-:W-:Y:S02]  /*5f70*/  SEL R108, R103, R108, !P6 ;  /* 0x0000006c676c7207 */ /* 0x000fe40007000000 */
[----:B------:R-:W-:Y:S02]  /*5f80*/  LEA.HI.X R45, R32, R89, R33, 0x1, P4 ;  /* 0x00000059202d7211 */ /* 0x000fe400020f0c21 */
        /* <DEDUP_REMOVED lines=23> */
[--C-:B------:R-:W-:Y:S02]  /*6100*/  SHF.R.U32.HI R55, RZ, 0x10, R29.reuse ;  /* 0x00000010ff377819 */ /* 0x100fe4000001161d */
[----:B------:R-:W-:Y:S01]  /*6110*/  SHF.R.U64 R52, R28, 0x10, R29 ;  /* 0x000000101c347819 */ /* 0x000fe2000000121d */
[----:B------:R-:W-:Y:S01]  /*6120*/  IMAD.U32 R29, R36, 0x10000, RZ ;  /* 0x00010000241d7824 */ /* 0x000fe200078e00ff */
[----:B------:R-:W-:Y:S01]  /*6130*/  PRMT R122, R122, 0x5410, R53 ;  /* 0x000054107a7a7816 */ /* 0x000fe20000000035 */
[----:B-1----:R-:W-:Y:S01]  /*6140*/  IMAD.U32 R28, R32, 0x10000, RZ ;  /* 0x00010000201c7824 */ /* 0x002fe200078e00ff */
[----:B------:R-:W-:Y:S01]  /*6150*/  SHF.R.U64 R46, R40, 0x10, R41 ;  /* 0x00000010282e7819 */ /* 0x000fe20000001229 */
[----:B------:R-:W-:Y:S01]  /*6160*/  IMAD.U32 R41, R33, 0x10000, RZ ;  /* 0x0001000021297824 */ /* 0x000fe200078e00ff */
[----:B------:R-:W-:-:S02]  /*6170*/  PRMT R118, R118, 0x5410, R55 ;  /* 0x0000541076767816 */ /* 0x000fc40000000037 */
[--C-:B------:R-:W-:Y:S02]  /*6180*/  SHF.R.U64 R48, R42, 0x10, R43.reuse ;  /* 0x000000102a307819 */ /* 0x100fe4000000122b */
[----:B------:R-:W-:Y:S01]  /*6190*/  PRMT R117, R117, 0x5410, R52 ;  /* 0x0000541075757816 */ /* 0x000fe20000000034 */
[----:B------:R-:W-:Y:S01]  /*61a0*/  IMAD.U32 R52, R122, 0x10000, RZ ;  /* 0x000100007a347824 */ /* 0x000fe200078e00ff */
[----:B------:R-:W-:Y:S01]  /*61b0*/  SHF.R.U32.HI R51, RZ, 0x10, R43 ;  /* 0x00000010ff337819 */ /* 0x000fe2000001162b */
[----:B------:R-:W-:Y:S01]  /*61c0*/  IMAD.U32 R43, R39, 0x10000, RZ ;  /* 0x00010000272b7824 */ /* 0x000fe200078e00ff */
[----:B------:R-:W-:Y:S02]  /*61d0*/  SHF.R.U32.HI R50, RZ, 0x10, R31 ;  /* 0x00000010ff327819 */ /* 0x000fe4000001161f */
[----:B------:R-:W-:Y:S01]  /*61e0*/  PRMT R121, R121, 0x5410, R46 ;  /* 0x0000541079797816 */ /* 0x000fe2000000002e */
[----:B------:R-:W-:Y:S01]  /*61f0*/  IMAD.U32 R46, R118, 0x10000, RZ ;  /* 0x00010000762e7824 */ /* 0x000fe200078e00ff */
[----:B------:R-:W-:Y:S01]  /*6200*/  PRMT R119, R119, 0x5410, R48 ;  /* 0x0000541077777816 */ /* 0x000fe20000000030 */
[----:B------:R-:W-:Y:S01]  /*6210*/  FMUL.FTZ R48, R49, R52 ;  /* 0x0000003431307220 */ /* 0x000fe20000410000 */
[----:B------:R-:W-:-:S02]  /*6220*/  PRMT R120, R120, 0x5410, R51 ;  /* 0x0000541078787816 */ /* 0x000fc40000000033 */
[----:B------:R-:W-:Y:S01]  /*6230*/  SHF.R.U64 R54, R30, 0x10, R31 ;  /* 0x000000101e367819 */ /* 0x000fe2000000121f */
[----:B------:R-:W-:Y:S01]  /*6240*/  IMAD.U32 R30, R34, 0x10000, RZ ;  /* 0x00010000221e7824 */ /* 0x000fe200078e00ff */
[----:B------:R-:W-:Y:S01]  /*6250*/  LOP3.LUT R42, R37, 0xffff0000, RZ, 0xc0, !PT ;  /* 0xffff0000252a7812 */ /* 0x000fe200078ec0ff */
[C---:B------:R-:W-:Y:S01]  /*6260*/  IMAD.U32 R37, R35.reuse, 0x10000, RZ ;  /* 0x0001000023257824 */ /* 0x040fe200078e00ff */
[----:B------:R-:W-:Y:S02]  /*6270*/  LOP3.LUT R51, R122, 0xffff0000, RZ, 0xc0, !PT ;  /* 0xffff00007a337812 */ /* 0x000fe400078ec0ff */
[----:B------:R-:W-:Y:S02]  /*6280*/  LOP3.LUT R31, R35, 0xffff0000, RZ, 0xc0, !PT ;  /* 0xffff0000231f7812 */ /* 0x000fe400078ec0ff */
[----:B------:R-:W-:Y:S01]  /*6290*/  PRMT R115, R115, 0x5410, R50 ;  /* 0x0000541073737816 */ /* 0x000fe20000000032 */
[-C--:B------:R-:W-:Y:S01]  /*62a0*/  FMUL.FTZ R50, R49, R46.reuse ;  /* 0x0000002e31327220 */ /* 0x080fe20000410000 */
[----:B------:R-:W-:Y:S01]  /*62b0*/  LOP3.LUT R35, R39, 0xffff0000, RZ, 0xc0, !PT ;  /* 0xffff000027237812 */ /* 0x000fe200078ec0ff */
[----:B------:R-:W-:Y:S01]  /*62c0*/  FFMA.FTZ R39, R41, R46, -R48 ;  /* 0x0000002e29277223 */ /* 0x000fe20000010830 */
[----:B------:R-:W-:Y:S01]  /*62d0*/  LOP3.LUT R49, R118, 0xffff0000, RZ, 0xc0, !PT ;  /* 0xffff000076317812 */ /* 0x000fe200078ec0ff */
[----:B------:R-:W-:Y:S01]  /*62e0*/  IMAD.U32 R48, R120, 0x10000, RZ ;  /* 0x0001000078307824 */ /* 0x000fe200078e00ff */
[----:B------:R-:W-:Y:S01]  /*62f0*/  LOP3.LUT R40, R33, 0xffff0000, RZ, 0xc0, !PT ;  /* 0xffff000021287812 */ /* 0x000fe200078ec0ff */
[----:B------:R-:W-:Y:S01]  /*6300*/  FMUL.FTZ R53, R42, R51 ;  /* 0x000000332a357220 */ /* 0x000fe20000410000 */
[----:B------:R-:W-:-:S02]  /*6310*/  IMAD.U32 R46, R115, 0x10000, RZ ;  /* 0x00010000732e7824 */ /* 0x000fc400078e00ff */
[----:B------:R-:W-:Y:S01]  /*6320*/  FFMA.FTZ R41, R41, R52, R50 ;  /* 0x0000003429297223 */ /* 0x000fe20000010032 */
[-C--:B------:R-:W-:Y:S01]  /*6330*/  FMUL.FTZ R55, R42, R49.reuse ;  /* 0x000000312a377220 */ /* 0x080fe20000410000 */
[C---:B------:R-:W-:Y:S01]  /*6340*/  FMUL.FTZ R50, R43.reuse, R48 ;  /* 0x000000302b327220 */ /* 0x040fe20000410000 */
[----:B------:R-:W-:Y:S01]  /*6350*/  FFMA.FTZ R42, R40, R49, -R53 ;  /* 0x00000031282a7223 */ /* 0x000fe20000010835 */
[----:B------:R-:W-:Y:S01]  /*6360*/  LOP3.LUT R120, R120, 0xffff0000, RZ, 0xc0, !PT ;  /* 0xffff000078787812 */ /* 0x000fe200078ec0ff */
[-C--:B------:R-:W-:Y:S01]  /*6370*/  FMUL.FTZ R49, R43, R46.reuse ;  /* 0x0000002e2b317220 */ /* 0x080fe20000410000 */
[----:B------:R-:W-:Y:S01]  /*6380*/  FFMA.FTZ R43, R37, R46, -R50 ;  /* 0x0000002e252b7223 */ /* 0x000fe20000010832 */
[----:B------:R-:W-:Y:S01]  /*6390*/  LOP3.LUT R46, R115, 0xffff0000, RZ, 0xc0, !PT ;  /* 0xffff0000732e7812 */ /* 0x000fe200078ec0ff */
[----:B------:R-:W-:Y:S02]  /*63a0*/  IMAD.U32 R33, R38, 0x10000, RZ ;  /* 0x0001000026217824 */ /* 0x000fe400078e00ff */
[----:B------:R-:W-:Y:S01]  /*63b0*/  FFMA.FTZ R37, R37, R48, R49 ;  /* 0x0000003025257223 */ /* 0x000fe20000010031 */
[----:B------:R-:W-:Y:S01]  /*63c0*/  FMUL.FTZ R50, R35, R120 ;  /* 0x0000007823327220 */ /* 0x000fe20000410000 */
[----:B------:R-:W-:Y:S01]  /*63d0*/  IMAD.U32 R49, R121, 0x10000, RZ ;  /* 0x0001000079317824 */ /* 0x000fe200078e00ff */
[----:B------:R-:W-:Y:S01]  /*63e0*/  LOP3.LUT R36, R36, 0xffff0000, RZ, 0xc0, !PT ;  /* 0xffff000024247812 */ /* 0x000fe200078ec0ff */
[----:B------:R-:W-:Y:S01]  /*63f0*/  IMAD.U32 R48, R117, 0x10000, RZ ;  /* 0x0001000075307824 */ /* 0x000fe200078e00ff */
[----:B------:R-:W-:Y:S01]  /*6400*/  LOP3.LUT R121, R121, 0xffff0000, RZ, 0xc0, !PT ;  /* 0xffff000079797812 */ /* 0x000fe200078ec0ff */
[-C--:B------:R-:W-:Y:S01]  /*6410*/  FMUL.FTZ R52, R35, R46.reuse ;  /* 0x0000002e23347220 */ /* 0x080fe20000410000 */
[----:B------:R-:W-:Y:S01]  /*6420*/  FFMA.FTZ R46, R31, R46, -R50 ;  /* 0x0000002e1f2e7223 */ /* 0x000fe20000010832 */
[----:B------:R-:W-:Y:S01]  /*6430*/  LOP3.LUT R117, R117, 0xffff0000, RZ, 0xc0, !PT ;  /* 0xffff000075757812 */ /* 0x000fe200078ec0ff */
[C---:B------:R-:W-:Y:S01]  /*6440*/  FMUL.FTZ R35, R29.reuse, R49 ;  /* 0x000000311d237220 */ /* 0x040fe20000410000 */
[----:B------:R-:W-:Y:S01]  /*6450*/  LOP3.LUT R32, R32, 0xffff0000, RZ, 0xc0, !PT ;  /* 0xffff000020207812 */ /* 0x000fe200078ec0ff */
[----:B------:R-:W-:Y:S01]  /*6460*/  FMUL.FTZ R50, R29, R48 ;  /* 0x000000301d327220 */ /* 0x000fe20000410000 */
[C---:B------:R-:W-:Y:S01]  /*6470*/  FMUL.FTZ R29, R36.reuse, R121 ;  /* 0x00000079241d7220 */ /* 0x040fe20000410000 */
[----:B------:R-:W-:Y:S01]  /*6480*/  PRMT R113, R113, 0x5410, R54 ;  /* 0x0000541071717816 */ /* 0x000fe20000000036 */
[----:B------:R-:W-:Y:S01]  /*6490*/  FFMA.FTZ R52, R31, R120, R52 ;  /* 0x000000781f347223 */ /* 0x000fe20000010034 */
[-C--:B------:R-:W-:Y:S01]  /*64a0*/  FMUL.FTZ R31, R36, R117.reuse ;  /* 0x00000075241f7220 */ /* 0x080fe20000410000 */
[----:B------:R-:W-:Y:S01]  /*64b0*/  FFMA.FTZ R36, R32, R117, -R29 ;  /* 0x0000007520247223 */ /* 0x000fe2000001081d */
[C---:B------:R-:W-:Y:S01]  /*64c0*/  FFMA.FTZ R35, R28.reuse, R48, -R35 ;  /* 0x000000301c237223 */ /* 0x040fe20000010823 */
[----:B------:R-:W-:Y:S01]  /*64d0*/  FFMA.FTZ R50, R28, R49, R50 ;  /* 0x000000311c327223 */ /* 0x000fe20000010032 */
[----:B------:R-:W-:Y:S01]  /*64e0*/  IMAD.U32 R29, R119, 0x10000, RZ ;  /* 0x00010000771d7824 */ /* 0x000fe200078e00ff */
[----:B------:R-:W-:Y:S01]  /*64f0*/  LOP3.LUT R38, R38, 0xffff0000, RZ, 0xc0, !PT ;  /* 0xffff000026267812 */ /* 0x000fe200078ec0ff */
[----:B------:R-:W-:Y:S01]  /*6500*/  IMAD.U32 R28, R113, 0x10000, RZ ;  /* 0x00010000711c7824 */ /* 0x000fe200078e00ff */
[----:B------:R-:W-:Y:S01]  /*6510*/  LOP3.LUT R119, R119, 0xffff0000, RZ, 0xc0, !PT ;  /* 0xffff000077777812 */ /* 0x000fe200078ec0ff */
[----:B------:R-:W-:Y:S01]  /*6520*/  FFMA.FTZ R31, R32, R121, R31 ;  /* 0x00000079201f7223 */ /* 0x000fe2000001001f */
[----:B------:R-:W-:Y:S01]  /*6530*/  LOP3.LUT R113, R113, 0xffff0000, RZ, 0xc0, !PT ;  /* 0xffff000071717812 */ /* 0x000fe200078ec0ff */
[C---:B------:R-:W-:Y:S01]  /*6540*/  FMUL.FTZ R49, R33.reuse, R29 ;  /* 0x0000001d21317220 */ /* 0x040fe20000410000 */
[-C--:B------:R-:W-:Y:S01]  /*6550*/  FMUL.FTZ R32, R33, R28.reuse ;  /* 0x0000001c21207220 */ /* 0x080fe20000410000 */
[----:B------:R-:W-:Y:S01]  /*6560*/  LOP3.LUT R34, R34, 0xffff0000, RZ, 0xc0, !PT ;  /* 0xffff000022227812 */ /* 0x000fe200078ec0ff */
[C---:B------:R-:W-:Y:S01]  /*6570*/  FMUL.FTZ R33, R38.reuse, R119 ;  /* 0x0000007726217220 */ /* 0x040fe20000410000 */
[----:B------:R-:W-:Y:S01]  /*6580*/  FMUL.FTZ R38, R38, R113 ;  /* 0x0000007126267220 */ /* 0x000fe20000410000 */
[----:B------:R-:W-:Y:S01]  /*6590*/  FFMA.FTZ R40, R40, R51, R55 ;  /* 0x0000003328287223 */ /* 0x000fe20000010037 */
[C---:B------:R-:W-:Y:S01]  /*65a0*/  FFMA.FTZ R32, R30.reuse, R29, R32 ;  /* 0x0000001d1e207223 */ /* 0x040fe20000010020 */
[----:B------:R-:W-:Y:S01]  /*65b0*/  FFMA.FTZ R49, R30, R28, -R49 ;  /* 0x0000001c1e317223 */ /* 0x000fe20000010831 */
[----:B------:R-:W-:Y:S01]  /*65c0*/  FFMA.FTZ R119, R34, R119, R38 ;  /* 0x0000007722777223 */ /* 0x000fe20000010026 */
[----:B------:R-:W-:Y:S01]  /*65d0*/  F2FP.BF16.F32.PACK_AB R36, R36, R35 ;  /* 0x000000232424723e */ /* 0x000fe200000010ff */
[----:B------:R-:W-:Y:S01]  /*65e0*/  FFMA.FTZ R28, R34, R113, -R33 ;  /* 0x00000071221c7223 */ /* 0x000fe20000010821 */
        /* <DEDUP_REMOVED lines=10> */
[----:B------:R-:W-:-:S07]  /*6690*/  IMAD.MOV.U32 R37, RZ, RZ, R40 ;  /* 0x000000ffff257224 */ /* 0x000fce00078e0028 */
.L_x_1908:
[----:B------:R-:W-:Y:S05]  /*66a0*/  BSYNC B1 ;  /* 0x0000000000017941 */ /* 0x000fea0003800000 */
.L_x_1907:
[----:B------:R-:W-:Y:S01]  /*66b0*/  ISETP.GE.AND P4, PT, R47, R106, PT ;  /* 0x0000006a2f00720c */ /* 0x000fe20003f86270 */
[----:B------:R-:W-:Y:S02]  /*66c0*/  ULDC.64 UR4, c[0x0][0x208] ;  /* 0x0000820000047ab9 */ /* 0x000fe40000000a00 */
[----:B-1----:R4:W-:Y:S10]  /*66d0*/  STG.E.128 desc[UR4][R44.64], R32 ;  /* 0x000000202c007986 */ /* 0x0029f4000c101d04 */
[----:B------:R-:W-:Y:S05]  /*66e0*/  @P4 BRA `(.L_x_1871) ;  /* 0x0000000000ac4947 */ /* 0x000fea0003800000 */
[--C-:B------:R-:W-:Y:S01]  /*66f0*/  SHF.R.S32.HI R28, RZ, 0x1f, R47.reuse ;  /* 0x0000001fff1c7819 */ /* 0x100fe2000001142f */
[----:B------:R-:W-:Y:S01]  /*6700*/  ULDC.64 UR4, c[0x0][0x208] ;  /* 0x0000820000047ab9 */ /* 0x000fe20000000a00 */
[----:B------:R-:W-:-:S04]  /*6710*/  IADD3 R47, P4, P5, R20, R90, R47 ;  /* 0x0000005a142f7210 */ /* 0x000fc80007d9e02f */
[----:B------:R-:W-:Y:S02]  /*6720*/  IADD3.X R28, R0, R107, R28, P4, P5 ;  /* 0x0000006b001c7210 */ /* 0x000fe400027ea41c */
[----:B------:R-:W-:-:S04]  /*6730*/  LEA R88, P4, R47, R88, 0x1 ;  /* 0x000000582f587211 */ /* 0x000fc800078808ff */
[----:B------:R-:W-:-:S05]  /*6740*/  LEA.HI.X R89, R47, R89, R28, 0x1, P4 ;  /* 0x000000592f597211 */ /* 0x000fca00020f0c1c */
[----:B--2---:R1:W-:Y:S01]  /*6750*/  STG.E.128 desc[UR4][R88.64], R36 ;  /* 0x0000002458007986 */ /* 0x0043e2000c101d04 */
[----:B------:R-:W-:Y:S05]  /*6760*/  BRA `(.L_x_1871) ;  /* 0x00000000008c7947 */ /* 0x000fea0003800000 */
.L_x_1864:
[----:B------:R-:W-:-:S04]  /*6770*/  ULOP3.LUT UR4, UR60, 0x1, URZ, 0xfc, !UPT ;  /* 0x000000013c047892 */ /* 0x000fc8000f8efc3f */
[----:B------:R-:W-:-:S06]  /*6780*/  UISETP.NE.AND UP0, UPT, UR4, 0x3, UPT ;  /* 0x000000030400788c */ /* 0x000fcc000bf05270 */
[----:B------:R-:W-:-:S13]  /*6790*/  PLOP3.LUT P3, PT, PT, PT, UP0, 0x80, 0x0 ;  /* 0x000000000000781c */ /* 0x000fda0003f6f008 */
[----:B------:R-:W-:Y:S05]  /*67a0*/  @!P3 BRA `(.L_x_1909) ;  /* 0x000000000004b947 */ /* 0x000fea0003800000 */
[----:B------:R-:W-:Y:S01]  /*67b0*/  BPT.TRAP 0x1 ;  /* 0x000000040000795c */ /* 0x000fe20000300000 */
.L_x_1909:
        /* <DEDUP_REMOVED lines=8> */
.L_x_2113:
[----:B------:R-:W-:Y:S05]  /*6840*/  BSYNC B1 ;  /* 0x0000000000017941 */ /* 0x000fea0003800000 */
.L_x_1910:
[----:B------:R-:W-:-:S13]  /*6850*/  ISETP.GE.AND P4, PT, R148, R85, PT ;  /* 0x000000559400720c */ /* 0x000fda0003f86270 */
[----:B------:R-:W-:Y:S05]  /*6860*/  @P4 BRA `(.L_x_1871) ;  /* 0x00000000004c4947 */ /* 0x000fea0003800000 */
[----:B------:R-:W-:Y:S01]  /*6870*/  ISETP.NE.AND P4, PT, R9, RZ, PT ;  /* 0x000000ff0900720c */ /* 0x000fe20003f85270 */
[----:B------:R-:W-:-:S12]  /*6880*/  ULDC.64 UR4, c[0x0][0x208] ;  /* 0x0000820000047ab9 */ /* 0x000fd80000000a00 */
        /* <DEDUP_REMOVED lines=17> */
.L_x_1871:
[----:B------:R-:W-:Y:S05]  /*69a0*/  BSYNC B0 ;  /* 0x0000000000007941 */ /* 0x000fea0003800000 */
.L_x_1863:
        /* <DEDUP_REMOVED lines=17> */
.L_x_1913:
[----:B------:R-:W-:Y:S05]  /*6ac0*/  BSYNC B0 ;  /* 0x0000000000007941 */ /* 0x000fea0003800000 */
.L_x_1912:
[----:B------:R-:W2:Y:S01]  /*6ad0*/  SYNCS.PHASECHK.TRANS64.TRYWAIT P3, [R15+URZ+0x31cb0], R86 ;  /* 0x031cb0560f0075a7 */ /* 0x000ea2000806017f */
[----:B------:R-:W-:Y:S04]  /*6ae0*/  BSSY B0, `(.L_x_1914) ;  /* 0x0000002000007945 */ /* 0x000fe80003800000 */
[----:B--2---:R-:W-:Y:S05]  /*6af0*/  @!P3 BRA `(.L_x_1915) ;  /* 0x000001ac001cb947 */ /* 0x004fea0003800000 */
.L_x_2114:
[----:B------:R-:W-:Y:S05]  /*6b00*/  BSYNC B0 ;  /* 0x0000000000007941 */ /* 0x000fea0003800000 */
.L_x_1914:
[----:B------:R-:W-:Y:S01]  /*6b10*/  ISETP.GE.AND P3, PT, R148, R85, PT ;  /* 0x000000559400720c */ /* 0x000fe20003f66270 */
[----:B------:R-:W-:-:S12]  /*6b20*/  BSSY B0, `(.L_x_1916) ;  /* 0x0000023000007945 */ /* 0x000fd80003800000 */
[----:B------:R-:W-:Y:S05]  /*6b30*/  @P3 BRA `(.L_x_1917) ;  /* 0x0000000000843947 */ /* 0x000fea0003800000 */
[----:B------:R-:W-:Y:S01]  /*6b40*/  IMAD.WIDE R30, R17, 0x90, R72 ;  /* 0x00000090111e7825 */ /* 0x000fe200078e0248 */
[----:B------:R-:W-:Y:S01]  /*6b50*/  ULDC.64 UR4, c[0x0][0x318] ;  /* 0x0000c60000047ab9 */ /* 0x000fe20000000a00 */
[----:B------:R-:W-:Y:S02]  /*6b60*/  ULDC.64 UR6, c[0x0][0x208] ;  /* 0x0000820000067ab9 */ /* 0x000fe40000000a00 */
[----:B------:R-:W-:Y:S02]  /*6b70*/  IMAD R31, R31, UR4, RZ ;  /* 0x000000041f1f7c24 */ /* 0x000fe4000f8e02ff */
[----:B-1----:R-:W-:Y:S02]  /*6b80*/  IMAD.MOV.U32 R28, RZ, RZ, R24 ;  /* 0x000000ffff1c7224 */ /* 0x002fe400078e0018 */
[----:B------:R-:W-:Y:S02]  /*6b90*/  IMAD.MOV.U32 R29, RZ, RZ, R78 ;  /* 0x000000ffff1d7224 */ /* 0x000fe400078e004e */
[----:B------:R-:W-:-:S02]  /*6ba0*/  IMAD R31, R30, UR5, R31 ;  /* 0x000000051e1f7c24 */ /* 0x000fc4000f8e021f */
        /* <DEDUP_REMOVED lines=26> */
.L_x_1917:
[----:B------:R-:W-:Y:S05]  /*6d50*/  BSYNC B0 ;  /* 0x0000000000007941 */ /* 0x000fea0003800000 */
.L_x_1916:
        /* <DEDUP_REMOVED lines=14> */
[----:B0-----:R-:W-:-:S04]  /*6e40*/  SEL R15, RZ, 0x1, P3 ;  /* 0x00000001ff0f7807 */ /* 0x001fc80001800000 */
[----:B----4-:R-:W-:-:S05]  /*6e50*/  LOP3.LUT R19, R19, R15, RZ, 0x3c, !PT ;  /* 0x0000000f13137212 */ /* 0x010fca00078e3cff */
[----:B------:R2:W-:Y:S01]  /*6e60*/  STL [R1+0x24], R19 ;  /* 0x0000241301007387 */ /* 0x0005e20000100800 */
[----:B------:R-:W-:Y:S05]  /*6e70*/  @P2 BRA `(.L_x_1918) ;  /* 0xffffffb800302947 */ /* 0x000fea000383ffff */
[----:B--2---:R-:W0:Y:S01]  /*6e80*/  S2R R19, SR_TID.X ;  /* 0x0000000000137919 */ /* 0x004e220000002100 */
[----:B------:R-:W-:Y:S02]  /*6e90*/  PLOP3.LUT P0, PT, PT, PT, PT, 0x8, 0x0 ;  /* 0x000000000000781c */ /* 0x000fe40003f0e170 */
[----:B0-----:R-:W-:-:S04]  /*6ea0*/  SHF.R.U32.HI R19, RZ, 0x7, R19 ;  /* 0x00000007ff137819 */ /* 0x001fc80000011613 */
[----:B------:R-:W-:-:S13]  /*6eb0*/  ISETP.NE.AND P5, PT, R19, 0x1, PT ;  /* 0x000000011300780c */ /* 0x000fda0003fa5270 */
[----:B------:R-:W-:Y:S06]  /*6ec0*/  @!P5 BAR.ARV 0x9, 0x100 ;  /* 0x024400000000db1d */ /* 0x000fec0000002000 */
.L_x_1858:
[----:B------:R-:W-:Y:S02]  /*6ed0*/  ISETP.GE.AND P2, PT, R104, 0x1, PT ;  /* 0x000000016800780c */ /* 0x000fe40003f46270 */
[----:B------:R-:W-:Y:S02]  /*6ee0*/  CS2R R72, SRZ ;  /* 0x0000000000487805 */ /* 0x000fe4000001ff00 */
[----:B------:R-:W-:Y:S02]  /*6ef0*/  PLOP3.LUT P1, PT, PT, PT, PT, 0x80, 0x0 ;  /* 0x000000000000781c */ /* 0x000fe40003f2f070 */
[----:B------:R-:W-:Y:S02]  /*6f00*/  CS2R R20, SRZ ;  /* 0x0000000000147805 */ /* 0x000fe4000001ff00 */
[----:B------:R-:W-:Y:S02]  /*6f10*/  CS2R R38, SRZ ;  /* 0x0000000000267805 */ /* 0x000fe4000001ff00 */
[----:B---3--:R-:W-:-:S02]  /*6f20*/  CS2R R30, SRZ ;  /* 0x00000000001e7805 */ /* 0x008fc4000001ff00 */
[----:B------:R-:W-:Y:S02]  /*6f30*/  CS2R R40, SRZ ;  /* 0x0000000000287805 */ /* 0x000fe4000001ff00 */
[----:B------:R-:W-:Y:S01]  /*6f40*/  CS2R R36, SRZ ;  /* 0x0000000000247805 */ /* 0x000fe2000001ff00 */
[----:B------:R-:W-:Y:S01]  /*6f50*/  IMAD.MOV.U32 R35, RZ, RZ, RZ ;  /* 0x000000ffff237224 */ /* 0x000fe200078e00ff */
[----:B------:R-:W-:Y:S02]  /*6f60*/  CS2R R52, SRZ ;  /* 0x0000000000347805 */ /* 0x000fe4000001ff00 */
[----:B------:R-:W-:Y:S02]  /*6f70*/  CS2R R44, SRZ ;  /* 0x00000000002c7805 */ /* 0x000fe4000001ff00 */
[----:B------:R-:W-:Y:S01]  /*6f80*/  CS2R R32, SRZ ;  /* 0x0000000000207805 */ /* 0x000fe2000001ff00 */
[----:B------:R-:W-:Y:S01]  /*6f90*/  IMAD.MOV.U32 R51, RZ, RZ, RZ ;  /* 0x000000ffff337224 */ /* 0x000fe200078e00ff */
[----:B------:R-:W-:Y:S01]  /*6fa0*/  CS2R R42, SRZ ;  /* 0x00000000002a7805 */ /* 0x000fe2000001ff00 */
[----:B------:R-:W-:Y:S01]  /*6fb0*/  IMAD.MOV.U32 R54, RZ, RZ, RZ ;  /* 0x000000ffff367224 */ /* 0x000fe200078e00ff */
[----:B------:R-:W-:-:S02]  /*6fc0*/  CS2R R48, SRZ ;  /* 0x0000000000307805 */ /* 0x000fc4000001ff00 */
[----:B01----:R-:W-:Y:S01]  /*6fd0*/  CS2R R28, SRZ ;  /* 0x00000000001c7805 */ /* 0x003fe2000001ff00 */
[----:B------:R-:W-:Y:S01]  /*6fe0*/  IMAD.MOV.U32 R46, RZ, RZ, RZ ;  /* 0x000000ffff2e7224 */ /* 0x000fe200078e00ff */
        /* <DEDUP_REMOVED lines=15> */
.L_x_1919:
[----:B------:R-:W-:Y:S01]  /*70e0*/  CS2R R12, SRZ ;  /* 0x00000000000c7805 */ /* 0x000fe2000001ff00 */
[----:B------:R-:W-:Y:S06]  /*70f0*/  @!P2 BRA `(.L_x_1920) ;  /* 0x000001300060a947 */ /* 0x000fec0003800000 */
[----:B------:R-:W0:Y:S01]  /*7100*/  S2R R2, SR_TID.X ;  /* 0x0000000000027919 */ /* 0x000e220000002100 */
[----:B------:R-:W-:Y:S01]  /*7110*/  UMOV UR4, 0xffffffff ;  /* 0xffffffff00047882 */ /* 0x000fe20000000000 */
[----:B0-----:R-:W-:-:S05]  /*7120*/  VIADD R2, R2, 0xffffff80 ;  /* 0xffffff8002027836 */ /* 0x001fca0000000000 */
[----:B------:R-:W-:-:S04]  /*7130*/  SHF.R.S32.HI R0, RZ, 0x1f, R2 ;  /* 0x0000001fff007819 */ /* 0x000fc80000011402 */
[----:B------:R-:W-:-:S04]  /*7140*/  LEA.HI R0, R0, R2, RZ, 0x7 ;  /* 0x0000000200007211 */ /* 0x000fc800078f38ff */
[----:B------:R-:W-:Y:S01]  /*7150*/  SHF.R.S32.HI R13, RZ, 0x7, R0 ;  /* 0x00000007ff0d7819 */ /* 0x000fe20000011400 */
[----:B------:R-:W-:Y:S06]  /*7160*/  BRA.DIV UR4, `(.L_x_1921) ;  /* 0x000001a604947947 */ /* 0x000fec000b800000 */
[----:B------:R-:W0:Y:S04]  /*7170*/  SHFL.IDX PT, R0, R13, RZ, 0x1f ;  /* 0x00001fff0d007589 */ /* 0x000e2800000e0000 */
[----:B0-----:R1:W-:Y:S02]  /*7180*/  STL [R1+0x34], R0 ;  /* 0x0000340001007387 */ /* 0x0013e40000100800 */
.L_x_2117:
[----:B------:R-:W1:Y:S01]  /*7190*/  LDL R2, [R1+0x34] ;  /* 0x0000340001027983 */ /* 0x000e620000100800 */
[----:B------:R-:W-:Y:S01]  /*71a0*/  BSSY B6, `(.L_x_1922) ;  /* 0x000001f000067945 */ /* 0x000fe20003800000 */
[----:B-1----:R-:W-:-:S05]  /*71b0*/  IMAD.HI R0, R2, 0x55555556, RZ ;  /* 0x5555555602007827 */ /* 0x002fca00078e02ff */
[----:B------:R-:W-:-:S05]  /*71c0*/  LEA.HI R0, R0, R0, RZ, 0x1 ;  /* 0x0000000000007211 */ /* 0x000fca00078f08ff */
[----:B------:R-:W-:Y:S02]  /*71d0*/  IMAD R3, R0, -0x3, R2 ;  /* 0xfffffffd00037824 */ /* 0x000fe400078e0202 */
[----:B------:R-:W-:Y:S02]  /*71e0*/  VIADD R2, R22, 0x24300 ;  /* 0x0002430016027836 */ /* 0x000fe40000000000 */
[C---:B------:R-:W-:Y:S02]  /*71f0*/  IMAD R0, R3.reuse, 0x1000, R22 ;  /* 0x0000100003007824 */ /* 0x040fe400078e0216 */
[----:B------:R-:W-:Y:S01]  /*7200*/  IMAD R3, R3, 0x800, R2 ;  /* 0x0000080003037824 */ /* 0x000fe200078e0202 */
[----:B------:R-:W-:Y:S01]  /*7210*/  LOP3.LUT P0, RZ, R2, 0x9f, RZ, 0xc0, !PT ;  /* 0x0000009f02ff7812 */ /* 0x000fe2000780c0ff */
        /* <DEDUP_REMOVED lines=11> */
[----:B0-----:R0:W2:Y:S01]  /*72d0*/  LDC.64 R14, c[0x4][R0] ;  /* 0x01000000000e7b82 */ /* 0x0010a20000000a00 */
        /* <DEDUP_REMOVED lines=11> */
.L_x_1923:
[----:B------:R-:W-:Y:S05]  /*7390*/  BSYNC B6 ;  /* 0x0000000000067941 */ /* 0x000fea0003800000 */
.L_x_1922:
[----:B------:R-:W-:Y:S02]  /*73a0*/  ULDC UR4, c[0x0][0x3d4] ;  /* 0x0000f50000047ab9 */ /* 0x000fe40000000800 */
[----:B------:R-:W-:-:S13]  /*73b0*/  ISETP.LT.AND P0, PT, RZ, UR4, PT ;  /* 0x00000004ff007c0c */ /* 0x000fda000bf01270 */
[----:B------:R-:W-:Y:S05]  /*73c0*/  @P0 BRA `(.L_x_1924) ;  /* 0x0000000000400947 */ /* 0x000fea0003800000 */
[----:B------:R-:W2:Y:S02]  /*73d0*/  LDL R16, [R1+0x70] ;  /* 0x0000700001107983 */ /* 0x000ea40000100800 */
[----:B--2---:R-:W-:-:S04]  /*73e0*/  LEA.HI R0, R16, R16, RZ, 0x1 ;  /* 0x0000001010007211 */ /* 0x004fc800078f08ff */
[----:B------:R-:W-:-:S05]  /*73f0*/  LOP3.LUT R0, R0, 0xfffffffe, RZ, 0xc0, !PT ;  /* 0xfffffffe00007812 */ /* 0x000fca00078ec0ff */
[----:B------:R-:W-:-:S05]  /*7400*/  IMAD.IADD R0, R16, 0x1, -R0 ;  /* 0x0000000110007824 */ /* 0x000fca00078e0a00 */
[----:B-1----:R-:W-:-:S04]  /*7410*/  SHF.L.U32 R3, R0, 0x1f, RZ ;  /* 0x0000001f00037819 */ /* 0x002fc800000006ff */
[----:B------:R1:W2:Y:S03]  /*7420*/  SYNCS.PHASECHK.TRANS64.TRYWAIT P0, [R22+URZ+0x31c00], R3 ;  /* 0x031c0003160075a7 */ /* 0x0002a6000800017f */
[----:B--2---:R-:W-:Y:S05]  /*7430*/  @!P0 NANOSLEEP.SYNCS 0x989680 ;  /* 0x009896800000895d */ /* 0x004fea0003900000 */
[----:B------:R-:W2:Y:S01]  /*7440*/  @!P0 SYNCS.PHASECHK.TRANS64 P0, [R22+URZ+0x31c00], R3 ;  /* 0x031c0003160085a7 */ /* 0x000ea2000800007f */
[----:B------:R-:W-:Y:S04]  /*7450*/  BSSY B0, `(.L_x_1925) ;  /* 0x0000006000007945 */ /* 0x000fe80003800000 */
[----:B--2---:R-:W-:Y:S05]  /*7460*/  @P0 BRA `(.L_x_1926) ;  /* 0x0000000000100947 */ /* 0x004fea0003800000 */
.L_x_1927:
[----:B--2---:R2:W3:Y:S02]  /*7470*/  SYNCS.PHASECHK.TRANS64.TRYWAIT P0, [R22+URZ+0x31c00], R3 ;  /* 0x031c0003160075a7 */ /* 0x0044e4000800017f */
[----:B---3--:R-:W-:Y:S05]  /*7480*/  @!P0 NANOSLEEP.SYNCS 0x989680 ;  /* 0x009896800000895d */ /* 0x008fea0003900000 */
[----:B------:R-:W3:Y:S02]  /*7490*/  @!P0 SYNCS.PHASECHK.TRANS64 P0, [R22+URZ+0x31c00], R3 ;  /* 0x031c0003160085a7 */ /* 0x000ee4000800007f */
[----:B---3--:R-:W-:Y:S05]  /*74a0*/  @!P0 BRA `(.L_x_1927) ;  /* 0xfffffffc00f08947 */ /* 0x008fea000383ffff */
.L_x_1926:
[----:B------:R-:W-:Y:S05]  /*74b0*/  BSYNC B0 ;  /* 0x0000000000007941 */ /* 0x000fea0003800000 */
.L_x_1925:
[----:B------:R-:W-:Y:S05]  /*74c0*/  BRA `(.L_x_1928) ;  /* 0x0000004000587947 */ /* 0x000fea0003800000 */
.L_x_1924:
[----:B------:R-:W-:Y:S01]  /*74d0*/  ULOP3.LUT UP0, URZ, UR61, 0x1bf, URZ, 0xc0, !UPT ;  /* 0x000001bf3d3f7892 */ /* 0x000fe2000f80c03f */
[----:B-----5:R-:W-:Y:S01]  /*74e0*/  SHF.R.S32.HI R0, RZ, 0x1f, R102 ;  /* 0x0000001fff007819 */ /* 0x020fe20000011466 */
[----:B------:R-:W-:Y:S01]  /*74f0*/  ULDC.64 UR4, c[0x0][0x3d8] ;  /* 0x0000f60000047ab9 */ /* 0x000fe20000000a00 */
[----:B------:R-:W-:Y:S01]  /*7500*/  ULDC.64 UR6, c[0x0][0x3e8] ;  /* 0x0000fa0000067ab9 */ /* 0x000fe20000000a00 */
[----:B------:R-:W-:Y:S01]  /*7510*/  IMAD.WIDE.U32 R40, R102, UR4, RZ ;  /* 0x0000000466287c25 */ /* 0x000fe2000f8e00ff */
[----:B------:R-:W-:Y:S02]  /*7520*/  SHF.R.S32.HI R51, RZ, 0x1f, R144 ;  /* 0x0000001fff337819 */ /* 0x000fe40000011490 */
[----:B------:R-:W-:Y:S01]  /*7530*/  PLOP3.LUT P0, PT, PT, PT, UP0, 0x80, 0x0 ;  /* 0x000000000000781c */ /* 0x000fe20003f0f008 */
[C---:B-1----:R-:W-:Y:S01]  /*7540*/  IMAD R3, R0.reuse, UR4, RZ ;  /* 0x0000000400037c24 */ /* 0x042fe2000f8e02ff */
[----:B------:R-:W-:Y:S01]  /*7550*/  SHF.R.S32.HI R50, RZ, 0x1f, R147 ;  /* 0x0000001fff327819 */ /* 0x000fe20000011493 */
[----:B------:R-:W-:-:S02]  /*7560*/  IMAD R5, R0, UR6, RZ ;  /* 0x0000000600057c24 */ /* 0x000fc4000f8e02ff */
[C---:B------:R-:W-:Y:S02]  /*7570*/  IMAD R3, R102.reuse, UR5, R3 ;  /* 0x0000000566037c24 */ /* 0x040fe4000f8e0203 */
[C---:B------:R-:W-:Y:S02]  /*7580*/  IMAD R5, R102.reuse, UR7, R5 ;  /* 0x0000000766057c24 */ /* 0x040fe4000f8e0205 */
[----:B------:R-:W-:-:S04]  /*7590*/  IMAD.WIDE.U32 R102, R102, UR6, RZ ;  /* 0x0000000666667c25 */ /* 0x000fc8000f8e00ff */
[----:B------:R-:W-:Y:S02]  /*75a0*/  IMAD.IADD R47, R3, 0x1, R41 ;  /* 0x00000001032f7824 */ /* 0x000fe400078e0229 */
[----:B------:R-:W-:Y:S01]  /*75b0*/  IMAD.IADD R45, R5, 0x1, R103 ;  /* 0x00000001052d7824 */ /* 0x000fe200078e0267 */
[----:B------:R-:W-:Y:S06]  /*75c0*/  @!P0 BRA `(.L_x_1929) ;  /* 0x0000000000408947 */ /* 0x000fec0003800000 */
        /* <DEDUP_REMOVED lines=16> */
.L_x_1929:
[----:B------:R-:W2:Y:S01]  /*76d0*/  LDL R46, [R1+0x3c] ;  /* 0x00003c00012e7983 */ /* 0x000ea20000100800 */
[----:B------:R-:W1:Y:S01]  /*76e0*/  LDC.64 R10, c[0x0][0x3d8] ;  /* 0x0000f600ff0a7b82 */ /* 0x000e620000000a00 */
[----:B------:R-:W-:Y:S02]  /*76f0*/  ULDC.U8 UR4, c[0x0][0x3f0] ;  /* 0x0000fc0000047ab9 */ /* 0x000fe40000000000 */
[----:B------:R-:W3:Y:S05]  /*7700*/  LDL R16, [R1+0x48] ;  /* 0x0000480001107983 */ /* 0x000eea0000100800 */
[----:B------:R-:W4:Y:S01]  /*7710*/  LDC.64 R12, c[0x0][0x3e8] ;  /* 0x0000fa00ff0c7b82 */ /* 0x000f220000000a00 */
[----:B------:R-:W-:Y:S01]  /*7720*/  ISETP.NE.AND P0, PT, RZ, UR4, PT ;  /* 0x00000004ff007c0c */ /* 0x000fe2000bf05270 */
[----:B------:R-:W-:Y:S01]  /*7730*/  BSSY B0, `(.L_x_1930) ;  /* 0x00003e7000007945 */ /* 0x000fe20003800000 */
[----:B--2---:R-:W-:Y:S01]  /*7740*/  SHF.R.S32.HI R3, RZ, 0x1f, R46 ;  /* 0x0000001fff037819 */ /* 0x004fe2000001142e */
[----:B-1----:R-:W-:-:S04]  /*7750*/  IMAD.WIDE.U32 R42, R46, R10, RZ ;  /* 0x0000000a2e2a7225 */ /* 0x002fc800078e00ff */
[C---:B------:R-:W-:Y:S02]  /*7760*/  IMAD R4, R3.reuse, R10, RZ ;  /* 0x0000000a03047224 */ /* 0x040fe400078e02ff */
[-C--:B----4-:R-:W-:Y:S02]  /*7770*/  IMAD R6, R3, R12.reuse, RZ ;  /* 0x0000000c03067224 */ /* 0x090fe400078e02ff */
[C---:B---3--:R-:W-:Y:S02]  /*7780*/  IMAD R0, R46.reuse, -0xc0, R16 ;  /* 0xffffff402e007824 */ /* 0x048fe400078e0210 */
[----:B0-----:R-:W-:-:S04]  /*7790*/  IMAD.WIDE.U32 R14, R46, R12, RZ ;  /* 0x0000000c2e0e7225 */ /* 0x001fc800078e00ff */
        /* <DEDUP_REMOVED lines=27> */
[-C--:B------:R-:W-:Y:S01]  /*7950*/  IMAD R0, R52, R10.reuse, RZ ;  /* 0x0000000a34007224 */ /* 0x080fe200078e02ff */
[----:B------:R-:W-:Y:S01]  /*7960*/  ULDC.64 UR6, c[0x0][0x3c8] ;  /* 0x0000f20000067ab9 */ /* 0x000fe20000000a00 */
[--C-:B------:R-:W-:Y:S01]  /*7970*/  IMAD.WIDE.U32 R6, R148, R10, R4.reuse ;  /* 0x0000000a94067225 */ /* 0x100fe200078e0004 */
[----:B------:R-:W-:Y:S01]  /*7980*/  ULDC.64 UR8, c[0x0][0x3e0] ;  /* 0x0000f80000087ab9 */ /* 0x000fe20000000a00 */
[----:B------:R-:W-:Y:S02]  /*7990*/  CS2R R36, SRZ ;  /* 0x0000000000247805 */ /* 0x000fe4000001ff00 */
[----:B------:R-:W-:Y:S01]  /*79a0*/  CS2R R38, SRZ ;  /* 0x0000000000267805 */ /* 0x000fe2000001ff00 */
[-C--:B------:R-:W-:Y:S01]  /*79b0*/  IMAD R3, R52, R12.reuse, RZ ;  /* 0x0000000c34037224 */ /* 0x080fe200078e02ff */
[----:B------:R-:W-:Y:S01]  /*79c0*/  ULDC.64 UR10, c[0x0][0x208] ;  /* 0x00008200000a7ab9 */ /* 0x000fe20000000a00 */
[----:B------:R-:W-:Y:S01]  /*79d0*/  IMAD.WIDE.U32 R8, R148, R12, R4 ;  /* 0x0000000c94087225 */ /* 0x000fe200078e0004 */
[----:B------:R-:W-:-:S03]  /*79e0*/  IADD3 R4, P1, R6, R40, RZ ;  /* 0x0000002806047210 */ /* 0x000fc60007f3e0ff */
[----:B------:R-:W-:Y:S01]  /*79f0*/  IMAD R0, R148, R11, R0 ;  /* 0x0000000b94007224 */ /* 0x000fe200078e0200 */
[----:B------:R-:W-:Y:S01]  /*7a00*/  IADD3 R6, P2, R8, R102, RZ ;  /* 0x0000006608067210 */ /* 0x000fe20007f5e0ff */
[----:B------:R-:W-:Y:S02]  /*7a10*/  IMAD R3, R148, R13, R3 ;  /* 0x0000000d94037224 */ /* 0x000fe400078e0203 */
[C---:B------:R-:W-:Y:S01]  /*7a20*/  VIADD R8, R144.reuse, 0x10 ;  /* 0x0000001090087836 */ /* 0x040fe20000000000 */
[----:B------:R-:W-:Y:S01]  /*7a30*/  IADD3.X R5, R47, R0, R7, P1, !PT ;  /* 0x000000002f057210 */ /* 0x000fe20000ffe407 */
[----:B------:R-:W-:Y:S01]  /*7a40*/  VIADD R0, R144, 0x8 ;  /* 0x0000000890007836 */ /* 0x000fe20000000000 */
[----:B------:R-:W-:Y:S01]  /*7a50*/  IADD3.X R7, R45, R3, R9, P2, !PT ;  /* 0x000000032d077210 */ /* 0x000fe200017fe409 */
[----:B------:R-:W-:Y:S01]  /*7a60*/  IMAD R3, R49, 0xc0, RZ ;  /* 0x000000c031037824 */ /* 0x000fe200078e02ff */
[----:B------:R-:W-:Y:S01]  /*7a70*/  ISETP.GE.AND P3, PT, R8, UR4, PT ;  /* 0x0000000408007c0c */ /* 0x000fe2000bf66270 */
[----:B------:R-:W-:Y:S01]  /*7a80*/  IMAD.WIDE.U32 R42, R42, 0xc0, R4 ;  /* 0x000000c02a2a7825 */ /* 0x000fe200078e0004 */
[----:B------:R-:W-:-:S03]  /*7a90*/  ISETP.GE.AND P1, PT, R0, UR4, PT ;  /* 0x0000000400007c0c */ /* 0x000fc6000bf26270 */
[----:B------:R-:W-:Y:S01]  /*7aa0*/  IMAD R5, R48, 0xc0, RZ ;  /* 0x000000c030057824 */ /* 0x000fe200078e02ff */
[----:B------:R-:W-:Y:S01]  /*7ab0*/  LEA R4, P2, R42, UR6, 0x1 ;  /* 0x000000062a047c11 */ /* 0x000fe2000f8408ff */
[----:B------:R-:W-:-:S04]  /*7ac0*/  IMAD.WIDE.U32 R14, R14, 0xc0, R6 ;  /* 0x000000c00e0e7825 */ /* 0x000fc800078e0006 */
[----:B------:R-:W-:Y:S01]  /*7ad0*/  IMAD.IADD R5, R43, 0x1, R5 ;  /* 0x000000012b057824 */ /* 0x000fe200078e0205 */
[----:B------:R-:W-:Y:S01]  /*7ae0*/  LEA R6, P5, R14, UR8, 0x1 ;  /* 0x000000080e067c11 */ /* 0x000fe2000f8a08ff */
        /* <DEDUP_REMOVED lines=31> */
.L_x_1933:
[----:B------:R-:W-:Y:S05]  /*7ce0*/  BSYNC B1 ;  /* 0x0000000000017941 */ /* 0x000fea0003800000 */
.L_x_1932:
        /* <DEDUP_REMOVED lines=39> */
.L_x_2120:
[----:B------:R-:W-:Y:S01]  /*7f60*/  UMOV UR4, 0xffffffff ;  /* 0xffffffff00047882 */ /* 0x000fe20000000000 */
[----:B------:R-:W-:Y:S02]  /*7f70*/  LOP3.LUT R5, R5, 0xfffffffe, RZ, 0xc0, !PT ;  /* 0xfffffffe05057812 */ /* 0x000fe400078ec0ff */
[----:B------:R-:W-:Y:S05]  /*7f80*/  BRA.DIV UR4, `(.L_x_1935) ;  /* 0x0000019a04587947 */ /* 0x000fea000b800000 */
.L_x_2123:
[----:B------:R-:W-:Y:S01]  /*7f90*/  UMOV UR4, 0xffffffff ;  /* 0xffffffff00047882 */ /* 0x000fe20000000000 */
[----:B------:R-:W-:Y:S02]  /*7fa0*/  IMAD.IADD R5, R42, 0x1, -R5 ;  /* 0x000000012a057824 */ /* 0x000fe400078e0a05 */
[----:B------:R-:W-:Y:S05]  /*7fb0*/  BRA.DIV UR4, `(.L_x_1936) ;  /* 0x0000019a04747947 */ /* 0x000fea000b800000 */
.L_x_2126:
[----:B------:R-:W-:Y:S01]  /*7fc0*/  UMOV UR4, 0xffffffff ;  /* 0xffffffff00047882 */ /* 0x000fe20000000000 */
[----:B------:R-:W-:Y:S02]  /*7fd0*/  SHF.L.U32 R3, R5, 0x1f, RZ ;  /* 0x0000001f05037819 */ /* 0x000fe400000006ff */
[----:B------:R-:W-:Y:S05]  /*7fe0*/  BRA.DIV UR4, `(.L_x_1937) ;  /* 0x0000019a04907947 */ /* 0x000fea000b800000 */
.L_x_2129:
        /* <DEDUP_REMOVED lines=36> */
.L_x_2130:
[----:B------:R-:W-:Y:S05]  /*8230*/  BSYNC B1 ;  /* 0x0000000000017941 */ /* 0x000fea0003800000 */
.L_x_1938:
        /* <DEDUP_REMOVED lines=26> */
[----:B------:R-:W-:Y:S02]  /*83e0*/  SHF.R.U64 R55, R38, 0x10, R39 ;  /* 0x0000001026377819 */ /* 0x000fe40000001227 */
[----:B------:R-:W-:Y:S01]  /*83f0*/  PRMT R53, R57, 0x5410, R53 ;  /* 0x0000541039357816 */ /* 0x000fe20000000035 */
[----:B------:R-:W-:Y:S01]  /*8400*/  IMAD.U32 R57, R56, 0x10000, RZ ;  /* 0x0001000038397824 */ /* 0x000fe200078e00ff */
[----:B------:R-:W-:-:S02]  /*8410*/  SHF.R.U64 R52, R36, 0x10, R37 ;  /* 0x0000001024347819 */ /* 0x000fc40000001225 */
[----:B------:R-:W-:Y:S01]  /*8420*/  PRMT R55, R54, 0x5410, R55 ;  /* 0x0000541036377816 */ /* 0x000fe20000000037 */
[C---:B------:R-:W-:Y:S01]  /*8430*/  IMAD.U32 R54, R53.reuse, 0x10000, RZ ;  /* 0x0001000035367824 */ /* 0x040fe200078e00ff */
[----:B------:R-:W-:Y:S02]  /*8440*/  LOP3.LUT R56, R56, 0xffff0000, RZ, 0xc0, !PT ;  /* 0xffff000038387812 */ /* 0x000fe400078ec0ff */
        /* <DEDUP_REMOVED lines=35> */
.L_x_1942:
[----:B------:R-:W-:Y:S05]  /*8680*/  BSYNC B1 ;  /* 0x0000000000017941 */ /* 0x000fea0003800000 */
.L_x_1941:
        /* <DEDUP_REMOVED lines=49> */
.L_x_1944:
[----:B------:R-:W-:Y:S05]  /*89a0*/  BSYNC B1 ;  /* 0x0000000000017941 */ /* 0x000fea0003800000 */
.L_x_1943:
[----:B------:R-:W-:Y:S04]  /*89b0*/  BSSY B1, `(.L_x_1945) ;  /* 0x0000030000017945 */ /* 0x000fe80003800000 */
[----:B------:R-:W-:Y:S05]  /*89c0*/  @P1 BRA `(.L_x_1946) ;  /* 0x0000000000b81947 */ /* 0x000fea0003800000 */
[----:B01----:R-:W0:Y:S01]  /*89d0*/  LDS.128 R4, [R3+0x10a00] ;  /* 0x010a000003047984 */ /* 0x003e220000000c00 */
        /* <DEDUP_REMOVED lines=38> */
[----:B------:R-:W-:Y:S01]  /*8c40*/  FFMA.FTZ R5, R7, R50, -R32 ;  /* 0x0000003207057223 */ /* 0x000fe20000010820 */
[----:B------:R-:W-:Y:S01]  /*8c50*/  F2FP.BF16.F32.PACK_AB R6, R37, R34 ;  /* 0x000000222506723e */ /* 0x000fe200000010ff */
[----:B------:R-:W-:Y:S01]  /*8c60*/  FFMA.FTZ R28, R7, R28, R35 ;  /* 0x0000001c071c7223 */ /* 0x000fe20000010023 */
[----:B------:R-:W-:Y:S02]  /*8c70*/  F2FP.BF16.F32.PACK_AB R7, R46, R51 ;  /* 0x000000332e07723e */ /* 0x000fe400000010ff */
[----:B------:R-:W-:Y:S02]  /*8c80*/  F2FP.BF16.F32.PACK_AB R4, R31, R4 ;  /* 0x000000041f04723e */ /* 0x000fe400000010ff */
[----:B------:R-:W-:-:S05]  /*8c90*/  F2FP.BF16.F32.PACK_AB R5, R28, R5 ;  /* 0x000000051c05723e */ /* 0x000fca00000010ff */
[----:B------:R2:W-:Y:S02]  /*8ca0*/  STS.128 [R3+0x10a00], R4 ;  /* 0x010a000403007388 */ /* 0x0005e40000000c00 */
.L_x_1946:
[----:B------:R-:W-:Y:S05]  /*8cb0*/  BSYNC B1 ;  /* 0x0000000000017941 */ /* 0x000fea0003800000 */
.L_x_1945:
        /* <DEDUP_REMOVED lines=48> */
.L_x_1948:
[----:B------:R-:W-:Y:S05]  /*8fc0*/  BSYNC B1 ;  /* 0x0000000000017941 */ /* 0x000fea0003800000 */
.L_x_1947:
        /* <DEDUP_REMOVED lines=48> */
.L_x_1950:
[----:B------:R-:W-:Y:S05]  /*92d0*/  BSYNC B1 ;  /* 0x0000000000017941 */ /* 0x000fea0003800000 */
.L_x_1949:
        /* <DEDUP_REMOVED lines=48> */
.L_x_1931:
        /* <DEDUP_REMOVED lines=18> */
[----:B0-----:R-:W-:-:S13]  /*9700*/  ISETP.NE.AND P1, PT, R0, 0x1, PT ;  /* 0x000000010000780c */ /* 0x001fda0003f25270 */
[----:B------:R-:W0:Y:S08]  /*9710*/  @P1 LDC R0, c[0x0][0x42c] ;  /* 0x00010b00ff001b82 */ /* 0x000e300000000800 */
[----:B------:R-:W1:Y:S01]  /*9720*/  @P1 LDC R51, c[0x0][0x430] ;  /* 0x00010c00ff331b82 */ /* 0x000e620000000800 */
[----:B--2---:R-:W-:-:S04]  /*9730*/  IMAD R3, R3, 0xc0, R148 ;  /* 0x000000c003037824 */ /* 0x004fc800078e0294 */
[----:B0-----:R-:W-:Y:S01]  /*9740*/  @P1 IMAD.HI.U32 R0, R3, R0, RZ ;  /* 0x0000000003001227 */ /* 0x001fe200078e00ff */
[----:B-1----:R-:W-:Y:S06]  /*9750*/  @P0 BRA `(.L_x_1952) ;  /* 0x0000000000c80947 */ /* 0x002fec0003800000 */
[----:B------:R-:W-:Y:S01]  /*9760*/  SHF.R.S32.HI R9, RZ, 0x1f, R148 ;  /* 0x0000001fff097819 */ /* 0x000fe20000011494 */
[----:B------:R-:W-:Y:S01]  /*9770*/  IMAD.MOV.U32 R4, RZ, RZ, R147 ;  /* 0x000000ffff047224 */ /* 0x000fe200078e0093 */
[----:B------:R-:W-:Y:S01]  /*9780*/  ULDC.64 UR4, c[0x0][0x3c8] ;  /* 0x0000f20000047ab9 */ /* 0x000fe20000000a00 */
[----:B------:R-:W-:Y:S01]  /*9790*/  IMAD.MOV.U32 R5, RZ, RZ, R50 ;  /* 0x000000ffff057224 */ /* 0x000fe200078e0032 */
[----:B------:R-:W-:Y:S01]  /*97a0*/  ULDC.64 UR6, c[0x0][0x3e0] ;  /* 0x0000f80000067ab9 */ /* 0x000fe20000000a00 */
[-C--:B------:R-:W-:Y:S01]  /*97b0*/  IMAD R8, R9, R10.reuse, RZ ;  /* 0x0000000a09087224 */ /* 0x080fe200078e02ff */
[----:B------:R-:W-:Y:S01]  /*97c0*/  CS2R R28, SRZ ;  /* 0x00000000001c7805 */ /* 0x000fe2000001ff00 */
[----:B------:R-:W-:Y:S01]  /*97d0*/  IMAD.WIDE.U32 R6, R148, R10, R4 ;  /* 0x0000000a94067225 */ /* 0x000fe200078e0004 */
[----:B------:R-:W-:Y:S02]  /*97e0*/  CS2R R30, SRZ ;  /* 0x00000000001e7805 */ /* 0x000fe4000001ff00 */
[----:B------:R-:W-:-:S02]  /*97f0*/  CS2R R32, SRZ ;  /* 0x0000000000207805 */ /* 0x000fc4000001ff00 */
[----:B------:R-:W-:Y:S01]  /*9800*/  CS2R R34, SRZ ;  /* 0x0000000000227805 */ /* 0x000fe2000001ff00 */
[----:B------:R-:W-:Y:S01]  /*9810*/  IMAD R9, R9, R12, RZ ;  /* 0x0000000c09097224 */ /* 0x000fe200078e02ff */
[----:B------:R-:W-:Y:S01]  /*9820*/  IADD3 R40, P2, R6, R40, RZ ;  /* 0x0000002806287210 */ /* 0x000fe20007f5e0ff */
[C---:B------:R-:W-:Y:S01]  /*9830*/  IMAD.WIDE.U32 R4, R148.reuse, R12, R4 ;  /* 0x0000000c94047225 */ /* 0x040fe200078e0004 */
[----:B------:R-:W-:Y:S02]  /*9840*/  CS2R R36, SRZ ;  /* 0x0000000000247805 */ /* 0x000fe4000001ff00 */
[----:B------:R-:W-:Y:S02]  /*9850*/  CS2R R38, SRZ ;  /* 0x0000000000267805 */ /* 0x000fe4000001ff00 */
[----:B------:R-:W-:Y:S01]  /*9860*/  CS2R R16, SRZ ;  /* 0x0000000000107805 */ /* 0x000fe2000001ff00 */
[----:B------:R-:W-:Y:S01]  /*9870*/  IMAD R6, R148, R11, R8 ;  /* 0x0000000b94067224 */ /* 0x000fe200078e0208 */
        /* <DEDUP_REMOVED lines=9> */
[----:B------:R-:W-:Y:S01]  /*9910*/  IMAD.WIDE.U32 R42, R42, 0xc0, R40 ;  /* 0x000000c02a2a7825 */ /* 0x000fe200078e0028 */
[----:B------:R-:W-:Y:S01]  /*9920*/  CS2R R26, SRZ ;  /* 0x00000000001a7805 */ /* 0x000fe2000001ff00 */
[----:B------:R-:W-:-:S02]  /*9930*/  ULDC.64 UR8, c[0x0][0x208] ;  /* 0x0000820000087ab9 */ /* 0x000fc40000000a00 */
[----:B------:R-:W-:Y:S01]  /*9940*/  IMAD.WIDE.U32 R14, R14, 0xc0, R102 ;  /* 0x000000c00e0e7825 */ /* 0x000fe200078e0066 */
[----:B------:R-:W-:Y:S01]  /*9950*/  LEA R8, P2, R42, UR4, 0x1 ;  /* 0x000000042a087c11 */ /* 0x000fe2000f8408ff */
[----:B------:R-:W-:Y:S02]  /*9960*/  ULDC UR4, c[0x0][0x3d4] ;  /* 0x0000f50000047ab9 */ /* 0x000fe40000000800 */
[----:B------:R-:W-:Y:S01]  /*9970*/  IMAD.IADD R7, R7, 0x1, R43 ;  /* 0x0000000107077824 */ /* 0x000fe200078e022b */
[----:B------:R-:W-:Y:S01]  /*9980*/  LEA R20, P3, R14, UR6, 0x1 ;  /* 0x000000060e147c11 */ /* 0x000fe2000f8608ff */
[----:B------:R-:W-:Y:S02]  /*9990*/  IMAD.IADD R5, R5, 0x1, R15 ;  /* 0x0000000105057824 */ /* 0x000fe400078e020f */
[----:B------:R-:W-:Y:S01]  /*99a0*/  VIADD R52, R147, 0x20 ;  /* 0x0000002093347836 */ /* 0x000fe20000000000 */
[----:B------:R-:W-:Y:S02]  /*99b0*/  LEA.HI.X R9, R42, UR5, R7, 0x1, P2 ;  /* 0x000000052a097c11 */ /* 0x000fe400090f0c07 */
[----:B------:R-:W-:-:S02]  /*99c0*/  CS2R R6, SRZ ;  /* 0x0000000000067805 */ /* 0x000fc4000001ff00 */
[----:B------:R-:W-:Y:S02]  /*99d0*/  LEA.HI.X R21, R14, UR7, R5, 0x1, P3 ;  /* 0x000000070e157c11 */ /* 0x000fe400098f0c05 */
[----:B------:R-:W-:Y:S02]  /*99e0*/  CS2R R4, SRZ ;  /* 0x0000000000047805 */ /* 0x000fe4000001ff00 */
[----:B------:R-:W-:Y:S02]  /*99f0*/  ISETP.GE.AND P2, PT, R147, UR4, PT ;  /* 0x0000000493007c0c */ /* 0x000fe4000bf46270 */
[----:B------:R-:W-:Y:S02]  /*9a00*/  ISETP.GE.AND P3, PT, R53, UR4, PT ;  /* 0x0000000435007c0c */ /* 0x000fe4000bf66270 */
[----:B------:R-:W-:-:S09]  /*9a10*/  ISETP.GE.AND P4, PT, R52, UR4, PT ;  /* 0x0000000434007c0c */ /* 0x000fd2000bf86270 */
[----:B------:R0:W5:Y:S04]  /*9a20*/  @!P2 LDG.E.128 R28, desc[UR8][R8.64] ;  /* 0x00000008081ca981 */ /* 0x000168000c1e1d00 */
[----:B------:R0:W5:Y:S04]  /*9a30*/  @!P3 LDG.E.128 R32, desc[UR8][R8.64+0x20] ;  /* 0x000020080820b981 */ /* 0x000168000c1e1d00 */
[----:B------:R0:W5:Y:S04]  /*9a40*/  @!P4 LDG.E.128 R36, desc[UR8][R8.64+0x40] ;  /* 0x000040080824c981 */ /* 0x000168000c1e1d00 */
[----:B------:R0:W5:Y:S04]  /*9a50*/  @!P2 LDG.E.128 R4, desc[UR8][R20.64] ;  /* 0x000000081404a981 */ /* 0x000168000c1e1d00 */
[----:B------:R0:W5:Y:S04]  /*9a60*/  @!P3 LDG.E.128 R16, desc[UR8][R20.64+0x20] ;  /* 0x000020081410b981 */ /* 0x000168000c1e1d00 */
[----:B------:R0:W5:Y:S02]  /*9a70*/  @!P4 LDG.E.128 R24, desc[UR8][R20.64+0x40] ;  /* 0x000040081418c981 */ /* 0x000164000c1e1d00 */
.L_x_1952:
[----:B------:R-:W-:Y:S05]  /*9a80*/  BSYNC B1 ;  /* 0x0000000000017941 */ /* 0x000fea0003800000 */
.L_x_1951:
[----:B0-----:R-:W2:Y:S01]  /*9a90*/  LDL R20, [R1+0x70] ;  /* 0x0000700001147983 */ /* 0x001ea20000100800 */
[----:B------:R-:W-:Y:S01]  /*9aa0*/  @P1 SHF.R.U32.HI R3, RZ, R51, R0 ;  /* 0x00000033ff031219 */ /* 0x000fe20000011600 */
[----:B-----5:R-:W-:Y:S01]  /*9ab0*/  IMAD.MOV.U32 R0, RZ, RZ, R4 ;  /* 0x000000ffff007224 */ /* 0x020fe200078e0004 */
[----:B------:R-:W-:Y:S01]  /*9ac0*/  ULDC.64 UR4, c[0x0][0x3c8] ;  /* 0x0000f20000047ab9 */ /* 0x000fe20000000a00 */
[----:B------:R-:W-:Y:S01]  /*9ad0*/  IMAD.MOV.U32 R8, RZ, RZ, R5 ;  /* 0x000000ffff087224 */ /* 0x000fe200078e0005 */
[----:B------:R-:W-:Y:S01]  /*9ae0*/  SHF.R.S32.HI R9, RZ, 0x1f, R3 ;  /* 0x0000001fff097819 */ /* 0x000fe20000011403 */
[-C--:B------:R-:W-:Y:S01]  /*9af0*/  IMAD.WIDE.U32 R46, R3, R10.reuse, R46 ;  /* 0x0000000a032e7225 */ /* 0x080fe200078e002e */
[----:B------:R-:W-:Y:S01]  /*9b00*/  PRMT R21, R21, 0x5410, R0 ;  /* 0x0000541015157816 */ /* 0x000fe20000000000 */
[----:B------:R-:W-:Y:S01]  /*9b10*/  ULDC.64 UR6, c[0x0][0x3e0] ;  /* 0x0000f80000067ab9 */ /* 0x000fe20000000a00 */
[----:B------:R-:W-:Y:S01]  /*9b20*/  PRMT R40, R40, 0x5410, R8 ;  /* 0x0000541028287816 */ /* 0x000fe20000000008 */
[----:B------:R-:W-:-:S02]  /*9b30*/  IMAD R0, R9, R10, RZ ;  /* 0x0000000a09007224 */ /* 0x000fc400078e02ff */
[-C--:B------:R-:W-:Y:S02]  /*9b40*/  IMAD R8, R9, R12.reuse, RZ ;  /* 0x0000000c09087224 */ /* 0x080fe400078e02ff */
        /* <DEDUP_REMOVED lines=11> */
[----:B------:R-:W-:Y:S01]  /*9c00*/  LEA.HI.X R3, R44, UR7, R3, 0x1, P2 ;  /* 0x000000072c037c11 */ /* 0x000fe200090f0c03 */
        /* <DEDUP_REMOVED lines=8> */
.L_x_2133:
[----:B------:R-:W-:Y:S01]  /*9c90*/  UMOV UR4, 0xffffffff ;  /* 0xffffffff00047882 */ /* 0x000fe20000000000 */
[----:B------:R-:W-:Y:S02]  /*9ca0*/  LOP3.LUT R9, R9, 0xfffffffe, RZ, 0xc0, !PT ;  /* 0xfffffffe09097812 */ /* 0x000fe400078ec0ff */
[----:B------:R-:W-:Y:S05]  /*9cb0*/  BRA.DIV UR4, `(.L_x_1954) ;  /* 0x0000017e04bc7947 */ /* 0x000fea000b800000 */
.L_x_2136:
[----:B------:R-:W-:Y:S01]  /*9cc0*/  UMOV UR4, 0xffffffff ;  /* 0xffffffff00047882 */ /* 0x000fe20000000000 */
[----:B------:R-:W-:Y:S02]  /*9cd0*/  IMAD.IADD R9, R20, 0x1, -R9 ;  /* 0x0000000114097824 */ /* 0x000fe400078e0a09 */
[----:B------:R-:W-:Y:S05]  /*9ce0*/  BRA.DIV UR4, `(.L_x_1955) ;  /* 0x0000017e04d87947 */ /* 0x000fea000b800000 */
.L_x_2139:
[----:B------:R-:W-:Y:S01]  /*9cf0*/  UMOV UR4, 0xffffffff ;  /* 0xffffffff00047882 */ /* 0x000fe20000000000 */
[----:B------:R-:W-:Y:S02]  /*9d00*/  SHF.L.U32 R3, R9, 0x1f, RZ ;  /* 0x0000001f09037819 */ /* 0x000fe400000006ff */
[----:B------:R-:W-:Y:S05]  /*9d10*/  BRA.DIV UR4, `(.L_x_1956) ;  /* 0x0000017e04f47947 */ /* 0x000fea000b800000 */
.L_x_2142:
        /* <DEDUP_REMOVED lines=37> */
.L_x_2143:
[----:B------:R-:W-:Y:S05]  /*9f70*/  BSYNC B1 ;  /* 0x0000000000017941 */ /* 0x000fea0003800000 */
.L_x_1957:
[----:B------:R-:W-:Y:S02]  /*9f80*/  PRMT R45, R0, 0x7610, R45 ;  /* 0x00007610002d7816 */ /* 0x000fe4000000002d */
[----:B------:R-:W-:Y:S01]  /*9f90*/  PRMT R46, R8, 0x7610, R46 ;  /* 0x00007610082e7816 */ /* 0x000fe2000000002e */
[----:B------:R-:W-:Y:S06]  /*9fa0*/  @P0 BRA `(.L_x_1940) ;  /* 0x00000014007c0947 */ /* 0x000fec0003800000 */
[----:B------:R1:W5:Y:S01]  /*9fb0*/  LDL R72, [R1+0x28] ;  /* 0x0000280001487983 */ /* 0x0003620000100800 */
[----:B------:R-:W2:Y:S03]  /*9fc0*/  LDC R0, c[0x0][0x3d4] ;  /* 0x0000f500ff007b82 */ /* 0x000ea60000000800 */
        /* <DEDUP_REMOVED lines=9> */
[----:B------:R-:W1:Y:S01]  /*a060*/  S2R R9, SR_TID.X ;  /* 0x0000000000097919 */ /* 0x000e620000002100 */
[----:B------:R-:W-:Y:S02]  /*a070*/  SHF.R.U64 R60, R4, 0x10, R5 ;  /* 0x00000010043c7819 */ /* 0x000fe40000001205 */
[----:B------:R-:W-:Y:S02]  /*a080*/  SHF.R.U64 R55, R28, 0x10, R29 ;  /* 0x000000101c377819 */ /* 0x000fe4000000121d */
[----:B------:R-:W-:Y:S02]  /*a090*/  SHF.R.U32.HI R62, RZ, 0x10, R5 ;  /* 0x00000010ff3e7819 */ /* 0x000fe40000011605 */
[----:B------:R-:W-:Y:S02]  /*a0a0*/  PRMT R60, R21, 0x5432, R60 ;  /* 0x00005432153c7816 */ /* 0x000fe4000000003c */
[--C-:B------:R-:W-:Y:S02]  /*a0b0*/  SHF.R.U64 R64, R6, 0x10, R7.reuse ;  /* 0x0000001006407819 */ /* 0x100fe40000001207 */
[----:B------:R-:W-:-:S02]  /*a0c0*/  SHF.R.U32.HI R65, RZ, 0x10, R7 ;  /* 0x00000010ff417819 */ /* 0x000fc40000011607 */
[----:B------:R-:W-:Y:S01]  /*a0d0*/  PRMT R55, R61, 0x5410, R55 ;  /* 0x000054103d377816 */ /* 0x000fe20000000037 */
[----:B------:R-:W-:Y:S01]  /*a0e0*/  IMAD.U32 R61, R60, 0x10000, RZ ;  /* 0x000100003c3d7824 */ /* 0x000fe200078e00ff */
[----:B------:R-:W-:Y:S02]  /*a0f0*/  SHF.R.U32.HI R57, RZ, 0x10, R29 ;  /* 0x00000010ff397819 */ /* 0x000fe4000001161d */
[----:B------:R-:W-:Y:S02]  /*a100*/  PRMT R62, R40, 0x5432, R62 ;  /* 0x00005432283e7816 */ /* 0x000fe4000000003e */
[----:B------:R-:W-:Y:S01]  /*a110*/  PRMT R65, R56, 0x5410, R65 ;  /* 0x0000541038417816 */ /* 0x000fe20000000041 */
[----:B------:R-:W-:Y:S01]  /*a120*/  IMAD.U32 R56, R55, 0x10000, RZ ;  /* 0x0001000037387824 */ /* 0x000fe200078e00ff */
[----:B------:R-:W-:Y:S02]  /*a130*/  SHF.R.U32.HI R59, RZ, 0x10, R31 ;  /* 0x00000010ff3b7819 */ /* 0x000fe4000001161f */
[----:B------:R-:W-:Y:S01]  /*a140*/  PRMT R57, R63, 0x5410, R57 ;  /* 0x000054103f397816 */ /* 0x000fe20000000039 */
[----:B------:R-:W-:Y:S01]  /*a150*/  IMAD.U32 R63, R62, 0x10000, RZ ;  /* 0x000100003e3f7824 */ /* 0x000fe200078e00ff */
[----:B------:R-:W-:-:S02]  /*a160*/  PRMT R59, R66, 0x5410, R59 ;  /* 0x00005410423b7816 */ /* 0x000fc4000000003b */
[----:B------:R-:W-:Y:S02]  /*a170*/  SHF.R.U64 R58, R30, 0x10, R31 ;  /* 0x000000101e3a7819 */ /* 0x000fe4000000121f */
[----:B------:R-:W-:Y:S02]  /*a180*/  LOP3.LUT R60, R60, 0xffff0000, RZ, 0xc0, !PT ;  /* 0xffff00003c3c7812 */ /* 0x000fe400078ec0ff */
[----:B------:R-:W-:Y:S01]  /*a190*/  LOP3.LUT R55, R55, 0xffff0000, RZ, 0xc0, !PT ;  /* 0xffff000037377812 */ /* 0x000fe200078ec0ff */
[----:B-1----:R-:W-:Y:S01]  /*a1a0*/  VIADD R9, R9, 0xffffff80 ;  /* 0xffffff8009097836 */ /* 0x002fe20000000000 */
[----:B------:R-:W-:Y:S02]  /*a1b0*/  PRMT R64, R41, 0x5432, R64 ;  /* 0x0000543229407816 */ /* 0x000fe40000000040 */
[----:B------:R-:W-:Y:S02]  /*a1c0*/  PRMT R58, R42, 0x5432, R58 ;  /* 0x000054322a3a7816 */ /* 0x000fe4000000003a */
[----:B0-----:R-:W-:-:S02]  /*a1d0*/  LEA.HI R3, R9, R9, RZ, 0x1 ;  /* 0x0000000909037211 */ /* 0x001fc400078f08ff */
[----:B------:R-:W-:Y:S02]  /*a1e0*/  LOP3.LUT R62, R62, 0xffff0000, RZ, 0xc0, !PT ;  /* 0xffff00003e3e7812 */ /* 0x000fe400078ec0ff */
[----:B------:R-:W-:-:S05]  /*a1f0*/  LOP3.LUT R3, R3, 0xfffffffe, RZ, 0xc0, !PT ;  /* 0xfffffffe03037812 */ /* 0x000fca00078ec0ff */
[----:B------:R-:W-:Y:S01]  /*a200*/  IMAD.IADD R3, R9, 0x1, -R3 ;  /* 0x0000000109037824 */ /* 0x000fe200078e0a03 */
[----:B-----5:R-:W-:-:S04]  /*a210*/  LOP3.LUT R9, R72, 0x18, R147, 0xf8, !PT ;  /* 0x0000001848097812 */ /* 0x020fc800078ef893 */
[----:B------:R-:W-:Y:S02]  /*a220*/  LEA.HI R3, R0, R3, RZ, 0x1d ;  /* 0x0000000300037211 */ /* 0x000fe400078fe8ff */
[----:B------:R-:W-:Y:S02]  /*a230*/  LOP3.LUT R9, R9, R68, RZ, 0x3c, !PT ;  /* 0x0000004409097212 */ /* 0x000fe400078e3cff */
[----:B------:R-:W-:-:S03]  /*a240*/  SHF.R.S32.HI R8, RZ, 0x1f, R3 ;  /* 0x0000001fff087819 */ /* 0x000fc60000011403 */
[----:B------:R-:W-:Y:S01]  /*a250*/  IMAD.IADD R10, R70, 0x1, R9 ;  /* 0x00000001460a7824 */ /* 0x000fe200078e0209 */
[----:B------:R-:W-:Y:S01]  /*a260*/  LEA.HI R8, R8, R3, RZ, 0x2 ;  /* 0x0000000308087211 */ /* 0x000fe200078f10ff */
[----:B------:R-:W-:-:S03]  /*a270*/  IMAD.SHL.U32 R3, R3, 0x8, RZ ;  /* 0x0000000803037824 */ /* 0x000fc600078e00ff */
[----:B------:R-:W-:Y:S02]  /*a280*/  SHF.R.S32.HI R9, RZ, 0x2, R8 ;  /* 0x00000002ff097819 */ /* 0x000fe40000011408 */
[----:B------:R-:W-:Y:S02]  /*a290*/  LOP3.LUT R8, R72, 0x18, R3, 0xf8, !PT ;  /* 0x0000001848087812 */ /* 0x000fe400078ef803 */
[----:B------:R-:W-:Y:S01]  /*a2a0*/  LEA R3, R10, UR61, 0x1 ;  /* 0x0000003d0a037c11 */ /* 0x000fe2000f8e08ff */
[----:B------:R-:W-:Y:S01]  /*a2b0*/  IMAD R9, R9, 0x1800, R70 ;  /* 0x0000180009097824 */ /* 0x000fe200078e0246 */
[----:B------:R-:W-:-:S05]  /*a2c0*/  LOP3.LUT R8, R8, R68, RZ, 0x3c, !PT ;  /* 0x0000004408087212 */ /* 0x000fca00078e3cff */
[----:B------:R-:W-:Y:S02]  /*a2d0*/  IMAD.IADD R13, R9, 0x1, R8 ;  /* 0x00000001090d7824 */ /* 0x000fe400078e0208 */
[----:B------:R-:W0:Y:S02]  /*a2e0*/  LDS.128 R8, [R3] ;  /* 0x0000000003087984 */ /* 0x000e240000000c00 */
[----:B------:R-:W-:-:S05]  /*a2f0*/  IMAD R20, R13, 0x2, R22 ;  /* 0x000000020d147824 */ /* 0x000fca00078e0216 */
[----:B------:R-:W1:Y:S01]  /*a300*/  LDS.128 R12, [R20+0xda00] ;  /* 0x00da0000140c7984 */ /* 0x000e620000000c00 */
        /* <DEDUP_REMOVED lines=68> */
.L_x_1960:
[----:B------:R-:W-:Y:S05]  /*a750*/  BSYNC B1 ;  /* 0x0000000000017941 */ /* 0x000fea0003800000 */
.L_x_1959:
[----:B------:R-:W-:Y:S04]  /*a760*/  BSSY B1, `(.L_x_1961) ;  /* 0x0000072000017945 */ /* 0x000fe80003800000 */
[----:B------:R-:W-:Y:S05]  /*a770*/  @P1 BRA `(.L_x_1962) ;  /* 0x0000000400c01947 */ /* 0x000fea0003800000 */
[----:B01----:R-:W-:Y:S02]  /*a780*/  SHF.R.S32.HI R3, RZ, 0x1f, R74 ;  /* 0x0000001fff037819 */ /* 0x003fe4000001144a */
        /* <DEDUP_REMOVED lines=15> */
[----:B------:R-:W-:Y:S02]  /*a880*/  LOP3.LUT R4, R72, 0x18, R3, 0xf8, !PT ;  /* 0x0000001848047812 */ /* 0x000fe400078ef803 */
[----:B------:R-:W-:Y:S01]  /*a890*/  LEA R3, R6, UR61, 0x1 ;  /* 0x0000003d06037c11 */ /* 0x000fe2000f8e08ff */
[----:B------:R-:W-:Y:S01]  /*a8a0*/  IMAD R5, R5, 0x1800, R70 ;  /* 0x0000180005057824 */ /* 0x000fe200078e0246 */
[----:B------:R-:W-:Y:S02]  /*a8b0*/  LOP3.LUT R4, R4, R68, RZ, 0x3c, !PT ;  /* 0x0000004404047212 */ /* 0x000fe400078e3cff */
[----:B------:R-:W-:Y:S02]  /*a8c0*/  PRMT R54, R54, 0x5410, R31 ;  /* 0x0000541036367816 */ /* 0x000fe4000000001f */
[----:B------:R-:W-:Y:S01]  /*a8d0*/  PRMT R48, R48, 0x5410, R15 ;  /* 0x0000541030307816 */ /* 0x000fe2000000000f */
[----:B------:R-:W-:Y:S01]  /*a8e0*/  IMAD.IADD R9, R5, 0x1, R4 ;  /* 0x0000000105097824 */ /* 0x000fe200078e0204 */
[----:B------:R-:W-:Y:S01]  /*a8f0*/  SHF.R.U64 R29, R34, 0x10, R35 ;  /* 0x00000010221d7819 */ /* 0x000fe20000001223 */
[----:B------:R-:W0:Y:S01]  /*a900*/  LDS.128 R4, [R3] ;  /* 0x0000000003047984 */ /* 0x000e220000000c00 */
[----:B------:R-:W-:Y:S01]  /*a910*/  SHF.R.U32.HI R32, RZ, 0x10, R33 ;  /* 0x00000010ff207819 */ /* 0x000fe20000011621 */
[----:B------:R-:W-:Y:S01]  /*a920*/  IMAD R12, R9, 0x2, R22 ;  /* 0x00000002090c7824 */ /* 0x000fe200078e0216 */
[----:B------:R-:W-:Y:S01]  /*a930*/  SHF.R.U32.HI R34, RZ, 0x10, R35 ;  /* 0x00000010ff227819 */ /* 0x000fe20000011623 */
[----:B------:R-:W-:Y:S01]  /*a940*/  IMAD.U32 R30, R48, 0x10000, RZ ;  /* 0x00010000301e7824 */ /* 0x000fe200078e00ff */
[----:B------:R-:W-:Y:S01]  /*a950*/  SHF.R.U32.HI R16, RZ, 0x10, R17 ;  /* 0x00000010ff107819 */ /* 0x000fe20000011611 */
[----:B------:R-:W-:Y:S01]  /*a960*/  IMAD.U32 R28, R54, 0x10000, RZ ;  /* 0x00010000361c7824 */ /* 0x000fe200078e00ff */
[----:B------:R-:W1:Y:S01]  /*a970*/  LDS.128 R8, [R12+0xda00] ;  /* 0x00da00000c087984 */ /* 0x000e620000000c00 */
[----:B------:R-:W-:-:S02]  /*a980*/  SHF.R.U64 R13, R18, 0x10, R19 ;  /* 0x00000010120d7819 */ /* 0x000fc40000001213 */
[----:B------:R-:W-:Y:S02]  /*a990*/  PRMT R52, R52, 0x5410, R29 ;  /* 0x0000541034347816 */ /* 0x000fe4000000001d */
[----:B------:R-:W-:Y:S02]  /*a9a0*/  PRMT R53, R53, 0x5410, R32 ;  /* 0x0000541035357816 */ /* 0x000fe40000000020 */
[----:B------:R-:W-:Y:S02]  /*a9b0*/  PRMT R51, R51, 0x5410, R34 ;  /* 0x0000541033337816 */ /* 0x000fe40000000022 */
[----:B------:R-:W-:Y:S02]  /*a9c0*/  LOP3.LUT R29, R48, 0xffff0000, RZ, 0xc0, !PT ;  /* 0xffff0000301d7812 */ /* 0x000fe400078ec0ff */
[----:B------:R-:W-:Y:S02]  /*a9d0*/  SHF.R.U32.HI R18, RZ, 0x10, R19 ;  /* 0x00000010ff127819 */ /* 0x000fe40000011613 */
[----:B------:R-:W-:-:S02]  /*a9e0*/  PRMT R47, R47, 0x5410, R16 ;  /* 0x000054102f2f7816 */ /* 0x000fc40000000010 */
[----:B------:R-:W-:Y:S02]  /*a9f0*/  PRMT R50, R50, 0x5410, R13 ;  /* 0x0000541032327816 */ /* 0x000fe4000000000d */
[----:B------:R-:W-:Y:S01]  /*aa00*/  PRMT R49, R49, 0x5410, R18 ;  /* 0x0000541031317816 */ /* 0x000fe20000000012 */
[----:B------:R-:W-:Y:S02]  /*aa10*/  IMAD.U32 R31, R47, 0x10000, RZ ;  /* 0x000100002f1f7824 */ /* 0x000fe400078e00ff */
        /* <DEDUP_REMOVED lines=13> */
[-C--:B------:R-:W-:Y:S01]  /*aaf0*/  FMUL.FTZ R34, R17, R28.reuse ;  /* 0x0000001c11227220 */ /* 0x080fe20000410000 */
[----:B------:R-:W-:Y:S01]  /*ab00*/  LOP3.LUT R17, R54, 0xffff0000, RZ, 0xc0, !PT ;  /* 0xffff000036117812 */ /* 0x000fe200078ec0ff */
[----:B------:R-:W-:Y:S01]  /*ab10*/  FMUL.FTZ R33, R8, R29 ;  /* 0x0000001d08217220 */ /* 0x000fe20000410000 */
[C---:B------:R-:W-:Y:S01]  /*ab20*/  FFMA.FTZ R32, R13.reuse, R28, -R32 ;  /* 0x0000001c0d207223 */ /* 0x040fe20000010820 */
[----:B------:R-:W-:Y:S01]  /*ab30*/  FFMA.FTZ R34, R13, R30, R34 ;  /* 0x0000001e0d227223 */ /* 0x000fe20000010022 */
[----:B------:R-:W-:-:S02]  /*ab40*/  IMAD.U32 R13, R53, 0x10000, RZ ;  /* 0x00010000350d7824 */ /* 0x000fc400078e00ff */
[-C--:B------:R-:W-:Y:S01]  /*ab50*/  FMUL.FTZ R35, R8, R17.reuse ;  /* 0x0000001108237220 */ /* 0x080fe20000410000 */
[----:B------:R-:W-:Y:S01]  /*ab60*/  FFMA.FTZ R33, R4, R17, -R33 ;  /* 0x0000001104217223 */ /* 0x000fe20000010821 */
[C---:B------:R-:W-:Y:S01]  /*ab70*/  FMUL.FTZ R17, R18.reuse, R31 ;  /* 0x0000001f12117220 */ /* 0x040fe20000410000 */
[----:B------:R-:W-:Y:S01]  /*ab80*/  LOP3.LUT R28, R47, 0xffff0000, RZ, 0xc0, !PT ;  /* 0xffff00002f1c7812 */ /* 0x000fe200078ec0ff */
[----:B------:R-:W-:Y:S01]  /*ab90*/  FMUL.FTZ R18, R18, R13 ;  /* 0x0000000d12127220 */ /* 0x000fe20000410000 */
[----:B------:R-:W-:Y:S01]  /*aba0*/  FFMA.FTZ R35, R4, R29, R35 ;  /* 0x0000001d04237223 */ /* 0x000fe20000010023 */
[----:B------:R-:W-:Y:S01]  /*abb0*/  LOP3.LUT R4, R53, 0xffff0000, RZ, 0xc0, !PT ;  /* 0xffff000035047812 */ /* 0x000fe200078ec0ff */
[C---:B------:R-:W-:Y:S01]  /*abc0*/  FFMA.FTZ R17, R14.reuse, R13, -R17 ;  /* 0x0000000d0e117223 */ /* 0x040fe20000010811 */
[----:B------:R-:W-:Y:S01]  /*abd0*/  FFMA.FTZ R18, R14, R31, R18 ;  /* 0x0000001f0e127223 */ /* 0x000fe20000010012 */
[----:B------:R-:W-:Y:S01]  /*abe0*/  FMUL.FTZ R30, R9, R28 ;  /* 0x0000001c091e7220 */ /* 0x000fe20000410000 */
[----:B------:R-:W-:-:S02]  /*abf0*/  IMAD.U32 R19, R10, 0x10000, RZ ;  /* 0x000100000a137824 */ /* 0x000fc400078e00ff */
[-C--:B------:R-:W-:Y:S01]  /*ac00*/  FMUL.FTZ R48, R9, R4.reuse ;  /* 0x0000000409307220 */ /* 0x080fe20000410000 */
[----:B------:R-:W-:Y:S02]  /*ac10*/  IMAD.U32 R8, R52, 0x10000, RZ ;  /* 0x0001000034087824 */ /* 0x000fe400078e00ff */
[----:B------:R-:W-:Y:S01]  /*ac20*/  FFMA.FTZ R30, R5, R4, -R30 ;  /* 0x00000004051e7223 */ /* 0x000fe2000001081e */
[----:B------:R-:W-:Y:S01]  /*ac30*/  IMAD.U32 R14, R50, 0x10000, RZ ;  /* 0x00010000320e7824 */ /* 0x000fe200078e00ff */
[----:B------:R-:W-:Y:S01]  /*ac40*/  LOP3.LUT R10, R10, 0xffff0000, RZ, 0xc0, !PT ;  /* 0xffff00000a0a7812 */ /* 0x000fe200078ec0ff */
[----:B------:R-:W-:Y:S02]  /*ac50*/  IMAD.U32 R20, R11, 0x10000, RZ ;  /* 0x000100000b147824 */ /* 0x000fe400078e00ff */
[----:B------:R-:W-:Y:S01]  /*ac60*/  FMUL.FTZ R29, R19, R8 ;  /* 0x00000008131d7220 */ /* 0x000fe20000410000 */
[----:B------:R-:W-:Y:S02]  /*ac70*/  IMAD.U32 R13, R49, 0x10000, RZ ;  /* 0x00010000310d7824 */ /* 0x000fe400078e00ff */
[----:B------:R-:W-:Y:S01]  /*ac80*/  FMUL.FTZ R4, R19, R14 ;  /* 0x0000000e13047220 */ /* 0x000fe20000410000 */
[----:B------:R-:W-:Y:S01]  /*ac90*/  FFMA.FTZ R19, R5, R28, R48 ;  /* 0x0000001c05137223 */ /* 0x000fe20000010030 */
[----:B------:R-:W-:-:S02]  /*aca0*/  IMAD.U32 R9, R51, 0x10000, RZ ;  /* 0x0001000033097824 */ /* 0x000fc400078e00ff */
[C---:B------:R-:W-:Y:S01]  /*acb0*/  FMUL.FTZ R5, R20.reuse, R13 ;  /* 0x0000000d14057220 */ /* 0x040fe20000410000 */
[C---:B------:R-:W-:Y:S01]  /*acc0*/  FFMA.FTZ R28, R15.reuse, R8, -R4 ;  /* 0x000000080f1c7223 */ /* 0x040fe20000010804 */
[----:B------:R-:W-:Y:S01]  /*acd0*/  FFMA.FTZ R29, R15, R14, R29 ;  /* 0x0000000e0f1d7223 */ /* 0x000fe2000001001d */
[-C--:B------:R-:W-:Y:S01]  /*ace0*/  FMUL.FTZ R15, R20, R9.reuse ;  /* 0x00000009140f7220 */ /* 0x080fe20000410000 */
[----:B------:R-:W-:Y:S01]  /*acf0*/  FFMA.FTZ R14, R16, R9, -R5 ;  /* 0x00000009100e7223 */ /* 0x000fe20000010805 */
[----:B------:R-:W-:Y:S02]  /*ad00*/  LOP3.LUT R11, R11, 0xffff0000, RZ, 0xc0, !PT ;  /* 0xffff00000b0b7812 */ /* 0x000fe400078ec0ff */
[----:B------:R-:W-:Y:S01]  /*ad10*/  LOP3.LUT R9, R50, 0xffff0000, RZ, 0xc0, !PT ;  /* 0xffff000032097812 */ /* 0x000fe200078ec0ff */
[----:B------:R-:W-:Y:S01]  /*ad20*/  FFMA.FTZ R15, R16, R13, R15 ;  /* 0x0000000d100f7223 */ /* 0x000fe2000001000f */
[----:B------:R-:W-:Y:S02]  /*ad30*/  LOP3.LUT R8, R49, 0xffff0000, RZ, 0xc0, !PT ;  /* 0xffff000031087812 */ /* 0x000fe400078ec0ff */
[----:B------:R-:W-:Y:S01]  /*ad40*/  LOP3.LUT R5, R52, 0xffff0000, RZ, 0xc0, !PT ;  /* 0xffff000034057812 */ /* 0x000fe200078ec0ff */
[----:B------:R-:W-:Y:S01]  /*ad50*/  FMUL.FTZ R13, R10, R9 ;  /* 0x000000090a0d7220 */ /* 0x000fe20000410000 */
[----:B------:R-:W-:Y:S01]  /*ad60*/  LOP3.LUT R4, R51, 0xffff0000, RZ, 0xc0, !PT ;  /* 0xffff000033047812 */ /* 0x000fe200078ec0ff */
[----:B------:R-:W-:-:S02]  /*ad70*/  FMUL.FTZ R16, R11, R8 ;  /* 0x000000080b107220 */ /* 0x000fc40000410000 */
[-C--:B------:R-:W-:Y:S01]  /*ad80*/  FMUL.FTZ R10, R10, R5.reuse ;  /* 0x000000050a0a7220 */ /* 0x080fe20000410000 */
[C---:B------:R-:W-:Y:S01]  /*ad90*/  FFMA.FTZ R13, R6.reuse, R5, -R13 ;  /* 0x00000005060d7223 */ /* 0x040fe2000001080d */
[-C--:B------:R-:W-:Y:S01]  /*ada0*/  FMUL.FTZ R31, R11, R4.reuse ;  /* 0x000000040b1f7220 */ /* 0x080fe20000410000 */
[----:B------:R-:W-:Y:S01]  /*adb0*/  FFMA.FTZ R11, R7, R4, -R16 ;  /* 0x00000004070b7223 */ /* 0x000fe20000010810 */
[----:B------:R-:W-:Y:S01]  /*adc0*/  FFMA.FTZ R10, R6, R9, R10 ;  /* 0x00000009060a7223 */ /* 0x000fe2000001000a */
[----:B------:R-:W-:Y:S01]  /*add0*/  F2FP.BF16.F32.PACK_AB R4, R33, R32 ;  /* 0x000000202104723e */ /* 0x000fe200000010ff */
[----:B------:R-:W-:Y:S01]  /*ade0*/  FFMA.FTZ R16, R7, R8, R31 ;  /* 0x0000000807107223 */ /* 0x000fe2000001001f */
[----:B------:R-:W-:Y:S02]  /*adf0*/  F2FP.BF16.F32.PACK_AB R5, R30, R17 ;  /* 0x000000111e05723e */ /* 0x000fe400000010ff */
[----:B------:R-:W-:Y:S02]  /*ae00*/  F2FP.BF16.F32.PACK_AB R6, R13, R28 ;  /* 0x0000001c0d06723e */ /* 0x000fe400000010ff */
[----:B------:R-:W-:-:S02]  /*ae10*/  F2FP.BF16.F32.PACK_AB R7, R11, R14 ;  /* 0x0000000e0b07723e */ /* 0x000fc400000010ff */
[----:B------:R-:W-:Y:S02]  /*ae20*/  F2FP.BF16.F32.PACK_AB R8, R35, R34 ;  /* 0x000000222308723e */ /* 0x000fe400000010ff */
[----:B------:R-:W-:Y:S01]  /*ae30*/  F2FP.BF16.F32.PACK_AB R9, R19, R18 ;  /* 0x000000121309723e */ /* 0x000fe200000010ff */
[----:B------:R2:W-:Y:S01]  /*ae40*/  STS.128 [R3], R4 ;  /* 0x0000000403007388 */ /* 0x0005e20000000c00 */
[----:B------:R-:W-:Y:S02]  /*ae50*/  F2FP.BF16.F32.PACK_AB R10, R10, R29 ;  /* 0x0000001d0a0a723e */ /* 0x000fe400000010ff */
[----:B------:R-:W-:-:S05]  /*ae60*/  F2FP.BF16.F32.PACK_AB R11, R16, R15 ;  /* 0x0000000f100b723e */ /* 0x000fca00000010ff */
[----:B------:R2:W-:Y:S02]  /*ae70*/  STS.128 [R12+0xda00], R8 ;  /* 0x00da00080c007388 */ /* 0x0005e40000000c00 */
.L_x_1962:
[----:B------:R-:W-:Y:S05]  /*ae80*/  BSYNC B1 ;  /* 0x0000000000017941 */ /* 0x000fea0003800000 */
.L_x_1961:
[----:B------:R-:W-:Y:S05]  /*ae90*/  @P2 BRA `(.L_x_1940) ;  /* 0x0000000400c02947 */ /* 0x000fea0003800000 */
[----:B012---:R-:W-:Y:S02]  /*aea0*/  SHF.R.S32.HI R3, RZ, 0x1f, R73 ;  /* 0x0000001fff037819 */ /* 0x007fe40000011449 */
[----:B------:R-:W-:Y:S02]  /*aeb0*/  SHF.R.U64 R16, R36, 0x10, R37 ;  /* 0x0000001024107819 */ /* 0x000fe40000001225 */
[CC--:B------:R-:W-:Y:S02]  /*aec0*/  LEA.HI R4, R3.reuse, R73.reuse, RZ, 0x3 ;  /* 0x0000004903047211 */ /* 0x0c0fe400078f18ff */
[----:B------:R-:W-:Y:S02]  /*aed0*/  LEA.HI R3, R3, R73, RZ, 0x5 ;  /* 0x0000004903037211 */ /* 0x000fe400078f28ff */
[--C-:B------:R-:W-:Y:S02]  /*aee0*/  SHF.R.S32.HI R5, RZ, 0x3, R4.reuse ;  /* 0x00000003ff057819 */ /* 0x100fe40000011404 */
[----:B-----5:R-:W-:-:S02]  /*aef0*/  LOP3.LUT R4, R72, 0x18, R4, 0xf8, !PT ;  /* 0x0000001848047812 */ /* 0x020fc400078ef804 */
[----:B------:R-:W-:Y:S02]  /*af00*/  LEA.HI R0, R0, R5, RZ, 0x1d ;  /* 0x0000000500007211 */ /* 0x000fe400078fe8ff */
[----:B------:R-:W-:Y:S02]  /*af10*/  SHF.R.S32.HI R5, RZ, 0x5, R3 ;  /* 0x00000005ff057819 */ /* 0x000fe40000011403 */
[----:B------:R-:W-:Y:S02]  /*af20*/  SHF.R.S32.HI R3, RZ, 0x1f, R0 ;  /* 0x0000001fff037819 */ /* 0x000fe40000011400 */
[----:B------:R-:W-:Y:S01]  /*af30*/  LOP3.LUT R4, R4, R68, RZ, 0x3c, !PT ;  /* 0x0000004404047212 */ /* 0x000fe200078e3cff */
[----:B------:R-:W-:Y:S01]  /*af40*/  IMAD R5, R5, 0x1800, R70 ;  /* 0x0000180005057824 */ /* 0x000fe200078e0246 */
        /* <DEDUP_REMOVED lines=9> */
[----:B------:R-:W-:Y:S02]  /*afe0*/  SHF.R.U32.HI R25, RZ, 0x10, R25 ;  /* 0x00000010ff197819 */ /* 0x000fe40000011619 */
[----:B------:R-:W-:Y:S01]  /*aff0*/  PRMT R43, R43, 0x5410, R16 ;  /* 0x000054102b2b7816 */ /* 0x000fe20000000010 */
[----:B------:R-:W-:Y:S01]  /*b000*/  IMAD.IADD R3, R4, 0x1, R3 ;  /* 0x0000000104037824 */ /* 0x000fe200078e0203 */
[----:B------:R-:W-:Y:S01]  /*b010*/  PRMT R20, R21, 0x5410, R20 ;  /* 0x0000541015147816 */ /* 0x000fe20000000014 */
[----:B------:R-:W0:Y:S01]  /*b020*/  LDS.128 R4, [R0] ;  /* 0x0000000000047984 */ /* 0x000e220000000c00 */
[----:B------:R-:W-:Y:S01]  /*b030*/  SHF.R.U64 R12, R26, 0x10, R27 ;  /* 0x000000101a0c7819 */ /* 0x000fe2000000121b */
[----:B------:R-:W-:Y:S01]  /*b040*/  IMAD R3, R3, 0x2, R22 ;  /* 0x0000000203037824 */ /* 0x000fe200078e0216 */
[----:B------:R-:W-:Y:S01]  /*b050*/  PRMT R40, R40, 0x5410, R25 ;  /* 0x0000541028287816 */ /* 0x000fe20000000019 */
[----:B------:R-:W-:Y:S01]  /*b060*/  IMAD.U32 R25, R20, 0x10000, RZ ;  /* 0x0001000014197824 */ /* 0x000fe200078e00ff */
[----:B------:R-:W-:Y:S01]  /*b070*/  SHF.R.U32.HI R37, RZ, 0x10, R37 ;  /* 0x00000010ff257819 */ /* 0x000fe20000011625 */
[----:B------:R-:W-:Y:S01]  /*b080*/  IMAD.U32 R21, R43, 0x10000, RZ ;  /* 0x000100002b157824 */ /* 0x000fe200078e00ff */
[----:B------:R-:W1:Y:S01]  /*b090*/  LDS.128 R8, [R3+0xda00] ;  /* 0x00da000003087984 */ /* 0x000e620000000c00 */
[----:B------:R-:W-:-:S02]  /*b0a0*/  SHF.R.U32.HI R27, RZ, 0x10, R27 ;  /* 0x00000010ff1b7819 */ /* 0x000fc4000001161b */
[----:B------:R-:W-:Y:S02]  /*b0b0*/  PRMT R41, R41, 0x5410, R12 ;  /* 0x0000541029297816 */ /* 0x000fe4000000000c */
[----:B------:R-:W-:Y:S02]  /*b0c0*/  PRMT R44, R44, 0x5410, R37 ;  /* 0x000054102c2c7816 */ /* 0x000fe40000000025 */
[----:B------:R-:W-:Y:S02]  /*b0d0*/  PRMT R42, R42, 0x5410, R27 ;  /* 0x000054102a2a7816 */ /* 0x000fe4000000001b */
[----:B------:R-:W-:Y:S02]  /*b0e0*/  LOP3.LUT R27, R20, 0xffff0000, RZ, 0xc0, !PT ;  /* 0xffff0000141b7812 */ /* 0x000fe400078ec0ff */
[----:B------:R-:W-:Y:S02]  /*b0f0*/  LOP3.LUT R43, R43, 0xffff0000, RZ, 0xc0, !PT ;  /* 0xffff00002b2b7812 */ /* 0x000fe400078ec0ff */
[----:B------:R-:W-:-:S02]  /*b100*/  SHF.R.U64 R14, R38, 0x10, R39 ;  /* 0x00000010260e7819 */ /* 0x000fc40000001227 */
[----:B------:R-:W-:Y:S02]  /*b110*/  SHF.R.U32.HI R39, RZ, 0x10, R39 ;  /* 0x00000010ff277819 */ /* 0x000fe40000011627 */
[----:B------:R-:W-:Y:S02]  /*b120*/  PRMT R45, R45, 0x5410, R14 ;  /* 0x000054102d2d7816 */ /* 0x000fe4000000000e */
        /* <DEDUP_REMOVED lines=15> */
[C---:B------:R-:W-:Y:S01]  /*b220*/  IMAD.U32 R16, R40.reuse, 0x10000, RZ ;  /* 0x0001000028107824 */ /* 0x040fe200078e00ff */
[----:B------:R-:W-:Y:S01]  /*b230*/  LOP3.LUT R40, R40, 0xffff0000, RZ, 0xc0, !PT ;  /* 0xffff000028287812 */ /* 0x000fe200078ec0ff */
[C---:B------:R-:W-:Y:S01]  /*b240*/  FFMA.FTZ R29, R12.reuse, R21, -R29 ;  /* 0x000000150c1d7223 */ /* 0x040fe2000001081d */
[----:B------:R-:W-:Y:S01]  /*b250*/  FFMA.FTZ R31, R12, R25, R31 ;  /* 0x000000190c1f7223 */ /* 0x000fe2000001001f */
[----:B------:R-:W-:-:S02]  /*b260*/  IMAD.U32 R12, R44, 0x10000, RZ ;  /* 0x000100002c0c7824 */ /* 0x000fc400078e00ff */
[C---:B------:R-:W-:Y:S01]  /*b270*/  FMUL.FTZ R21, R8.reuse, R27 ;  /* 0x0000001b08157220 */ /* 0x040fe20000410000 */
[-C--:B------:R-:W-:Y:S01]  /*b280*/  FMUL.FTZ R25, R8, R43.reuse ;  /* 0x0000002b08197220 */ /* 0x080fe20000410000 */
[C---:B------:R-:W-:Y:S01]  /*b290*/  FMUL.FTZ R8, R17.reuse, R16 ;  /* 0x0000001011087220 */ /* 0x040fe20000410000 */
[----:B------:R-:W-:Y:S01]  /*b2a0*/  FMUL.FTZ R17, R17, R12 ;  /* 0x0000000c11117220 */ /* 0x000fe20000410000 */
[----:B------:R-:W-:Y:S01]  /*b2b0*/  LOP3.LUT R44, R44, 0xffff0000, RZ, 0xc0, !PT ;  /* 0xffff00002c2c7812 */ /* 0x000fe200078ec0ff */
[----:B------:R-:W-:Y:S02]  /*b2c0*/  IMAD.U32 R18, R10, 0x10000, RZ ;  /* 0x000100000a127824 */ /* 0x000fe400078e00ff */
[C---:B------:R-:W-:Y:S01]  /*b2d0*/  FFMA.FTZ R20, R4.reuse, R43, -R21 ;  /* 0x0000002b04147223 */ /* 0x040fe20000010815 */
[C---:B------:R-:W-:Y:S01]  /*b2e0*/  FFMA.FTZ R16, R13.reuse, R16, R17 ;  /* 0x000000100d107223 */ /* 0x040fe20000010011 */
[----:B------:R-:W-:Y:S01]  /*b2f0*/  FFMA.FTZ R24, R4, R27, R25 ;  /* 0x0000001b04187223 */ /* 0x000fe20000010019 */
[----:B------:R-:W-:Y:S01]  /*b300*/  FFMA.FTZ R12, R13, R12, -R8 ;  /* 0x0000000c0d0c7223 */ /* 0x000fe20000010808 */
[----:B------:R-:W-:-:S02]  /*b310*/  IMAD.U32 R17, R41, 0x10000, RZ ;  /* 0x0001000029117824 */ /* 0x000fc400078e00ff */
[----:B------:R-:W-:Y:S01]  /*b320*/  FMUL.FTZ R4, R9, R40 ;  /* 0x0000002809047220 */ /* 0x000fe20000410000 */
[----:B------:R-:W-:Y:S02]  /*b330*/  IMAD.U32 R13, R45, 0x10000, RZ ;  /* 0x000100002d0d7824 */ /* 0x000fe400078e00ff */
[-C--:B------:R-:W-:Y:S01]  /*b340*/  FMUL.FTZ R26, R9, R44.reuse ;  /* 0x0000002c091a7220 */ /* 0x080fe20000410000 */
[C---:B------:R-:W-:Y:S01]  /*b350*/  FMUL.FTZ R25, R18.reuse, R17 ;  /* 0x0000001112197220 */ /* 0x040fe20000410000 */
[----:B------:R-:W-:Y:S01]  /*b360*/  FFMA.FTZ R9, R5, R44, -R4 ;  /* 0x0000002c05097223 */ /* 0x000fe20000010804 */
[-C--:B------:R-:W-:Y:S01]  /*b370*/  FMUL.FTZ R18, R18, R13.reuse ;  /* 0x0000000d12127220 */ /* 0x080fe20000410000 */
[----:B------:R-:W-:Y:S02]  /*b380*/  IMAD.U32 R19, R11, 0x10000, RZ ;  /* 0x000100000b137824 */ /* 0x000fe400078e00ff */
[----:B------:R-:W-:Y:S01]  /*b390*/  FFMA.FTZ R25, R14, R13, -R25 ;  /* 0x0000000d0e197223 */ /* 0x000fe20000010819 */
[----:B------:R-:W-:-:S02]  /*b3a0*/  IMAD.U32 R4, R46, 0x10000, RZ ;  /* 0x000100002e047824 */ /* 0x000fc400078e00ff */
[----:B------:R-:W-:Y:S01]  /*b3b0*/  FFMA.FTZ R18, R14, R17, R18 ;  /* 0x000000110e127223 */ /* 0x000fe20000010012 */
[----:B------:R-:W-:Y:S01]  /*b3c0*/  IMAD.U32 R8, R42, 0x10000, RZ ;  /* 0x000100002a087824 */ /* 0x000fe200078e00ff */
[----:B------:R-:W-:Y:S01]  /*b3d0*/  LOP3.LUT R10, R10, 0xffff0000, RZ, 0xc0, !PT ;  /* 0xffff00000a0a7812 */ /* 0x000fe200078ec0ff */
[----:B------:R-:W-:Y:S01]  /*b3e0*/  FFMA.FTZ R21, R5, R40, R26 ;  /* 0x0000002805157223 */ /* 0x000fe2000001001a */
[----:B------:R-:W-:Y:S01]  /*b3f0*/  LOP3.LUT R11, R11, 0xffff0000, RZ, 0xc0, !PT ;  /* 0xffff00000b0b7812 */ /* 0x000fe200078ec0ff */
[----:B------:R-:W-:Y:S01]  /*b400*/  FMUL.FTZ R14, R19, R4 ;  /* 0x00000004130e7220 */ /* 0x000fe20000410000 */
[----:B------:R-:W-:Y:S01]  /*b410*/  LOP3.LUT R41, R41, 0xffff0000, RZ, 0xc0, !PT ;  /* 0xffff000029297812 */ /* 0x000fe200078ec0ff */
[-C--:B------:R-:W-:Y:S01]  /*b420*/  FMUL.FTZ R26, R19, R8.reuse ;  /* 0x00000008131a7220 */ /* 0x080fe20000410000 */
[----:B------:R-:W-:Y:S01]  /*b430*/  LOP3.LUT R42, R42, 0xffff0000, RZ, 0xc0, !PT ;  /* 0xffff00002a2a7812 */ /* 0x000fe200078ec0ff */
[----:B------:R-:W-:Y:S01]  /*b440*/  FFMA.FTZ R14, R15, R8, R14 ;  /* 0x000000080f0e7223 */ /* 0x000fe2000001000e */
[----:B------:R-:W-:Y:S01]  /*b450*/  LOP3.LUT R45, R45, 0xffff0000, RZ, 0xc0, !PT ;  /* 0xffff00002d2d7812 */ /* 0x000fe200078ec0ff */
[----:B------:R-:W-:Y:S01]  /*b460*/  FFMA.FTZ R26, R15, R4, -R26 ;  /* 0x000000040f1a7223 */ /* 0x000fe2000001081a */
[----:B------:R-:W-:Y:S01]  /*b470*/  LOP3.LUT R46, R46, 0xffff0000, RZ, 0xc0, !PT ;  /* 0xffff00002e2e7812 */ /* 0x000fe200078ec0ff */
[C---:B------:R-:W-:Y:S01]  /*b480*/  FMUL.FTZ R5, R10.reuse, R41 ;  /* 0x000000290a057220 */ /* 0x040fe20000410000 */
[----:B------:R-:W-:Y:S01]  /*b490*/  FMUL.FTZ R8, R11, R42 ;  /* 0x0000002a0b087220 */ /* 0x000fe20000410000 */
[----:B------:R-:W-:-:S02]  /*b4a0*/  FMUL.FTZ R4, R10, R45 ;  /* 0x0000002d0a047220 */ /* 0x000fc40000410000 */
[-C--:B------:R-:W-:Y:S01]  /*b4b0*/  FMUL.FTZ R13, R11, R46.reuse ;  /* 0x0000002e0b0d7220 */ /* 0x080fe20000410000 */
[C---:B------:R-:W-:Y:S01]  /*b4c0*/  FFMA.FTZ R10, R6.reuse, R45, -R5 ;  /* 0x0000002d060a7223 */ /* 0x040fe20000010805 */
[C---:B------:R-:W-:Y:S01]  /*b4d0*/  FFMA.FTZ R11, R7.reuse, R46, -R8 ;  /* 0x0000002e070b7223 */ /* 0x040fe20000010808 */
[----:B------:R-:W-:Y:S01]  /*b4e0*/  FFMA.FTZ R41, R6, R41, R4 ;  /* 0x0000002906297223 */ /* 0x000fe20000010004 */
[----:B------:R-:W-:Y:S01]  /*b4f0*/  FFMA.FTZ R13, R7, R42, R13 ;  /* 0x0000002a070d7223 */ /* 0x000fe2000001000d */
[----:B------:R-:W-:Y:S02]  /*b500*/  F2FP.BF16.F32.PACK_AB R4, R20, R29 ;  /* 0x0000001d1404723e */ /* 0x000fe400000010ff */
        /* <DEDUP_REMOVED lines=9> */
.L_x_1940:
[----:B------:R-:W-:Y:S05]  /*b5a0*/  BSYNC B0 ;  /* 0x0000000000007941 */ /* 0x000fea0003800000 */
.L_x_1930:
        /* <DEDUP_REMOVED lines=8> */
.L_x_1928:
[----:B------:R-:W-:-:S06]  /*b630*/  ULOP3.LUT UR4, UR60, 0x1, URZ, 0xfc, !UPT ;  /* 0x000000013c047892 */ /* 0x000fcc000f8efc3f */
[----:B0--3--:R-:W-:-:S05]  /*b640*/  IMAD.U32 R0, RZ, RZ, UR4 ;  /* 0x00000004ff007e24 */ /* 0x009fca000f8e00ff */
[----:B------:R-:W-:-:S13]  /*b650*/  ISETP.NE.AND P0, PT, R0, 0x3, PT ;  /* 0x000000030000780c */ /* 0x000fda0003f05270 */
[----:B------:R-:W-:Y:S05]  /*b660*/  @!P0 BRA `(.L_x_1963) ;  /* 0x0000000000048947 */ /* 0x000fea0003800000 */
[----:B------:R-:W-:Y:S01]  /*b670*/  BPT.TRAP 0x1 ;  /* 0x000000040000795c */ /* 0x000fe20000300000 */
.L_x_1963:
[----:B------:R-:W2:Y:S01]  /*b680*/  LDL R0, [R1+0x20] ;  /* 0x0000200001007983 */ /* 0x000ea20000100800 */
[----:B------:R-:W-:Y:S01]  /*b690*/  IMAD R21, R146, 0x8, R22 ;  /* 0x0000000892157824 */ /* 0x000fe200078e0216 */
[----:B--2-4-:R-:W-:-:S04]  /*b6a0*/  SHF.L.U32 R4, R0, 0x1f, RZ ;  /* 0x0000001f00047819 */ /* 0x014fc800000006ff */
[----:B------:R0:W2:Y:S01]  /*b6b0*/  SYNCS.PHASECHK.TRANS64.TRYWAIT P1, [R21+URZ+0x31c30], R4 ;  /* 0x031c3004150075a7 */ /* 0x0000a2000802017f */
[----:B------:R-:W-:Y:S05]  /*b6c0*/  @!P0 BRA `(.L_x_1964) ;  /* 0x0000000000048947 */ /* 0x000fea0003800000 */
[----:B------:R-:W-:Y:S01]  /*b6d0*/  BPT.TRAP 0x1 ;  /* 0x000000040000795c */ /* 0x000fe20000300000 */
.L_x_1964:
[----:B------:R-:W-:Y:S01]  /*b6e0*/  VIADD R0, R22, 0x16a00 ;  /* 0x00016a0016007836 */ /* 0x000fe20000000000 */
[----:B------:R-:W-:Y:S01]  /*b6f0*/  LOP3.LUT R2, R2, 0x10000, RZ, 0xfc, !PT ;  /* 0x0001000002027812 */ /* 0x000fe200078efcff */
[----:B-1----:R-:W-:-:S03]  /*b700*/  IMAD.MOV.U32 R3, RZ, RZ, -0x7fffffe0 ;  /* 0x80000020ff037424 */ /* 0x002fc600078e00ff */
[----:B------:R-:W-:-:S04]  /*b710*/  SHF.R.U32.HI R0, RZ, 0x4, R0 ;  /* 0x00000004ff007819 */ /* 0x000fc80000011600 */
[----:B------:R-:W-:-:S04]  /*b720*/  LOP3.LUT R0, R0, 0x3fff, RZ, 0xc0, !PT ;  /* 0x00003fff00007812 */ /* 0x000fc800078ec0ff */
[----:B------:R-:W-:-:S05]  /*b730*/  LOP3.LUT R0, R0, 0x10000, RZ, 0xfc, !PT ;  /* 0x0001000000007812 */ /* 0x000fca00078efcff */
[----:B------:R1:W-:Y:S01]  /*b740*/  STL [R1+0x38], R0 ;  /* 0x0000380001007387 */ /* 0x0003e20000100800 */
[----:B--2---:R-:W-:Y:S05]  /*b750*/  @P1 BRA `(.L_x_1965) ;  /* 0x0000000000081947 */ /* 0x004fea0003800000 */
[----:B------:R-:W2:Y:S02]  /*b760*/  SYNCS.PHASECHK.TRANS64.TRYWAIT P1, [R21+URZ+0x31c30], R4 ;  /* 0x031c3004150075a7 */ /* 0x000ea4000802017f */
[----:B--2---:R-:W-:Y:S05]  /*b770*/  @!P1 BRA `(.L_x_1966) ;  /* 0x0000016400989947 */ /* 0x004fea0003800000 */
.L_x_1965:
[----:B-1----:R-:W3:Y:S01]  /*b780*/  LDL R0, [R1+0x38] ;  /* 0x0000380001007983 */ /* 0x002ee20000100800 */
[----:B------:R-:W-:Y:S01]  /*b790*/  IMAD.MOV.U32 R15, RZ, RZ, -0x7fffffe0 ;  /* 0x80000020ff0f7424 */ /* 0x000fe200078e00ff */
[----:B------:R-:W-:Y:S05]  /*b7a0*/  WARPSYNC.ALL ;  /* 0x0000000000007948 */ /* 0x000fea0003800000 */
[C---:B------:R-:W-:Y:S01]  /*b7b0*/  R2UR UR4, R2.reuse ;  /* 0x00000000020472ca */ /* 0x040fe200000e0000 */
[----:B------:R-:W4:Y:S01]  /*b7c0*/  LDL R100, [R1+0x4c] ;  /* 0x00004c0001647983 */ /* 0x000f220000100800 */
[----:B------:R-:W-:Y:S02]  /*b7d0*/  R2UR UR5, R3 ;  /* 0x00000000030572ca */ /* 0x000fe400000e0000 */
[----:B------:R-:W-:Y:S01]  /*b7e0*/  R2UR UR7, R15 ;  /* 0x000000000f0772ca */ /* 0x000fe200000e0000 */
[----:B------:R-:W-:Y:S01]  /*b7f0*/  WARPGROUP.ARRIVE ;  /* 0x00000000000079c5 */ /* 0x000fe20000000000 */
[----:B------:R-:W-:Y:S01]  /*b800*/  IMAD.MOV.U32 R5, RZ, RZ, -0x7fffffe0 ;  /* 0x80000020ff057424 */ /* 0x000fe200078e00ff */
[----:B------:R-:W-:Y:S01]  /*b810*/  R2UR UR8, R2 ;  /* 0x00000000020872ca */ /* 0x000fe200000e0000 */
[----:B-----5:R-:W4:Y:S01]  /*b820*/  LDL R102, [R1+0x48] ;  /* 0x0000480001667983 */ /* 0x020f220000100800 */
[----:B------:R-:W-:-:S02]  /*b830*/  R2UR UR9, R3 ;  /* 0x00000000030972ca */ /* 0x000fc400000e0000 */
[----:B------:R-:W-:Y:S01]  /*b840*/  R2UR UR11, R5 ;  /* 0x00000000050b72ca */ /* 0x000fe200000e0000 */
[----:B------:R-:W-:Y:S01]  /*b850*/  IMAD.MOV.U32 R5, RZ, RZ, -0x7fffffe0 ;  /* 0x80000020ff057424 */ /* 0x000fe200078e00ff */
[----:B------:R-:W4:Y:S01]  /*b860*/  LDL R96, [R1+0x58] ;  /* 0x0000580001607983 */ /* 0x000f220000100800 */
[----:B------:R-:W-:Y:S01]  /*b870*/  IMAD.MOV.U32 R7, RZ, RZ, -0x7fffffe0 ;  /* 0x80000020ff077424 */ /* 0x000fe200078e00ff */
[C---:B------:R-:W-:Y:S02]  /*b880*/  R2UR UR12, R2.reuse ;  /* 0x00000000020c72ca */ /* 0x040fe400000e0000 */
[----:B------:R-:W-:Y:S01]  /*b890*/  R2UR UR13, R3 ;  /* 0x00000000030d72ca */ /* 0x000fe200000e0000 */
[----:B------:R-:W4:Y:S01]  /*b8a0*/  LDL R99, [R1+0x54] ;  /* 0x0000540001637983 */ /* 0x000f220000100800 */
[----:B------:R-:W-:Y:S01]  /*b8b0*/  R2UR UR15, R7 ;  /* 0x00000000070f72ca */ /* 0x000fe200000e0000 */
[----:B------:R-:W-:Y:S01]  /*b8c0*/  IMAD.MOV.U32 R9, RZ, RZ, -0x7fffffe0 ;  /* 0x80000020ff097424 */ /* 0x000fe200078e00ff */
[----:B------:R-:W-:Y:S01]  /*b8d0*/  R2UR UR16, R2 ;  /* 0x00000000021072ca */ /* 0x000fe200000e0000 */
[----:B------:R-:W4:Y:S01]  /*b8e0*/  LDL R98, [R1+0x3c] ;  /* 0x00003c0001627983 */ /* 0x000f220000100800 */
[----:B------:R-:W-:-:S02]  /*b8f0*/  R2UR UR17, R3 ;  /* 0x00000000031172ca */ /* 0x000fc400000e0000 */
[----:B------:R-:W-:Y:S01]  /*b900*/  R2UR UR19, R9 ;  /* 0x00000000091372ca */ /* 0x000fe200000e0000 */
[----:B---3--:R-:W-:-:S05]  /*b910*/  IMAD R14, R146, 0x6c0, R0 ;  /* 0x000006c0920e7824 */ /* 0x008fca00078e0200 */
[----:B------:R-:W-:-:S13]  /*b920*/  R2UR UR6, R14 ;  /* 0x000000000e0672ca */ /* 0x000fda00000e0000 */
[----:B------:R-:W-:Y:S01]  /*b930*/  HGMMA.64x16x16.F32.BF16 R88, gdesc[UR4], RZ, !UPT, gsb0 ;  /* 0x00200000045879f0 */ /* 0x000fe2000c0018ff */
[----:B0-2---:R-:W-:-:S05]  /*b940*/  VIADD R4, R14, 0x40 ;  /* 0x000000400e047836 */ /* 0x005fca0000000000 */
[----:B------:R-:W-:Y:S01]  /*b950*/  R2UR UR10, R4 ;  /* 0x00000000040a72ca */ /* 0x000fe200000e0000 */
[----:B------:R-:W-:Y:S02]  /*b960*/  WARPGROUP.DEPBAR.LE gsb0, 0x0 ;  /* 0x00008000000079c5 */ /* 0x000fe40000010000 */
[----:B------:R-:W-:-:S10]  /*b970*/  WARPGROUP.ARRIVE ;  /* 0x00000000000079c5 */ /* 0x000fd40000000000 */
[----:B------:R-:W-:Y:S01]  /*b980*/  HGMMA.64x16x16.F32.BF16 R80, gdesc[UR8], RZ, !UPT, gsb0 ;  /* 0x00200000085079f0 */ /* 0x000fe2000c0018ff */
[----:B------:R-:W-:Y:S01]  /*b990*/  VIADD R4, R14, 0x80 ;  /* 0x000000800e047836 */ /* 0x000fe20000000000 */
[----:B------:R-:W-:Y:S02]  /*b9a0*/  R2UR UR7, R5 ;  /* 0x00000000050772ca */ /* 0x000fe400000e0000 */
[----:B------:R-:W-:Y:S02]  /*b9b0*/  R2UR UR4, R2 ;  /* 0x00000000020472ca */ /* 0x000fe400000e0000 */
[----:B------:R-:W-:Y:S02]  /*b9c0*/  R2UR UR6, R4 ;  /* 0x00000000040672ca */ /* 0x000fe400000e0000 */
[----:B------:R-:W-:Y:S01]  /*b9d0*/  R2UR UR5, R3 ;  /* 0x00000000030572ca */ /* 0x000fe200000e0000 */
[----:B------:R-:W-:Y:S02]  /*b9e0*/  WARPGROUP.DEPBAR.LE gsb0, 0x0 ;  /* 0x00008000000079c5 */ /* 0x000fe40000010000 */
[----:B------:R-:W-:-:S10]  /*b9f0*/  WARPGROUP.ARRIVE ;  /* 0x00000000000079c5 */ /* 0x000fd40000000000 */
[----:B------:R-:W-:Y:S01]  /*ba00*/  HGMMA.64x16x16.F32.BF16 R72, gdesc[UR4], RZ, !UPT, gsb0 ;  /* 0x00200000044879f0 */ /* 0x000fe2000c0018ff */
[----:B------:R-:W-:-:S05]  /*ba10*/  VIADD R6, R14, 0xc0 ;  /* 0x000000c00e067836 */ /* 0x000fca0000000000 */
        /* <DEDUP_REMOVED lines=46> */
[----:B------:R-:W-:Y:S02]  /*bd00*/  VIADD R12, R2, 0x2 ;  /* 0x00000002020c7836 */ /* 0x000fe40000000000 */
[----:B------:R-:W-:Y:S02]  /*bd10*/  IMAD.MOV.U32 R5, RZ, RZ, -0x7fffffe0 ;  /* 0x80000020ff057424 */ /* 0x000fe400078e00ff */
[----:B------:R-:W-:Y:S01]  /*bd20*/  IMAD.MOV.U32 R13, RZ, RZ, -0x7fffffe0 ;  /* 0x80000020ff0d7424 */ /* 0x000fe200078e00ff */
[----:B------:R-:W-:Y:S02]  /*bd30*/  R2UR UR6, R4 ;  /* 0x00000000040672ca */ /* 0x000fe400000e0000 */
[----:B------:R-:W-:-:S02]  /*bd40*/  R2UR UR7, R5 ;  /* 0x00000000050772ca */ /* 0x000fc400000e0000 */
        /* <DEDUP_REMOVED lines=388> */
[----:B----4-:R-:W-:-:S04]  /*d590*/  IMAD R0, R104, -0x90, R100 ;  /* 0xffffff7068007824 */ /* 0x010fc800078e0264 */
[----:B------:R-:W-:Y:S01]  /*d5a0*/  VIADD R20, R0, 0x90 ;  /* 0x0000009000147836 */ /* 0x000fe20000000000 */
[----:B------:R-:W-:Y:S01]  /*d5b0*/  IADD3 R97, -R102, 0x91, R0 ;  /* 0x0000009166617810 */ /* 0x000fe20007ffe100 */
[----:B------:R-:W-:Y:S02]  /*d5c0*/  IMAD R96, R98, 0xc0, R96 ;  /* 0x000000c062607824 */ /* 0x000fe400078e0260 */
[C---:B------:R-:W-:Y:S02]  /*d5d0*/  IMAD R20, R99.reuse, -0x2, R20 ;  /* 0xfffffffe63147824 */ /* 0x040fe400078e0214 */
[----:B------:R-:W-:-:S05]  /*d5e0*/  IMAD R97, R99, -0x2, R97 ;  /* 0xfffffffe63617824 */ /* 0x000fca00078e0261 */
[----:B------:R-:W-:Y:S01]  /*d5f0*/  VIADDMNMX R0, R96, R97, R20, PT ;  /* 0x0000006160007246 */ /* 0x000fe20003800114 */
[----:B------:R-:W-:Y:S02]  /*d600*/  WARPGROUP.DEPBAR.LE gsb0, 0x0 ;  /* 0x00008000000079c5 */ /* 0x000fe40000010000 */
[----:B------:R-:W-:-:S06]  /*d610*/  WARPGROUP.ARRIVE ;  /* 0x00000000000079c5 */ /* 0x000fcc0000000000 */
[----:B------:R-:W-:Y:S01]  /*d620*/  HGMMA.64x16x16.F32.BF16 R40, gdesc[UR12], R40, gsb0 ;  /* 0x002000000c2879f0 */ /* 0x000fe20008001828 */
[C---:B------:R-:W-:Y:S02]  /*d630*/  ISETP.GT.AND P1, PT, R0.reuse, RZ, PT ;  /* 0x000000ff0000720c */ /* 0x040fe40003f24270 */
[C---:B------:R-:W-:Y:S02]  /*d640*/  ISETP.GT.AND P2, PT, R0.reuse, 0x1, PT ;  /* 0x000000010000780c */ /* 0x040fe40003f44270 */
[----:B------:R-:W-:Y:S02]  /*d650*/  ISETP.GT.AND P3, PT, R0, 0x8, PT ;  /* 0x000000080000780c */ /* 0x000fe40003f64270 */
[----:B------:R-:W-:Y:S02]  /*d660*/  FSEL R19, R88, -INF , P1 ;  /* 0xff80000058137808 */ /* 0x000fe40000800000 */
[----:B------:R-:W-:Y:S02]  /*d670*/  FSEL R89, R89, -INF , P2 ;  /* 0xff80000059597808 */ /* 0x000fe40001000000 */
[----:B------:R-:W-:-:S02]  /*d680*/  ISETP.GT.AND P1, PT, R0, 0x9, PT ;  /* 0x000000090000780c */ /* 0x000fc40003f24270 */
[----:B------:R-:W-:Y:S02]  /*d690*/  FSEL R99, R92, -INF , P3 ;  /* 0xff8000005c637808 */ /* 0x000fe40001800000 */
[----:B------:R-:W-:Y:S02]  /*d6a0*/  FMNMX.FTZ R16, R19, R89, !PT ;  /* 0x0000005913107209 */ /* 0x000fe40007810000 */
[C---:B------:R-:W-:Y:S02]  /*d6b0*/  ISETP.GT.AND P2, PT, R0.reuse, 0x10, PT ;  /* 0x000000100000780c */ /* 0x040fe40003f44270 */
[----:B------:R-:W-:Y:S02]  /*d6c0*/  FSEL R93, R93, -INF , P1 ;  /* 0xff8000005d5d7808 */ /* 0x000fe40000800000 */
[----:B------:R-:W-:Y:S02]  /*d6d0*/  FMNMX.FTZ R16, R99, R16, !PT ;  /* 0x0000001063107209 */ /* 0x000fe40007810000 */
[----:B------:R-:W-:-:S02]  /*d6e0*/  ISETP.GT.AND P1, PT, R0, 0x11, PT ;  /* 0x000000110000780c */ /* 0x000fc40003f24270 */
[----:B------:R-:W-:Y:S02]  /*d6f0*/  FSEL R101, R80, -INF , P2 ;  /* 0xff80000050657808 */ /* 0x000fe40001000000 */
[----:B------:R-:W-:Y:S02]  /*d700*/  FMNMX.FTZ R16, R93, R16, !PT ;  /* 0x000000105d107209 */ /* 0x000fe40007810000 */
[----:B------:R-:W-:Y:S02]  /*d710*/  FSEL R81, R81, -INF , P1 ;  /* 0xff80000051517808 */ /* 0x000fe40000800000 */
[----:B------:R-:W-:Y:S01]  /*d720*/  FMNMX.FTZ R16, R101, R16, !PT ;  /* 0x0000001065107209 */ /* 0x000fe20007810000 */
[----:B------:R-:W-:-:S03]  /*d730*/  IMAD.MOV.U32 R17, RZ, RZ, -0x7fffffe0 ;  /* 0x80000020ff117424 */ /* 0x000fc600078e00ff */
[----:B------:R-:W-:Y:S01]  /*d740*/  FMNMX.FTZ R18, R81, R16, !PT ;  /* 0x0000001051127209 */ /* 0x000fe20007810000 */
[----:B------:R-:W-:Y:S01]  /*d750*/  VIADD R16, R14, 0x642 ;  /* 0x000006420e107836 */ /* 0x000fe20000000000 */
[----:B------:R-:W-:Y:S02]  /*d760*/  R2UR UR7, R17 ;  /* 0x00000000110772ca */ /* 0x000fe400000e0000 */
[----:B------:R-:W-:Y:S02]  /*d770*/  R2UR UR4, R4 ;  /* 0x00000000040472ca */ /* 0x000fe400000e0000 */
[----:B------:R-:W-:Y:S02]  /*d780*/  R2UR UR6, R16 ;  /* 0x00000000100672ca */ /* 0x000fe400000e0000 */
[----:B------:R-:W-:Y:S01]  /*d790*/  R2UR UR5, R5 ;  /* 0x00000000050572ca */ /* 0x000fe200000e0000 */
[----:B------:R-:W-:Y:S02]  /*d7a0*/  WARPGROUP.DEPBAR.LE gsb0, 0x0 ;  /* 0x00008000000079c5 */ /* 0x000fe40000010000 */
[----:B------:R-:W-:Y:S01]  /*d7b0*/  WARPGROUP.ARRIVE ;  /* 0x00000000000079c5 */ /* 0x000fe20000000000 */
[----:B------:R-:W-:-:S09]  /*d7c0*/  ISETP.GT.AND P2, PT, R0, 0x18, PT ;  /* 0x000000180000780c */ /* 0x000fd20003f44270 */
[----:B------:R-:W-:Y:S01]  /*d7d0*/  HGMMA.64x16x16.F32.BF16 R32, gdesc[UR4], R32, gsb0 ;  /* 0x00200000042079f0 */ /* 0x000fe20008001820 */
[C---:B------:R-:W-:Y:S02]  /*d7e0*/  ISETP.GT.AND P3, PT, R0.reuse, 0x19, PT ;  /* 0x000000190000780c */ /* 0x040fe40003f64270 */
[C---:B------:R-:W-:Y:S02]  /*d7f0*/  ISETP.GT.AND P1, PT, R0.reuse, 0x20, PT ;  /* 0x000000200000780c */ /* 0x040fe40003f24270 */
[----:B------:R-:W-:Y:S01]  /*d800*/  ISETP.GT.AND P4, PT, R0, 0x21, PT ;  /* 0x000000210000780c */ /* 0x000fe20003f84270 */
[----:B------:R-:W-:Y:S01]  /*d810*/  IMAD.MOV.U32 R15, RZ, RZ, -0x7fffffe0 ;  /* 0x80000020ff0f7424 */ /* 0x000fe200078e00ff */
[----:B------:R-:W-:Y:S01]  /*d820*/  FSEL R103, R84, -INF , P2 ;  /* 0xff80000054677808 */ /* 0x000fe20001000000 */
[----:B------:R-:W-:Y:S01]  /*d830*/  VIADD R14, R14, 0x682 ;  /* 0x000006820e0e7836 */ /* 0x000fe20000000000 */
[----:B------:R-:W-:Y:S01]  /*d840*/  FSEL R85, R85, -INF , P3 ;  /* 0xff80000055557808 */ /* 0x000fe20001800000 */
[----:B------:R-:W-:Y:S01]  /*d850*/  ULDC UR4, c[0x0][0x988] ;  /* 0x0002620000047ab9 */ /* 0x000fe20000000800 */
[----:B------:R-:W-:-:S02]  /*d860*/  FMNMX.FTZ R18, R103, R18, !PT ;  /* 0x0000001267127209 */ /* 0x000fc40007810000 */
        /* <DEDUP_REMOVED lines=17> */
[----:B------:R-:W-:-:S02]  /*d980*/  R2UR UR11, R15 ;  /* 0x000000000f0b72ca */ /* 0x000fc400000e0000 */
[----:B------:R-:W-:Y:S02]  /*d990*/  ISETP.GT.AND P1, PT, R0, 0x39, PT ;  /* 0x000000390000780c */ /* 0x000fe40003f24270 */
[----:B------:R-:W-:Y:S02]  /*d9a0*/  FSEL R15, R68, -INF , P2 ;  /* 0xff800000440f7808 */ /* 0x000fe40001000000 */
[----:B------:R-:W-:Y:S02]  /*d9b0*/  FMNMX.FTZ R18, R65, R18, !PT ;  /* 0x0000001241127209 */ /* 0x000fe40007810000 */
[----:B------:R-:W-:Y:S02]  /*d9c0*/  ISETP.GT.AND P2, PT, R0, 0x40, PT ;  /* 0x000000400000780c */ /* 0x000fe40003f44270 */
[----:B------:R-:W-:Y:S02]  /*d9d0*/  FSEL R69, R69, -INF , P1 ;  /* 0xff80000045457808 */ /* 0x000fe40000800000 */
[----:B------:R-:W-:-:S02]  /*d9e0*/  FMNMX.FTZ R18, R15, R18, !PT ;  /* 0x000000120f127209 */ /* 0x000fc40007810000 */
[----:B------:R-:W-:Y:S02]  /*d9f0*/  R2UR UR10, R14 ;  /* 0x000000000e0a72ca */ /* 0x000fe400000e0000 */
[----:B------:R-:W-:Y:S02]  /*da00*/  R2UR UR8, R4 ;  /* 0x00000000040872ca */ /* 0x000fe400000e0000 */
[----:B------:R-:W-:Y:S02]  /*da10*/  R2UR UR9, R5 ;  /* 0x00000000050972ca */ /* 0x000fe400000e0000 */
[----:B------:R-:W-:Y:S02]  /*da20*/  ISETP.GT.AND P1, PT, R0, 0x41, PT ;  /* 0x000000410000780c */ /* 0x000fe40003f24270 */
[----:B------:R-:W-:Y:S02]  /*da30*/  FSEL R109, R56, -INF , P2 ;  /* 0xff800000386d7808 */ /* 0x000fe40001000000 */
[----:B------:R-:W-:Y:S01]  /*da40*/  FMNMX.FTZ R18, R69, R18, !PT ;  /* 0x0000001245127209 */ /* 0x000fe20007810000 */
[----:B------:R-:W-:-:S02]  /*da50*/  WARPGROUP.DEPBAR.LE gsb0, 0x0 ;  /* 0x00008000000079c5 */ /* 0x000fc40000010000 */
[C---:B------:R-:W-:Y:S02]  /*da60*/  ISETP.GT.AND P2, PT, R0.reuse, 0x48, PT ;  /* 0x000000480000780c */ /* 0x040fe40003f44270 */
[----:B------:R-:W-:Y:S02]  /*da70*/  FSEL R57, R57, -INF , P1 ;  /* 0xff80000039397808 */ /* 0x000fe40000800000 */
[----:B------:R-:W-:Y:S01]  /*da80*/  FMNMX.FTZ R18, R109, R18, !PT ;  /* 0x000000126d127209 */ /* 0x000fe20007810000 */
[----:B------:R-:W-:Y:S01]  /*da90*/  WARPGROUP.ARRIVE ;  /* 0x00000000000079c5 */ /* 0x000fe20000000000 */
[----:B------:R-:W-:Y:S02]  /*daa0*/  ISETP.GT.AND P1, PT, R0, 0x49, PT ;  /* 0x000000490000780c */ /* 0x000fe40003f24270 */
[----:B------:R-:W-:Y:S02]  /*dab0*/  FSEL R111, R60, -INF , P2 ;  /* 0xff8000003c6f7808 */ /* 0x000fe40001000000 */
[----:B------:R-:W-:Y:S01]  /*dac0*/  FMNMX.FTZ R18, R57, R18, !PT ;  /* 0x0000001239127209 */ /* 0x000fe20007810000 */
[----:B------:R-:W-:Y:S01]  /*dad0*/  HGMMA.64x16x16.F32.BF16 R24, gdesc[UR8], R24, gsb0 ;  /* 0x00200000081879f0 */ /* 0x000fe20008001818 */
        /* <DEDUP_REMOVED lines=38> */
[----:B------:R-:W-:Y:S01]  /*dd40*/  FMNMX.FTZ R18, R123, R18, !PT ;  /* 0x000000127b127209 */ /* 0x000fe20007810000 */
[----:B------:R-:W-:Y:S02]  /*dd50*/  WARPGROUP.DEPBAR.LE gsb0, 0x0 ;  /* 0x00008000000079c5 */ /* 0x000fe40000010000 */
        /* <DEDUP_REMOVED lines=9> */
[----:B------:R-:W-:-:S02]  /*ddf0*/  FSEL R29, R29, -INF , P1 ;  /* 0xff8000001d1d7808 */ /* 0x000fc40000800000 */
[----:B------:R-:W-:-:S04]  /*de00*/  FMNMX.FTZ R18, R127, R18, !PT ;  /* 0x000000127f127209 */ /* 0x000fc80007810000 */
[----:B------:R-:W-:-:S05]  /*de10*/  FMNMX.FTZ R24, R29, R18, !PT ;  /* 0x000000121d187209 */ /* 0x000fca0007810000 */
[----:B------:R-:W0:Y:S02]  /*de20*/  SHFL.BFLY PT, R129, R24, 0x2, 0x1f ;  /* 0x0c401f0018817f89 */ /* 0x000e2400000e0000 */
[----:B0-----:R-:W-:-:S05]  /*de30*/  FMNMX.FTZ R129, R24, R129, !PT ;  /* 0x0000008118817209 */ /* 0x001fca0007810000 */
[----:B------:R-:W0:Y:S01]  /*de40*/  SHFL.BFLY PT, R14, R129, 0x1, 0x1f ;  /* 0x0c201f00810e7f89 */ /* 0x000e2200000e0000 */
[----:B------:R-:W-:Y:S01]  /*de50*/  IMAD.U32 R0, RZ, RZ, UR4 ;  /* 0x00000004ff007e24 */ /* 0x000fe2000f8e00ff */
[----:B------:R-:W-:-:S04]  /*de60*/  IADD3 R97, R97, 0x8, R96 ;  /* 0x0000000861617810 */ /* 0x000fc80007ffe060 */
[----:B------:R-:W-:-:S04]  /*de70*/  VIMNMX R20, R20, R97, PT ;  /* 0x0000006114147248 */ /* 0x000fc80003fe0100 */
[----:B------:R-:W-:Y:S02]  /*de80*/  ISETP.GT.AND P2, PT, R20, 0x1, PT ;  /* 0x000000011400780c */ /* 0x000fe40003f44270 */
[----:B0-----:R-:W-:-:S04]  /*de90*/  FMNMX.FTZ R14, R129, R14, !PT ;  /* 0x0000000e810e7209 */ /* 0x001fc80007810000 */
[C---:B------:R-:W-:Y:S01]  /*dea0*/  FSETP.NEU.FTZ.AND P1, PT, R14.reuse, -INF , PT ;  /* 0xff8000000e00780b */ /* 0x040fe20003f3d000 */
[----:B------:R-:W-:-:S05]  /*deb0*/  FMUL.FTZ R16, R14, R0 ;  /* 0x000000000e107220 */ /* 0x000fca0000410000 */
[----:B------:R-:W-:Y:S02]  /*dec0*/  FSEL R16, R16, RZ, P1 ;  /* 0x000000ff10107208 */ /* 0x000fe40000800000 */
[----:B------:R-:W-:-:S03]  /*ded0*/  ISETP.GT.AND P1, PT, R20, RZ, PT ;  /* 0x000000ff1400720c */ /* 0x000fc60003f24270 */
[-CC-:B------:R-:W-:Y:S01]  /*dee0*/  FFMA.FTZ R18, R19, R0.reuse, -R16.reuse ;  /* 0x0000000013127223 */ /* 0x180fe20000010810 */
[-CC-:B------:R-:W-:Y:S01]  /*def0*/  FFMA.FTZ R19, R89, R0.reuse, -R16.reuse ;  /* 0x0000000059137223 */ /* 0x180fe20000010810 */
[----:B------:R-:W-:Y:S01]  /*df00*/  FFMA.FTZ R89, R93, R0, -R16 ;  /* 0x000000005d597223 */ /* 0x000fe20000010810 */
[----:B------:R-:W-:Y:S02]  /*df10*/  ISETP.GT.AND P3, PT, R20, 0x8, PT ;  /* 0x000000081400780c */ /* 0x000fe40003f64270 */
[----:B------:R-:W-:Y:S02]  /*df20*/  FSEL R93, R90, -INF , P1 ;  /* 0xff8000005a5d7808 */ /* 0x000fe40000800000 */
[----:B------:R-:W-:Y:S02]  /*df30*/  FSEL R91, R91, -INF , P2 ;  /* 0xff8000005b5b7808 */ /* 0x000fe40001000000 */
[----:B------:R-:W-:Y:S02]  /*df40*/  ISETP.GT.AND P1, PT, R20, 0x9, PT ;  /* 0x000000091400780c */ /* 0x000fe40003f24270 */
[----:B------:R-:W-:-:S02]  /*df50*/  FSEL R97, R94, -INF , P3 ;  /* 0xff8000005e617808 */ /* 0x000fc40001800000 */
[----:B------:R-:W-:Y:S02]  /*df60*/  FMNMX.FTZ R32, R93, R91, !PT ;  /* 0x0000005b5d207209 */ /* 0x000fe40007810000 */
[----:B------:R-:W-:Y:S02]  /*df70*/  FSEL R95, R95, -INF , P1 ;  /* 0xff8000005f5f7808 */ /* 0x000fe40000800000 */
[C---:B------:R-:W-:Y:S02]  /*df80*/  ISETP.GT.AND P1, PT, R20.reuse, 0x10, PT ;  /* 0x000000101400780c */ /* 0x040fe40003f24270 */
[----:B------:R-:W-:Y:S01]  /*df90*/  FMNMX.FTZ R32, R97, R32, !PT ;  /* 0x0000002061207209 */ /* 0x000fe20007810000 */
[----:B------:R-:W-:Y:S01]  /*dfa0*/  FFMA.FTZ R24, R99, R0, -R16 ;  /* 0x0000000063187223 */ /* 0x000fe20000010810 */
[----:B------:R-:W-:Y:S02]  /*dfb0*/  ISETP.GT.AND P2, PT, R20, 0x11, PT ;  /* 0x000000111400780c */ /* 0x000fe40003f44270 */
[----:B------:R-:W-:-:S02]  /*dfc0*/  FSEL R99, R82, -INF , P1 ;  /* 0xff80000052637808 */ /* 0x000fc40000800000 */
[----:B------:R-:W-:Y:S01]  /*dfd0*/  FMNMX.FTZ R36, R95, R32, !PT ;  /* 0x000000205f247209 */ /* 0x000fe20007810000 */
[--C-:B------:R-:W-:Y:S01]  /*dfe0*/  FFMA.FTZ R28, R101, R0, -R16.reuse ;  /* 0x00000000651c7223 */ /* 0x100fe20000010810 */
[C---:B------:R-:W-:Y:S02]  /*dff0*/  ISETP.GT.AND P1, PT, R20.reuse, 0x18, PT ;  /* 0x000000181400780c */ /* 0x040fe40003f24270 */
[----:B------:R-:W-:Y:S02]  /*e000*/  FSEL R101, R83, -INF , P2 ;  /* 0xff80000053657808 */ /* 0x000fe40001000000 */
[----:B------:R-:W-:Y:S01]  /*e010*/  FMNMX.FTZ R36, R99, R36, !PT ;  /* 0x0000002463247209 */ /* 0x000fe20007810000 */
[----:B------:R-:W-:Y:S01]  /*e020*/  FFMA.FTZ R40, R103, R0, -R16 ;  /* 0x0000000067287223 */ /* 0x000fe20000010810 */
[----:B------:R-:W-:Y:S02]  /*e030*/  ISETP.GT.AND P2, PT, R20, 0x19, PT ;  /* 0x000000191400780c */ /* 0x000fe40003f44270 */
[----:B------:R-:W-:-:S02]  /*e040*/  FSEL R103, R86, -INF , P1 ;  /* 0xff80000056677808 */ /* 0x000fc40000800000 */
[----:B------:R-:W-:Y:S02]  /*e050*/  FMNMX.FTZ R36, R101, R36, !PT ;  /* 0x0000002465247209 */ /* 0x000fe40007810000 */
[----:B------:R-:W-:Y:S02]  /*e060*/  FSEL R87, R87, -INF , P2 ;  /* 0xff80000057577808 */ /* 0x000fe40001000000 */
[C---:B------:R-:W-:Y:S02]  /*e070*/  ISETP.GT.AND P1, PT, R20.reuse, 0x20, PT ;  /* 0x000000201400780c */ /* 0x040fe40003f24270 */
[----:B------:R-:W-:Y:S01]  /*e080*/  FMNMX.FTZ R36, R103, R36, !PT ;  /* 0x0000002467247209 */ /* 0x000fe20007810000 */
[----:B------:R0:W-:Y:S01]  /*e090*/  MUFU.EX2 R32, R40 ;  /* 0x0000002800207308 */ /* 0x0001e20000000800 */
[----:B------:R-:W-:Y:S01]  /*e0a0*/  FFMA.FTZ R83, R85, R0, -R16 ;  /* 0x0000000055537223 */ /* 0x000fe20000010810 */
[----:B------:R-:W-:Y:S02]  /*e0b0*/  ISETP.GT.AND P2, PT, R20, 0x21, PT ;  /* 0x000000211400780c */ /* 0x000fe40003f44270 */
[----:B------:R-:W-:-:S02]  /*e0c0*/  FSEL R85, R74, -INF , P1 ;  /* 0xff8000004a557808 */ /* 0x000fc40000800000 */
[----:B0-----:R-:W-:Y:S02]  /*e0d0*/  FMNMX.FTZ R40, R87, R36, !PT ;  /* 0x0000002457287209 */ /* 0x001fe40007810000 */
        /* <DEDUP_REMOVED lines=11> */
[----:B------:R-:W-:Y:S02]  /*e190*/  ISETP.GT.AND P2, PT, R20, 0x31, PT ;  /* 0x000000311400780c */ /* 0x000fe40003f44270 */
[----:B------:R-:W-:Y:S01]  /*e1a0*/  FSEL R129, R66, -INF , P1 ;  /* 0xff80000042817808 */ /* 0x000fe20000800000 */
[----:B------:R-:W-:Y:S01]  /*e1b0*/  FFMA.FTZ R48, R17, R0, -R16 ;  /* 0x0000000011307223 */ /* 0x000fe20000010810 */
[----:B------:R-:W-:-:S02]  /*e1c0*/  ISETP.GT.AND P1, PT, R20, 0x38, PT ;  /* 0x000000381400780c */ /* 0x000fc40003f24270 */
[----:B0-----:R-:W-:Y:S02]  /*e1d0*/  FMNMX.FTZ R44, R79, R40, !PT ;  /* 0x000000284f2c7209 */ /* 0x001fe40007810000 */
[----:B------:R-:W-:Y:S02]  /*e1e0*/  FSEL R17, R67, -INF , P2 ;  /* 0xff80000043117808 */ /* 0x000fe40001000000 */
[----:B------:R-:W-:Y:S02]  /*e1f0*/  FMNMX.FTZ R44, R129, R44, !PT ;  /* 0x0000002c812c7209 */ /* 0x000fe40007810000 */
[----:B------:R-:W-:Y:S02]  /*e200*/  ISETP.GT.AND P2, PT, R20, 0x39, PT ;  /* 0x000000391400780c */ /* 0x000fe40003f44270 */
[----:B------:R-:W-:Y:S02]  /*e210*/  FSEL R131, R70, -INF , P1 ;  /* 0xff80000046837808 */ /* 0x000fe40000800000 */
[----:B------:R-:W-:-:S02]  /*e220*/  FMNMX.FTZ R44, R17, R44, !PT ;  /* 0x0000002c112c7209 */ /* 0x000fc40007810000 */
[----:B------:R-:W-:Y:S02]  /*e230*/  FSEL R71, R71, -INF , P2 ;  /* 0xff80000047477808 */ /* 0x000fe40001000000 */
[C---:B------:R-:W-:Y:S02]  /*e240*/  ISETP.GT.AND P1, PT, R20.reuse, 0x40, PT ;  /* 0x000000401400780c */ /* 0x040fe40003f24270 */
[----:B------:R-:W-:Y:S01]  /*e250*/  FMNMX.FTZ R44, R131, R44, !PT ;  /* 0x0000002c832c7209 */ /* 0x000fe20007810000 */
[----:B------:R0:W-:Y:S01]  /*e260*/  MUFU.EX2 R40, R48 ;  /* 0x0000003000287308 */ /* 0x0001e20000000800 */
[-CC-:B------:R-:W-:Y:S01]  /*e270*/  FFMA.FTZ R67, R77, R0.reuse, -R16.reuse ;  /* 0x000000004d437223 */ /* 0x180fe20000010810 */
[----:B------:R-:W-:Y:S02]  /*e280*/  ISETP.GT.AND P2, PT, R20, 0x41, PT ;  /* 0x000000411400780c */ /* 0x000fe40003f44270 */
[----:B------:R-:W-:Y:S01]  /*e290*/  FSEL R77, R58, -INF , P1 ;  /* 0xff8000003a4d7808 */ /* 0x000fe20000800000 */
[----:B------:R-:W-:Y:S01]  /*e2a0*/  FFMA.FTZ R52, R107, R0, -R16 ;  /* 0x000000006b347223 */ /* 0x000fe20000010810 */
[----:B0-----:R-:W-:-:S02]  /*e2b0*/  FMNMX.FTZ R48, R71, R44, !PT ;  /* 0x0000002c47307209 */ /* 0x001fc40007810000 */
[C---:B------:R-:W-:Y:S02]  /*e2c0*/  ISETP.GT.AND P1, PT, R20.reuse, 0x48, PT ;  /* 0x000000481400780c */ /* 0x040fe40003f24270 */
        /* <DEDUP_REMOVED lines=8> */
[----:B------:R-:W-:Y:S01]  /*e350*/  FFMA.FTZ R59, R65, R0, -R16 ;  /* 0x00000000413b7223 */ /* 0x000fe20000010810 */
[----:B------:R-:W-:Y:S02]  /*e360*/  ISETP.GT.AND P2, PT, R20, 0x51, PT ;  /* 0x000000511400780c */ /* 0x000fe40003f44270 */
[----:B------:R-:W-:Y:S02]  /*e370*/  FSEL R65, R50, -INF , P1 ;  /* 0xff80000032417808 */ /* 0x000fe40000800000 */
[----:B------:R-:W-:-:S02]  /*e380*/  FMNMX.FTZ R48, R63, R48, !PT ;  /* 0x000000303f307209 */ /* 0x000fc40007810000 */
        /* <DEDUP_REMOVED lines=10> */
[----:B------:R-:W-:Y:S02]  /*e430*/  ISETP.GT.AND P2, PT, R20, 0x61, PT ;  /* 0x000000611400780c */ /* 0x000fe40003f44270 */
[----:B------:R-:W-:Y:S01]  /*e440*/  FMNMX.FTZ R50, R55, R50, !PT ;  /* 0x0000003237327209 */ /* 0x000fe20007810000 */
[-CC-:B0-----:R-:W-:Y:S01]  /*e450*/  FFMA.FTZ R52, R69, R0.reuse, -R16.reuse ;  /* 0x0000000045347223 */ /* 0x181fe20000010810 */
[----:B------:R-:W-:Y:S01]  /*e460*/  FSEL R69, R42, -INF , P1 ;  /* 0xff8000002a457808 */ /* 0x000fe20000800000 */
[----:B------:R-:W-:Y:S01]  /*e470*/  FFMA.FTZ R42, R109, R0, -R16 ;  /* 0x000000006d2a7223 */ /* 0x000fe20000010810 */
[----:B------:R-:W-:-:S02]  /*e480*/  ISETP.GT.AND P1, PT, R20, 0x68, PT ;  /* 0x000000681400780c */ /* 0x000fc40003f24270 */
[----:B------:R-:W-:Y:S02]  /*e490*/  FSEL R109, R43, -INF , P2 ;  /* 0xff8000002b6d7808 */ /* 0x000fe40001000000 */
[----:B------:R-:W-:Y:S02]  /*e4a0*/  FMNMX.FTZ R50, R69, R50, !PT ;  /* 0x0000003245327209 */ /* 0x000fe40007810000 */
[----:B------:R-:W-:Y:S02]  /*e4b0*/  ISETP.GT.AND P2, PT, R20, 0x69, PT ;  /* 0x000000691400780c */ /* 0x000fe40003f44270 */
[----:B------:R-:W-:Y:S02]  /*e4c0*/  FSEL R137, R46, -INF , P1 ;  /* 0xff8000002e897808 */ /* 0x000fe40000800000 */
[----:B------:R-:W-:Y:S02]  /*e4d0*/  FMNMX.FTZ R50, R109, R50, !PT ;  /* 0x000000326d327209 */ /* 0x000fe40007810000 */
[----:B------:R-:W-:-:S02]  /*e4e0*/  FSEL R139, R47, -INF , P2 ;  /* 0xff8000002f8b7808 */ /* 0x000fc40001000000 */
[C---:B------:R-:W-:Y:S02]  /*e4f0*/  ISETP.GT.AND P1, PT, R20.reuse, 0x70, PT ;  /* 0x000000701400780c */ /* 0x040fe40003f24270 */
[----:B------:R-:W-:Y:S02]  /*e500*/  FMNMX.FTZ R50, R137, R50, !PT ;  /* 0x0000003289327209 */ /* 0x000fe40007810000 */
[----:B------:R-:W-:Y:S02]  /*e510*/  ISETP.GT.AND P2, PT, R20, 0x71, PT ;  /* 0x000000711400780c */ /* 0x000fe40003f44270 */
[----:B------:R-:W-:Y:S02]  /*e520*/  FSEL R141, R34, -INF , P1 ;  /* 0xff800000228d7808 */ /* 0x000fe40000800000 */
[----:B------:R-:W-:Y:S01]  /*e530*/  FMNMX.FTZ R50, R139, R50, !PT ;  /* 0x000000328b327209 */ /* 0x000fe20007810000 */
[----:B------:R-:W-:Y:S01]  /*e540*/  FFMA.FTZ R34, R111, R0, -R16 ;  /* 0x000000006f227223 */ /* 0x000fe20000010810 */
[----:B------:R-:W-:-:S02]  /*e550*/  ISETP.GT.AND P1, PT, R20, 0x78, PT ;  /* 0x000000781400780c */ /* 0x000fc40003f24270 */
[----:B------:R-:W-:Y:S02]  /*e560*/  FSEL R111, R35, -INF , P2 ;  /* 0xff800000236f7808 */ /* 0x000fe40001000000 */
[----:B------:R-:W-:Y:S02]  /*e570*/  FMNMX.FTZ R50, R141, R50, !PT ;  /* 0x000000328d327209 */ /* 0x000fe40007810000 */
[----:B------:R-:W-:Y:S02]  /*e580*/  ISETP.GT.AND P2, PT, R20, 0x79, PT ;  /* 0x000000791400780c */ /* 0x000fe40003f44270 */
[----:B------:R-:W-:Y:S02]  /*e590*/  FSEL R143, R38, -INF , P1 ;  /* 0xff800000268f7808 */ /* 0x000fe40000800000 */
[----:B------:R-:W-:Y:S01]  /*e5a0*/  FMNMX.FTZ R50, R111, R50, !PT ;  /* 0x000000326f327209 */ /* 0x000fe20007810000 */
[----:B------:R-:W-:Y:S01]  /*e5b0*/  FFMA.FTZ R35, R61, R0, -R16 ;  /* 0x000000003d237223 */ /* 0x000fe20000010810 */
[----:B------:R-:W-:-:S02]  /*e5c0*/  FSEL R61, R39, -INF , P2 ;  /* 0xff800000273d7808 */ /* 0x000fc40001000000 */
[C---:B------:R-:W-:Y:S02]  /*e5d0*/  ISETP.GT.AND P1, PT, R20.reuse, 0x80, PT ;  /* 0x000000801400780c */ /* 0x040fe40003f24270 */
[----:B------:R-:W-:Y:S02]  /*e5e0*/  FMNMX.FTZ R50, R143, R50, !PT ;  /* 0x000000328f327209 */ /* 0x000fe40007810000 */
[----:B------:R-:W-:Y:S02]  /*e5f0*/  ISETP.GT.AND P2, PT, R20, 0x81, PT ;  /* 0x000000811400780c */ /* 0x000fe40003f44270 */
[----:B------:R-:W-:Y:S02]  /*e600*/  FSEL R149, R26, -INF , P1 ;  /* 0xff8000001a957808 */ /* 0x000fe40000800000 */
[----:B------:R-:W-:Y:S02]  /*e610*/  FMNMX.FTZ R50, R61, R50, !PT ;  /* 0x000000323d327209 */ /* 0x000fe40007810000 */
[----:B------:R-:W-:-:S02]  /*e620*/  ISETP.GT.AND P1, PT, R20, 0x88, PT ;  /* 0x000000881400780c */ /* 0x000fc40003f24270 */
[----:B------:R-:W-:Y:S02]  /*e630*/  FSEL R27, R27, -INF , P2 ;  /* 0xff8000001b1b7808 */ /* 0x000fe40001000000 */
[----:B------:R-:W-:Y:S01]  /*e640*/  FMNMX.FTZ R50, R149, R50, !PT ;  /* 0x0000003295327209 */ /* 0x000fe20007810000 */
[----:B------:R-:W-:Y:S01]  /*e650*/  FFMA.FTZ R38, R113, R0, -R16 ;  /* 0x0000000071267223 */ /* 0x000fe20000010810 */
[----:B------:R-:W-:Y:S02]  /*e660*/  ISETP.GT.AND P2, PT, R20, 0x89, PT ;  /* 0x000000891400780c */ /* 0x000fe40003f44270 */
[----:B------:R-:W-:Y:S02]  /*e670*/  FSEL R113, R30, -INF , P1 ;  /* 0xff8000001e717808 */ /* 0x000fe40000800000 */
[----:B------:R-:W-:Y:S02]  /*e680*/  FMNMX.FTZ R50, R27, R50, !PT ;  /* 0x000000321b327209 */ /* 0x000fe40007810000 */
[----:B------:R-:W-:-:S02]  /*e690*/  FSEL R31, R31, -INF , P2 ;  /* 0xff8000001f1f7808 */ /* 0x000fc40001000000 */
[----:B------:R-:W-:Y:S01]  /*e6a0*/  FMNMX.FTZ R50, R113, R50, !PT ;  /* 0x0000003271327209 */ /* 0x000fe20007810000 */
[----:B------:R-:W-:-:S03]  /*e6b0*/  FFMA.FTZ R43, R57, R0, -R16 ;  /* 0x00000000392b7223 */ /* 0x000fc60000010810 */
[----:B------:R-:W-:Y:S01]  /*e6c0*/  FMNMX.FTZ R50, R31, R50, !PT ;  /* 0x000000321f327209 */ /* 0x000fe20007810000 */
[----:B------:R-:W-:-:S04]  /*e6d0*/  FFMA.FTZ R57, R49, R0, -R16 ;  /* 0x0000000031397223 */ /* 0x000fc80000010810 */
[----:B------:R-:W0:Y:S01]  /*e6e0*/  SHFL.BFLY PT, R49, R50, 0x2, 0x1f ;  /* 0x0c401f0032317f89 */ /* 0x000e2200000e0000 */
[----:B------:R1:W-:Y:S01]  /*e6f0*/  MUFU.EX2 R48, R52 ;  /* 0x0000003400307308 */ /* 0x0003e20000000800 */
[----:B------:R-:W2:Y:S01]  /*e700*/  S2R R106, SR_TID.X ;  /* 0x00000000006a7919 */ /* 0x000ea20000002100 */
[----:B-1----:R-:W-:Y:S01]  /*e710*/  FFMA.FTZ R52, R53, R0, -R16 ;  /* 0x0000000035347223 */ /* 0x002fe20000010810 */
[----:B0-----:R-:W-:-:S05]  /*e720*/  FMNMX.FTZ R26, R50, R49, !PT ;  /* 0x00000031321a7209 */ /* 0x001fca0007810000 */
[----:B------:R-:W0:Y:S01]  /*e730*/  SHFL.BFLY PT, R53, R26, 0x1, 0x1f ;  /* 0x0c201f001a357f89 */ /* 0x000e2200000e0000 */
[-CC-:B------:R-:W-:Y:S01]  /*e740*/  FFMA.FTZ R54, R41, R0.reuse, -R16.reuse ;  /* 0x0000000029367223 */ /* 0x180fe20000010810 */
[-CC-:B------:R-:W-:Y:S01]  /*e750*/  FFMA.FTZ R56, R45, R0.reuse, -R16.reuse ;  /* 0x000000002d387223 */ /* 0x180fe20000010810 */
[----:B------:R-:W-:Y:S01]  /*e760*/  FFMA.FTZ R60, R37, R0, -R16 ;  /* 0x00000000253c7223 */ /* 0x000fe20000010810 */
[----:B--2---:R-:W-:Y:S02]  /*e770*/  LOP3.LUT R106, R106, 0x7f, RZ, 0xc0, !PT ;  /* 0x0000007f6a6a7812 */ /* 0x004fe400078ec0ff */
[----:B0-----:R-:W-:-:S04]  /*e780*/  FMNMX.FTZ R20, R26, R53, !PT ;  /* 0x000000351a147209 */ /* 0x001fc80007810000 */
[C---:B------:R-:W-:Y:S01]  /*e790*/  FSETP.NEU.FTZ.AND P1, PT, R20.reuse, -INF , PT ;  /* 0xff8000001400780b */ /* 0x040fe20003f3d000 */
[----:B------:R-:W-:-:S05]  /*e7a0*/  FMUL.FTZ R26, R20, R0 ;  /* 0x00000000141a7220 */ /* 0x000fca0000410000 */
[----:B------:R-:W-:Y:S01]  /*e7b0*/  FSEL R26, R26, RZ, P1 ;  /* 0x000000ff1a1a7208 */ /* 0x000fe20000800000 */
[----:B------:R-:W-:Y:S01]  /*e7c0*/  FFMA.FTZ R81, R81, R0, -R16 ;  /* 0x0000000051517223 */ /* 0x000fe20000010810 */
[----:B------:R-:W-:-:S03]  /*e7d0*/  ISETP.NE.AND P1, PT, R106, RZ, PT ;  /* 0x000000ff6a00720c */ /* 0x000fc60003f25270 */
[-CC-:B------:R-:W-:Y:S01]  /*e7e0*/  FFMA.FTZ R78, R93, R0.reuse, -R26.reuse ;  /* 0x000000005d4e7223 */ /* 0x180fe2000001081a */
[-C--:B------:R-:W-:Y:S01]  /*e7f0*/  FFMA.FTZ R93, R91, R0.reuse, -R26 ;  /* 0x000000005b5d7223 */ /* 0x080fe2000001081a */
        /* <DEDUP_REMOVED lines=11> */
[-C--:B------:R-:W-:Y:S01]  /*e8b0*/  FFMA.FTZ R46, R29, R0.reuse, -R16 ;  /* 0x000000001d2e7223 */ /* 0x080fe20000010810 */
[----:B------:R-:W-:Y:S01]  /*e8c0*/  IMAD.IADD R16, R100, 0x1, -R102 ;  /* 0x0000000164107824 */ /* 0x000fe200078e0a66 */
[----:B------:R-:W-:Y:S01]  /*e8d0*/  MUFU.EX2 R18, R18 ;  /* 0x0000001200127308 */ /* 0x000fe20000000800 */
[-CC-:B------:R-:W-:Y:S01]  /*e8e0*/  FFMA.FTZ R80, R97, R0.reuse, -R26.reuse ;  /* 0x0000000061507223 */ /* 0x180fe2000001081a */
[----:B------:R-:W-:Y:S01]  /*e8f0*/  FFMA.FTZ R95, R95, R0, -R26 ;  /* 0x000000005f5f7223 */ /* 0x000fe2000001081a */
[----:B------:R-:W-:-:S05]  /*e900*/  IMAD R16, R98, 0xc0, R16 ;  /* 0x000000c062107824 */ /* 0x000fca00078e0210 */
[----:B------:R-:W0:Y:S01]  /*e910*/  MUFU.EX2 R19, R19 ;  /* 0x0000001300137308 */ /* 0x000e220000000800 */
[----:B------:R-:W-:Y:S01]  /*e920*/  FFMA.FTZ R74, R17, R0, -R26 ;  /* 0x00000000114a7223 */ /* 0x000fe2000001081a */
[----:B------:R-:W-:-:S06]  /*e930*/  IMAD.HI R17, R16, 0x38e38e39, RZ ;  /* 0x38e38e3910117827 */ /* 0x000fcc00078e02ff */
[----:B------:R-:W-:Y:S01]  /*e940*/  MUFU.EX2 R78, R78 ;  /* 0x0000004e004e7308 */ /* 0x000fe20000000800 */
[----:B------:R-:W-:-:S07]  /*e950*/  FFMA.FTZ R68, R99, R0, -R26 ;  /* 0x0000000063447223 */ /* 0x000fce000001081a */
[----:B------:R-:W1:Y:S01]  /*e960*/  MUFU.EX2 R93, R93 ;  /* 0x0000005d005d7308 */ /* 0x000e620000000800 */
[----:B------:R-:W-:-:S07]  /*e970*/  @!P1 VIADD R21, R21, 0x31c40 ;  /* 0x00031c4015159836 */ /* 0x000fce0000000000 */
[----:B------:R-:W2:Y:S01]  /*e980*/  MUFU.EX2 R24, R24 ;  /* 0x0000001800187308 */ /* 0x000ea20000000800 */
[----:B------:R-:W-:Y:S01]  /*e990*/  FFMA.FTZ R91, R101, R0, -R26 ;  /* 0x00000000655b7223 */ /* 0x000fe2000001081a */
[----:B------:R-:W-:-:S06]  /*e9a0*/  SHF.R.U32.HI R76, RZ, 0x1f, R17 ;  /* 0x0000001fff4c7819 */ /* 0x000fcc0000011611 */
[----:B------:R-:W3:Y:S01]  /*e9b0*/  MUFU.EX2 R80, R80 ;  /* 0x0000005000507308 */ /* 0x000ee20000000800 */
[----:B------:R-:W-:-:S07]  /*e9c0*/  @!P1 PRMT R16, RZ, 0x654, R21 ;  /* 0x00000654ff109816 */ /* 0x000fce0000000015 */
[----:B------:R-:W4:Y:S01]  /*e9d0*/  MUFU.EX2 R89, R89 ;  /* 0x0000005900597308 */ /* 0x000f220000000800 */
[----:B------:R-:W-:Y:S01]  /*e9e0*/  FFMA.FTZ R66, R103, R0, -R26 ;  /* 0x0000000067427223 */ /* 0x000fe2000001081a */
[----:B------:R-:W-:-:S06]  /*e9f0*/  LEA.HI.SX32 R21, R17, R76, 0x1b ;  /* 0x0000004c11157211 */ /* 0x000fcc00078fdaff */
[----:B------:R-:W4:Y:S01]  /*ea00*/  MUFU.EX2 R95, R95 ;  /* 0x0000005f005f7308 */ /* 0x000f220000000800 */
[----:B0-----:R-:W-:Y:S01]  /*ea10*/  FADD.FTZ R17, R18, R19 ;  /* 0x0000001312117221 */ /* 0x001fe20000010000 */
[----:B------:R-:W-:-:S06]  /*ea20*/  FFMA.FTZ R33, R77, R0, -R26 ;  /* 0x000000004d217223 */ /* 0x000fcc000001081a */
[----:B------:R-:W0:Y:S01]  /*ea30*/  MUFU.EX2 R28, R28 ;  /* 0x0000001c001c7308 */ /* 0x000e220000000800 */
[----:B-1----:R-:W-:Y:S01]  /*ea40*/  FADD.FTZ R77, R78, R93 ;  /* 0x0000005d4e4d7221 */ /* 0x002fe20000010000 */
[----:B------:R-:W-:-:S06]  /*ea50*/  FFMA.FTZ R87, R87, R0, -R26 ;  /* 0x0000000057577223 */ /* 0x000fcc000001081a */
[----:B------:R-:W1:Y:S01]  /*ea60*/  MUFU.EX2 R68, R68 ;  /* 0x0000004400447308 */ /* 0x000e620000000800 */
[----:B--2---:R-:W-:-:S07]  /*ea70*/  FADD.FTZ R82, R24, R17 ;  /* 0x0000001118527221 */ /* 0x004fce0000010000 */
[----:B------:R-:W2:Y:S01]  /*ea80*/  MUFU.EX2 R81, R81 ;  /* 0x0000005100517308 */ /* 0x000ea20000000800 */
[----:B---3--:R-:W-:-:S07]  /*ea90*/  FADD.FTZ R84, R80, R77 ;  /* 0x0000004d50547221 */ /* 0x008fce0000010000 */
[----:B------:R-:W3:Y:S01]  /*eaa0*/  MUFU.EX2 R91, R91 ;  /* 0x0000005b005b7308 */ /* 0x000ee20000000800 */
[-C--:B------:R-:W-:Y:S01]  /*eab0*/  FFMA.FTZ R70, R75, R0.reuse, -R26 ;  /* 0x000000004b467223 */ /* 0x080fe2000001081a */
[----:B----4-:R-:W-:Y:S01]  /*eac0*/  FADD.FTZ R77, R89, R82 ;  /* 0x00000052594d7221 */ /* 0x010fe20000010000 */
[----:B------:R-:W-:Y:S01]  /*ead0*/  FFMA.FTZ R75, R79, R0, -R26 ;  /* 0x000000004f4b7223 */ /* 0x000fe2000001081a */
[----:B------:R4:W-:Y:S04]  /*eae0*/  @!P1 SYNCS.ARRIVE.TRANS64.RED.A1T0 RZ, [R16+URZ], RZ ;  /* 0x000000ff10ff99a7 */ /* 0x0009e8000810043f */
[----:B------:R-:W3:Y:S01]  /*eaf0*/  MUFU.EX2 R66, R66 ;  /* 0x0000004200427308 */ /* 0x000ee20000000800 */
[----:B------:R-:W-:Y:S01]  /*eb00*/  FADD.FTZ R79, R95, R84 ;  /* 0x000000545f4f7221 */ /* 0x000fe20000010000 */
[----:B----4-:R-:W-:-:S06]  /*eb10*/  F2FP.BF16.F32.PACK_AB R16, R19, R18 ;  /* 0x000000121310723e */ /* 0x010fcc00000010ff */
[----:B------:R4:W-:Y:S01]  /*eb20*/  MUFU.EX2 R53, R25 ;  /* 0x0000001900357308 */ /* 0x0009e20000000800 */
[----:B------:R-:W-:Y:S01]  /*eb30*/  F2FP.BF16.F32.PACK_AB R18, R89, R24 ;  /* 0x000000185912723e */ /* 0x000fe200000010ff */
[----:B0-----:R-:W-:-:S06]  /*eb40*/  FADD.FTZ R24, R28, R77 ;  /* 0x0000004d1c187221 */ /* 0x001fcc0000010000 */
[----:B------:R-:W0:Y:S01]  /*eb50*/  MUFU.EX2 R83, R83 ;  /* 0x0000005300537308 */ /* 0x000e220000000800 */
[--C-:B----4-:R-:W-:Y:S01]  /*eb60*/  FFMA.FTZ R25, R85, R0, -R26.reuse ;  /* 0x0000000055197223 */ /* 0x110fe2000001081a */
[----:B------:R-:W-:Y:S01]  /*eb70*/  F2FP.BF16.F32.PACK_AB R17, R93, R78 ;  /* 0x0000004e5d11723e */ /* 0x000fe200000010ff */
[----:B------:R-:W-:-:S05]  /*eb80*/  FFMA.FTZ R78, R55, R0, -R26 ;  /* 0x00000000374e7223 */ /* 0x000fca000001081a */
[----:B------:R-:W4:Y:S01]  /*eb90*/  MUFU.EX2 R87, R87 ;  /* 0x0000005700577308 */ /* 0x000f220000000800 */
[----:B-1----:R-:W-:Y:S01]  /*eba0*/  FADD.FTZ R82, R68, R79 ;  /* 0x0000004f44527221 */ /* 0x002fe20000010000 */
[-CC-:B------:R-:W-:Y:S01]  /*ebb0*/  FFMA.FTZ R30, R105, R0.reuse, -R26.reuse ;  /* 0x00000000691e7223 */ /* 0x180fe2000001081a */
[----:B------:R-:W-:Y:S01]  /*ebc0*/  FFMA.FTZ R55, R69, R0, -R26 ;  /* 0x0000000045377223 */ /* 0x000fe2000001081a */
[----:B--2---:R-:W-:-:S04]  /*ebd0*/  FADD.FTZ R69, R81, R24 ;  /* 0x0000001851457221 */ /* 0x004fc80000010000 */
[----:B------:R-:W1:Y:S01]  /*ebe0*/  MUFU.EX2 R25, R25 ;  /* 0x0000001900197308 */ /* 0x000e620000000800 */
[----:B---3--:R-:W-:Y:S01]  /*ebf0*/  FADD.FTZ R77, R91, R82 ;  /* 0x000000525b4d7221 */ /* 0x008fe20000010000 */
[----:B------:R-:W-:-:S06]  /*ec00*/  FADD.FTZ R24, R32, R69 ;  /* 0x0000004520187221 */ /* 0x000fcc0000010000 */
[----:B------:R-:W2:Y:S01]  /*ec10*/  MUFU.EX2 R73, R73 ;  /* 0x0000004900497308 */ /* 0x000ea20000000800 */
[----:B------:R-:W-:Y:S01]  /*ec20*/  FADD.FTZ R82, R66, R77 ;  /* 0x0000004d42527221 */ /* 0x000fe20000010000 */
[----:B------:R-:W-:-:S06]  /*ec30*/  FFMA.FTZ R29, R129, R0, -R26 ;  /* 0x00000000811d7223 */ /* 0x000fcc000001081a */
[----:B------:R-:W3:Y:S01]  /*ec40*/  MUFU.EX2 R70, R70 ;  /* 0x0000004600467308 */ /* 0x000ee20000000800 */
[----:B0-----:R-:W-:Y:S01]  /*ec50*/  FADD.FTZ R69, R83, R24 ;  /* 0x0000001853457221 */ /* 0x001fe20000010000 */
[----:B----4-:R-:W-:-:S06]  /*ec60*/  FADD.FTZ R82, R87, R82 ;  /* 0x0000005257527221 */ /* 0x010fcc0000010000 */
[----:B------:R-:W0:Y:S01]  /*ec70*/  MUFU.EX2 R30, R30 ;  /* 0x0000001e001e7308 */ /* 0x000e220000000800 */
[----:B------:R-:W-:-:S07]  /*ec80*/  FADD.FTZ R24, R36, R69 ;  /* 0x0000004524187221 */ /* 0x000fce0000010000 */
[----:B------:R-:W4:Y:S01]  /*ec90*/  MUFU.EX2 R67, R67 ;  /* 0x0000004300437308 */ /* 0x000f220000000800 */
[----:B-1----:R-:W-:Y:S01]  /*eca0*/  FADD.FTZ R69, R25, R82 ;  /* 0x0000005219457221 */ /* 0x002fe20000010000 */
[----:B------:R-:W-:-:S06]  /*ecb0*/  FFMA.FTZ R64, R131, R0, -R26 ;  /* 0x0000000083407223 */ /* 0x000fcc000001081a */
[----:B------:R-:W1:Y:S01]  /*ecc0*/  MUFU.EX2 R75, R75 ;  /* 0x0000004b004b7308 */ /* 0x000e620000000800 */
[----:B--2---:R-:W-:Y:S01]  /*ecd0*/  FADD.FTZ R85, R73, R24 ;  /* 0x0000001849557221 */ /* 0x004fe20000010000 */
[----:B---3--:R-:W-:-:S06]  /*ece0*/  FADD.FTZ R69, R70, R69 ;  /* 0x0000004546457221 */ /* 0x008fcc0000010000 */
[----:B------:R-:W2:Y:S01]  /*ecf0*/  MUFU.EX2 R29, R29 ;  /* 0x0000001d001d7308 */ /* 0x000ea20000000800 */
[----:B------:R-:W-:Y:S01]  /*ed00*/  FFMA.FTZ R71, R71, R0, -R26 ;  /* 0x0000000047477223 */ /* 0x000fe2000001081a */
[----:B------:R-:W-:-:S06]  /*ed10*/  FADD.FTZ R24, R40, R85 ;  /* 0x0000005528187221 */ /* 0x000fcc0000010000 */
[----:B------:R-:W3:Y:S01]  /*ed20*/  MUFU.EX2 R59, R59 ;  /* 0x0000003b003b7308 */ /* 0x000ee20000000800 */
[----:B------:R-:W-:Y:S01]  /*ed30*/  FFMA.FTZ R77, R61, R0, -R26 ;  /* 0x000000003d4d7223 */ /* 0x000fe2000001081a */
[----:B0-----:R-:W-:-:S06]  /*ed40*/  FADD.FTZ R82, R30, R69 ;  /* 0x000000451e527221 */ /* 0x001fcc0000010000 */
[----:B------:R-:W0:Y:S01]  /*ed50*/  MUFU.EX2 R74, R74 ;  /* 0x0000004a004a7308 */ /* 0x000e220000000800 */
[----:B------:R-:W-:Y:S01]  /*ed60*/  FFMA.FTZ R61, R27, R0, -R26 ;  /* 0x000000001b3d7223 */ /* 0x000fe2000001081a */
[----:B----4-:R-:W-:-:S06]  /*ed70*/  FADD.FTZ R27, R67, R24 ;  /* 0x00000018431b7221 */ /* 0x010fcc0000010000 */
[----:B------:R-:W4:Y:S01]  /*ed80*/  MUFU.EX2 R15, R15 ;  /* 0x0000000f000f7308 */ /* 0x000f220000000800 */
[----:B-1----:R-:W-:Y:S01]  /*ed90*/  FADD.FTZ R82, R75, R82 ;  /* 0x000000524b527221 */ /* 0x002fe20000010000 */
[----:B------:R-:W-:-:S06]  /*eda0*/  FFMA.FTZ R72, R107, R0, -R26 ;  /* 0x000000006b487223 */ /* 0x000fcc000001081a */
[----:B------:R-:W1:Y:S01]  /*edb0*/  MUFU.EX2 R64, R64 ;  /* 0x0000004000407308 */ /* 0x000e620000000800 */
[----:B------:R-:W-:Y:S01]  /*edc0*/  FADD.FTZ R24, R44, R27 ;  /* 0x0000001b2c187221 */ /* 0x000fe20000010000 */
[----:B--2---:R-:W-:-:S06]  /*edd0*/  FADD.FTZ R27, R29, R82 ;  /* 0x000000521d1b7221 */ /* 0x004fcc0000010000 */
[----:B------:R-:W2:Y:S01]  /*ede0*/  MUFU.EX2 R71, R71 ;  /* 0x0000004700477308 */ /* 0x000ea20000000800 */
[----:B------:R-:W-:Y:S01]  /*edf0*/  FFMA.FTZ R62, R133, R0, -R26 ;  /* 0x00000000853e7223 */ /* 0x000fe2000001081a */
[----:B---3--:R-:W-:-:S06]  /*ee00*/  FADD.FTZ R24, R59, R24 ;  /* 0x000000183b187221 */ /* 0x008fcc0000010000 */
[----:B------:R-:W3:Y:S01]  /*ee10*/  MUFU.EX2 R42, R42 ;  /* 0x0000002a002a7308 */ /* 0x000ee20000000800 */
[----:B0-----:R-:W-:Y:S01]  /*ee20*/  FADD.FTZ R27, R74, R27 ;  /* 0x0000001b4a1b7221 */ /* 0x001fe20000010000 */
[----:B------:R-:W-:-:S06]  /*ee30*/  FFMA.FTZ R63, R63, R0, -R26 ;  /* 0x000000003f3f7223 */ /* 0x000fcc000001081a */
[----:B------:R-:W0:Y:S01]  /*ee40*/  MUFU.EX2 R33, R33 ;  /* 0x0000002100217308 */ /* 0x000e220000000800 */
[----:B------:R-:W-:Y:S01]  /*ee50*/  F2FP.BF16.F32.PACK_AB R19, R95, R80 ;  /* 0x000000505f13723e */ /* 0x000fe200000010ff */
[----:B------:R-:W-:Y:S01]  /*ee60*/  FFMA.FTZ R69, R31, R0, -R26 ;  /* 0x000000001f457223 */ /* 0x000fe2000001081a */
[----:B----4-:R-:W-:-:S05]  /*ee70*/  FADD.FTZ R31, R15, R24 ;  /* 0x000000180f1f7221 */ /* 0x010fca0000010000 */
[----:B------:R-:W4:Y:S01]  /*ee80*/  MUFU.EX2 R43, R43 ;  /* 0x0000002b002b7308 */ /* 0x000f220000000800 */
[-CC-:B------:R-:W-:Y:S01]  /*ee90*/  FFMA.FTZ R65, R65, R0.reuse, -R26.reuse ;  /* 0x0000000041417223 */ /* 0x180fe2000001081a */
[-CC-:B------:R-:W-:Y:S01]  /*eea0*/  FFMA.FTZ R76, R135, R0.reuse, -R26.reuse ;  /* 0x00000000874c7223 */ /* 0x180fe2000001081a */
[-CC-:B------:R-:W-:Y:S01]  /*eeb0*/  FFMA.FTZ R51, R51, R0.reuse, -R26.reuse ;  /* 0x0000000033337223 */ /* 0x180fe2000001081a */
[----:B------:R-:W-:-:S04]  /*eec0*/  FFMA.FTZ R80, R109, R0, -R26 ;  /* 0x000000006d507223 */ /* 0x000fc8000001081a */
[----:B------:R-:W4:Y:S01]  /*eed0*/  MUFU.EX2 R72, R72 ;  /* 0x0000004800487308 */ /* 0x000f220000000800 */
[-CC-:B------:R-:W-:Y:S01]  /*eee0*/  FFMA.FTZ R79, R137, R0.reuse, -R26.reuse ;  /* 0x00000000894f7223 */ /* 0x180fe2000001081a */
[-CC-:B------:R-:W-:Y:S01]  /*eef0*/  FFMA.FTZ R139, R139, R0.reuse, -R26.reuse ;  /* 0x000000008b8b7223 */ /* 0x180fe2000001081a */
[-CC-:B------:R-:W-:Y:S01]  /*ef00*/  FFMA.FTZ R141, R141, R0.reuse, -R26.reuse ;  /* 0x000000008d8d7223 */ /* 0x180fe2000001081a */
[-CC-:B------:R-:W-:Y:S01]  /*ef10*/  FFMA.FTZ R111, R111, R0.reuse, -R26.reuse ;  /* 0x000000006f6f7223 */ /* 0x180fe2000001081a */
[-CC-:B------:R-:W-:Y:S01]  /*ef20*/  FFMA.FTZ R143, R143, R0.reuse, -R26.reuse ;  /* 0x000000008f8f7223 */ /* 0x180fe2000001081a */
[-CC-:B------:R-:W-:Y:S02]  /*ef30*/  FFMA.FTZ R149, R149, R0.reuse, -R26.reuse ;  /* 0x0000000095957223 */ /* 0x180fe4000001081a */
[----:B------:R-:W4:Y:S01]  /*ef40*/  MUFU.EX2 R34, R34 ;  /* 0x0000002200227308 */ /* 0x000f220000000800 */
[----:B------:R-:W-:Y:S01]  /*ef50*/  FFMA.FTZ R113, R113, R0, -R26 ;  /* 0x0000000071717223 */ /* 0x000fe2000001081a */
[----:B-1----:R-:W-:Y:S01]  /*ef60*/  FADD.FTZ R26, R64, R27 ;  /* 0x0000001b401a7221 */ /* 0x002fe20000010000 */
[----:B------:R1:W-:Y:S01]  /*ef70*/  STSM.16.M88.4 [R23+0x24300], R16 ;  /* 0x0243001017007844 */ /* 0x0003e20000000200 */
[----:B------:R-:W-:-:S04]  /*ef80*/  FADD.FTZ R31, R48, R31 ;  /* 0x0000001f301f7221 */ /* 0x000fc80000010000 */
[----:B------:R-:W4:Y:S08]  /*ef90*/  MUFU.EX2 R62, R62 ;  /* 0x0000003e003e7308 */ /* 0x000f300000000800 */
[----:B------:R-:W4:Y:S01]  /*efa0*/  MUFU.EX2 R35, R35 ;  /* 0x0000002300237308 */ /* 0x000f220000000800 */
[----:B-1----:R-:W-:Y:S01]  /*efb0*/  F2FP.BF16.F32.PACK_AB R16, R81, R28 ;  /* 0x0000001c5110723e */ /* 0x002fe200000010ff */
[----:B--2---:R-:W-:Y:S01]  /*efc0*/  FADD.FTZ R28, R71, R26 ;  /* 0x0000001a471c7221 */ /* 0x004fe20000010000 */
[----:B------:R-:W-:-:S05]  /*efd0*/  F2FP.BF16.F32.PACK_AB R18, R83, R32 ;  /* 0x000000205312723e */ /* 0x000fca00000010ff */
[----:B------:R-:W1:Y:S01]  /*efe0*/  MUFU.EX2 R63, R63 ;  /* 0x0000003f003f7308 */ /* 0x000e620000000800 */
[----:B---3--:R-:W-:Y:S01]  /*eff0*/  FADD.FTZ R32, R42, R31 ;  /* 0x0000001f2a207221 */ /* 0x008fe20000010000 */
[----:B0-----:R-:W-:Y:S01]  /*f000*/  FADD.FTZ R31, R33, R28 ;  /* 0x0000001c211f7221 */ /* 0x001fe20000010000 */
[----:B------:R-:W-:-:S05]  /*f010*/  F2FP.BF16.F32.PACK_AB R26, R67, R40 ;  /* 0x00000028431a723e */ /* 0x000fca00000010ff */
[----:B------:R-:W0:Y:S01]  /*f020*/  MUFU.EX2 R38, R38 ;  /* 0x0000002600267308 */ /* 0x000e220000000800 */
[----:B----4-:R-:W-:Y:S01]  /*f030*/  FADD.FTZ R67, R43, R32 ;  /* 0x000000202b437221 */ /* 0x010fe20000010000 */
[----:B------:R-:W-:-:S06]  /*f040*/  FADD.FTZ R31, R72, R31 ;  /* 0x0000001f481f7221 */ /* 0x000fcc0000010000 */
[----:B------:R-:W2:Y:S01]  /*f050*/  MUFU.EX2 R65, R65 ;  /* 0x0000004100417308 */ /* 0x000ea20000000800 */
[----:B------:R-:W-:-:S07]  /*f060*/  FADD.FTZ R32, R34, R67 ;  /* 0x0000004322207221 */ /* 0x000fce0000010000 */
[----:B------:R-:W3:Y:S01]  /*f070*/  MUFU.EX2 R57, R57 ;  /* 0x0000003900397308 */ /* 0x000ee20000000800 */
[----:B------:R-:W-:Y:S01]  /*f080*/  F2FP.BF16.F32.PACK_AB R27, R75, R30 ;  /* 0x0000001e4b1b723e */ /* 0x000fe200000010ff */
[----:B------:R-:W-:-:S06]  /*f090*/  FADD.FTZ R40, R62, R31 ;  /* 0x0000001f3e287221 */ /* 0x000fcc0000010000 */
[----:B------:R-:W4:Y:S01]  /*f0a0*/  MUFU.EX2 R76, R76 ;  /* 0x0000004c004c7308 */ /* 0x000f220000000800 */
[----:B------:R-:W-:Y:S01]  /*f0b0*/  F2FP.BF16.F32.PACK_AB R30, R48, R15 ;  /* 0x0000000f301e723e */ /* 0x000fe200000010ff */
[----:B------:R-:W-:-:S06]  /*f0c0*/  FADD.FTZ R15, R35, R32 ;  /* 0x00000020230f7221 */ /* 0x000fcc0000010000 */
[----:B------:R-:W4:Y:S01]  /*f0d0*/  MUFU.EX2 R39, R39 ;  /* 0x0000002700277308 */ /* 0x000f220000000800 */
[----:B-1----:R-:W-:-:S07]  /*f0e0*/  FADD.FTZ R40, R63, R40 ;  /* 0x000000283f287221 */ /* 0x002fce0000010000 */
[----:B------:R-:W1:Y:S01]  /*f0f0*/  MUFU.EX2 R51, R51 ;  /* 0x0000003300337308 */ /* 0x000e620000000800 */
[----:B0-----:R-:W-:Y:S01]  /*f100*/  FADD.FTZ R32, R38, R15 ;  /* 0x0000000f26207221 */ /* 0x001fe20000010000 */
[----:B--2---:R-:W-:-:S06]  /*f110*/  FADD.FTZ R15, R65, R40 ;  /* 0x00000028410f7221 */ /* 0x004fcc0000010000 */
[----:B------:R-:W0:Y:S01]  /*f120*/  MUFU.EX2 R52, R52 ;  /* 0x0000003400347308 */ /* 0x000e220000000800 */
[----:B---3--:R-:W-:-:S07]  /*f130*/  FADD.FTZ R32, R57, R32 ;  /* 0x0000002039207221 */ /* 0x008fce0000010000 */
[----:B------:R-:W2:Y:S01]  /*f140*/  MUFU.EX2 R78, R78 ;  /* 0x0000004e004e7308 */ /* 0x000ea20000000800 */
[----:B------:R-:W-:Y:S01]  /*f150*/  F2FP.BF16.F32.PACK_AB R28, R59, R44 ;  /* 0x0000002c3b1c723e */ /* 0x000fe200000010ff */
[----:B----4-:R-:W-:-:S06]  /*f160*/  FADD.FTZ R44, R76, R15 ;  /* 0x0000000f4c2c7221 */ /* 0x010fcc0000010000 */
[----:B------:R-:W3:Y:S01]  /*f170*/  MUFU.EX2 R47, R47 ;  /* 0x0000002f002f7308 */ /* 0x000ee20000000800 */
[----:B------:R-:W-:-:S07]  /*f180*/  F2FP.BF16.F32.PACK_AB R17, R91, R68 ;  /* 0x000000445b11723e */ /* 0x000fce00000010ff */
[----:B------:R-:W4:Y:S01]  /*f190*/  MUFU.EX2 R55, R55 ;  /* 0x0000003700377308 */ /* 0x000f220000000800 */
[----:B------:R-:W-:Y:S01]  /*f1a0*/  F2FP.BF16.F32.PACK_AB R19, R87, R66 ;  /* 0x000000425713723e */ /* 0x000fe200000010ff */
[----:B------:R-:W-:Y:S01]  /*f1b0*/  FADD.FTZ R15, R39, R32 ;  /* 0x00000020270f7221 */ /* 0x000fe20000010000 */
[----:B------:R-:W-:-:S05]  /*f1c0*/  F2FP.BF16.F32.PACK_AB R32, R43, R42 ;  /* 0x0000002a2b20723e */ /* 0x000fca00000010ff */
[----:B------:R-:W4:Y:S01]  /*f1d0*/  MUFU.EX2 R54, R54 ;  /* 0x0000003600367308 */ /* 0x000f220000000800 */
[----:B-1----:R-:W-:-:S07]  /*f1e0*/  FADD.FTZ R43, R51, R44 ;  /* 0x0000002c332b7221 */ /* 0x002fce0000010000 */
[----:B------:R-:W1:Y:S01]  /*f1f0*/  MUFU.EX2 R80, R80 ;  /* 0x0000005000507308 */ /* 0x000e620000000800 */
[----:B------:R0:W-:Y:S07]  /*f200*/  STSM.16.M88.4 [R23+0x25b00], R16 ;  /* 0x025b001017007844 */ /* 0x0001ee0000000200 */
[----:B------:R-:W1:Y:S08]  /*f210*/  MUFU.EX2 R41, R41 ;  /* 0x0000002900297308 */ /* 0x000e700000000800 */
[----:B------:R-:W1:Y:S01]  /*f220*/  MUFU.EX2 R79, R79 ;  /* 0x0000004f004f7308 */ /* 0x000e620000000800 */
[----:B0-----:R-:W-:Y:S01]  /*f230*/  FADD.FTZ R16, R52, R15 ;  /* 0x0000000f34107221 */ /* 0x001fe20000010000 */
[----:B--2---:R-:W-:-:S06]  /*f240*/  FADD.FTZ R18, R78, R43 ;  /* 0x0000002b4e127221 */ /* 0x004fcc0000010000 */
[----:B------:R-:W0:Y:S01]  /*f250*/  MUFU.EX2 R56, R56 ;  /* 0x0000003800387308 */ /* 0x000e220000000800 */
[----:B---3--:R-:W-:Y:S01]  /*f260*/  FADD.FTZ R15, R47, R16 ;  /* 0x000000102f0f7221 */ /* 0x008fe20000010000 */
[----:B----4-:R-:W-:-:S06]  /*f270*/  FADD.FTZ R17, R55, R18 ;  /* 0x0000001237117221 */ /* 0x010fcc0000010000 */
[----:B------:R-:W2:Y:S01]  /*f280*/  MUFU.EX2 R68, R139 ;  /* 0x0000008b00447308 */ /* 0x000ea20000000800 */
[----:B------:R-:W-:Y:S01]  /*f290*/  F2FP.BF16.F32.PACK_AB R24, R73, R36 ;  /* 0x000000244918723e */ /* 0x000fe200000010ff */
[----:B------:R-:W-:-:S06]  /*f2a0*/  FADD.FTZ R16, R54, R15 ;  /* 0x0000000f36107221 */ /* 0x000fcc0000010000 */
[----:B------:R-:W3:Y:S01]  /*f2b0*/  MUFU.EX2 R45, R45 ;  /* 0x0000002d002d7308 */ /* 0x000ee20000000800 */
[----:B-1----:R-:W-:-:S07]  /*f2c0*/  FADD.FTZ R18, R80, R17 ;  /* 0x0000001150127221 */ /* 0x002fce0000010000 */
[----:B------:R-:W1:Y:S01]  /*f2d0*/  MUFU.EX2 R141, R141 ;  /* 0x0000008d008d7308 */ /* 0x000e620000000800 */
[----:B------:R-:W-:Y:S01]  /*f2e0*/  FADD.FTZ R15, R41, R16 ;  /* 0x00000010290f7221 */ /* 0x000fe20000010000 */
[----:B------:R-:W-:-:S06]  /*f2f0*/  FADD.FTZ R17, R79, R18 ;  /* 0x000000124f117221 */ /* 0x000fcc0000010000 */
[----:B------:R-:W4:Y:S08]  /*f300*/  MUFU.EX2 R58, R58 ;  /* 0x0000003a003a7308 */ /* 0x000f300000000800 */
[----:B------:R-:W4:Y:S01]  /*f310*/  MUFU.EX2 R36, R111 ;  /* 0x0000006f00247308 */ /* 0x000f220000000800 */
[----:B0-----:R-:W-:Y:S01]  /*f320*/  FADD.FTZ R16, R56, R15 ;  /* 0x0000000f38107221 */ /* 0x001fe20000010000 */
[----:B------:R-:W-:-:S06]  /*f330*/  F2FP.BF16.F32.PACK_AB R25, R70, R25 ;  /* 0x000000194619723e */ /* 0x000fcc00000010ff */
[----:B------:R-:W0:Y:S01]  /*f340*/  MUFU.EX2 R49, R49 ;  /* 0x0000003100317308 */ /* 0x000e220000000800 */
[----:B--2---:R-:W-:Y:S01]  /*f350*/  FADD.FTZ R18, R68, R17 ;  /* 0x0000001144127221 */ /* 0x004fe20000010000 */
[----:B------:R-:W-:-:S06]  /*f360*/  F2FP.BF16.F32.PACK_AB R29, R74, R29 ;  /* 0x0000001d4a1d723e */ /* 0x000fcc00000010ff */
[----:B------:R-:W2:Y:S01]  /*f370*/  MUFU.EX2 R143, R143 ;  /* 0x0000008f008f7308 */ /* 0x000ea20000000800 */
[----:B------:R-:W-:Y:S01]  /*f380*/  F2FP.BF16.F32.PACK_AB R31, R71, R64 ;  /* 0x00000040471f723e */ /* 0x000fe200000010ff */
[----:B---3--:R-:W-:-:S06]  /*f390*/  FADD.FTZ R15, R45, R16 ;  /* 0x000000102d0f7221 */ /* 0x008fcc0000010000 */
[----:B------:R-:W3:Y:S01]  /*f3a0*/  MUFU.EX2 R60, R60 ;  /* 0x0000003c003c7308 */ /* 0x000ee20000000800 */
[----:B-1----:R-:W-:Y:S01]  /*f3b0*/  FADD.FTZ R19, R141, R18 ;  /* 0x000000128d137221 */ /* 0x002fe20000010000 */
[----:B------:R1:W-:Y:S06]  /*f3c0*/  STSM.16.M88.4 [R23+0x27300], R24 ;  /* 0x0273001817007844 */ /* 0x0003ec0000000200 */
[----:B------:R-:W3:Y:S01]  /*f3d0*/  MUFU.EX2 R40, R77 ;  /* 0x0000004d00287308 */ /* 0x000ee20000000800 */
[----:B------:R0:W-:Y:S01]  /*f3e0*/  STSM.16.M88.4 [R23+0x28b00], R28 ;  /* 0x028b001c17007844 */ /* 0x0001e20000000200 */
[----:B----4-:R-:W-:-:S06]  /*f3f0*/  FADD.FTZ R18, R58, R15 ;  /* 0x0000000f3a127221 */ /* 0x010fcc0000010000 */
[----:B------:R-:W4:Y:S01]  /*f400*/  MUFU.EX2 R50, R50 ;  /* 0x0000003200327308 */ /* 0x000f220000000800 */
[----:B-1----:R-:W-:-:S07]  /*f410*/  F2FP.BF16.F32.PACK_AB R24, R57, R38 ;  /* 0x000000263918723e */ /* 0x002fce00000010ff */
[----:B------:R-:W1:Y:S01]  /*f420*/  MUFU.EX2 R149, R149 ;  /* 0x0000009500957308 */ /* 0x000e620000000800 */
[----:B0-----:R-:W-:Y:S01]  /*f430*/  FADD.FTZ R28, R36, R19 ;  /* 0x00000013241c7221 */ /* 0x001fe20000010000 */
[----:B------:R-:W-:Y:S01]  /*f440*/  FADD.FTZ R15, R49, R18 ;  /* 0x00000012310f7221 */ /* 0x000fe20000010000 */
[----:B------:R-:W-:-:S05]  /*f450*/  F2FP.BF16.F32.PACK_AB R34, R35, R34 ;  /* 0x000000222322723e */ /* 0x000fca00000010ff */
[----:B------:R-:W0:Y:S01]  /*f460*/  MUFU.EX2 R30, R61 ;  /* 0x0000003d001e7308 */ /* 0x000e220000000800 */
[----:B--2---:R-:W-:Y:S01]  /*f470*/  FADD.FTZ R29, R143, R28 ;  /* 0x0000001c8f1d7221 */ /* 0x004fe20000010000 */
[----:B------:R-:W-:Y:S02]  /*f480*/  F2FP.BF16.F32.PACK_AB R33, R72, R33 ;  /* 0x000000214821723e */ /* 0x000fe400000010ff */
[----:B------:R-:W-:-:S04]  /*f490*/  F2FP.BF16.F32.PACK_AB R35, R63, R62 ;  /* 0x0000003e3f23723e */ /* 0x000fc800000010ff */
[----:B------:R-:W-:Y:S01]  /*f4a0*/  MUFU.EX2 R37, R37 ;  /* 0x0000002500257308 */ /* 0x000fe20000000800 */
[----:B---3--:R-:W-:-:S07]  /*f4b0*/  FADD.FTZ R15, R60, R15 ;  /* 0x0000000f3c0f7221 */ /* 0x008fce0000010000 */
[----:B------:R-:W2:Y:S01]  /*f4c0*/  MUFU.EX2 R46, R46 ;  /* 0x0000002e002e7308 */ /* 0x000ea20000000800 */
[----:B------:R-:W-:-:S07]  /*f4d0*/  FADD.FTZ R28, R40, R29 ;  /* 0x0000001d281c7221 */ /* 0x000fce0000010000 */
[----:B------:R-:W-:Y:S08]  /*f4e0*/  MUFU.EX2 R113, R113 ;  /* 0x0000007100717308 */ /* 0x000ff00000000800 */
[----:B------:R-:W3:Y:S01]  /*f4f0*/  MUFU.EX2 R38, R69 ;  /* 0x0000004500267308 */ /* 0x000ee20000000800 */
[----:B------:R4:W-:Y:S01]  /*f500*/  STSM.16.M88.4 [R23+0x2a300], R32 ;  /* 0x02a3002017007844 */ /* 0x0009e20000000200 */
[----:B------:R-:W-:-:S02]  /*f510*/  F2FP.BF16.F32.PACK_AB R25, R76, R65 ;  /* 0x000000414c19723e */ /* 0x000fc400000010ff */
[----:B------:R-:W-:Y:S02]  /*f520*/  F2FP.BF16.F32.PACK_AB R26, R52, R39 ;  /* 0x00000027341a723e */ /* 0x000fe400000010ff */
[----:B------:R-:W-:Y:S02]  /*f530*/  F2FP.BF16.F32.PACK_AB R27, R78, R51 ;  /* 0x000000334e1b723e */ /* 0x000fe400000010ff */
[----:B------:R-:W-:Y:S02]  /*f540*/  F2FP.BF16.F32.PACK_AB R16, R54, R47 ;  /* 0x0000002f3610723e */ /* 0x000fe400000010ff */
[----:B------:R-:W-:Y:S01]  /*f550*/  F2FP.BF16.F32.PACK_AB R17, R80, R55 ;  /* 0x000000375011723e */ /* 0x000fe200000010ff */
[----:B----4-:R-:W-:Y:S01]  /*f560*/  FADD.FTZ R32, R50, R15 ;  /* 0x0000000f32207221 */ /* 0x010fe20000010000 */
[----:B-1----:R-:W-:Y:S01]  /*f570*/  FADD.FTZ R15, R149, R28 ;  /* 0x0000001c950f7221 */ /* 0x002fe20000010000 */
[----:B------:R-:W-:Y:S02]  /*f580*/  F2FP.BF16.F32.PACK_AB R18, R56, R41 ;  /* 0x000000293812723e */ /* 0x000fe400000010ff */
[----:B------:R-:W-:Y:S01]  /*f590*/  FADD.FTZ R32, R53, R32 ;  /* 0x0000002035207221 */ /* 0x000fe20000010000 */
[----:B0-----:R-:W-:Y:S01]  /*f5a0*/  FADD.FTZ R34, R30, R15 ;  /* 0x0000000f1e227221 */ /* 0x001fe20000010000 */
[----:B------:R-:W-:-:S02]  /*f5b0*/  F2FP.BF16.F32.PACK_AB R19, R68, R79 ;  /* 0x0000004f4413723e */ /* 0x000fc400000010ff */
[----:B------:R-:W-:Y:S02]  /*f5c0*/  F2FP.BF16.F32.PACK_AB R29, R30, R149 ;  /* 0x000000951e1d723e */ /* 0x000fe400000010ff */
[----:B--2---:R-:W-:Y:S01]  /*f5d0*/  F2FP.BF16.F32.PACK_AB R30, R46, R37 ;  /* 0x000000252e1e723e */ /* 0x004fe200000010ff */
[----:B------:R-:W-:Y:S01]  /*f5e0*/  FADD.FTZ R37, R37, R32 ;  /* 0x0000002025257221 */ /* 0x000fe20000010000 */
[----:B---3--:R-:W-:Y:S01]  /*f5f0*/  F2FP.BF16.F32.PACK_AB R31, R38, R113 ;  /* 0x00000071261f723e */ /* 0x008fe200000010ff */
[----:B------:R0:W-:Y:S01]  /*f600*/  STSM.16.M88.4 [R23+0x2bb00], R24 ;  /* 0x02bb001817007844 */ /* 0x0001e20000000200 */
[----:B------:R-:W-:Y:S01]  /*f610*/  FADD.FTZ R113, R113, R34 ;  /* 0x0000002271717221 */ /* 0x000fe20000010000 */
[----:B------:R-:W-:Y:S02]  /*f620*/  F2FP.BF16.F32.PACK_AB R28, R53, R50 ;  /* 0x00000032351c723e */ /* 0x000fe400000010ff */
[----:B------:R1:W-:Y:S01]  /*f630*/  STSM.16.M88.4 [R23+0x2d300], R16 ;  /* 0x02d3001017007844 */ /* 0x0003e20000000200 */
[----:B0-----:R-:W-:-:S02]  /*f640*/  F2FP.BF16.F32.PACK_AB R24, R58, R45 ;  /* 0x0000002d3a18723e */ /* 0x001fc400000010ff */
[----:B------:R-:W-:Y:S02]  /*f650*/  F2FP.BF16.F32.PACK_AB R25, R36, R141 ;  /* 0x0000008d2419723e */ /* 0x000fe400000010ff */
[----:B------:R-:W-:Y:S02]  /*f660*/  F2FP.BF16.F32.PACK_AB R26, R60, R49 ;  /* 0x000000313c1a723e */ /* 0x000fe400000010ff */
[----:B------:R-:W-:Y:S01]  /*f670*/  F2FP.BF16.F32.PACK_AB R27, R40, R143 ;  /* 0x0000008f281b723e */ /* 0x000fe200000010ff */
[----:B-1----:R-:W-:Y:S01]  /*f680*/  FADD.FTZ R17, R46, R37 ;  /* 0x000000252e117221 */ /* 0x002fe20000010000 */
[----:B------:R-:W-:-:S03]  /*f690*/  FADD.FTZ R16, R38, R113 ;  /* 0x0000007126107221 */ /* 0x000fc60000010000 */
[----:B------:R-:W-:Y:S04]  /*f6a0*/  STSM.16.M88.4 [R23+0x2eb00], R24 ;  /* 0x02eb001817007844 */ /* 0x000fe80000000200 */
[----:B------:R-:W-:Y:S04]  /*f6b0*/  STSM.16.M88.4 [R23+0x30300], R28 ;  /* 0x0303001c17007844 */ /* 0x000fe80000000200 */
[----:B------:R-:W-:Y:S01]  /*f6c0*/  STL [R1+0x18], R17 ;  /* 0x0000181101007387 */ /* 0x000fe20000100800 */
[----:B------:R0:W-:Y:S06]  /*f6d0*/  MEMBAR.ALL.CTA ;  /* 0x0000000000007992 */ /* 0x0001ec0000008000 */
[----:B0-----:R-:W0:Y:S04]  /*f6e0*/  FENCE.VIEW.ASYNC.S ;  /* 0x00000000000073c6 */ /* 0x001e280000000000 */
[----:B------:R1:W-:Y:S01]  /*f6f0*/  STL [R1+0x1c], R16 ;  /* 0x00001c1001007387 */ /* 0x0003e20000100800 */
[----:B------:R-:W-:Y:S01]  /*f700*/  VIADD R15, R104, 0xfffffffe ;  /* 0xfffffffe680f7836 */ /* 0x000fe20000000000 */
[----:B-1----:R-:W-:-:S05]  /*f710*/  VIMNMX R16, RZ, R21, !PT ;  /* 0x00000015ff107248 */ /* 0x002fca0007fe0100 */
[----:B------:R1:W-:Y:S01]  /*f720*/  STL [R1+0x44], R16 ;  /* 0x0000441001007387 */ /* 0x0003e20000100800 */
[----:B------:R-:W-:Y:S01]  /*f730*/  ISETP.GE.AND P2, PT, R15, R16, PT ;  /* 0x000000100f00720c */ /* 0x000fe20003f46270 */
[----:B------:R-:W-:-:S04]  /*f740*/  IMAD.MOV.U32 R71, RZ, RZ, RZ ;  /* 0x000000ffff477224 */ /* 0x000fc800078e00ff */
[--C-:B------:R-:W-:Y:S02]  /*f750*/  IMAD.MOV.U32 R70, RZ, RZ, R71.reuse ;  /* 0x000000ffff467224 */ /* 0x100fe400078e0047 */
[--C-:B------:R-:W-:Y:S02]  /*f760*/  IMAD.MOV.U32 R69, RZ, RZ, R71.reuse ;  /* 0x000000ffff457224 */ /* 0x100fe400078e0047 */
[--C-:B------:R-:W-:Y:S02]  /*f770*/  IMAD.MOV.U32 R68, RZ, RZ, R71.reuse ;  /* 0x000000ffff447224 */ /* 0x100fe400078e0047 */
[--C-:B------:R-:W-:Y:S02]  /*f780*/  IMAD.MOV.U32 R67, RZ, RZ, R71.reuse ;  /* 0x000000ffff437224 */ /* 0x100fe400078e0047 */
[--C-:B------:R-:W-:Y:S02]  /*f790*/  IMAD.MOV.U32 R66, RZ, RZ, R71.reuse ;  /* 0x000000ffff427224 */ /* 0x100fe400078e0047 */
[----:B------:R-:W-:-:S02]  /*f7a0*/  IMAD.MOV.U32 R65, RZ, RZ, R71 ;  /* 0x000000ffff417224 */ /* 0x000fc400078e0047 */
        /* <DEDUP_REMOVED lines=40> */
[----:B------:R-:W-:Y:S01]  /*fa30*/  IMAD.MOV.U32 R24, RZ, RZ, R71 ;  /* 0x000000ffff187224 */ /* 0x000fe200078e0047 */
[----:B0-----:R-:W-:Y:S01]  /*fa40*/  NOP ;  /* 0x0000000000007918 */ /* 0x001fe20000000000 */
[----:B-1----:R-:W-:Y:S05]  /*fa50*/  @!P2 BRA `(.L_x_1967) ;  /* 0x0000005000f8a947 */ /* 0x002fea0003800000 */
[----:B------:R0:W-:Y:S01]  /*fa60*/  STL [R1+0x14], R20 ;  /* 0x0000141401007387 */ /* 0x0001e20000100800 */
[----:B------:R-:W-:-:S03]  /*fa70*/  IMAD.MOV.U32 R149, RZ, RZ, R15 ;  /* 0x000000ffff957224 */ /* 0x000fc600078e000f */
[----:B------:R0:W-:Y:S04]  /*fa80*/  STL [R1+0xc], R14 ;  /* 0x00000c0e01007387 */ /* 0x0001e80000100800 */
[----:B------:R0:W5:Y:S01]  /*fa90*/  LDL.LU R16, [R1+0x20] ;  /* 0x0000200001107983 */ /* 0x0001620000300800 */
        /* <DEDUP_REMOVED lines=24> */
[----:B0-----:R-:W-:-:S07]  /*fc20*/  CS2R R24, SRZ ;  /* 0x0000000000187805 */ /* 0x001fce000001ff00 */
.L_x_1978:
        /* <DEDUP_REMOVED lines=12> */
.L_x_1969:
[----:B------:R-:W-:Y:S01]  /*fcf0*/  IMAD R0, R146, 0x8, R22 ;  /* 0x0000000892007824 */ /* 0x000fe200078e0216 */
[----:B------:R-:W-:-:S04]  /*fd00*/  SHF.L.U32 R17, R14, 0x1f, RZ ;  /* 0x0000001f0e117819 */ /* 0x000fc800000006ff */
[----:B------:R0:W1:Y:S01]  /*fd10*/  SYNCS.PHASECHK.TRANS64.TRYWAIT P3, [R0+URZ+0x31c30], R17 ;  /* 0x031c3011000075a7 */ /* 0x000062000806017f */
[----:B------:R-:W-:Y:S05]  /*fd20*/  @!P0 BRA `(.L_x_1970) ;  /* 0x0000000000048947 */ /* 0x000fea0003800000 */
[----:B------:R-:W-:Y:S01]  /*fd30*/  BPT.TRAP 0x1 ;  /* 0x000000040000795c */ /* 0x000fe20000300000 */
.L_x_1970:
[----:B------:R-:W-:Y:S04]  /*fd40*/  BSSY B0, `(.L_x_1968) ;  /* 0x0000004000007945 */ /* 0x000fe80003800000 */
[----:B-1----:R-:W-:Y:S05]  /*fd50*/  @P3 BRA `(.L_x_1971) ;  /* 0x0000000000083947 */ /* 0x002fea0003800000 */
[----:B------:R-:W1:Y:S02]  /*fd60*/  SYNCS.PHASECHK.TRANS64.TRYWAIT P3, [R0+URZ+0x31c30], R17 ;  /* 0x031c3011000075a7 */ /* 0x000e64000806017f */
[----:B-1----:R-:W-:Y:S05]  /*fd70*/  @!P3 BRA `(.L_x_1972) ;  /* 0x00000120002cb947 */ /* 0x002fea0003800000 */
.L_x_1971:
[----:B------:R-:W-:Y:S05]  /*fd80*/  BSYNC B0 ;  /* 0x0000000000007941 */ /* 0x000fea0003800000 */
.L_x_1968:
[----:B------:R-:W2:Y:S01]  /*fd90*/  LDL R14, [R1+0x38] ;  /* 0x00003800010e7983 */ /* 0x000ea20000100800 */
[----:B------:R-:W-:Y:S05]  /*fda0*/  WARPSYNC.ALL ;  /* 0x0000000000007948 */ /* 0x000fea0003800000 */
[----:B01----:R-:W0:Y:S01]  /*fdb0*/  S2R R0, SR_TID.X ;  /* 0x0000000000007919 */ /* 0x003e220000002100 */
[----:B------:R-:W-:Y:S01]  /*fdc0*/  IMAD.MOV.U32 R19, RZ, RZ, -0x7fffffe0 ;  /* 0x80000020ff137424 */ /* 0x000fe200078e00ff */
[C---:B------:R-:W-:Y:S01]  /*fdd0*/  R2UR UR44, R2.reuse ;  /* 0x00000000022c72ca */ /* 0x040fe200000e0000 */
[----:B------:R-:W-:Y:S01]  /*fde0*/  IMAD.MOV.U32 R21, RZ, RZ, -0x7fffffe0 ;  /* 0x80000020ff157424 */ /* 0x000fe200078e00ff */
        /* <DEDUP_REMOVED lines=8> */
[----:B------:R-:W-:-:S02]  /*fe70*/  R2UR UR49, R3 ;  /* 0x00000000033172ca */ /* 0x000fc400000e0000 */
[----:B------:R-:W-:Y:S01]  /*fe80*/  R2UR UR55, R75 ;  /* 0x000000004b3772ca */ /* 0x000fe200000e0000 */
[----:B------:R-:W-:Y:S01]  /*fe90*/  STL [R1+0x98], R26 ;  /* 0x0000981a01007387 */ /* 0x000fe20000100800 */
[C---:B------:R-:W-:Y:S02]  /*fea0*/  R2UR UR52, R2.reuse ;  /* 0x00000000023472ca */ /* 0x040fe400000e0000 */
[----:B------:R-:W-:Y:S01]  /*feb0*/  R2UR UR53, R3 ;  /* 0x00000000033572ca */ /* 0x000fe200000e0000 */
[----:B------:R1:W-:Y:S01]  /*fec0*/  STL [R1+0x94], R25 ;  /* 0x0000941901007387 */ /* 0x0003e20000100800 */
[----:B------:R-:W-:Y:S02]  /*fed0*/  R2UR UR15, R73 ;  /* 0x00000000490f72ca */ /* 0x000fe400000e0000 */
[----:B------:R-:W-:Y:S01]  /*fee0*/  R2UR UR12, R2 ;  /* 0x00000000020c72ca */ /* 0x000fe200000e0000 */
[----:B------:R-:W-:Y:S01]  /*fef0*/  STL [R1+0x90], R24 ;  /* 0x0000901801007387 */ /* 0x000fe20000100800 */
[----:B------:R-:W-:-:S02]  /*ff00*/  R2UR UR13, R3 ;  /* 0x00000000030d72ca */ /* 0x000fc400000e0000 */
[C---:B------:R-:W-:Y:S01]  /*ff10*/  R2UR UR5, R75.reuse ;  /* 0x000000004b0572ca */ /* 0x040fe200000e0000 */
[----:B------:R3:W-:Y:S01]  /*ff20*/  STL [R1+0x8c], R23 ;  /* 0x00008c1701007387 */ /* 0x0007e20000100800 */
[C---:B------:R-:W-:Y:S02]  /*ff30*/  R2UR UR19, R75.reuse ;  /* 0x000000004b1372ca */ /* 0x040fe400000e0000 */
[C---:B------:R-:W-:Y:S01]  /*ff40*/  R2UR UR35, R75.reuse ;  /* 0x000000004b2372ca */ /* 0x040fe200000e0000 */
[----:B------:R4:W-:Y:S01]  /*ff50*/  STL [R1+0x88], R22 ;  /* 0x0000881601007387 */ /* 0x0009e20000100800 */
[----:B0-----:R-:W-:Y:S02]  /*ff60*/  SHF.R.U32.HI R0, RZ, 0x7, R0 ;  /* 0x00000007ff007819 */ /* 0x001fe40000011600 */
[C---:B------:R-:W-:Y:S01]  /*ff70*/  R2UR UR33, R75.reuse ;  /* 0x000000004b2172ca */ /* 0x040fe200000e0000 */
[----:B------:R0:W-:Y:S01]  /*ff80*/  STL [R1+0x84], R16 ;  /* 0x0000841001007387 */ /* 0x0001e20000100800 */
[----:B------:R-:W-:Y:S01]  /*ff90*/  R2UR UR57, R75 ;  /* 0x000000004b3972ca */ /* 0x000fe200000e0000 */
[----:B------:R-:W-:Y:S01]  /*ffa0*/  VIADD R0, R0, 0x8 ;  /* 0x0000000800007836 */ /* 0x000fe20000000000 */
[C---:B------:R-:W-:Y:S01]  /*ffb0*/  R2UR UR11, R73.reuse ;  /* 0x00000000490b72ca */ /* 0x040fe200000e0000 */
[----:B------:R-:W-:Y:S01]  /*ffc0*/  IMAD.MOV.U32 R75, RZ, RZ, -0x7fffffe0 ;  /* 0x80000020ff4b7424 */ /* 0x000fe200078e00ff */
[C---:B------:R-:W-:Y:S01]  /*ffd0*/  R2UR UR27, R73.reuse ;  /* 0x00000000491b72ca */ /* 0x040fe200000e0000 */
[----:B------:R0:W-:Y:S01]  /*ffe0*/  STL [R1+0x80], R15 ;  /* 0x0000800f01007387 */ /* 0x0001e20000100800 */
[----:B------:R-:W-:-:S02]  /*fff0*/  R2UR UR39, R73 ;  /* 0x00000000492772ca */ /* 0x000fc400000e0000 */
[----:B------:R-:W-:Y:S01]  /*10000*/  R2UR UR29, R73 ;  /* 0x00000000491d72ca */ /* 0x000fe200000e0000 */
[----:B------:R0:W-:Y:S01]  /*10010*/  BAR.SYNC.DEFER_BLOCKING R0, 0x100 ;  /* 0x000400000000751d */ /* 0x0001e20000010000 */
[----:B------:R-:W-:Y:S01]  /*10020*/  IMAD.U32 R73, RZ, RZ, UR5 ;  /* 0x00000005ff497e24 */ /* 0x000fe2000f8e00ff */
[C---:B------:R-:W-:Y:S02]  /*10030*/  R2UR UR5, R21.reuse ;  /* 0x00000000150572ca */ /* 0x040fe400000e0000 */
[C---:B------:R-:W-:Y:S02]  /*10040*/  R2UR UR7, R21.reuse ;  /* 0x00000000150772ca */ /* 0x040fe400000e0000 */
[C---:B------:R-:W-:Y:S02]  /*10050*/  R2UR UR23, R21.reuse ;  /* 0x00000000151772ca */ /* 0x040fe400000e0000 */
[C---:B------:R-:W-:Y:S02]  /*10060*/  R2UR UR31, R21.reuse ;  /* 0x00000000151f72ca */ /* 0x040fe400000e0000 */
[----:B------:R-:W-:-:S02]  /*10070*/  R2UR UR25, R21 ;  /* 0x00000000151972ca */ /* 0x000fc400000e0000 */
[C---:B------:R-:W-:Y:S02]  /*10080*/  R2UR UR21, R21.reuse ;  /* 0x00000000151572ca */ /* 0x040fe400000e0000 */
[----:B------:R-:W-:Y:S02]  /*10090*/  R2UR UR41, R21 ;  /* 0x00000000152972ca */ /* 0x000fe400000e0000 */
[----:B------:R-:W-:Y:S02]  /*100a0*/  R2UR UR9, R77 ;  /* 0x000000004d0972ca */ /* 0x000fe400000e0000 */
[----:B------:R-:W-:Y:S02]  /*100b0*/  R2UR UR16, R2 ;  /* 0x00000000021072ca */ /* 0x000fe400000e0000 */
[----:B------:R-:W-:Y:S02]  /*100c0*/  R2UR UR17, R3 ;  /* 0x00000000031172ca */ /* 0x000fe400000e0000 */
[C---:B------:R-:W-:Y:S01]  /*100d0*/  R2UR UR37, R77.reuse ;  /* 0x000000004d2572ca */ /* 0x040fe200000e0000 */
[----:B------:R-:W-:Y:S01]  /*100e0*/  WARPGROUP.ARRIVE ;  /* 0x00000000000079c5 */ /* 0x000fe20000000000 */
[----:B------:R-:W-:-:S13]  /*100f0*/  R2UR UR43, R77 ;  /* 0x000000004d2b72ca */ /* 0x000fda00000e0000 */
[----:B-1----:R-:W-:Y:S01]  /*10100*/  MOV R25, UR43 ;  /* 0x0000002b00197c02 */ /* 0x002fe20008000f00 */
[----:B------:R-:W-:Y:S01]  /*10110*/  UMOV UR43, UR33 ;  /* 0x00000021002b7c82 */ /* 0x000fe20008000000 */
[----:B------:R-:W-:Y:S01]  /*10120*/  R2UR UR33, R13 ;  /* 0x000000000d2172ca */ /* 0x000fe200000e0000 */
[----:B--2---:R-:W-:-:S04]  /*10130*/  IMAD R18, R146, 0x6c0, R14 ;  /* 0x000006c092127824 */ /* 0x004fc800078e020e */
[C---:B------:R-:W-:Y:S01]  /*10140*/  VIADD R20, R18.reuse, 0x40 ;  /* 0x0000004012147836 */ /* 0x040fe20000000000 */
[C---:B------:R-:W-:Y:S01]  /*10150*/  R2UR UR46, R18.reuse ;  /* 0x00000000122e72ca */ /* 0x040fe200000e0000 */
[C---:B------:R-:W-:Y:S02]  /*10160*/  VIADD R74, R18.reuse, 0x80 ;  /* 0x00000080124a7836 */ /* 0x040fe40000000000 */
[----:B------:R-:W-:Y:S01]  /*10170*/  VIADD R72, R18, 0xc0 ;  /* 0x000000c012487836 */ /* 0x000fe20000000000 */
[----:B------:R-:W-:Y:S01]  /*10180*/  R2UR UR50, R20 ;  /* 0x00000000143272ca */ /* 0x000fe200000e0000 */
        /* <DEDUP_REMOVED lines=8> */
[----:B------:R-:W-:Y:S01]  /*10210*/  HGMMA.64x16x16.F32.BF16 R136, gdesc[UR44], RZ, !UPT, gsb0 ;  /* 0x002000002c8879f0 */ /* 0x000fe2000c0018ff */
        /* <DEDUP_REMOVED lines=26> */
[----:B------:R-:W-:Y:S01]  /*103c0*/  IMAD.U32 R72, RZ, RZ, UR4 ;  /* 0x00000004ff487e24 */ /* 0x000fe2000f8e00ff */
[----:B------:R-:W-:Y:S01]  /*103d0*/  R2UR UR4, R20 ;  /* 0x00000000140472ca */ /* 0x000fe200000e0000 */
[----:B------:R-:W-:Y:S01]  /*103e0*/  VIADD R20, R18, 0x2c0 ;  /* 0x000002c012147836 */ /* 0x000fe20000000000 */
[----:B------:R-:W-:Y:S01]  /*103f0*/  R2UR UR8, R76 ;  /* 0x000000004c0872ca */ /* 0x000fe200000e0000 */
[----:B------:R-:W-:-:S02]  /*10400*/  IMAD.MOV.U32 R21, RZ, RZ, -0x7fffffe0 ;  /* 0x80000020ff157424 */ /* 0x000fc400078e00ff */
[----:B------:R-:W-:Y:S01]  /*10410*/  VIADD R76, R18, 0x280 ;  /* 0x00000280124c7836 */ /* 0x000fe20000000000 */
[----:B------:R-:W-:Y:S01]  /*10420*/  R2UR UR40, R20 ;  /* 0x00000000142872ca */ /* 0x000fe200000e0000 */
[----:B------:R-:W-:-:S03]  /*10430*/  VIADD R20, R18, 0x380 ;  /* 0x0000038012147836 */ /* 0x000fc60000000000 */
[----:B------:R-:W-:Y:S01]  /*10440*/  R2UR UR36, R76 ;  /* 0x000000004c2472ca */ /* 0x000fe200000e0000 */
[----:B------:R-:W-:Y:S01]  /*10450*/  VIADD R76, R18, 0x340 ;  /* 0x00000340124c7836 */ /* 0x000fe20000000000 */
[----:B------:R-:W-:Y:S01]  /*10460*/  R2UR UR46, R20 ;  /* 0x00000000142e72ca */ /* 0x000fe200000e0000 */
[----:B------:R-:W-:Y:S01]  /*10470*/  VIADD R20, R18, 0x400 ;  /* 0x0000040012147836 */ /* 0x000fe20000000000 */
[----:B---3--:R-:W-:Y:S01]  /*10480*/  MOV R23, UR47 ;  /* 0x0000002f00177c02 */ /* 0x008fe20008000f00 */
[----:B------:R-:W-:Y:S01]  /*10490*/  UMOV UR47, UR37 ;  /* 0x00000025002f7c82 */ /* 0x000fe20008000000 */
[----:B------:R-:W-:Y:S02]  /*104a0*/  R2UR UR42, R76 ;  /* 0x000000004c2a72ca */ /* 0x000fe400000e0000 */
[----:B------:R-:W-:Y:S01]  /*104b0*/  R2UR UR37, R13 ;  /* 0x000000000d2572ca */ /* 0x000fe200000e0000 */
[----:B------:R-:W-:Y:S02]  /*104c0*/  WARPGROUP.DEPBAR.LE gsb0, 0x0 ;  /* 0x00008000000079c5 */ /* 0x000fe40000010000 */
[----:B------:R-:W-:-:S04]  /*104d0*/  WARPGROUP.ARRIVE ;  /* 0x00000000000079c5 */ /* 0x000fc80000000000 */
[----:B----4-:R-:W-:Y:S01]  /*104e0*/  MOV R22, UR46 ;  /* 0x0000002e00167c02 */ /* 0x010fe20008000f00 */
[----:B------:R-:W-:-:S03]  /*104f0*/  UMOV UR46, UR36 ;  /* 0x00000024002e7c82 */ /* 0x000fc60008000000 */
[----:B------:R-:W-:Y:S01]  /*10500*/  MOV R24, UR42 ;  /* 0x0000002a00187c02 */ /* 0x000fe20008000f00 */
[----:B------:R-:W-:Y:S01]  /*10510*/  UMOV UR42, UR32 ;  /* 0x00000020002a7c82 */ /* 0x000fe20008000000 */
[----:B------:R-:W-:Y:S01]  /*10520*/  R2UR UR32, R12 ;  /* 0x000000000c2072ca */ /* 0x000fe200000e0000 */
[----:B------:R-:W-:Y:S01]  /*10530*/  HGMMA.64x16x16.F32.BF16 R128, gdesc[UR48], RZ, !UPT, gsb0 ;  /* 0x00200000308079f0 */ /* 0x000fe2000c0018ff */
[----:B------:R-:W-:Y:S01]  /*10540*/  R2UR UR50, R74 ;  /* 0x000000004a3272ca */ /* 0x000fe200000e0000 */
[----:B------:R-:W-:Y:S01]  /*10550*/  VIADD R74, R18, 0x440 ;  /* 0x00000440124a7836 */ /* 0x000fe20000000000 */
[----:B------:R-:W-:Y:S01]  /*10560*/  R2UR UR51, R75 ;  /* 0x000000004b3372ca */ /* 0x000fe200000e0000 */
[----:B------:R-:W-:Y:S01]  /*10570*/  IMAD.MOV.U32 R75, RZ, RZ, -0x7fffffe0 ;  /* 0x80000020ff4b7424 */ /* 0x000fe200078e00ff */
[----:B------:R-:W-:Y:S02]  /*10580*/  R2UR UR36, R12 ;  /* 0x000000000c2472ca */ /* 0x000fe400000e0000 */
[----:B------:R-:W-:Y:S01]  /*10590*/  R2UR UR58, R74 ;  /* 0x000000004a3a72ca */ /* 0x000fe200000e0000 */
[----:B------:R-:W-:Y:S01]  /*105a0*/  VIADD R74, R18, 0x282 ;  /* 0x00000282124a7836 */ /* 0x000fe20000000000 */
[----:B------:R-:W-:Y:S01]  /*105b0*/  R2UR UR59, R75 ;  /* 0x000000004b3b72ca */ /* 0x000fe200000e0000 */
[----:B------:R-:W-:Y:S01]  /*105c0*/  IMAD.MOV.U32 R75, RZ, RZ, -0x7fffffe0 ;  /* 0x80000020ff4b7424 */ /* 0x000fe200078e00ff */
[----:B------:R-:W-:-:S02]  /*105d0*/  R2UR UR48, R12 ;  /* 0x000000000c3072ca */ /* 0x000fc400000e0000 */
[----:B------:R-:W-:Y:S02]  /*105e0*/  R2UR UR49, R13 ;  /* 0x000000000d3172ca */ /* 0x000fe400000e0000 */
[----:B------:R-:W-:Y:S01]  /*105f0*/  MOV R150, UR50 ;  /* 0x0000003200967c02 */ /* 0x000fe20008000f00 */
[----:B------:R-:W-:Y:S01]  /*10600*/  UMOV UR50, UR4 ;  /* 0x0000000400327c82 */ /* 0x000fe20008000000 */
[----:B------:R-:W-:Y:S01]  /*10610*/  MOV R151, UR51 ;  /* 0x0000003300977c02 */ /* 0x000fe20008000f00 */
[----:B------:R-:W-:Y:S01]  /*10620*/  UMOV UR51, UR5 ;  /* 0x0000000500337c82 */ /* 0x000fe20008000000 */
[----:B------:R-:W-:Y:S02]  /*10630*/  R2UR UR4, R2 ;  /* 0x00000000020472ca */ /* 0x000fe400000e0000 */
[----:B------:R-:W-:Y:S02]  /*10640*/  R2UR UR5, R3 ;  /* 0x00000000030572ca */ /* 0x000fe400000e0000 */
[----:B0-----:R-:W-:Y:S01]  /*10650*/  MOV R0, UR51 ;  /* 0x0000003300007c02 */ /* 0x001fe20008000f00 */
[----:B------:R-:W-:Y:S01]  /*10660*/  UMOV UR51, UR29 ;  /* 0x0000001d00337c82 */ /* 0x000fe20008000000 */
[----:B------:R-:W-:Y:S01]  /*10670*/  MOV R14, UR50 ;  /* 0x00000032000e7c02 */ /* 0x000fe20008000f00 */
[----:B------:R-:W-:Y:S01]  /*10680*/  UMOV UR50, UR28 ;  /* 0x0000001c00327c82 */ /* 0x000fe20008000000 */
[----:B------:R-:W-:-:S02]  /*10690*/  R2UR UR28, R12 ;  /* 0x000000000c1c72ca */ /* 0x000fc400000e0000 */
[----:B------:R-:W-:Y:S02]  /*106a0*/  R2UR UR29, R13 ;  /* 0x000000000d1d72ca */ /* 0x000fe400000e0000 */
[----:B------:R-:W-:Y:S01]  /*106b0*/  MOV R16, UR59 ;  /* 0x0000003b00107c02 */ /* 0x000fe20008000f00 */
[----:B------:R-:W-:Y:S01]  /*106c0*/  UMOV UR59, UR41 ;  /* 0x00000029003b7c82 */ /* 0x000fe20008000000 */
[----:B------:R-:W-:Y:S01]  /*106d0*/  MOV R15, UR58 ;  /* 0x0000003a000f7c02 */ /* 0x000fe20008000f00 */
[----:B------:R-:W-:Y:S01]  /*106e0*/  UMOV UR58, UR40 ;  /* 0x00000028003a7c82 */ /* 0x000fe20008000000 */
        /* <DEDUP_REMOVED lines=23> */
[----:B------:R-:W-:Y:S03]  /*10860*/  HGMMA.64x16x16.F32.BF16 R112, gdesc[UR12], RZ, !UPT, gsb0 ;  /* 0x002000000c7079f0 */ /* 0x000fe6000c0018ff */
        /* <DEDUP_REMOVED lines=9> */
[----:B------:R-:W-:Y:S02]  /*10900*/  R2UR UR40, R8 ;  /* 0x00000000082872ca */ /* 0x000fe400000e0000 */
        /* <DEDUP_REMOVED lines=8> */
[----:B------:R-:W-:-:S02]  /*10990*/  R2UR UR45, R9 ;  /* 0x00000000092d72ca */ /* 0x000fc400000e0000 */
[----:B------:R-:W-:Y:S01]  /*109a0*/  R2UR UR14, R20 ;  /* 0x00000000140e72ca */ /* 0x000fe200000e0000 */
[----:B------:R-:W-:Y:S01]  /*109b0*/  VIADD R20, R18, 0x342 ;  /* 0x0000034212147836 */ /* 0x000fe20000000000 */
[----:B------:R-:W-:Y:S01]  /*109c0*/  R2UR UR15, R21 ;  /* 0x00000000150f72ca */ /* 0x000fe200000e0000 */
[----:B------:R-:W-:Y:S01]  /*109d0*/  IMAD.MOV.U32 R21, RZ, RZ, -0x7fffffe0 ;  /* 0x80000020ff157424 */ /* 0x000fe200078e00ff */
[----:B------:R-:W-:Y:S02]  /*109e0*/  WARPGROUP.DEPBAR.LE gsb0, 0x0 ;  /* 0x00008000000079c5 */ /* 0x000fe40000010000 */
[----:B------:R-:W-:-:S06]  /*109f0*/  WARPGROUP.ARRIVE ;  /* 0x00000000000079c5 */ /* 0x000fcc0000000000 */
[----:B------:R-:W-:Y:S01]  /*10a00*/  HGMMA.64x16x16.F32.BF16 R96, gdesc[UR8], RZ, !UPT, gsb0 ;  /* 0x00200000086079f0 */ /* 0x000fe2000c0018ff */
[----:B------:R-:W-:Y:S02]  /*10a10*/  R2UR UR10, R74 ;  /* 0x000000004a0a72ca */ /* 0x000fe400000e0000 */
[----:B------:R-:W-:Y:S02]  /*10a20*/  R2UR UR11, R75 ;  /* 0x000000004b0b72ca */ /* 0x000fe400000e0000 */
[----:B------:R-:W-:Y:S02]  /*10a30*/  R2UR UR8, R12 ;  /* 0x000000000c0872ca */ /* 0x000fe400000e0000 */
[----:B------:R-:W-:-:S07]  /*10a40*/  R2UR UR9, R13 ;  /* 0x000000000d0972ca */ /* 0x000fce00000e0000 */
[----:B------:R-:W-:Y:S02]  /*10a50*/  MOV R155, UR10 ;  /* 0x0000000a009b7c02 */ /* 0x000fe40008000f00 */
[----:B------:R-:W-:Y:S02]  /*10a60*/  MOV R27, UR11 ;  /* 0x0000000b001b7c02 */ /* 0x000fe40008000f00 */
        /* <DEDUP_REMOVED lines=16> */
[----:B------:R-:W-:Y:S02]  /*10b70*/  WARPGROUP.DEPBAR.LE gsb0, 0x0 ;  /* 0x00008000000079c5 */ /* 0x000fe40000010000 */
[----:B------:R-:W-:-:S06]  /*10b80*/  WARPGROUP.ARRIVE ;  /* 0x00000000000079c5 */ /* 0x000fcc0000000000 */
[----:B------:R-:W-:Y:S01]  /*10b90*/  HGMMA.64x16x16.F32.BF16 R72, gdesc[UR24], RZ, !UPT, gsb0 ;  /* 0x00200000184879f0 */ /* 0x000fe2000c0018ff */
[----:B------:R-:W-:Y:S01]  /*10ba0*/  R2UR UR26, R20 ;  /* 0x00000000141a72ca */ /* 0x000fe200000e0000 */
[----:B------:R-:W-:Y:S01]  /*10bb0*/  VIADD R20, R18, 0x3c2 ;  /* 0x000003c212147836 */ /* 0x000fe20000000000 */
[----:B------:R-:W-:Y:S01]  /*10bc0*/  R2UR UR27, R21 ;  /* 0x00000000151b72ca */ /* 0x000fe200000e0000 */
[----:B------:R-:W-:-:S10]  /*10bd0*/  IMAD.MOV.U32 R21, RZ, RZ, -0x7fffffe0 ;  /* 0x80000020ff157424 */ /* 0x000fd400078e00ff */
[----:B------:R-:W-:Y:S01]  /*10be0*/  MOV R156, UR26 ;  /* 0x0000001a009c7c02 */ /* 0x000fe20008000f00 */
[----:B------:R-:W-:Y:S01]  /*10bf0*/  UMOV UR26, UR56 ;  /* 0x00000038001a7c82 */ /* 0x000fe20008000000 */
[----:B------:R-:W-:Y:S01]  /*10c00*/  MOV R157, UR27 ;  /* 0x0000001b009d7c02 */ /* 0x000fe20008000f00 */
[----:B------:R-:W-:Y:S01]  /*10c10*/  UMOV UR27, UR57 ;  /* 0x00000039001b7c82 */ /* 0x000fe20008000000 */
[----:B------:R-:W-:Y:S02]  /*10c20*/  WARPGROUP.DEPBAR.LE gsb0, 0x0 ;  /* 0x00008000000079c5 */ /* 0x000fe40000010000 */
[----:B------:R-:W-:-:S06]  /*10c30*/  WARPGROUP.ARRIVE ;  /* 0x00000000000079c5 */ /* 0x000fcc0000000000 */
[----:B------:R-:W-:Y:S01]  /*10c40*/  HGMMA.64x16x16.F32.BF16 R136, gdesc[UR28], R136, gsb0 ;  /* 0x002000001c8879f0 */ /* 0x000fe20008001888 */
[C---:B------:R-:W-:Y:S02]  /*10c50*/  R2UR UR56, R8.reuse ;  /* 0x00000000083872ca */ /* 0x040fe400000e0000 */
[C---:B------:R-:W-:Y:S02]  /*10c60*/  R2UR UR57, R9.reuse ;  /* 0x00000000093972ca */ /* 0x040fe400000e0000 */
        /* <DEDUP_REMOVED lines=13> */
[----:B------:R-:W-:Y:S02]  /*10d40*/  WARPGROUP.DEPBAR.LE gsb0, 0x0 ;  /* 0x00008000000079c5 */ /* 0x000fe40000010000 */
[----:B------:R-:W-:-:S06]  /*10d50*/  WARPGROUP.ARRIVE ;  /* 0x00000000000079c5 */ /* 0x000fcc0000000000 */
[----:B------:R-:W-:Y:S01]  /*10d60*/  HGMMA.64x16x16.F32.BF16 R120, gdesc[UR36], R120, gsb0 ;  /* 0x00200000247879f0 */ /* 0x000fe20008001878 */
[----:B------:R-:W-:Y:S01]  /*10d70*/  R2UR UR38, R20 ;  /* 0x00000000142672ca */ /* 0x000fe200000e0000 */
[----:B------:R-:W-:Y:S01]  /*10d80*/  VIADD R20, R18, 0x480 ;  /* 0x0000048012147836 */ /* 0x000fe20000000000 */
        /* <DEDUP_REMOVED lines=18> */
[----:B------:R-:W-:Y:S01]  /*10eb0*/  IMAD.MOV.U32 R21, RZ, RZ, -0x7fffffe0 ;  /* 0x80000020ff157424 */ /* 0x000fe200078e00ff */
[----:B------:R-:W-:Y:S02]  /*10ec0*/  R2UR UR16, R20 ;  /* 0x00000000141072ca */ /* 0x000fe400000e0000 */
[----:B------:R-:W-:Y:S01]  /*10ed0*/  R2UR UR11, R27 ;  /* 0x000000001b0b72ca */ /* 0x000fe200000e0000 */
[----:B------:R-:W-:Y:S02]  /*10ee0*/  WARPGROUP.DEPBAR.LE gsb0, 0x0 ;  /* 0x00008000000079c5 */ /* 0x000fe40000010000 */
[----:B------:R-:W-:Y:S01]  /*10ef0*/  WARPGROUP.ARRIVE ;  /* 0x00000000000079c5 */ /* 0x000fe20000000000 */
[----:B------:R-:W-:Y:S01]  /*10f00*/  R2UR UR17, R21 ;  /* 0x00000000151172ca */ /* 0x000fe200000e0000 */
[----:B------:R-:W-:Y:S01]  /*10f10*/  VIADD R20, R18, 0x4c0 ;  /* 0x000004c012147836 */ /* 0x000fe20000000000 */
[----:B------:R-:W-:Y:S01]  /*10f20*/  R2UR UR10, R155 ;  /* 0x000000009b0a72ca */ /* 0x000fe200000e0000 */
[----:B------:R0:W5:Y:S02]  /*10f30*/  LDL.LU R27, [R1+0x9c] ;  /* 0x00009c00011b7983 */ /* 0x0001640000300800 */
[----:B------:R-:W-:Y:S01]  /*10f40*/  HGMMA.64x16x16.F32.BF16 R88, gdesc[UR4], R88, gsb0 ;  /* 0x00200000045879f0 */ /* 0x000fe20008001858 */
[----:B------:R-:W-:Y:S01]  /*10f50*/  IMAD.MOV.U32 R21, RZ, RZ, -0x7fffffe0 ;  /* 0x80000020ff157424 */ /* 0x000fe200078e00ff */
[----:B------:R-:W-:-:S02]  /*10f60*/  R2UR UR12, R20 ;  /* 0x00000000140c72ca */ /* 0x000fc400000e0000 */
[----:B------:R-:W-:Y:S01]  /*10f70*/  R2UR UR7, R26 ;  /* 0x000000001a0772ca */ /* 0x000fe200000e0000 */
[----:B------:R-:W-:Y:S02]  /*10f80*/  WARPGROUP.DEPBAR.LE gsb0, 0x0 ;  /* 0x00008000000079c5 */ /* 0x000fe40000010000 */
[----:B------:R-:W-:Y:S01]  /*10f90*/  WARPGROUP.ARRIVE ;  /* 0x00000000000079c5 */ /* 0x000fe20000000000 */
[----:B------:R-:W-:Y:S01]  /*10fa0*/  R2UR UR13, R21 ;  /* 0x00000000150d72ca */ /* 0x000fe200000e0000 */
[----:B------:R-:W-:Y:S01]  /*10fb0*/  VIADD R20, R18, 0x500 ;  /* 0x0000050012147836 */ /* 0x000fe20000000000 */
[----:B------:R-:W-:Y:S01]  /*10fc0*/  R2UR UR6, R154 ;  /* 0x000000009a0672ca */ /* 0x000fe200000e0000 */
[----:B------:R0:W5:Y:S01]  /*10fd0*/  LDL.LU R26, [R1+0x98] ;  /* 0x00009800011a7983 */ /* 0x0001620000300800 */
[----:B------:R-:W-:Y:S01]  /*10fe0*/  IMAD.MOV.U32 R21, RZ, RZ, -0x7fffffe0 ;  /* 0x80000020ff157424 */ /* 0x000fe200078e00ff */
[----:B------:R-:W-:Y:S01]  /*10ff0*/  HGMMA.64x16x16.F32.BF16 R80, gdesc[UR52], R80, gsb0 ;  /* 0x00200000345079f0 */ /* 0x000fe20008001850 */
[----:B------:R-:W-:-:S02]  /*11000*/  R2UR UR55, R153 ;  /* 0x00000000993772ca */ /* 0x000fc400000e0000 */
[----:B------:R-:W-:Y:S02]  /*11010*/  R2UR UR54, R152 ;  /* 0x00000000983672ca */ /* 0x000fe400000e0000 */
[----:B------:R-:W-:Y:S01]  /*11020*/  R2UR UR8, R20 ;  /* 0x00000000140872ca */ /* 0x000fe200000e0000 */
[----:B------:R-:W-:Y:S01]  /*11030*/  VIADD R20, R18, 0x540 ;  /* 0x0000054012147836 */ /* 0x000fe20000000000 */
[----:B------:R-:W-:Y:S02]  /*11040*/  R2UR UR52, R8 ;  /* 0x00000000083472ca */ /* 0x000fe400000e0000 */
[----:B------:R-:W-:Y:S02]  /*11050*/  R2UR UR53, R9 ;  /* 0x00000000093572ca */ /* 0x000fe400000e0000 */
[----:B------:R-:W-:Y:S01]  /*11060*/  R2UR UR9, R21 ;  /* 0x00000000150972ca */ /* 0x000fe200000e0000 */
[----:B------:R-:W-:Y:S01]  /*11070*/  IMAD.MOV.U32 R21, RZ, RZ, -0x7fffffe0 ;  /* 0x80000020ff157424 */ /* 0x000fe200078e00ff */
[----:B------:R-:W-:-:S04]  /*11080*/  R2UR UR4, R20 ;  /* 0x00000000140472ca */ /* 0x000fc800000e0000 */
        /* <DEDUP_REMOVED lines=11> */
[----:B------:R-:W-:Y:S01]  /*11140*/  VIADD R20, R18, 0x580 ;  /* 0x0000058012147836 */ /* 0x000fe20000000000 */
[C---:B------:R-:W-:Y:S01]  /*11150*/  R2UR UR40, R8.reuse ;  /* 0x00000000082872ca */ /* 0x040fe200000e0000 */
[----:B------:R-:W-:Y:S01]  /*11160*/  IMAD.MOV.U32 R21, RZ, RZ, -0x7fffffe0 ;  /* 0x80000020ff157424 */ /* 0x000fe200078e00ff */
[----:B------:R-:W-:Y:S01]  /*11170*/  R2UR UR41, R9 ;  /* 0x00000000092972ca */ /* 0x000fe200000e0000 */
[----:B------:R0:W5:Y:S01]  /*11180*/  LDL.LU R25, [R1+0x94] ;  /* 0x0000940001197983 */ /* 0x0001620000300800 */
[----:B------:R-:W-:Y:S02]  /*11190*/  WARPGROUP.DEPBAR.LE gsb0, 0x0 ;  /* 0x00008000000079c5 */ /* 0x000fe40000010000 */
[----:B------:R-:W-:Y:S01]  /*111a0*/  WARPGROUP.ARRIVE ;  /* 0x00000000000079c5 */ /* 0x000fe20000000000 */
[----:B------:R-:W-:Y:S01]  /*111b0*/  R2UR UR48, R8 ;  /* 0x00000000083072ca */ /* 0x000fe200000e0000 */
[----:B------:R0:W5:Y:S04]  /*111c0*/  LDL.LU R24, [R1+0x90] ;  /* 0x0000900001187983 */ /* 0x0001680000300800 */
[----:B------:R-:W-:Y:S03]  /*111d0*/  HGMMA.64x16x16.F32.BF16 R128, gdesc[UR44], R128, gsb0 ;  /* 0x002000002c8079f0 */ /* 0x000fe60008001880 */
        /* <DEDUP_REMOVED lines=10> */
[----:B------:R-:W-:Y:S02]  /*11280*/  R2UR UR46, R22 ;  /* 0x00000000162e72ca */ /* 0x000fe400000e0000 */
[----:B------:R-:W-:Y:S02]  /*11290*/  R2UR UR44, R8 ;  /* 0x00000000082c72ca */ /* 0x000fe400000e0000 */
[C---:B------:R-:W-:Y:S02]  /*112a0*/  R2UR UR45, R9.reuse ;  /* 0x00000000092d72ca */ /* 0x040fe400000e0000 */
[----:B------:R-:W-:Y:S02]  /*112b0*/  R2UR UR49, R9 ;  /* 0x00000000093172ca */ /* 0x000fe400000e0000 */
[----:B------:R-:W-:-:S02]  /*112c0*/  R2UR UR59, R16 ;  /* 0x00000000103b72ca */ /* 0x000fc400000e0000 */
[----:B------:R-:W-:Y:S02]  /*112d0*/  R2UR UR58, R15 ;  /* 0x000000000f3a72ca */ /* 0x000fe400000e0000 */
[----:B------:R-:W-:Y:S02]  /*112e0*/  R2UR UR56, R8 ;  /* 0x00000000083872ca */ /* 0x000fe400000e0000 */
[----:B------:R-:W-:Y:S01]  /*112f0*/  R2UR UR57, R9 ;  /* 0x00000000093972ca */ /* 0x000fe200000e0000 */
[----:B------:R-:W-:Y:S01]  /*11300*/  UMOV UR40, UR16 ;  /* 0x0000001000287c82 */ /* 0x000fe20008000000 */
[----:B------:R-:W-:Y:S02]  /*11310*/  WARPGROUP.DEPBAR.LE gsb0, 0x0 ;  /* 0x00008000000079c5 */ /* 0x000fe40000010000 */
[----:B------:R-:W-:Y:S01]  /*11320*/  WARPGROUP.ARRIVE ;  /* 0x00000000000079c5 */ /* 0x000fe20000000000 */
[----:B------:R-:W-:Y:S01]  /*11330*/  UMOV UR41, UR17 ;  /* 0x0000001100297c82 */ /* 0x000fe20008000000 */
[----:B------:R-:W-:Y:S01]  /*11340*/  R2UR UR20, R20 ;  /* 0x00000000141472ca */ /* 0x000fe200000e0000 */
[----:B------:R0:W5:Y:S03]  /*11350*/  LDL.LU R23, [R1+0x8c] ;  /* 0x00008c0001177983 */ /* 0x0001660000300800 */
[----:B------:R-:W-:Y:S01]  /*11360*/  HGMMA.64x16x16.F32.BF16 R96, gdesc[UR44], R96, gsb0 ;  /* 0x002000002c6079f0 */ /* 0x000fe20008001860 */
[----:B------:R-:W-:-:S02]  /*11370*/  R2UR UR16, R6 ;  /* 0x00000000061072ca */ /* 0x000fc400000e0000 */
[----:B------:R-:W-:Y:S02]  /*11380*/  R2UR UR17, R7 ;  /* 0x00000000071172ca */ /* 0x000fe400000e0000 */
[----:B------:R-:W-:Y:S02]  /*11390*/  R2UR UR21, R21 ;  /* 0x00000000151572ca */ /* 0x000fe400000e0000 */
[----:B------:R-:W-:Y:S02]  /*113a0*/  R2UR UR27, R157 ;  /* 0x000000009d1b72ca */ /* 0x000fe400000e0000 */
[----:B------:R-:W-:Y:S02]  /*113b0*/  R2UR UR26, R156 ;  /* 0x000000009c1a72ca */ /* 0x000fe400000e0000 */
[----:B------:R-:W-:Y:S02]  /*113c0*/  R2UR UR24, R6 ;  /* 0x00000000061872ca */ /* 0x000fe400000e0000 */
[----:B------:R-:W-:-:S02]  /*113d0*/  R2UR UR25, R7 ;  /* 0x00000000071972ca */ /* 0x000fc400000e0000 */
[C---:B------:R-:W-:Y:S02]  /*113e0*/  R2UR UR28, R6.reuse ;  /* 0x00000000061c72ca */ /* 0x040fe400000e0000 */
[C---:B------:R-:W-:Y:S02]  /*113f0*/  R2UR UR29, R7.reuse ;  /* 0x00000000071d72ca */ /* 0x040fe400000e0000 */
[C---:B------:R-:W-:Y:S02]  /*11400*/  R2UR UR32, R6.reuse ;  /* 0x00000000062072ca */ /* 0x040fe400000e0000 */
[C---:B------:R-:W-:Y:S02]  /*11410*/  R2UR UR33, R7.reuse ;  /* 0x00000000072172ca */ /* 0x040fe400000e0000 */
[----:B------:R-:W-:Y:S02]  /*11420*/  R2UR UR36, R6 ;  /* 0x00000000062472ca */ /* 0x000fe400000e0000 */
[----:B------:R-:W-:Y:S01]  /*11430*/  R2UR UR37, R7 ;  /* 0x00000000072572ca */ /* 0x000fe200000e0000 */
[----:B------:R-:W-:Y:S01]  /*11440*/  VIADD R20, R18, 0x5c0 ;  /* 0x000005c012147836 */ /* 0x000fe20000000000 */
[----:B------:R0:W5:Y:S01]  /*11450*/  LDL.LU R22, [R1+0x88] ;  /* 0x0000880001167983 */ /* 0x0001620000300800 */
[----:B------:R-:W-:-:S02]  /*11460*/  WARPGROUP.DEPBAR.LE gsb0, 0x0 ;  /* 0x00008000000079c5 */ /* 0x000fc40000010000 */
[----:B------:R-:W-:Y:S01]  /*11470*/  WARPGROUP.ARRIVE ;  /* 0x00000000000079c5 */ /* 0x000fe20000000000 */
[----:B------:R-:W-:Y:S01]  /*11480*/  UMOV UR44, UR12 ;  /* 0x0000000c002c7c82 */ /* 0x000fe20008000000 */
[----:B------:R-:W-:Y:S01]  /*11490*/  UMOV UR45, UR13 ;  /* 0x0000000d002d7c82 */ /* 0x000fe20008000000 */
[----:B------:R-:W-:Y:S01]  /*114a0*/  IMAD.MOV.U32 R21, RZ, RZ, -0x7fffffe0 ;  /* 0x80000020ff157424 */ /* 0x000fe200078e00ff */
[----:B------:R0:W5:Y:S02]  /*114b0*/  LDL.LU R16, [R1+0x84] ;  /* 0x0000840001107983 */ /* 0x0001640000300800 */
[----:B------:R-:W-:Y:S01]  /*114c0*/  HGMMA.64x16x16.F32.BF16 R88, gdesc[UR48], R88, gsb0 ;  /* 0x00200000305879f0 */ /* 0x000fe20008001858 */
[----:B------:R-:W-:Y:S01]  /*114d0*/  R2UR UR12, R6 ;  /* 0x00000000060c72ca */ /* 0x000fe200000e0000 */
[----:B------:R0:W5:Y:S01]  /*114e0*/  LDL.LU R15, [R1+0x80] ;  /* 0x00008000010f7983 */ /* 0x0001620000300800 */
        /* <DEDUP_REMOVED lines=21> */
[----:B------:R-:W-:Y:S02]  /*11640*/  WARPGROUP.DEPBAR.LE gsb0, 0x0 ;  /* 0x00008000000079c5 */ /* 0x000fe40000010000 */
[----:B------:R-:W-:-:S09]  /*11650*/  WARPGROUP.ARRIVE ;  /* 0x00000000000079c5 */ /* 0x000fd20000000000 */
        /* <DEDUP_REMOVED lines=175> */
.L_x_1974:
[----:B-----5:R-:W-:Y:S01]  /*12150*/  SHF.L.U32 R0, R16, 0x1f, RZ ;  /* 0x0000001f10007819 */ /* 0x020fe200000006ff */
[----:B------:R-:W-:-:S04]  /*12160*/  IMAD R14, R15, 0x8, R22 ;  /* 0x000000080f0e7824 */ /* 0x000fc800078e0216 */
[----:B------:R0:W1:Y:S01]  /*12170*/  SYNCS.PHASECHK.TRANS64.TRYWAIT P2, [R14+URZ+0x31c50], R0 ;  /* 0x031c50000e0075a7 */ /* 0x000062000804017f */
[----:B------:R-:W-:Y:S05]  /*12180*/  @!P0 BRA `(.L_x_1975) ;  /* 0x0000000000048947 */ /* 0x000fea0003800000 */
[----:B------:R-:W-:Y:S01]  /*12190*/  BPT.TRAP 0x1 ;  /* 0x000000040000795c */ /* 0x000fe20000300000 */
.L_x_1975:
[----:B------:R-:W-:Y:S04]  /*121a0*/  BSSY B0, `(.L_x_1973) ;  /* 0x0000004000007945 */ /* 0x000fe80003800000 */
[----:B-1----:R-:W-:Y:S05]  /*121b0*/  @P2 BRA `(.L_x_1976) ;  /* 0x0000000000082947 */ /* 0x002fea0003800000 */
[----:B------:R-:W1:Y:S02]  /*121c0*/  SYNCS.PHASECHK.TRANS64.TRYWAIT P2, [R14+URZ+0x31c50], R0 ;  /* 0x031c50000e0075a7 */ /* 0x000e64000804017f */
[----:B-1----:R-:W-:Y:S05]  /*121d0*/  @!P2 BRA `(.L_x_1977) ;  /* 0x000000fc0028a947 */ /* 0x002fea0003800000 */
.L_x_1976:
[----:B------:R-:W-:Y:S05]  /*121e0*/  BSYNC B0 ;  /* 0x0000000000007941 */ /* 0x000fea0003800000 */
.L_x_1973:
[----:B01----:R-:W2:Y:S04]  /*121f0*/  LDL R0, [R1+0x3c] ;  /* 0x00003c0001007983 */ /* 0x003ea80000100800 */
[----:B------:R-:W3:Y:S04]  /*12200*/  LDL R18, [R1+0x4c] ;  /* 0x00004c0001127983 */ /* 0x000ee80000100800 */
[----:B------:R-:W4:Y:S04]  /*12210*/  LDL R17, [R1+0x48] ;  /* 0x0000480001117983 */ /* 0x000f280000100800 */
[----:B-----5:R-:W4:Y:S04]  /*12220*/  LDL R16, [R1+0x54] ;  /* 0x0000540001107983 */ /* 0x020f280000100800 */
[----:B------:R-:W4:Y:S04]  /*12230*/  LDL R14, [R1+0x58] ;  /* 0x00005800010e7983 */ /* 0x000f280000100800 */
[----:B------:R-:W4:Y:S04]  /*12240*/  LDL.LU R20, [R1] ;  /* 0x0000000001147983 */ /* 0x000f280000300800 */
[----:B------:R-:W4:Y:S01]  /*12250*/  LDL.LU R19, [R1+0xc] ;  /* 0x00000c0001137983 */ /* 0x000f220000300800 */
[----:B------:R-:W-:Y:S05]  /*12260*/  WARPSYNC.ALL ;  /* 0x0000000000007948 */ /* 0x000fea0003800000 */
[----:B------:R-:W-:Y:S01]  /*12270*/  ULDC UR4, c[0x0][0x988] ;  /* 0x0002620000047ab9 */ /* 0x000fe20000000800 */
[----:B--2---:R-:W-:-:S04]  /*12280*/  IMAD R0, R0, 0xc0, RZ ;  /* 0x000000c000007824 */ /* 0x004fc800078e02ff */
[----:B------:R-:W-:-:S05]  /*12290*/  IMAD R0, R149, -0x90, R0 ;  /* 0xffffff7095007824 */ /* 0x000fca00078e0200 */
[----:B---3--:R-:W-:-:S05]  /*122a0*/  IADD3 R0, R0, 0x1, R18 ;  /* 0x0000000100007810 */ /* 0x008fca0007ffe012 */
[----:B----4-:R-:W-:-:S04]  /*122b0*/  IMAD.IADD R0, R0, 0x1, -R17 ;  /* 0x0000000100007824 */ /* 0x010fc800078e0a11 */
[----:B------:R-:W-:Y:S01]  /*122c0*/  IMAD R0, R16, -0x2, R0 ;  /* 0xfffffffe10007824 */ /* 0x000fe200078e0200 */
[----:B------:R-:W-:-:S03]  /*122d0*/  LOP3.LUT R20, R20, 0xfffffeff, RZ, 0xc0, !PT ;  /* 0xfffffeff14147812 */ /* 0x000fc600078ec0ff */
[----:B------:R-:W-:Y:S01]  /*122e0*/  IMAD.IADD R0, R14, 0x1, R0 ;  /* 0x000000010e007824 */ /* 0x000fe200078e0200 */
[----:B------:R-:W-:-:S03]  /*122f0*/  @P1 LOP3.LUT R20, R20, 0x100, RZ, 0xfc, !PT ;  /* 0x0000010014141812 */ /* 0x000fc600078efcff */
[----:B------:R-:W-:Y:S01]  /*12300*/  VIADD R16, R0, 0x8 ;  /* 0x0000000800107836 */ /* 0x000fe20000000000 */
[----:B------:R-:W-:-:S04]  /*12310*/  LOP3.LUT R20, R20, 0xffffff7f, RZ, 0xc0, !PT ;  /* 0xffffff7f14147812 */ /* 0x000fc800078ec0ff */
[----:B------:R-:W-:Y:S02]  /*12320*/  ISETP.GT.AND P1, PT, R16, 0x71, PT ;  /* 0x000000711000780c */ /* 0x000fe40003f24270 */
[----:B------:R-:W-:-:S04]  /*12330*/  @P0 LOP3.LUT R20, R20, 0x80, RZ, 0xfc, !PT ;  /* 0x0000008014140812 */ /* 0x000fc800078efcff */
[----:B------:R-:W-:-:S07]  /*12340*/  LOP3.LUT R20, R20, 0xfffffdff, RZ, 0xc0, !PT ;  /* 0xfffffdff14147812 */ /* 0x000fce00078ec0ff */
[----:B------:R-:W-:Y:S02]  /*12350*/  @P1 LOP3.LUT R20, R20, 0x200, RZ, 0xfc, !PT ;  /* 0x0000020014141812 */ /* 0x000fe400078efcff */
[C---:B------:R-:W-:Y:S02]  /*12360*/  ISETP.GT.AND P1, PT, R16.reuse, 0x70, PT ;  /* 0x000000701000780c */ /* 0x040fe40003f24270 */
[----:B------:R-:W-:Y:S02]  /*12370*/  ISETP.GT.AND P0, PT, R16, 0x78, PT ;  /* 0x000000781000780c */ /* 0x000fe40003f04270 */
[----:B------:R-:W-:Y:S02]  /*12380*/  FSEL R82, R82, -INF , P1 ;  /* 0xff80000052527808 */ /* 0x000fe40000800000 */
[----:B------:R-:W-:Y:S01]  /*12390*/  LOP3.LUT P1, RZ, R20, 0x200, RZ, 0xc0, !PT ;  /* 0x0000020014ff7812 */ /* 0x000fe2000782c0ff */
[----:B------:R0:W-:Y:S01]  /*123a0*/  STL [R1], R20 ;  /* 0x0000001401007387 */ /* 0x0001e20000100800 */
[----:B------:R-:W-:-:S02]  /*123b0*/  FSEL R86, R86, -INF , P0 ;  /* 0xff80000056567808 */ /* 0x000fc40000000000 */
[----:B------:R-:W-:Y:S02]  /*123c0*/  FSEL R83, R83, -INF , P1 ;  /* 0xff80000053537808 */ /* 0x000fe40000800000 */
[C---:B------:R-:W-:Y:S02]  /*123d0*/  LOP3.LUT P1, RZ, R20.reuse, 0x100, RZ, 0xc0, !PT ;  /* 0x0000010014ff7812 */ /* 0x040fe4000782c0ff */
[----:B------:R-:W-:Y:S02]  /*123e0*/  LOP3.LUT P0, RZ, R20, 0x80, RZ, 0xc0, !PT ;  /* 0x0000008014ff7812 */ /* 0x000fe4000780c0ff */
[----:B0-----:R-:W2:Y:S01]  /*123f0*/  LDL.LU R20, [R1+0x18] ;  /* 0x0000180001147983 */ /* 0x001ea20000300800 */
[C---:B------:R-:W-:Y:S02]  /*12400*/  ISETP.GT.AND P5, PT, R0.reuse, RZ, PT ;  /* 0x000000ff0000720c */ /* 0x040fe40003fa4270 */
[C---:B------:R-:W-:Y:S02]  /*12410*/  ISETP.GT.AND P4, PT, R0.reuse, 0x1, PT ;  /* 0x000000010000780c */ /* 0x040fe40003f84270 */
[----:B------:R-:W-:-:S02]  /*12420*/  ISETP.GT.AND P3, PT, R0, 0x8, PT ;  /* 0x000000080000780c */ /* 0x000fc40003f64270 */
[----:B------:R-:W-:Y:S02]  /*12430*/  ISETP.GT.AND P2, PT, R0, 0x9, PT ;  /* 0x000000090000780c */ /* 0x000fe40003f44270 */
[----:B------:R-:W-:Y:S02]  /*12440*/  FSEL R136, R136, -INF , P5 ;  /* 0xff80000088887808 */ /* 0x000fe40002800000 */
[----:B------:R-:W-:Y:S02]  /*12450*/  FSEL R137, R137, -INF , P4 ;  /* 0xff80000089897808 */ /* 0x000fe40002000000 */
[----:B------:R-:W-:Y:S02]  /*12460*/  FSEL R140, R140, -INF , P3 ;  /* 0xff8000008c8c7808 */ /* 0x000fe40001800000 */
[----:B------:R-:W-:Y:S02]  /*12470*/  FSEL R141, R141, -INF , P2 ;  /* 0xff8000008d8d7808 */ /* 0x000fe40001000000 */
[----:B------:R-:W-:-:S02]  /*12480*/  ISETP.GT.AND P5, PT, R0, 0x10, PT ;  /* 0x000000100000780c */ /* 0x000fc40003fa4270 */
[C---:B------:R-:W-:Y:S02]  /*12490*/  ISETP.GT.AND P4, PT, R0.reuse, 0x11, PT ;  /* 0x000000110000780c */ /* 0x040fe40003f84270 */
[C---:B------:R-:W-:Y:S02]  /*124a0*/  ISETP.GT.AND P3, PT, R0.reuse, 0x18, PT ;  /* 0x000000180000780c */ /* 0x040fe40003f64270 */
[----:B------:R-:W-:Y:S02]  /*124b0*/  ISETP.GT.AND P2, PT, R0, 0x19, PT ;  /* 0x000000190000780c */ /* 0x000fe40003f44270 */
[----:B------:R-:W-:Y:S02]  /*124c0*/  FSEL R128, R128, -INF , P5 ;  /* 0xff80000080807808 */ /* 0x000fe40002800000 */
[----:B------:R-:W-:Y:S02]  /*124d0*/  FSEL R129, R129, -INF , P4 ;  /* 0xff80000081817808 */ /* 0x000fe40002000000 */
[----:B------:R-:W-:-:S02]  /*124e0*/  FSEL R132, R132, -INF , P3 ;  /* 0xff80000084847808 */ /* 0x000fc40001800000 */
[----:B------:R-:W-:Y:S02]  /*124f0*/  FSEL R133, R133, -INF , P2 ;  /* 0xff80000085857808 */ /* 0x000fe40001000000 */
[C---:B------:R-:W-:Y:S02]  /*12500*/  ISETP.GT.AND P5, PT, R0.reuse, 0x20, PT ;  /* 0x000000200000780c */ /* 0x040fe40003fa4270 */
[C---:B------:R-:W-:Y:S02]  /*12510*/  ISETP.GT.AND P4, PT, R0.reuse, 0x21, PT ;  /* 0x000000210000780c */ /* 0x040fe40003f84270 */
[C---:B------:R-:W-:Y:S02]  /*12520*/  ISETP.GT.AND P3, PT, R0.reuse, 0x28, PT ;  /* 0x000000280000780c */ /* 0x040fe40003f64270 */
[----:B------:R-:W-:Y:S02]  /*12530*/  ISETP.GT.AND P2, PT, R0, 0x29, PT ;  /* 0x000000290000780c */ /* 0x000fe40003f44270 */
[----:B------:R-:W-:-:S02]  /*12540*/  FSEL R120, R120, -INF , P5 ;  /* 0xff80000078787808 */ /* 0x000fc40002800000 */
[----:B------:R-:W-:Y:S02]  /*12550*/  FSEL R121, R121, -INF , P4 ;  /* 0xff80000079797808 */ /* 0x000fe40002000000 */
[----:B------:R-:W-:Y:S02]  /*12560*/  FSEL R124, R124, -INF , P3 ;  /* 0xff8000007c7c7808 */ /* 0x000fe40001800000 */
[----:B------:R-:W-:Y:S02]  /*12570*/  FSEL R125, R125, -INF , P2 ;  /* 0xff8000007d7d7808 */ /* 0x000fe40001000000 */
[C---:B------:R-:W-:Y:S02]  /*12580*/  ISETP.GT.AND P5, PT, R0.reuse, 0x30, PT ;  /* 0x000000300000780c */ /* 0x040fe40003fa4270 */
        /* <DEDUP_REMOVED lines=64> */
[----:B------:R-:W-:Y:S02]  /*12990*/  FSEL R72, R72, -INF , P5 ;  /* 0xff80000048487808 */ /* 0x000fe40002800000 */
[----:B------:R-:W-:Y:S02]  /*129a0*/  FMNMX.FTZ R0, R97, R0, !PT ;  /* 0x0000000061007209 */ /* 0x000fe40007810000 */
[----:B------:R-:W-:Y:S02]  /*129b0*/  ISETP.GT.AND P5, PT, R16, RZ, PT ;  /* 0x000000ff1000720c */ /* 0x000fe40003fa4270 */
[----:B------:R-:W-:Y:S02]  /*129c0*/  FMNMX.FTZ R0, R100, R0, !PT ;  /* 0x0000000064007209 */ /* 0x000fe40007810000 */
[----:B------:R-:W-:-:S02]  /*129d0*/  FSEL R138, R138, -INF , P5 ;  /* 0xff8000008a8a7808 */ /* 0x000fc40002800000 */
[C---:B------:R-:W-:Y:S02]  /*129e0*/  ISETP.GT.AND P5, PT, R16.reuse, 0x1, PT ;  /* 0x000000011000780c */ /* 0x040fe40003fa4270 */
[----:B------:R-:W-:Y:S02]  /*129f0*/  FMNMX.FTZ R0, R101, R0, !PT ;  /* 0x0000000065007209 */ /* 0x000fe40007810000 */
[----:B------:R-:W-:Y:S02]  /*12a00*/  FSEL R139, R139, -INF , P5 ;  /* 0xff8000008b8b7808 */ /* 0x000fe40002800000 */
[----:B------:R-:W-:Y:S02]  /*12a10*/  ISETP.GT.AND P5, PT, R16, 0x8, PT ;  /* 0x000000081000780c */ /* 0x000fe40003fa4270 */
[----:B------:R-:W-:Y:S02]  /*12a20*/  FMNMX.FTZ R0, R88, R0, !PT ;  /* 0x0000000058007209 */ /* 0x000fe40007810000 */
[----:B------:R-:W-:-:S02]  /*12a30*/  FSEL R142, R142, -INF , P5 ;  /* 0xff8000008e8e7808 */ /* 0x000fc40002800000 */
[----:B------:R-:W-:Y:S02]  /*12a40*/  ISETP.GT.AND P5, PT, R16, 0x9, PT ;  /* 0x000000091000780c */ /* 0x000fe40003fa4270 */
[----:B------:R-:W-:Y:S02]  /*12a50*/  FMNMX.FTZ R0, R89, R0, !PT ;  /* 0x0000000059007209 */ /* 0x000fe40007810000 */
[----:B------:R-:W-:Y:S02]  /*12a60*/  FSEL R143, R143, -INF , P5 ;  /* 0xff8000008f8f7808 */ /* 0x000fe40002800000 */
[----:B------:R-:W-:Y:S02]  /*12a70*/  FMNMX.FTZ R0, R92, R0, !PT ;  /* 0x000000005c007209 */ /* 0x000fe40007810000 */
[----:B------:R-:W-:Y:S02]  /*12a80*/  ISETP.GT.AND P5, PT, R16, 0x10, PT ;  /* 0x000000101000780c */ /* 0x000fe40003fa4270 */
[----:B------:R-:W-:-:S02]  /*12a90*/  FMNMX.FTZ R0, R93, R0, !PT ;  /* 0x000000005d007209 */ /* 0x000fc40007810000 */
        /* <DEDUP_REMOVED lines=8> */
[----:B------:R-:W-:Y:S02]  /*12b20*/  FMNMX.FTZ R0, R84, R0, !PT ;  /* 0x0000000054007209 */ /* 0x000fe40007810000 */
[----:B------:R-:W-:Y:S02]  /*12b30*/  FSEL R135, R135, -INF , P5 ;  /* 0xff80000087877808 */ /* 0x000fe40002800000 */
[----:B------:R-:W-:Y:S02]  /*12b40*/  FMNMX.FTZ R0, R85, R0, !PT ;  /* 0x0000000055007209 */ /* 0x000fe40007810000 */
[----:B------:R-:W-:-:S02]  /*12b50*/  ISETP.GT.AND P5, PT, R16, 0x20, PT ;  /* 0x000000201000780c */ /* 0x000fc40003fa4270 */
        /* <DEDUP_REMOVED lines=8> */
[----:B------:R-:W-:Y:S02]  /*12be0*/  FSEL R18, R77, -INF , P2 ;  /* 0xff8000004d127808 */ /* 0x000fe40001000000 */
[----:B------:R-:W-:Y:S02]  /*12bf0*/  FMNMX.FTZ R0, R76, R0, !PT ;  /* 0x000000004c007209 */ /* 0x000fe40007810000 */
[----:B------:R-:W-:Y:S02]  /*12c00*/  FSEL R126, R126, -INF , P5 ;  /* 0xff8000007e7e7808 */ /* 0x000fe40002800000 */
[----:B------:R-:W-:-:S02]  /*12c10*/  ISETP.GT.AND P5, PT, R16, 0x29, PT ;  /* 0x000000291000780c */ /* 0x000fc40003fa4270 */
[----:B------:R-:W-:Y:S02]  /*12c20*/  FMNMX.FTZ R0, R18, R0, !PT ;  /* 0x0000000012007209 */ /* 0x000fe40007810000 */
[----:B------:R-:W-:Y:S02]  /*12c30*/  FSEL R127, R127, -INF , P5 ;  /* 0xff8000007f7f7808 */ /* 0x000fe40002800000 */
        /* <DEDUP_REMOVED lines=26> */
[----:B------:R-:W-:Y:S02]  /*12de0*/  ISETP.GT.AND P5, PT, R16, 0x59, PT ;  /* 0x000000591000780c */ /* 0x000fe40003fa4270 */
[----:B------:R-:W-:-:S02]  /*12df0*/  FSETP.NEU.FTZ.AND P6, PT, R14, -INF , PT ;  /* 0xff8000000e00780b */ /* 0x000fc40003fdd000 */
[----:B------:R-:W-:Y:S02]  /*12e00*/  FSEL R103, R103, -INF , P5 ;  /* 0xff80000067677808 */ /* 0x000fe40002800000 */
[----:B------:R-:W-:Y:S02]  /*12e10*/  ISETP.GT.AND P5, PT, R16, 0x60, PT ;  /* 0x000000601000780c */ /* 0x000fe40003fa4270 */
[----:B------:R-:W-:Y:S01]  /*12e20*/  FSEL R17, R14, RZ, P6 ;  /* 0x000000ff0e117208 */ /* 0x000fe20003000000 */
[----:B------:R-:W-:Y:S01]  /*12e30*/  IMAD.U32 R0, RZ, RZ, UR4 ;  /* 0x00000004ff007e24 */ /* 0x000fe2000f8e00ff */
[----:B------:R-:W-:Y:S02]  /*12e40*/  FSEL R90, R90, -INF , P5 ;  /* 0xff8000005a5a7808 */ /* 0x000fe40002800000 */
[----:B------:R-:W-:Y:S01]  /*12e50*/  ISETP.GT.AND P5, PT, R16, 0x61, PT ;  /* 0x000000611000780c */ /* 0x000fe20003fa4270 */
[----:B------:R-:W-:Y:S01]  /*12e60*/  FADD.FTZ R17, -R17, R19 ;  /* 0x0000001311117221 */ /* 0x000fe20000010100 */
[----:B------:R-:W-:-:S02]  /*12e70*/  FMUL.FTZ R19, R14, R0 ;  /* 0x000000000e137220 */ /* 0x000fc40000410000 */
[----:B------:R-:W-:Y:S02]  /*12e80*/  FSEL R91, R91, -INF , P5 ;  /* 0xff8000005b5b7808 */ /* 0x000fe40002800000 */
[----:B------:R-:W-:Y:S02]  /*12e90*/  ISETP.GT.AND P5, PT, R16, 0x68, PT ;  /* 0x000000681000780c */ /* 0x000fe40003fa4270 */
[----:B------:R-:W-:Y:S02]  /*12ea0*/  FSEL R19, R19, RZ, P6 ;  /* 0x000000ff13137208 */ /* 0x000fe40003000000 */
[----:B------:R-:W-:Y:S02]  /*12eb0*/  FSEL R94, R94, -INF , P5 ;  /* 0xff8000005e5e7808 */ /* 0x000fe40002800000 */
[----:B------:R-:W-:Y:S01]  /*12ec0*/  ISETP.GT.AND P5, PT, R16, 0x69, PT ;  /* 0x000000691000780c */ /* 0x000fe20003fa4270 */
[-CC-:B------:R-:W-:Y:S01]  /*12ed0*/  FFMA.FTZ R136, R136, R0.reuse, -R19.reuse ;  /* 0x0000000088887223 */ /* 0x180fe20000010813 */
[-C--:B------:R-:W-:Y:S01]  /*12ee0*/  FMUL.FTZ R17, R17, R0.reuse ;  /* 0x0000000011117220 */ /* 0x080fe20000410000 */
[----:B------:R-:W-:Y:S01]  /*12ef0*/  FFMA.FTZ R137, R137, R0, -R19 ;  /* 0x0000000089897223 */ /* 0x000fe20000010813 */
[----:B------:R-:W-:-:S02]  /*12f00*/  FSEL R95, R95, -INF , P5 ;  /* 0xff8000005f5f7808 */ /* 0x000fc40002800000 */
[C---:B------:R-:W-:Y:S01]  /*12f10*/  ISETP.GT.AND P2, PT, R16.reuse, 0x80, PT ;  /* 0x000000801000780c */ /* 0x040fe20003f44270 */
[----:B------:R-:W-:Y:S01]  /*12f20*/  MUFU.EX2 R21, R17 ;  /* 0x0000001100157308 */ /* 0x000fe20000000800 */
[C---:B------:R-:W-:Y:S02]  /*12f30*/  ISETP.GT.AND P3, PT, R16.reuse, 0x81, PT ;  /* 0x000000811000780c */ /* 0x040fe40003f64270 */
[C---:B------:R-:W-:Y:S02]  /*12f40*/  ISETP.GT.AND P4, PT, R16.reuse, 0x88, PT ;  /* 0x000000881000780c */ /* 0x040fe40003f84270 */
[C---:B------:R-:W-:Y:S02]  /*12f50*/  ISETP.GT.AND P5, PT, R16.reuse, 0x89, PT ;  /* 0x000000891000780c */ /* 0x040fe40003fa4270 */
[----:B------:R-:W-:Y:S02]  /*12f60*/  ISETP.GT.AND P6, PT, R16, 0x79, PT ;  /* 0x000000791000780c */ /* 0x000fe40003fc4270 */
[----:B------:R-:W2:Y:S08]  /*12f70*/  MUFU.EX2 R16, R136 ;  /* 0x0000008800107308 */ /* 0x000eb00000000800 */
[----:B------:R-:W0:Y:S01]  /*12f80*/  MUFU.EX2 R137, R137 ;  /* 0x0000008900897308 */ /* 0x000e220000000800 */
[-CC-:B------:R-:W-:Y:S01]  /*12f90*/  FFMA.FTZ R153, R104, R0.reuse, -R19.reuse ;  /* 0x0000000068997223 */ /* 0x180fe20000010813 */
[-CC-:B------:R-:W-:Y:S01]  /*12fa0*/  FFMA.FTZ R104, R88, R0.reuse, -R19.reuse ;  /* 0x0000000058687223 */ /* 0x180fe20000010813 */
[----:B------:R-:W-:-:S02]  /*12fb0*/  FFMA.FTZ R88, R72, R0, -R19 ;  /* 0x0000000048587223 */ /* 0x000fc40000010813 */
[----:B------:R-:W3:Y:S01]  /*12fc0*/  LDL R72, [R1+0x40] ;  /* 0x0000400001487983 */ /* 0x000ee20000100800 */
[----:B--2---:R-:W-:-:S04]  /*12fd0*/  FFMA.FTZ R17, R21, R20, R16 ;  /* 0x0000001415117223 */ /* 0x004fc80000010010 */
[C---:B0-----:R-:W-:Y:S01]  /*12fe0*/  FADD.FTZ R17, R137.reuse, R17 ;  /* 0x0000001189117221 */ /* 0x041fe20000010000 */
[----:B------:R-:W-:Y:S02]  /*12ff0*/  F2FP.BF16.F32.PACK_AB R16, R137, R16 ;  /* 0x000000108910723e */ /* 0x000fe400000010ff */
[----:B------:R-:W2:Y:S01]  /*13000*/  LDL.LU R137, [R1+0x14] ;  /* 0x0000140001897983 */ /* 0x000ea20000300800 */
[-CC-:B------:R-:W-:Y:S01]  /*13010*/  FFMA.FTZ R140, R140, R0.reuse, -R19.reuse ;  /* 0x000000008c8c7223 */ /* 0x180fe20000010813 */
[-CC-:B------:R-:W-:Y:S01]  /*13020*/  FFMA.FTZ R141, R141, R0.reuse, -R19.reuse ;  /* 0x000000008d8d7223 */ /* 0x180fe20000010813 */
[-CC-:B------:R-:W-:Y:S01]  /*13030*/  FFMA.FTZ R77, R76, R0.reuse, -R19.reuse ;  /* 0x000000004c4d7223 */ /* 0x180fe20000010813 */
[-CC-:B------:R-:W-:Y:S02]  /*13040*/  FFMA.FTZ R76, R18, R0.reuse, -R19.reuse ;  /* 0x00000000124c7223 */ /* 0x180fe40000010813 */
[----:B------:R-:W0:Y:S08]  /*13050*/  MUFU.EX2 R18, R140 ;  /* 0x0000008c00127308 */ /* 0x000e300000000800 */
[----:B------:R-:W1:Y:S01]  /*13060*/  MUFU.EX2 R141, R141 ;  /* 0x0000008d008d7308 */ /* 0x000e620000000800 */
[-CC-:B------:R-:W-:Y:S01]  /*13070*/  FFMA.FTZ R151, R108, R0.reuse, -R19.reuse ;  /* 0x000000006c977223 */ /* 0x180fe20000010813 */
[-CC-:B------:R-:W-:Y:S01]  /*13080*/  FFMA.FTZ R108, R100, R0.reuse, -R19.reuse ;  /* 0x00000000646c7223 */ /* 0x180fe20000010813 */
[-CC-:B------:R-:W-:Y:S01]  /*13090*/  FFMA.FTZ R100, R92, R0.reuse, -R19.reuse ;  /* 0x000000005c647223 */ /* 0x180fe20000010813 */
[----:B------:R-:W-:Y:S01]  /*130a0*/  FFMA.FTZ R92, R84, R0, -R19 ;  /* 0x00000000545c7223 */ /* 0x000fe20000010813 */
[----:B0-----:R-:W-:-:S04]  /*130b0*/  FADD.FTZ R17, R18, R17 ;  /* 0x0000001112117221 */ /* 0x001fc80000010000 */
[----:B-1----:R-:W-:Y:S01]  /*130c0*/  FADD.FTZ R84, R141, R17 ;  /* 0x000000118d547221 */ /* 0x002fe20000010000 */
[----:B------:R-:W-:Y:S01]  /*130d0*/  FSEL R87, R87, -INF , P6 ;  /* 0xff80000057577808 */ /* 0x000fe20003000000 */
[-CC-:B------:R-:W-:Y:S01]  /*130e0*/  FFMA.FTZ R154, R117, R0.reuse, -R19.reuse ;  /* 0x00000000759a7223 */ /* 0x180fe20000010813 */
[-CC-:B------:R-:W-:Y:S01]  /*130f0*/  FFMA.FTZ R117, R96, R0.reuse, -R19.reuse ;  /* 0x0000000060757223 */ /* 0x180fe20000010813 */
[-CC-:B------:R-:W-:Y:S01]  /*13100*/  FFMA.FTZ R96, R80, R0.reuse, -R19.reuse ;  /* 0x0000000050607223 */ /* 0x180fe20000010813 */
[-CC-:B------:R-:W-:Y:S01]  /*13110*/  FFMA.FTZ R150, R109, R0.reuse, -R19.reuse ;  /* 0x000000006d967223 */ /* 0x180fe20000010813 */
[----:B------:R-:W-:Y:S01]  /*13120*/  FSEL R80, R74, -INF , P2 ;  /* 0xff8000004a507808 */ /* 0x000fe20001000000 */
[-CC-:B------:R-:W-:Y:S01]  /*13130*/  FFMA.FTZ R109, R97, R0.reuse, -R19.reuse ;  /* 0x00000000616d7223 */ /* 0x180fe20000010813 */
[-CC-:B------:R-:W-:Y:S01]  /*13140*/  FFMA.FTZ R97, R93, R0.reuse, -R19.reuse ;  /* 0x000000005d617223 */ /* 0x180fe20000010813 */
[----:B------:R-:W-:Y:S01]  /*13150*/  FFMA.FTZ R93, R81, R0, -R19 ;  /* 0x00000000515d7223 */ /* 0x000fe20000010813 */
[----:B------:R-:W-:-:S02]  /*13160*/  FSEL R81, R75, -INF , P3 ;  /* 0xff8000004b517808 */ /* 0x000fc40001800000 */
[----:B------:R-:W-:Y:S02]  /*13170*/  FSEL R78, R78, -INF , P4 ;  /* 0xff8000004e4e7808 */ /* 0x000fe40002000000 */
[----:B------:R-:W-:Y:S01]  /*13180*/  FSEL R79, R79, -INF , P5 ;  /* 0xff8000004f4f7808 */ /* 0x000fe20002800000 */
        /* <DEDUP_REMOVED lines=16> */
[----:B------:R-:W-:-:S05]  /*13290*/  IMAD.MOV.U32 R73, RZ, RZ, -0x3ffffff0 ;  /* 0xc0000010ff497424 */ /* 0x000fca00078e00ff */
[C---:B------:R-:W-:Y:S02]  /*132a0*/  R2UR UR5, R73.reuse ;  /* 0x00000000490572ca */ /* 0x040fe400000e0000 */
[----:B------:R-:W-:Y:S01]  /*132b0*/  R2UR UR37, R73 ;  /* 0x00000000492572ca */ /* 0x000fe200000e0000 */
[----:B------:R-:W-:-:S05]  /*132c0*/  IMAD.MOV.U32 R73, RZ, RZ, -0x7fffffe0 ;  /* 0x80000020ff497424 */ /* 0x000fca00078e00ff */
[----:B------:R-:W-:Y:S01]  /*132d0*/  R2UR UR7, R73 ;  /* 0x00000000490772ca */ /* 0x000fe200000e0000 */
[----:B------:R-:W-:Y:S01]  /*132e0*/  WARPGROUP.ARRIVE ;  /* 0x00000000000079c5 */ /* 0x000fe20000000000 */
[----:B--2---:R-:W-:-:S04]  /*132f0*/  FMNMX.FTZ R17, R138, R137, !PT ;  /* 0x000000898a117209 */ /* 0x004fc80007810000 */
        /* <DEDUP_REMOVED lines=34> */
[----:B---3--:R-:W-:Y:S02]  /*13520*/  LOP3.LUT R72, R72, 0x10000, RZ, 0xfc, !PT ;  /* 0x0001000048487812 */ /* 0x008fe400078efcff */
[----:B------:R-:W-:-:S03]  /*13530*/  FMNMX.FTZ R17, R79, R17, !PT ;  /* 0x000000114f117209 */ /* 0x000fc60007810000 */
[----:B------:R-:W-:Y:S02]  /*13540*/  VIADD R74, R72, 0x180 ;  /* 0x00000180484a7836 */ /* 0x000fe40000000000 */
[----:B------:R-:W0:Y:S03]  /*13550*/  SHFL.BFLY PT, R19, R17, 0x2, 0x1f ;  /* 0x0c401f0011137f89 */ /* 0x000e2600000e0000 */
[----:B------:R-:W-:Y:S01]  /*13560*/  R2UR UR8, R74 ;  /* 0x000000004a0872ca */ /* 0x000fe200000e0000 */
[----:B------:R-:W-:-:S05]  /*13570*/  VIADD R74, R72, 0x300 ;  /* 0x00000300484a7836 */ /* 0x000fca0000000000 */
[----:B------:R-:W-:Y:S01]  /*13580*/  R2UR UR12, R74 ;  /* 0x000000004a0c72ca */ /* 0x000fe200000e0000 */
[----:B------:R-:W-:-:S05]  /*13590*/  VIADD R74, R72, 0x480 ;  /* 0x00000480484a7836 */ /* 0x000fca0000000000 */
[----:B------:R-:W-:Y:S01]  /*135a0*/  R2UR UR16, R74 ;  /* 0x000000004a1072ca */ /* 0x000fe200000e0000 */
[----:B------:R-:W-:-:S05]  /*135b0*/  VIADD R74, R72, 0x600 ;  /* 0x00000600484a7836 */ /* 0x000fca0000000000 */
[----:B------:R-:W-:Y:S01]  /*135c0*/  R2UR UR20, R74 ;  /* 0x000000004a1472ca */ /* 0x000fe200000e0000 */
[----:B------:R-:W-:Y:S01]  /*135d0*/  VIADD R74, R72, 0x780 ;  /* 0x00000780484a7836 */ /* 0x000fe20000000000 */
[----:B0-----:R-:W-:Y:S01]  /*135e0*/  FMNMX.FTZ R19, R17, R19, !PT ;  /* 0x0000001311137209 */ /* 0x001fe20007810000 */
[----:B------:R-:W-:-:S03]  /*135f0*/  VIADD R17, R22, 0x200 ;  /* 0x0000020016117836 */ /* 0x000fc60000000000 */
[----:B------:R-:W-:Y:S01]  /*13600*/  R2UR UR24, R74 ;  /* 0x000000004a1872ca */ /* 0x000fe200000e0000 */
[C---:B------:R-:W-:Y:S01]  /*13610*/  VIADD R74, R72.reuse, 0x900 ;  /* 0x00000900484a7836 */ /* 0x040fe20000000000 */
[----:B------:R-:W-:Y:S02]  /*13620*/  SHF.R.U32.HI R17, RZ, 0x4, R17 ;  /* 0x00000004ff117819 */ /* 0x000fe40000011611 */
[----:B------:R-:W-:Y:S02]  /*13630*/  R2UR UR4, R72 ;  /* 0x00000000480472ca */ /* 0x000fe400000e0000 */
[----:B------:R-:W-:Y:S02]  /*13640*/  LOP3.LUT R17, R17, 0x3fff, RZ, 0xc0, !PT ;  /* 0x00003fff11117812 */ /* 0x000fe400078ec0ff */
[----:B------:R-:W-:Y:S01]  /*13650*/  R2UR UR28, R74 ;  /* 0x000000004a1c72ca */ /* 0x000fe200000e0000 */
[C---:B------:R-:W-:Y:S01]  /*13660*/  VIADD R74, R72.reuse, 0xa80 ;  /* 0x00000a80484a7836 */ /* 0x040fe20000000000 */
[----:B------:R-:W-:Y:S01]  /*13670*/  LOP3.LUT R17, R17, 0x2400000, RZ, 0xfc, !PT ;  /* 0x0240000011117812 */ /* 0x000fe200078efcff */
[----:B------:R-:W-:-:S05]  /*13680*/  VIADD R72, R72, 0xc00 ;  /* 0x00000c0048487836 */ /* 0x000fca0000000000 */
[----:B------:R-:W-:Y:S01]  /*13690*/  R2UR UR36, R72 ;  /* 0x00000000482472ca */ /* 0x000fe200000e0000 */
[----:B------:R-:W-:-:S05]  /*136a0*/  IMAD R72, R15, 0x6c0, R17 ;  /* 0x000006c00f487824 */ /* 0x000fca00078e0211 */
[----:B------:R-:W-:-:S13]  /*136b0*/  R2UR UR6, R72 ;  /* 0x00000000480672ca */ /* 0x000fda00000e0000 */
[----:B------:R-:W-:Y:S01]  /*136c0*/  HGMMA.64x96x16.F32.BF16 R24, gdesc[UR4].tnspB, R24, gsb0 ;  /* 0x41600000041879f0 */ /* 0x000fe20008001818 */
        /* <DEDUP_REMOVED lines=55> */
[----:B------:R-:W0:Y:S01]  /*13a40*/  SHFL.BFLY PT, R20, R19, 0x1, 0x1f ;  /* 0x0c201f0013147f89 */ /* 0x000e2200000e0000 */
[----:B------:R-:W-:-:S05]  /*13a50*/  IMAD.MOV.U32 R73, RZ, RZ, -0x7fffffe0 ;  /* 0x80000020ff497424 */ /* 0x000fca00078e00ff */
[----:B------:R-:W-:Y:S01]  /*13a60*/  R2UR UR39, R73 ;  /* 0x00000000492772ca */ /* 0x000fe200000e0000 */
[----:B------:R-:W-:Y:S01]  /*13a70*/  VIADD R72, R72, 0x200 ;  /* 0x0000020048487836 */ /* 0x000fe20000000000 */
[----:B0-----:R-:W-:-:S04]  /*13a80*/  FMNMX.FTZ R20, R19, R20, !PT ;  /* 0x0000001413147209 */ /* 0x001fc80007810000 */
[C---:B------:R-:W-:Y:S01]  /*13a90*/  FSETP.NEU.FTZ.AND P3, PT, R20.reuse, -INF , PT ;  /* 0xff8000001400780b */ /* 0x040fe20003f7d000 */
[----:B------:R-:W-:Y:S01]  /*13aa0*/  FMUL.FTZ R73, R20, R0 ;  /* 0x0000000014497220 */ /* 0x000fe20000410000 */
[----:B------:R-:W-:-:S04]  /*13ab0*/  R2UR UR38, R72 ;  /* 0x00000000482672ca */ /* 0x000fc800000e0000 */
[----:B------:R-:W-:Y:S01]  /*13ac0*/  FSEL R73, R73, RZ, P3 ;  /* 0x000000ff49497208 */ /* 0x000fe20001800000 */
[----:B------:R-:W-:Y:S02]  /*13ad0*/  WARPGROUP.DEPBAR.LE gsb0, 0x0 ;  /* 0x00008000000079c5 */ /* 0x000fe40000010000 */
[----:B------:R-:W-:-:S06]  /*13ae0*/  WARPGROUP.ARRIVE ;  /* 0x00000000000079c5 */ /* 0x000fcc0000000000 */
[----:B------:R-:W-:Y:S01]  /*13af0*/  HGMMA.64x96x16.F32.BF16 R24, gdesc[UR32].tnspB, R24, gsb0 ;  /* 0x41600000201879f0 */ /* 0x000fe20008001818 */
[----:B------:R-:W-:Y:S02]  /*13b00*/  FFMA.FTZ R72, R138, R0, -R73 ;  /* 0x000000008a487223 */ /* 0x000fe40000010849 */
[----:B------:R-:W2:Y:S01]  /*13b10*/  LDL.LU R138, [R1+0x1c] ;  /* 0x00001c00018a7983 */ /* 0x000ea20000300800 */
[----:B------:R-:W0:Y:S01]  /*13b20*/  S2R R112, SR_TID.X ;  /* 0x0000000000707919 */ /* 0x000e220000002100 */
[----:B------:R-:W-:Y:S02]  /*13b30*/  WARPGROUP.DEPBAR.LE gsb0, 0x0 ;  /* 0x00008000000079c5 */ /* 0x000fe40000010000 */
[----:B------:R-:W-:-:S06]  /*13b40*/  WARPGROUP.ARRIVE ;  /* 0x00000000000079c5 */ /* 0x000fcc0000000000 */
[----:B------:R-:W-:Y:S01]  /*13b50*/  HGMMA.64x96x16.F32.BF16 R24, gdesc[UR36].tnspB, R24, gsb0 ;  /* 0x41600000241879f0 */ /* 0x000fe20008001818 */
[----:B0-----:R-:W-:Y:S02]  /*13b60*/  SHF.R.U32.HI R19, RZ, 0x7, R112 ;  /* 0x00000007ff137819 */ /* 0x001fe40000011670 */
[----:B------:R-:W-:-:S03]  /*13b70*/  ISETP.GE.U32.AND P2, PT, R112, 0x180, PT ;  /* 0x000001807000780c */ /* 0x000fc60003f46070 */
[----:B------:R-:W-:-:S05]  /*13b80*/  VIADD R17, R19, 0x9 ;  /* 0x0000000913117836 */ /* 0x000fca0000000000 */
[----:B------:R-:W-:Y:S01]  /*13b90*/  SEL R17, R17, 0x9, !P2 ;  /* 0x0000000911117807 */ /* 0x000fe20005000000 */
[----:B------:R-:W-:-:S04]  /*13ba0*/  WARPGROUP.DEPBAR.LE gsb0, 0x0 ;  /* 0x00008000000079c5 */ /* 0x000fc80000010000 */
[----:B------:R0:W-:Y:S06]  /*13bb0*/  BAR.ARV R17, 0x100 ;  /* 0x000400110000751d */ /* 0x0001ec0000002000 */
[--C-:B0-----:R-:W-:Y:S02]  /*13bc0*/  @!P1 IMAD R17, R15, 0x8, R22.reuse ;  /* 0x000000080f119824 */ /* 0x101fe400078e0216 */
[----:B------:R-:W-:-:S04]  /*13bd0*/  @!P1 IMAD R15, R146, 0x8, R22 ;  /* 0x00000008920f9824 */ /* 0x000fc800078e0216 */
[----:B------:R-:W-:-:S05]  /*13be0*/  @!P1 VIADD R15, R15, 0x31c40 ;  /* 0x00031c400f0f9836 */ /* 0x000fca0000000000 */
[----:B------:R-:W-:-:S04]  /*13bf0*/  @!P1 PRMT R15, RZ, 0x654, R15 ;  /* 0x00000654ff0f9816 */ /* 0x000fc8000000000f */
[----:B------:R0:W-:Y:S02]  /*13c00*/  @!P1 SYNCS.ARRIVE.TRANS64.RED.A1T0 RZ, [R15+URZ], RZ ;  /* 0x000000ff0fff99a7 */ /* 0x0001e4000810043f */
[----:B0-----:R-:W-:Y:S08]  /*13c10*/  MUFU.EX2 R15, R117 ;  /* 0x00000075000f7308 */ /* 0x001ff00000000800 */
[----:B------:R-:W-:Y:S08]  /*13c20*/  MUFU.EX2 R117, R85 ;  /* 0x0000005500757308 */ /* 0x000ff00000000800 */
[----:B------:R0:W-:Y:S02]  /*13c30*/  MUFU.EX2 R85, R76 ;  /* 0x0000004c00557308 */ /* 0x0001e40000000800 */
[----:B0-----:R-:W-:-:S05]  /*13c40*/  FSEL R76, R20, RZ, P3 ;  /* 0x000000ff144c7208 */ /* 0x001fca0001800000 */
[----:B------:R-:W-:Y:S02]  /*13c50*/  FADD.FTZ R76, -R76, R137 ;  /* 0x000000894c4c7221 */ /* 0x000fe40000010100 */
[----:B------:R-:W3:Y:S01]  /*13c60*/  LDL R137, [R1+0x44] ;  /* 0x0000440001897983 */ /* 0x000ee20000100800 */
[-CC-:B------:R-:W-:Y:S01]  /*13c70*/  FFMA.FTZ R74, R139, R0.reuse, -R73.reuse ;  /* 0x000000008b4a7223 */ /* 0x180fe20000010849 */
[-CC-:B------:R-:W-:Y:S01]  /*13c80*/  FFMA.FTZ R75, R142, R0.reuse, -R73.reuse ;  /* 0x000000008e4b7223 */ /* 0x180fe20000010849 */
[----:B------:R-:W-:Y:S01]  /*13c90*/  FFMA.FTZ R112, R143, R0, -R73 ;  /* 0x000000008f707223 */ /* 0x000fe20000010849 */
[----:B------:R-:W-:Y:S01]  /*13ca0*/  MUFU.EX2 R72, R72 ;  /* 0x0000004800487308 */ /* 0x000fe20000000800 */
[----:B------:R-:W-:-:S07]  /*13cb0*/  @!P1 VIADD R17, R17, 0x31c60 ;  /* 0x00031c6011119836 */ /* 0x000fce0000000000 */
[----:B------:R-:W0:Y:S08]  /*13cc0*/  MUFU.EX2 R74, R74 ;  /* 0x0000004a004a7308 */ /* 0x000e300000000800 */
[----:B------:R-:W-:Y:S08]  /*13cd0*/  MUFU.EX2 R75, R75 ;  /* 0x0000004b004b7308 */ /* 0x000ff00000000800 */
[----:B------:R-:W1:Y:S01]  /*13ce0*/  MUFU.EX2 R112, R112 ;  /* 0x0000007000707308 */ /* 0x000e620000000800 */
[----:B------:R-:W-:-:S02]  /*13cf0*/  @!P1 PRMT R17, RZ, 0x654, R17 ;  /* 0x00000654ff119816 */ /* 0x000fc40000000011 */
[----:B------:R-:W-:Y:S02]  /*13d00*/  F2FP.BF16.F32.PACK_AB R18, R141, R18 ;  /* 0x000000128d12723e */ /* 0x000fe400000010ff */
[----:B------:R0:W-:Y:S02]  /*13d10*/  @!P1 SYNCS.ARRIVE.TRANS64.RED.A1T0 RZ, [R17+URZ], RZ ;  /* 0x000000ff11ff99a7 */ /* 0x0001e4000810043f */
[----:B0-----:R-:W-:Y:S02]  /*13d20*/  F2FP.BF16.F32.PACK_AB R17, R74, R72 ;  /* 0x000000484a11723e */ /* 0x001fe400000010ff */
[----:B-1----:R-:W-:-:S05]  /*13d30*/  F2FP.BF16.F32.PACK_AB R19, R112, R75 ;  /* 0x0000004b7013723e */ /* 0x002fca00000010ff */
[----:B------:R0:W-:Y:S01]  /*13d40*/  STSM.16.M88.4 [R23+0x24300], R16 ;  /* 0x0243001017007844 */ /* 0x0001e20000000200 */
[----:B------:R-:W-:Y:S08]  /*13d50*/  MUFU.EX2 R129, R129 ;  /* 0x0000008100817308 */ /* 0x000ff00000000800 */
[----:B0-----:R-:W0:Y:S01]  /*13d60*/  MUFU.EX2 R16, R128 ;  /* 0x0000008000107308 */ /* 0x001e220000000800 */
[----:B------:R-:W-:-:S02]  /*13d70*/  IMAD.MOV.U32 R140, RZ, RZ, R124 ;  /* 0x000000ffff8c7224 */ /* 0x000fc400078e007c */
[----:B------:R-:W-:Y:S01]  /*13d80*/  FMUL.FTZ R76, R76, R0 ;  /* 0x000000004c4c7220 */ /* 0x000fe20000410000 */
[----:B0-----:R-:W-:-:S04]  /*13d90*/  FADD.FTZ R84, R16, R84 ;  /* 0x0000005410547221 */ /* 0x001fc80000010000 */
[----:B------:R-:W-:Y:S02]  /*13da0*/  FADD.FTZ R124, R129, R84 ;  /* 0x00000054817c7221 */ /* 0x000fe40000010000 */
[----:B------:R0:W-:Y:S02]  /*13db0*/  MUFU.EX2 R84, R77 ;  /* 0x0000004d00547308 */ /* 0x0001e40000000800 */
[-CC-:B0-----:R-:W-:Y:S01]  /*13dc0*/  FFMA.FTZ R77, R122, R0.reuse, -R73.reuse ;  /* 0x000000007a4d7223 */ /* 0x181fe20000010849 */
[-CC-:B------:R-:W-:Y:S01]  /*13dd0*/  FFMA.FTZ R122, R123, R0.reuse, -R73.reuse ;  /* 0x000000007b7a7223 */ /* 0x180fe20000010849 */
[-CC-:B------:R-:W-:Y:S01]  /*13de0*/  FFMA.FTZ R123, R126, R0.reuse, -R73.reuse ;  /* 0x000000007e7b7223 */ /* 0x180fe20000010849 */
[-CC-:B------:R-:W-:Y:S01]  /*13df0*/  FFMA.FTZ R126, R127, R0.reuse, -R73.reuse ;  /* 0x000000007f7e7223 */ /* 0x180fe20000010849 */
[-CC-:B------:R-:W-:Y:S02]  /*13e00*/  FFMA.FTZ R127, R114, R0.reuse, -R73.reuse ;  /* 0x00000000727f7223 */ /* 0x180fe40000010849 */
[----:B------:R-:W2:Y:S01]  /*13e10*/  MUFU.EX2 R114, R76 ;  /* 0x0000004c00727308 */ /* 0x000ea20000000800 */
[-CC-:B------:R-:W-:Y:S01]  /*13e20*/  FFMA.FTZ R113, R130, R0.reuse, -R73.reuse ;  /* 0x0000000082717223 */ /* 0x180fe20000010849 */
[----:B------:R-:W-:Y:S01]  /*13e30*/  FFMA.FTZ R116, R131, R0, -R73 ;  /* 0x0000000083747223 */ /* 0x000fe20000010849 */
[----:B------:R-:W-:-:S02]  /*13e40*/  IMAD.MOV.U32 R141, RZ, RZ, R120 ;  /* 0x000000ffff8d7224 */ /* 0x000fc400078e0078 */
[----:B------:R-:W-:-:S03]  /*13e50*/  FFMA.FTZ R120, R134, R0, -R73 ;  /* 0x0000000086787223 */ /* 0x000fc60000010849 */
[----:B------:R-:W0:Y:S01]  /*13e60*/  MUFU.EX2 R113, R113 ;  /* 0x0000007100717308 */ /* 0x000e220000000800 */
[----:B------:R-:W-:Y:S02]  /*13e70*/  IMAD.MOV.U32 R136, RZ, RZ, R121 ;  /* 0x000000ffff887224 */ /* 0x000fe400078e0079 */
[----:B------:R-:W-:Y:S01]  /*13e80*/  FFMA.FTZ R121, R135, R0, -R73 ;  /* 0x0000000087797223 */ /* 0x000fe20000010849 */
[----:B--2---:R-:W-:-:S04]  /*13e90*/  FFMA.FTZ R72, R114, R138, R72 ;  /* 0x0000008a72487223 */ /* 0x004fc80000010048 */
[----:B------:R-:W1:Y:S01]  /*13ea0*/  MUFU.EX2 R116, R116 ;  /* 0x0000007400747308 */ /* 0x000e620000000800 */
[----:B------:R-:W-:-:S07]  /*13eb0*/  FADD.FTZ R72, R74, R72 ;  /* 0x000000484a487221 */ /* 0x000fce0000010000 */
[----:B------:R-:W2:Y:S01]  /*13ec0*/  MUFU.EX2 R132, R132 ;  /* 0x0000008400847308 */ /* 0x000ea20000000800 */
[----:B------:R-:W-:-:S07]  /*13ed0*/  FADD.FTZ R72, R75, R72 ;  /* 0x000000484b487221 */ /* 0x000fce0000010000 */
[----:B------:R-:W4:Y:S01]  /*13ee0*/  MUFU.EX2 R120, R120 ;  /* 0x0000007800787308 */ /* 0x000f220000000800 */
[----:B------:R-:W-:-:S07]  /*13ef0*/  FADD.FTZ R72, R112, R72 ;  /* 0x0000004870487221 */ /* 0x000fce0000010000 */
[----:B------:R-:W4:Y:S01]  /*13f00*/  MUFU.EX2 R133, R133 ;  /* 0x0000008500857308 */ /* 0x000f220000000800 */
[----:B0-----:R-:W-:-:S07]  /*13f10*/  FADD.FTZ R72, R113, R72 ;  /* 0x0000004871487221 */ /* 0x001fce0000010000 */
[----:B------:R-:W0:Y:S01]  /*13f20*/  MUFU.EX2 R121, R121 ;  /* 0x0000007900797308 */ /* 0x000e220000000800 */
[----:B-1----:R-:W-:-:S07]  /*13f30*/  FADD.FTZ R72, R116, R72 ;  /* 0x0000004874487221 */ /* 0x002fce0000010000 */
[----:B------:R-:W1:Y:S08]  /*13f40*/  MUFU.EX2 R135, R141 ;  /* 0x0000008d00877308 */ /* 0x000e700000000800 */
[----:B------:R-:W1:Y:S01]  /*13f50*/  MUFU.EX2 R77, R77 ;  /* 0x0000004d004d7308 */ /* 0x000e620000000800 */
[----:B--2---:R-:W-:Y:S01]  /*13f60*/  FADD.FTZ R124, R132, R124 ;  /* 0x0000007c847c7221 */ /* 0x004fe20000010000 */
[----:B----4-:R-:W-:-:S06]  /*13f70*/  FADD.FTZ R72, R120, R72 ;  /* 0x0000004878487221 */ /* 0x010fcc0000010000 */
[----:B------:R-:W2:Y:S08]  /*13f80*/  MUFU.EX2 R136, R136 ;  /* 0x0000008800887308 */ /* 0x000eb00000000800 */
[----:B------:R-:W4:Y:S01]  /*13f90*/  MUFU.EX2 R122, R122 ;  /* 0x0000007a007a7308 */ /* 0x000f220000000800 */
[----:B------:R-:W-:Y:S01]  /*13fa0*/  FADD.FTZ R124, R133, R124 ;  /* 0x0000007c857c7221 */ /* 0x000fe20000010000 */
[----:B0-----:R-:W-:-:S06]  /*13fb0*/  FADD.FTZ R72, R121, R72 ;  /* 0x0000004879487221 */ /* 0x001fcc0000010000 */
[----:B------:R-:W0:Y:S01]  /*13fc0*/  MUFU.EX2 R131, R140 ;  /* 0x0000008c00837308 */ /* 0x000e220000000800 */
[----:B------:R-:W-:Y:S01]  /*13fd0*/  F2FP.BF16.F32.PACK_AB R16, R129, R16 ;  /* 0x000000108110723e */ /* 0x000fe200000010ff */
[----:B------:R-:W-:-:S06]  /*13fe0*/  FFMA.FTZ R115, R115, R0, -R73 ;  /* 0x0000000073737223 */ /* 0x000fcc0000010849 */
[----:B------:R-:W0:Y:S01]  /*13ff0*/  MUFU.EX2 R123, R123 ;  /* 0x0000007b007b7308 */ /* 0x000e220000000800 */
[----:B-1----:R-:W-:Y:S01]  /*14000*/  FADD.FTZ R124, R135, R124 ;  /* 0x0000007c877c7221 */ /* 0x002fe20000010000 */
[----:B------:R-:W-:-:S06]  /*14010*/  FADD.FTZ R72, R77, R72 ;  /* 0x000000484d487221 */ /* 0x000fcc0000010000 */
[----:B------:R-:W1:Y:S01]  /*14020*/  MUFU.EX2 R134, R157 ;  /* 0x0000009d00867308 */ /* 0x000e620000000800 */
[----:B------:R-:W-:-:S07]  /*14030*/  FFMA.FTZ R118, R118, R0, -R73 ;  /* 0x0000000076767223 */ /* 0x000fce0000010849 */
[----:B------:R-:W3:Y:S01]  /*14040*/  MUFU.EX2 R126, R126 ;  /* 0x0000007e007e7308 */ /* 0x000ee20000000800 */
[----:B--2---:R-:W-:Y:S01]  /*14050*/  FADD.FTZ R76, R136, R124 ;  /* 0x0000007c884c7221 */ /* 0x004fe20000010000 */
[----:B----4-:R-:W-:-:S06]  /*14060*/  FADD.FTZ R72, R122, R72 ;  /* 0x000000487a487221 */ /* 0x010fcc0000010000 */
[----:B------:R-:W2:Y:S01]  /*14070*/  MUFU.EX2 R129, R156 ;  /* 0x0000009c00817308 */ /* 0x000ea20000000800 */
[----:B------:R-:W-:-:S07]  /*14080*/  FFMA.FTZ R119, R119, R0, -R73 ;  /* 0x0000000077777223 */ /* 0x000fce0000010849 */
[----:B------:R-:W4:Y:S01]  /*14090*/  MUFU.EX2 R127, R127 ;  /* 0x0000007f007f7308 */ /* 0x000f220000000800 */
[----:B0-----:R-:W-:Y:S01]  /*140a0*/  FADD.FTZ R76, R131, R76 ;  /* 0x0000004c834c7221 */ /* 0x001fe20000010000 */
[----:B------:R-:W-:-:S06]  /*140b0*/  FFMA.FTZ R74, R95, R0, -R73 ;  /* 0x000000005f4a7223 */ /* 0x000fcc0000010849 */
[----:B------:R-:W0:Y:S01]  /*140c0*/  MUFU.EX2 R130, R155 ;  /* 0x0000009b00827308 */ /* 0x000e220000000800 */
[----:B------:R-:W-:Y:S01]  /*140d0*/  F2FP.BF16.F32.PACK_AB R18, R133, R132 ;  /* 0x000000848512723e */ /* 0x000fe200000010ff */
[----:B------:R-:W-:Y:S01]  /*140e0*/  FADD.FTZ R95, R123, R72 ;  /* 0x000000487b5f7221 */ /* 0x000fe20000010000 */
[----:B------:R-:W-:-:S05]  /*140f0*/  F2FP.BF16.F32.PACK_AB R17, R116, R113 ;  /* 0x000000717411723e */ /* 0x000fca00000010ff */
[----:B------:R-:W0:Y:S01]  /*14100*/  MUFU.EX2 R115, R115 ;  /* 0x0000007300737308 */ /* 0x000e220000000800 */
[----:B------:R-:W-:Y:S01]  /*14110*/  F2FP.BF16.F32.PACK_AB R19, R121, R120 ;  /* 0x000000787913723e */ /* 0x000fe200000010ff */
[----:B------:R-:W-:Y:S01]  /*14120*/  FFMA.FTZ R106, R106, R0, -R73 ;  /* 0x000000006a6a7223 */ /* 0x000fe20000010849 */
[----:B-1----:R-:W-:-:S05]  /*14130*/  FADD.FTZ R76, R134, R76 ;  /* 0x0000004c864c7221 */ /* 0x002fca0000010000 */
[----:B------:R-:W1:Y:S01]  /*14140*/  MUFU.EX2 R125, R125 ;  /* 0x0000007d007d7308 */ /* 0x000e620000000800 */
[----:B------:R-:W-:Y:S01]  /*14150*/  FFMA.FTZ R75, R83, R0, -R73 ;  /* 0x00000000534b7223 */ /* 0x000fe20000010849 */
[----:B---3--:R-:W-:-:S06]  /*14160*/  FADD.FTZ R83, R126, R95 ;  /* 0x0000005f7e537221 */ /* 0x008fcc0000010000 */
[----:B------:R-:W-:Y:S01]  /*14170*/  MUFU.EX2 R118, R118 ;  /* 0x0000007600767308 */ /* 0x000fe20000000800 */
[----:B------:R3:W-:Y:S01]  /*14180*/  STSM.16.M88.4 [R23+0x25b00], R16 ;  /* 0x025b001017007844 */ /* 0x0007e20000000200 */
[----:B------:R-:W-:Y:S01]  /*14190*/  FFMA.FTZ R107, R107, R0, -R73 ;  /* 0x000000006b6b7223 */ /* 0x000fe20000010849 */
[----:B--2---:R-:W-:-:S05]  /*141a0*/  FADD.FTZ R76, R129, R76 ;  /* 0x0000004c814c7221 */ /* 0x004fca0000010000 */
[----:B------:R-:W2:Y:S01]  /*141b0*/  MUFU.EX2 R128, R154 ;  /* 0x0000009a00807308 */ /* 0x000ea20000000800 */
[----:B----4-:R-:W-:Y:S01]  /*141c0*/  FADD.FTZ R83, R127, R83 ;  /* 0x000000537f537221 */ /* 0x010fe20000010000 */
[----:B------:R-:W-:-:S06]  /*141d0*/  FFMA.FTZ R110, R110, R0, -R73 ;  /* 0x000000006e6e7223 */ /* 0x000fcc0000010849 */
[----:B------:R-:W4:Y:S01]  /*141e0*/  MUFU.EX2 R119, R119 ;  /* 0x0000007700777308 */ /* 0x000f220000000800 */
[----:B0-----:R-:W-:Y:S01]  /*141f0*/  FADD.FTZ R76, R130, R76 ;  /* 0x0000004c824c7221 */ /* 0x001fe20000010000 */
[----:B------:R-:W-:-:S06]  /*14200*/  FADD.FTZ R83, R115, R83 ;  /* 0x0000005373537221 */ /* 0x000fcc0000010000 */
[----:B---3--:R-:W0:Y:S01]  /*14210*/  MUFU.EX2 R18, R153 ;  /* 0x0000009900127308 */ /* 0x008e220000000800 */
[----:B------:R-:W-:-:S07]  /*14220*/  FFMA.FTZ R111, R111, R0, -R73 ;  /* 0x000000006f6f7223 */ /* 0x000fce0000010849 */
[----:B------:R-:W-:Y:S01]  /*14230*/  MUFU.EX2 R106, R106 ;  /* 0x0000006a006a7308 */ /* 0x000fe20000000800 */
[----:B------:R-:W-:Y:S01]  /*14240*/  FFMA.FTZ R95, R80, R0, -R73 ;  /* 0x00000000505f7223 */ /* 0x000fe20000010849 */
[----:B-1----:R-:W-:-:S06]  /*14250*/  FADD.FTZ R76, R125, R76 ;  /* 0x0000004c7d4c7221 */ /* 0x002fcc0000010000 */
[----:B------:R-:W1:Y:S01]  /*14260*/  MUFU.EX2 R19, R152 ;  /* 0x0000009800137308 */ /* 0x000e620000000800 */
[----:B------:R-:W-:-:S07]  /*14270*/  FFMA.FTZ R98, R98, R0, -R73 ;  /* 0x0000000062627223 */ /* 0x000fce0000010849 */
[----:B------:R-:W-:Y:S01]  /*14280*/  MUFU.EX2 R107, R107 ;  /* 0x0000006b006b7308 */ /* 0x000fe20000000800 */
[----:B------:R-:W-:Y:S01]  /*14290*/  FFMA.FTZ R94, R94, R0, -R73 ;  /* 0x000000005e5e7223 */ /* 0x000fe20000010849 */
[----:B--2---:R-:W-:-:S06]  /*142a0*/  FADD.FTZ R76, R128, R76 ;  /* 0x0000004c804c7221 */ /* 0x004fcc0000010000 */
[----:B------:R-:W2:Y:S01]  /*142b0*/  MUFU.EX2 R16, R151 ;  /* 0x0000009700107308 */ /* 0x000ea20000000800 */
[-CC-:B------:R-:W-:Y:S01]  /*142c0*/  FFMA.FTZ R99, R99, R0.reuse, -R73.reuse ;  /* 0x0000000063637223 */ /* 0x180fe20000010849 */
[----:B------:R-:W-:-:S06]  /*142d0*/  FFMA.FTZ R72, R82, R0, -R73 ;  /* 0x0000000052487223 */ /* 0x000fcc0000010849 */
[----:B------:R-:W3:Y:S01]  /*142e0*/  MUFU.EX2 R110, R110 ;  /* 0x0000006e006e7308 */ /* 0x000ee20000000800 */
[----:B------:R-:W-:-:S07]  /*142f0*/  FFMA.FTZ R113, R86, R0, -R73 ;  /* 0x0000000056717223 */ /* 0x000fce0000010849 */
[----:B------:R4:W-:Y:S01]  /*14300*/  MUFU.EX2 R80, R74 ;  /* 0x0000004a00507308 */ /* 0x0009e20000000800 */
[-CC-:B------:R-:W-:Y:S01]  /*14310*/  FFMA.FTZ R102, R102, R0.reuse, -R73.reuse ;  /* 0x0000000066667223 */ /* 0x180fe20000010849 */
[----:B------:R-:W-:Y:S01]  /*14320*/  FFMA.FTZ R103, R103, R0, -R73 ;  /* 0x0000000067677223 */ /* 0x000fe20000010849 */
[----:B----4-:R-:W-:-:S05]  /*14330*/  FADD.FTZ R74, R118, R83 ;  /* 0x00000053764a7221 */ /* 0x010fca0000010000 */
[----:B------:R-:W4:Y:S01]  /*14340*/  MUFU.EX2 R17, R150 ;  /* 0x0000009600117308 */ /* 0x000f220000000800 */
[----:B------:R-:W-:Y:S01]  /*14350*/  FADD.FTZ R74, R119, R74 ;  /* 0x0000004a774a7221 */ /* 0x000fe20000010000 */
[----:B------:R-:W-:-:S06]  /*14360*/  FFMA.FTZ R90, R90, R0, -R73 ;  /* 0x000000005a5a7223 */ /* 0x000fcc0000010849 */
[----:B------:R-:W4:Y:S01]  /*14370*/  MUFU.EX2 R111, R111 ;  /* 0x0000006f006f7308 */ /* 0x000f220000000800 */
[-CC-:B------:R-:W-:Y:S01]  /*14380*/  FFMA.FTZ R91, R91, R0.reuse, -R73.reuse ;  /* 0x000000005b5b7223 */ /* 0x180fe20000010849 */
[-CC-:B------:R-:W-:Y:S01]  /*14390*/  FFMA.FTZ R112, R87, R0.reuse, -R73.reuse ;  /* 0x0000000057707223 */ /* 0x180fe20000010849 */
[----:B0-----:R-:W-:Y:S01]  /*143a0*/  FADD.FTZ R76, R18, R76 ;  /* 0x0000004c124c7221 */ /* 0x001fe20000010000 */
[-CC-:B------:R-:W-:Y:S01]  /*143b0*/  FFMA.FTZ R83, R78, R0.reuse, -R73.reuse ;  /* 0x000000004e537223 */ /* 0x180fe20000010849 */
[----:B------:R-:W-:-:S03]  /*143c0*/  FFMA.FTZ R86, R79, R0, -R73 ;  /* 0x000000004f567223 */ /* 0x000fc60000010849 */
[----:B------:R0:W-:Y:S01]  /*143d0*/  MUFU.EX2 R82, R94 ;  /* 0x0000005e00527308 */ /* 0x0001e20000000800 */
[----:B-1----:R-:W-:-:S07]  /*143e0*/  FADD.FTZ R76, R19, R76 ;  /* 0x0000004c134c7221 */ /* 0x002fce0000010000 */
[----:B------:R-:W1:Y:S01]  /*143f0*/  MUFU.EX2 R98, R98 ;  /* 0x0000006200627308 */ /* 0x000e620000000800 */
[----:B0-----:R-:W-:Y:S01]  /*14400*/  FFMA.FTZ R94, R81, R0, -R73 ;  /* 0x00000000515e7223 */ /* 0x001fe20000010849 */
[----:B------:R-:W-:Y:S01]  /*14410*/  FADD.FTZ R73, R106, R74 ;  /* 0x0000004a6a497221 */ /* 0x000fe20000010000 */
[----:B--2---:R-:W-:-:S03]  /*14420*/  FADD.FTZ R78, R16, R76 ;  /* 0x0000004c104e7221 */ /* 0x004fc60000010000 */
[----:B------:R-:W-:Y:S02]  /*14430*/  FADD.FTZ R73, R107, R73 ;  /* 0x000000496b497221 */ /* 0x000fe40000010000 */
[----:B------:R-:W0:Y:S02]  /*14440*/  MUFU.EX2 R109, R109 ;  /* 0x0000006d006d7308 */ /* 0x000e240000000800 */
[----:B---3--:R-:W-:-:S06]  /*14450*/  FADD.FTZ R116, R110, R73 ;  /* 0x000000496e747221 */ /* 0x008fcc0000010000 */
[----:B------:R-:W2:Y:S01]  /*14460*/  MUFU.EX2 R99, R99 ;  /* 0x0000006300637308 */ /* 0x000ea20000000800 */
[----:B----4-:R-:W-:Y:S01]  /*14470*/  FADD.FTZ R79, R17, R78 ;  /* 0x0000004e114f7221 */ /* 0x010fe20000010000 */
[----:B------:R-:W-:-:S06]  /*14480*/  FADD.FTZ R116, R111, R116 ;  /* 0x000000746f747221 */ /* 0x000fcc0000010000 */
[----:B------:R-:W3:Y:S08]  /*14490*/  MUFU.EX2 R108, R108 ;  /* 0x0000006c006c7308 */ /* 0x000ef00000000800 */
[----:B------:R-:W4:Y:S01]  /*144a0*/  MUFU.EX2 R102, R102 ;  /* 0x0000006600667308 */ /* 0x000f220000000800 */
[----:B------:R-:W-:Y:S01]  /*144b0*/  FADD.FTZ R79, R15, R79 ;  /* 0x0000004f0f4f7221 */ /* 0x000fe20000010000 */
[----:B-1----:R-:W-:-:S06]  /*144c0*/  FADD.FTZ R116, R98, R116 ;  /* 0x0000007462747221 */ /* 0x002fcc0000010000 */
[----:B------:R-:W1:Y:S01]  /*144d0*/  MUFU.EX2 R105, R105 ;  /* 0x0000006900697308 */ /* 0x000e620000000800 */
[----:B------:R-:W-:-:S07]  /*144e0*/  F2FP.BF16.F32.PACK_AB R73, R122, R77 ;  /* 0x0000004d7a49723e */ /* 0x000fce00000010ff */
[----:B------:R-:W-:Y:S01]  /*144f0*/  MUFU.EX2 R103, R103 ;  /* 0x0000006700677308 */ /* 0x000fe20000000800 */
[----:B0-----:R-:W-:Y:S01]  /*14500*/  FADD.FTZ R79, R109, R79 ;  /* 0x0000004f6d4f7221 */ /* 0x001fe20000010000 */
[----:B------:R-:W-:-:S06]  /*14510*/  F2FP.BF16.F32.PACK_AB R77, R115, R127 ;  /* 0x0000007f734d723e */ /* 0x000fcc00000010ff */
[----:B------:R-:W0:Y:S01]  /*14520*/  MUFU.EX2 R104, R104 ;  /* 0x0000006800687308 */ /* 0x000e220000000800 */
[----:B--2---:R-:W-:Y:S01]  /*14530*/  FADD.FTZ R115, R99, R116 ;  /* 0x0000007463737221 */ /* 0x004fe20000010000 */
[----:B------:R-:W-:-:S06]  /*14540*/  F2FP.BF16.F32.PACK_AB R74, R134, R131 ;  /* 0x00000083864a723e */ /* 0x000fcc00000010ff */
[----:B------:R-:W2:Y:S01]  /*14550*/  MUFU.EX2 R90, R90 ;  /* 0x0000005a005a7308 */ /* 0x000ea20000000800 */
[----:B---3--:R-:W-:Y:S01]  /*14560*/  FADD.FTZ R120, R108, R79 ;  /* 0x0000004f6c787221 */ /* 0x008fe20000010000 */
[----:B----4-:R-:W-:-:S06]  /*14570*/  FADD.FTZ R116, R102, R115 ;  /* 0x0000007366747221 */ /* 0x010fcc0000010000 */
[----:B------:R-:W3:Y:S01]  /*14580*/  MUFU.EX2 R101, R101 ;  /* 0x0000006500657308 */ /* 0x000ee20000000800 */
[----:B------:R-:W-:-:S07]  /*14590*/  F2FP.BF16.F32.PACK_AB R79, R119, R118 ;  /* 0x00000076774f723e */ /* 0x000fce00000010ff */
[----:B------:R-:W4:Y:S01]  /*145a0*/  MUFU.EX2 R91, R91 ;  /* 0x0000005b005b7308 */ /* 0x000f220000000800 */
[----:B-1----:R-:W-:-:S07]  /*145b0*/  FADD.FTZ R119, R105, R120 ;  /* 0x0000007869777221 */ /* 0x002fce0000010000 */
[----:B------:R1:W-:Y:S08]  /*145c0*/  MUFU.EX2 R81, R72 ;  /* 0x0000004800517308 */ /* 0x0003f00000000800 */
[----:B------:R0:W-:Y:S01]  /*145d0*/  MUFU.EX2 R87, R75 ;  /* 0x0000004b00577308 */ /* 0x0001e20000000800 */
[----:B-1----:R-:W-:-:S07]  /*145e0*/  F2FP.BF16.F32.PACK_AB R72, R136, R135 ;  /* 0x000000878848723e */ /* 0x002fce00000010ff */
[----:B------:R-:W1:Y:S01]  /*145f0*/  MUFU.EX2 R100, R100 ;  /* 0x0000006400647308 */ /* 0x000e620000000800 */
[----:B0-----:R-:W-:-:S05]  /*14600*/  F2FP.BF16.F32.PACK_AB R75, R126, R123 ;  /* 0x0000007b7e4b723e */ /* 0x001fca00000010ff */
[----:B------:R0:W-:Y:S02]  /*14610*/  STSM.16.M88.4 [R23+0x27300], R72 ;  /* 0x0273004817007844 */ /* 0x0001e40000000200 */
[----:B------:R-:W1:Y:S01]  /*14620*/  MUFU.EX2 R97, R97 ;  /* 0x0000006100617308 */ /* 0x000e620000000800 */
[----:B------:R-:W-:-:S07]  /*14630*/  FADD.FTZ R118, R104, R119 ;  /* 0x0000007768767221 */ /* 0x000fce0000010000 */
[----:B------:R-:W1:Y:S01]  /*14640*/  MUFU.EX2 R96, R96 ;  /* 0x0000006000607308 */ /* 0x000e620000000800 */
[----:B0-----:R-:W-:Y:S01]  /*14650*/  F2FP.BF16.F32.PACK_AB R74, R17, R16 ;  /* 0x00000010114a723e */ /* 0x001fe200000010ff */
[----:B------:R-:W-:-:S06]  /*14660*/  FADD.FTZ R17, R103, R116 ;  /* 0x0000007467117221 */ /* 0x000fcc0000010000 */
[----:B------:R-:W0:Y:S01]  /*14670*/  MUFU.EX2 R93, R93 ;  /* 0x0000005d005d7308 */ /* 0x000e220000000800 */
[----:B------:R-:W-:Y:S01]  /*14680*/  F2FP.BF16.F32.PACK_AB R72, R19, R18 ;  /* 0x000000121348723e */ /* 0x000fe200000010ff */
[----:B--2---:R-:W-:Y:S01]  /*14690*/  FADD.FTZ R116, R90, R17 ;  /* 0x000000115a747221 */ /* 0x004fe20000010000 */
[----:B---3--:R-:W-:Y:S01]  /*146a0*/  FADD.FTZ R19, R101, R118 ;  /* 0x0000007665137221 */ /* 0x008fe20000010000 */
[----:B------:R-:W-:Y:S02]  /*146b0*/  F2FP.BF16.F32.PACK_AB R16, R109, R15 ;  /* 0x0000000f6d10723e */ /* 0x000fe400000010ff */
[----:B----4-:R-:W-:Y:S02]  /*146c0*/  FADD.FTZ R15, R91, R116 ;  /* 0x000000745b0f7221 */ /* 0x010fe40000010000 */
[----:B------:R-:W2:Y:S01]  /*146d0*/  MUFU.EX2 R92, R92 ;  /* 0x0000005c005c7308 */ /* 0x000ea20000000800 */
[----:B------:R-:W-:Y:S01]  /*146e0*/  F2FP.BF16.F32.PACK_AB R76, R130, R129 ;  /* 0x00000081824c723e */ /* 0x000fe200000010ff */
[----:B-1----:R-:W-:Y:S01]  /*146f0*/  FADD.FTZ R118, R100, R19 ;  /* 0x0000001364767221 */ /* 0x002fe20000010000 */
[----:B------:R-:W-:Y:S01]  /*14700*/  F2FP.BF16.F32.PACK_AB R78, R128, R125 ;  /* 0x0000007d804e723e */ /* 0x000fe200000010ff */
[----:B------:R-:W-:-:S04]  /*14710*/  FADD.FTZ R15, R82, R15 ;  /* 0x0000000f520f7221 */ /* 0x000fc80000010000 */
[----:B------:R-:W1:Y:S01]  /*14720*/  MUFU.EX2 R113, R113 ;  /* 0x0000007100717308 */ /* 0x000e620000000800 */
[----:B------:R3:W-:Y:S01]  /*14730*/  STSM.16.M88.4 [R23+0x28b00], R76 ;  /* 0x028b004c17007844 */ /* 0x0007e20000000200 */
[----:B------:R-:W-:-:S06]  /*14740*/  FADD.FTZ R17, R97, R118 ;  /* 0x0000007661117221 */ /* 0x000fcc0000010000 */
[----:B------:R-:W4:Y:S08]  /*14750*/  MUFU.EX2 R89, R89 ;  /* 0x0000005900597308 */ /* 0x000f300000000800 */
[----:B------:R-:W4:Y:S01]  /*14760*/  MUFU.EX2 R112, R112 ;  /* 0x0000007000707308 */ /* 0x000f220000000800 */
[----:B---3--:R-:W-:Y:S01]  /*14770*/  FADD.FTZ R76, R80, R15 ;  /* 0x0000000f504c7221 */ /* 0x008fe20000010000 */
[----:B------:R-:W-:-:S03]  /*14780*/  FADD.FTZ R78, R96, R17 ;  /* 0x00000011604e7221 */ /* 0x000fc60000010000 */
[----:B------:R-:W-:-:S03]  /*14790*/  FADD.FTZ R76, R81, R76 ;  /* 0x0000004c514c7221 */ /* 0x000fc60000010000 */
[----:B------:R-:W3:Y:S01]  /*147a0*/  MUFU.EX2 R88, R88 ;  /* 0x0000005800587308 */ /* 0x000ee20000000800 */
[----:B0-----:R-:W-:Y:S01]  /*147b0*/  FADD.FTZ R15, R93, R78 ;  /* 0x0000004e5d0f7221 */ /* 0x001fe20000010000 */
[----:B------:R-:W-:-:S06]  /*147c0*/  FADD.FTZ R76, R87, R76 ;  /* 0x0000004c574c7221 */ /* 0x000fcc0000010000 */
[----:B------:R-:W0:Y:S01]  /*147d0*/  MUFU.EX2 R95, R95 ;  /* 0x0000005f005f7308 */ /* 0x000e220000000800 */
[----:B------:R-:W-:Y:S01]  /*147e0*/  F2FP.BF16.F32.PACK_AB R73, R107, R106 ;  /* 0x0000006a6b49723e */ /* 0x000fe200000010ff */
[----:B--2---:R-:W-:Y:S01]  /*147f0*/  FADD.FTZ R78, R92, R15 ;  /* 0x0000000f5c4e7221 */ /* 0x004fe20000010000 */
[----:B------:R-:W-:-:S05]  /*14800*/  F2FP.BF16.F32.PACK_AB R75, R111, R110 ;  /* 0x0000006e6f4b723e */ /* 0x000fca00000010ff */
[----:B------:R-:W2:Y:S01]  /*14810*/  MUFU.EX2 R94, R94 ;  /* 0x0000005e005e7308 */ /* 0x000ea20000000800 */
[----:B-1----:R-:W-:Y:S01]  /*14820*/  FADD.FTZ R15, R113, R76 ;  /* 0x0000004c710f7221 */ /* 0x002fe20000010000 */
[----:B------:R1:W-:Y:S01]  /*14830*/  STSM.16.M88.4 [R23+0x2a300], R72 ;  /* 0x02a3004817007844 */ /* 0x0003e20000000200 */
[----:B----4-:R-:W-:-:S05]  /*14840*/  FADD.FTZ R77, R89, R78 ;  /* 0x0000004e594d7221 */ /* 0x010fca0000010000 */
[----:B------:R-:W4:Y:S01]  /*14850*/  MUFU.EX2 R83, R83 ;  /* 0x0000005300537308 */ /* 0x000f220000000800 */
[----:B------:R-:W-:-:S07]  /*14860*/  F2FP.BF16.F32.PACK_AB R18, R105, R108 ;  /* 0x0000006c6912723e */ /* 0x000fce00000010ff */
[----:B------:R-:W4:Y:S01]  /*14870*/  MUFU.EX2 R86, R86 ;  /* 0x0000005600567308 */ /* 0x000f220000000800 */
[----:B------:R-:W-:Y:S01]  /*14880*/  F2FP.BF16.F32.PACK_AB R17, R99, R98 ;  /* 0x000000626311723e */ /* 0x000fe200000010ff */
[----:B-1----:R-:W-:Y:S01]  /*14890*/  FADD.FTZ R72, R112, R15 ;  /* 0x0000000f70487221 */ /* 0x002fe20000010000 */
[----:B------:R-:W-:Y:S01]  /*148a0*/  F2FP.BF16.F32.PACK_AB R19, R103, R102 ;  /* 0x000000666713723e */ /* 0x000fe200000010ff */
[----:B---3--:R-:W-:Y:S02]  /*148b0*/  FADD.FTZ R76, R88, R77 ;  /* 0x0000004d584c7221 */ /* 0x008fe40000010000 */
[----:B0-----:R-:W-:Y:S02]  /*148c0*/  FADD.FTZ R15, R95, R72 ;  /* 0x000000485f0f7221 */ /* 0x001fe40000010000 */
[----:B------:R0:W-:Y:S01]  /*148d0*/  STSM.16.M88.4 [R23+0x2bb00], R16 ;  /* 0x02bb001017007844 */ /* 0x0001e20000000200 */
[----:B------:R-:W-:Y:S02]  /*148e0*/  F2FP.BF16.F32.PACK_AB R104, R101, R104 ;  /* 0x000000686568723e */ /* 0x000fe400000010ff */
[----:B------:R-:W-:-:S02]  /*148f0*/  F2FP.BF16.F32.PACK_AB R106, R97, R100 ;  /* 0x00000064616a723e */ /* 0x000fc400000010ff */
[----:B------:R-:W-:Y:S02]  /*14900*/  F2FP.BF16.F32.PACK_AB R105, R91, R90 ;  /* 0x0000005a5b69723e */ /* 0x000fe400000010ff */
[----:B------:R-:W-:Y:S02]  /*14910*/  F2FP.BF16.F32.PACK_AB R107, R80, R82 ;  /* 0x00000052506b723e */ /* 0x000fe400000010ff */
[----:B------:R-:W-:Y:S02]  /*14920*/  F2FP.BF16.F32.PACK_AB R96, R93, R96 ;  /* 0x000000605d60723e */ /* 0x000fe400000010ff */
[----:B------:R-:W-:Y:S02]  /*14930*/  F2FP.BF16.F32.PACK_AB R98, R89, R92 ;  /* 0x0000005c5962723e */ /* 0x000fe400000010ff */
[----:B------:R-:W-:Y:S01]  /*14940*/  F2FP.BF16.F32.PACK_AB R97, R87, R81 ;  /* 0x000000515761723e */ /* 0x000fe200000010ff */
[----:B0-----:R-:W-:Y:S01]  /*14950*/  FADD.FTZ R17, R117, R76 ;  /* 0x0000004c75117221 */ /* 0x001fe20000010000 */
[----:B--2---:R-:W-:Y:S01]  /*14960*/  FADD.FTZ R16, R94, R15 ;  /* 0x0000000f5e107221 */ /* 0x004fe20000010000 */
[----:B------:R-:W-:-:S02]  /*14970*/  F2FP.BF16.F32.PACK_AB R99, R112, R113 ;  /* 0x000000717063723e */ /* 0x000fc400000010ff */
[----:B------:R-:W-:Y:S01]  /*14980*/  F2FP.BF16.F32.PACK_AB R90, R85, R84 ;  /* 0x00000054555a723e */ /* 0x000fe200000010ff */
[----:B------:R-:W-:Y:S01]  /*14990*/  FADD.FTZ R84, R84, R17 ;  /* 0x0000001154547221 */ /* 0x000fe20000010000 */
[----:B------:R-:W-:Y:S01]  /*149a0*/  F2FP.BF16.F32.PACK_AB R88, R117, R88 ;  /* 0x000000587558723e */ /* 0x000fe200000010ff */
[----:B----4-:R-:W-:Y:S01]  /*149b0*/  FADD.FTZ R16, R83, R16 ;  /* 0x0000001053107221 */ /* 0x010fe20000010000 */
[----:B------:R-:W-:Y:S02]  /*149c0*/  F2FP.BF16.F32.PACK_AB R89, R94, R95 ;  /* 0x0000005f5e59723e */ /* 0x000fe400000010ff */
[C---:B------:R-:W-:Y:S01]  /*149d0*/  F2FP.BF16.F32.PACK_AB R91, R86.reuse, R83 ;  /* 0x00000053565b723e */ /* 0x040fe200000010ff */
[----:B------:R-:W-:Y:S01]  /*149e0*/  STSM.16.M88.4 [R23+0x2d300], R104 ;  /* 0x02d3006817007844 */ /* 0x000fe20000000200 */
[----:B------:R-:W-:Y:S01]  /*149f0*/  FADD.FTZ R17, R85, R84 ;  /* 0x0000005455117221 */ /* 0x000fe20000010000 */
[----:B------:R-:W-:Y:S02]  /*14a00*/  FADD.FTZ R15, R86, R16 ;  /* 0x00000010560f7221 */ /* 0x000fe40000010000 */
[----:B------:R-:W-:Y:S04]  /*14a10*/  STSM.16.M88.4 [R23+0x2eb00], R96 ;  /* 0x02eb006017007844 */ /* 0x000fe80000000200 */
[----:B------:R-:W-:Y:S01]  /*14a20*/  STSM.16.M88.4 [R23+0x30300], R88 ;  /* 0x0303005817007844 */ /* 0x000fe20000000200 */
[----:B------:R-:W-:Y:S01]  /*14a30*/  @!PT LDS RZ, [RZ] ;  /* 0x00000000fffff984 */ /* 0x000fe20000000800 */
[----:B------:R-:W-:Y:S01]  /*14a40*/  @!PT LDS RZ, [RZ] ;  /* 0x00000000fffff984 */ /* 0x000fe20000000800 */
[----:B------:R-:W-:Y:S01]  /*14a50*/  @!PT LDS RZ, [RZ] ;  /* 0x00000000fffff984 */ /* 0x000fe20000000800 */
[----:B------:R-:W-:Y:S01]  /*14a60*/  @!PT LDS RZ, [RZ] ;  /* 0x00000000fffff984 */ /* 0x000fe20000000800 */
[----:B------:R0:W-:Y:S06]  /*14a70*/  MEMBAR.ALL.CTA ;  /* 0x0000000000007992 */ /* 0x0001ec0000008000 */
[----:B0-----:R-:W0:Y:S04]  /*14a80*/  FENCE.VIEW.ASYNC.S ;  /* 0x00000000000073c6 */ /* 0x001e280000000000 */
[----:B------:R-:W-:Y:S04]  /*14a90*/  STL [R1+0x18], R17 ;  /* 0x0000181101007387 */ /* 0x000fe80000100800 */
[----:B------:R1:W-:Y:S04]  /*14aa0*/  STL [R1+0x1c], R15 ;  /* 0x00001c0f01007387 */ /* 0x0003e80000100800 */
[----:B------:R2:W5:Y:S04]  /*14ab0*/  LDL R16, [R1+0x20] ;  /* 0x0000200001107983 */ /* 0x0005680000100800 */
[----:B------:R2:W-:Y:S04]  /*14ac0*/  STL [R1+0xc], R14 ;  /* 0x00000c0e01007387 */ /* 0x0005e80000100800 */
[----:B------:R2:W-:Y:S01]  /*14ad0*/  STL [R1+0x14], R20 ;  /* 0x0000141401007387 */ /* 0x0005e20000100800 */
[----:B------:R-:W-:Y:S01]  /*14ae0*/  ISETP.GT.AND P2, PT, R149, R137, PT ;  /* 0x000000899500720c */ /* 0x000fe20003f44270 */
        /* <DEDUP_REMOVED lines=49> */
[----:B-1----:R-:W-:Y:S01]  /*14e00*/  IMAD.MOV.U32 R15, RZ, RZ, R146 ;  /* 0x000000ffff0f7224 */ /* 0x002fe200078e0092 */
[----:B0-----:R-:W-:Y:S01]  /*14e10*/  NOP ;  /* 0x0000000000007918 */ /* 0x001fe20000000000 */
[----:B--2---:R-:W-:Y:S05]  /*14e20*/  @P2 BRA `(.L_x_1978) ;  /* 0xffffffac00802947 */ /* 0x004fea000383ffff */
[----:B------:R-:W-:-:S07]  /*14e30*/  IMAD.MOV.U32 R15, RZ, RZ, R149 ;  /* 0x000000ffff0f7224 */ /* 0x000fce00078e0095 */
.L_x_1967:
[----:B------:R-:W-:-:S13]  /*14e40*/  ISETP.GE.AND P2, PT, R15, RZ, PT ;  /* 0x000000ff0f00720c */ /* 0x000fda0003f46270 */
[----:B------:R-:W-:Y:S05]  /*14e50*/  @!P2 BRA `(.L_x_1979) ;  /* 0x0000004400d0a947 */ /* 0x000fea0003800000 */
[----:B------:R0:W-:Y:S01]  /*14e60*/  STL [R1+0x10], R20 ;  /* 0x0000101401007387 */ /* 0x0001e20000100800 */
[----:B------:R-:W-:-:S03]  /*14e70*/  IMAD.MOV.U32 R18, RZ, RZ, R14 ;  /* 0x000000ffff127224 */ /* 0x000fc600078e000e */
[----:B------:R0:W5:Y:S01]  /*14e80*/  LDL.LU R149, [R1+0x20] ;  /* 0x0000200001957983 */ /* 0x0001620000300800 */
[----:B------:R-:W-:-:S07]  /*14e90*/  IMAD.MOV.U32 R19, RZ, RZ, R146 ;  /* 0x000000ffff137224 */ /* 0x000fce00078e0092 */
.L_x_1990:
[----:B------:R-:W2:Y:S01]  /*14ea0*/  LDL R14, [R1+0x34] ;  /* 0x00003400010e7983 */ /* 0x000ea20000100800 */
[----:B------:R-:W-:Y:S01]  /*14eb0*/  VIADD R146, R19, 0x1 ;  /* 0x0000000113927836 */ /* 0x000fe20000000000 */
[----:B------:R-:W-:Y:S05]  /*14ec0*/  YIELD ;  /* 0x0000000000007946 */ /* 0x000fea0003800000 */
[----:B------:R-:W-:-:S04]  /*14ed0*/  ISETP.NE.AND P3, PT, R146, 0x2, PT ;  /* 0x000000029200780c */ /* 0x000fc80003f65270 */
[----:B------:R-:W-:Y:S02]  /*14ee0*/  SEL R0, RZ, 0x1, P3 ;  /* 0x00000001ff007807 */ /* 0x000fe40001800000 */
[----:B------:R-:W-:Y:S02]  /*14ef0*/  SEL R146, R146, RZ, P3 ;  /* 0x000000ff92927207 */ /* 0x000fe40001800000 */
[----:B--2---:R-:W-:Y:S02]  /*14f00*/  ISETP.NE.AND P2, PT, R14, RZ, PT ;  /* 0x000000ff0e00720c */ /* 0x004fe40003f45270 */
[----:B-----5:R-:W-:-:S05]  /*14f10*/  LOP3.LUT R14, R149, R0, RZ, 0x3c, !PT ;  /* 0x00000000950e7212 */ /* 0x020fca00078e3cff */
[----:B------:R1:W-:Y:S06]  /*14f20*/  STL [R1+0x20], R14 ;  /* 0x0000200e01007387 */ /* 0x0003ec0000100800 */
[----:B------:R-:W-:Y:S05]  /*14f30*/  @P2 BRA `(.L_x_1980) ;  /* 0x0000000000302947 */ /* 0x000fea0003800000 */
[----:B------:R-:W-:Y:S05]  /*14f40*/  @!P0 BRA `(.L_x_1981) ;  /* 0x0000000000048947 */ /* 0x000fea0003800000 */
[----:B------:R-:W-:Y:S01]  /*14f50*/  BPT.TRAP 0x1 ;  /* 0x000000040000795c */ /* 0x000fe20000300000 */
.L_x_1981:
[----:B------:R-:W-:Y:S01]  /*14f60*/  IMAD R0, R146, 0x8, R22 ;  /* 0x0000000892007824 */ /* 0x000fe200078e0216 */
[----:B------:R-:W-:-:S04]  /*14f70*/  SHF.L.U32 R17, R14, 0x1f, RZ ;  /* 0x0000001f0e117819 */ /* 0x000fc800000006ff */
[----:B------:R2:W3:Y:S01]  /*14f80*/  SYNCS.PHASECHK.TRANS64.TRYWAIT P3, [R0+URZ+0x31c30], R17 ;  /* 0x031c3011000075a7 */ /* 0x0004e2000806017f */
[----:B------:R-:W-:Y:S05]  /*14f90*/  @!P0 BRA `(.L_x_1982) ;  /* 0x0000000000048947 */ /* 0x000fea0003800000 */
[----:B------:R-:W-:Y:S01]  /*14fa0*/  BPT.TRAP 0x1 ;  /* 0x000000040000795c */ /* 0x000fe20000300000 */
.L_x_1982:
[----:B------:R-:W-:Y:S04]  /*14fb0*/  BSSY B0, `(.L_x_1980) ;  /* 0x0000004000007945 */ /* 0x000fe80003800000 */
[----:B---3--:R-:W-:Y:S05]  /*14fc0*/  @P3 BRA `(.L_x_1983) ;  /* 0x0000000000083947 */ /* 0x008fea0003800000 */
[----:B------:R-:W3:Y:S02]  /*14fd0*/  SYNCS.PHASECHK.TRANS64.TRYWAIT P3, [R0+URZ+0x31c30], R17 ;  /* 0x031c3011000075a7 */ /* 0x000ee4000806017f */
[----:B---3--:R-:W-:Y:S05]  /*14fe0*/  @!P3 BRA `(.L_x_1984) ;  /* 0x000000cc00b8b947 */ /* 0x008fea0003800000 */
.L_x_1983:
[----:B------:R-:W-:Y:S05]  /*14ff0*/  BSYNC B0 ;  /* 0x0000000000007941 */ /* 0x000fea0003800000 */
.L_x_1980:
[----:B-1----:R-:W4:Y:S01]  /*15000*/  LDL R14, [R1+0x38] ;  /* 0x00003800010e7983 */ /* 0x002f220000100800 */
[----:B------:R-:W-:Y:S05]  /*15010*/  WARPSYNC.ALL ;  /* 0x0000000000007948 */ /* 0x000fea0003800000 */
[----:B--23--:R-:W1:Y:S01]  /*15020*/  S2R R0, SR_TID.X ;  /* 0x0000000000007919 */ /* 0x00ce620000002100 */
        /* <DEDUP_REMOVED lines=8> */
[----:B------:R-:W-:Y:S01]  /*150b0*/  STL [R1+0xa0], R27 ;  /* 0x0000a01b01007387 */ /* 0x000fe20000100800 */
[----:B------:R-:W-:Y:S01]  /*150c0*/  R2UR UR48, R2 ;  /* 0x00000000023072ca */ /* 0x000fe200000e0000 */
[----:B------:R-:W-:Y:S01]  /*150d0*/  IMAD.MOV.U32 R77, RZ, RZ, -0x7fffffe0 ;  /* 0x80000020ff4d7424 */ /* 0x000fe200078e00ff */
[----:B------:R-:W-:Y:S01]  /*150e0*/  R2UR UR49, R3 ;  /* 0x00000000033172ca */ /* 0x000fe200000e0000 */
[----:B------:R-:W-:Y:S01]  /*150f0*/  STL [R1+0x9c], R26 ;  /* 0x00009c1a01007387 */ /* 0x000fe20000100800 */
[----:B------:R-:W-:-:S02]  /*15100*/  R2UR UR55, R73 ;  /* 0x00000000493772ca */ /* 0x000fc400000e0000 */
[C---:B------:R-:W-:Y:S01]  /*15110*/  R2UR UR52, R2.reuse ;  /* 0x00000000023472ca */ /* 0x040fe200000e0000 */
[----:B------:R-:W-:Y:S01]  /*15120*/  STL [R1+0x98], R25 ;  /* 0x0000981901007387 */ /* 0x000fe20000100800 */
[----:B------:R-:W-:Y:S02]  /*15130*/  R2UR UR53, R3 ;  /* 0x00000000033572ca */ /* 0x000fe400000e0000 */
        /* <DEDUP_REMOVED lines=9> */
[----:B-1----:R-:W-:Y:S01]  /*151d0*/  SHF.R.U32.HI R0, RZ, 0x7, R0 ;  /* 0x00000007ff007819 */ /* 0x002fe20000011600 */
[----:B------:R1:W-:Y:S01]  /*151e0*/  STL [R1+0x88], R19 ;  /* 0x0000881301007387 */ /* 0x0003e20000100800 */
[C---:B------:R-:W-:Y:S02]  /*151f0*/  R2UR UR9, R75.reuse ;  /* 0x000000004b0972ca */ /* 0x040fe400000e0000 */
[C---:B------:R-:W-:Y:S01]  /*15200*/  R2UR UR37, R75.reuse ;  /* 0x000000004b2572ca */ /* 0x040fe200000e0000 */
[----:B------:R-:W-:Y:S01]  /*15210*/  VIADD R0, R0, 0x8 ;  /* 0x0000000800007836 */ /* 0x000fe20000000000 */
[----:B------:R-:W-:Y:S01]  /*15220*/  R2UR UR57, R75 ;  /* 0x000000004b3972ca */ /* 0x000fe200000e0000 */
[----:B------:R-:W-:Y:S01]  /*15230*/  IMAD.MOV.U32 R75, RZ, RZ, -0x7fffffe0 ;  /* 0x80000020ff4b7424 */ /* 0x000fe200078e00ff */
[C---:B------:R-:W-:Y:S01]  /*15240*/  R2UR UR11, R73.reuse ;  /* 0x00000000490b72ca */ /* 0x040fe200000e0000 */
[----:B------:R1:W-:Y:S01]  /*15250*/  STL [R1+0x84], R18 ;  /* 0x0000841201007387 */ /* 0x0003e20000100800 */
[----:B------:R-:W-:-:S02]  /*15260*/  R2UR UR27, R73 ;  /* 0x00000000491b72ca */ /* 0x000fc400000e0000 */
[C---:B------:R-:W-:Y:S01]  /*15270*/  R2UR UR39, R73.reuse ;  /* 0x00000000492772ca */ /* 0x040fe200000e0000 */
[----:B------:R1:W-:Y:S01]  /*15280*/  BAR.SYNC.DEFER_BLOCKING R0, 0x100 ;  /* 0x000400000000751d */ /* 0x0003e20000010000 */
[----:B------:R-:W-:Y:S01]  /*15290*/  R2UR UR29, R73 ;  /* 0x00000000491d72ca */ /* 0x000fe200000e0000 */
[----:B------:R-:W-:Y:S01]  /*152a0*/  IMAD.U32 R73, RZ, RZ, UR5 ;  /* 0x00000005ff497e24 */ /* 0x000fe2000f8e00ff */
[C---:B------:R-:W-:Y:S02]  /*152b0*/  R2UR UR5, R21.reuse ;  /* 0x00000000150572ca */ /* 0x040fe400000e0000 */
[C---:B------:R-:W-:Y:S02]  /*152c0*/  R2UR UR7, R21.reuse ;  /* 0x00000000150772ca */ /* 0x040fe400000e0000 */
[C---:B------:R-:W-:Y:S01]  /*152d0*/  R2UR UR23, R21.reuse ;  /* 0x00000000151772ca */ /* 0x040fe200000e0000 */
[----:B------:R1:W-:Y:S01]  /*152e0*/  STL [R1+0x80], R15 ;  /* 0x0000800f01007387 */ /* 0x0003e20000100800 */
[----:B------:R-:W-:-:S02]  /*152f0*/  R2UR UR31, R21 ;  /* 0x00000000151f72ca */ /* 0x000fc400000e0000 */
[C---:B------:R-:W-:Y:S02]  /*15300*/  R2UR UR25, R21.reuse ;  /* 0x00000000151972ca */ /* 0x040fe400000e0000 */
[C---:B------:R-:W-:Y:S02]  /*15310*/  R2UR UR21, R21.reuse ;  /* 0x00000000151572ca */ /* 0x040fe400000e0000 */
[----:B------:R-:W-:Y:S02]  /*15320*/  R2UR UR41, R21 ;  /* 0x00000000152972ca */ /* 0x000fe400000e0000 */
[----:B------:R-:W-:Y:S02]  /*15330*/  R2UR UR16, R2 ;  /* 0x00000000021072ca */ /* 0x000fe400000e0000 */
[----:B------:R-:W-:Y:S02]  /*15340*/  R2UR UR17, R3 ;  /* 0x00000000031172ca */ /* 0x000fe400000e0000 */
[----:B------:R-:W-:-:S02]  /*15350*/  R2UR UR33, R77 ;  /* 0x000000004d2172ca */ /* 0x000fc400000e0000 */
[----:B------:R-:W-:Y:S01]  /*15360*/  R2UR UR43, R77 ;  /* 0x000000004d2b72ca */ /* 0x000fe200000e0000 */
[----:B------:R-:W-:-:S12]  /*15370*/  WARPGROUP.ARRIVE ;  /* 0x00000000000079c5 */ /* 0x000fd80000000000 */
[----:B--2---:R-:W-:Y:S01]  /*15380*/  MOV R24, UR43 ;  /* 0x0000002b00187c02 */ /* 0x004fe20008000f00 */
[----:B------:R-:W-:Y:S01]  /*15390*/  UMOV UR43, UR33 ;  /* 0x00000021002b7c82 */ /* 0x000fe20008000000 */
[----:B------:R-:W-:Y:S01]  /*153a0*/  R2UR UR33, R13 ;  /* 0x000000000d2172ca */ /* 0x000fe200000e0000 */
[----:B----4-:R-:W-:-:S04]  /*153b0*/  IMAD R16, R146, 0x6c0, R14 ;  /* 0x000006c092107824 */ /* 0x010fc800078e020e */
[C---:B0-----:R-:W-:Y:S01]  /*153c0*/  VIADD R20, R16.reuse, 0x40 ;  /* 0x0000004010147836 */ /* 0x041fe20000000000 */
        /* <DEDUP_REMOVED lines=13> */
[----:B------:R-:W-:Y:S01]  /*154a0*/  R2UR UR18, R74 ;  /* 0x000000004a1272ca */ /* 0x000fe200000e0000 */
[----:B------:R-:W-:Y:S01]  /*154b0*/  VIADD R74, R16, 0x42 ;  /* 0x00000042104a7836 */ /* 0x000fe20000000000 */
[----:B------:R-:W-:Y:S01]  /*154c0*/  R2UR UR22, R20 ;  /* 0x00000000141672ca */ /* 0x000fe200000e0000 */
[C---:B------:R-:W-:Y:S01]  /*154d0*/  VIADD R20, R16.reuse, 0x2 ;  /* 0x0000000210147836 */ /* 0x040fe20000000000 */
        /* <DEDUP_REMOVED lines=22> */
[----:B---3--:R-:W-:Y:S01]  /*15640*/  MOV R22, UR47 ;  /* 0x0000002f00167c02 */ /* 0x008fe20008000f00 */
[----:B------:R-:W-:Y:S01]  /*15650*/  IMAD.U32 R72, RZ, RZ, UR4 ;  /* 0x00000004ff487e24 */ /* 0x000fe2000f8e00ff */
[----:B------:R-:W-:Y:S01]  /*15660*/  R2UR UR4, R20 ;  /* 0x00000000140472ca */ /* 0x000fe200000e0000 */
[----:B------:R-:W-:Y:S01]  /*15670*/  VIADD R20, R16, 0x2c0 ;  /* 0x000002c010147836 */ /* 0x000fe20000000000 */
[----:B------:R-:W-:Y:S01]  /*15680*/  R2UR UR56, R74 ;  /* 0x000000004a3872ca */ /* 0x000fe200000e0000 */
[C---:B------:R-:W-:Y:S01]  /*15690*/  VIADD R74, R16.reuse, 0x3c0 ;  /* 0x000003c0104a7836 */ /* 0x040fe20000000000 */
[----:B------:R-:W-:Y:S01]  /*156a0*/  UMOV UR47, UR37 ;  /* 0x00000025002f7c82 */ /* 0x000fe20008000000 */
[----:B------:R-:W-:Y:S01]  /*156b0*/  VIADD R76, R16, 0x240 ;  /* 0x00000240104c7836 */ /* 0x000fe20000000000 */
[----:B------:R-:W-:Y:S01]  /*156c0*/  R2UR UR40, R20 ;  /* 0x00000000142872ca */ /* 0x000fe200000e0000 */
[----:B------:R-:W-:Y:S01]  /*156d0*/  VIADD R20, R16, 0x380 ;  /* 0x0000038010147836 */ /* 0x000fe20000000000 */
[----:B------:R-:W-:-:S02]  /*156e0*/  R2UR UR37, R13 ;  /* 0x000000000d2572ca */ /* 0x000fc400000e0000 */
[----:B------:R-:W-:Y:S01]  /*156f0*/  R2UR UR32, R76 ;  /* 0x000000004c2072ca */ /* 0x000fe200000e0000 */
[----:B------:R-:W-:Y:S01]  /*15700*/  VIADD R76, R16, 0x340 ;  /* 0x00000340104c7836 */ /* 0x000fe20000000000 */
[----:B------:R-:W-:Y:S01]  /*15710*/  R2UR UR46, R20 ;  /* 0x00000000142e72ca */ /* 0x000fe200000e0000 */
[----:B------:R-:W-:-:S03]  /*15720*/  VIADD R20, R16, 0x400 ;  /* 0x0000040010147836 */ /* 0x000fc60000000000 */
[----:B------:R-:W-:Y:S01]  /*15730*/  R2UR UR42, R76 ;  /* 0x000000004c2a72ca */ /* 0x000fe200000e0000 */
[----:B------:R-:W-:Y:S02]  /*15740*/  WARPGROUP.DEPBAR.LE gsb0, 0x0 ;  /* 0x00008000000079c5 */ /* 0x000fe40000010000 */
[----:B------:R-:W-:-:S06]  /*15750*/  WARPGROUP.ARRIVE ;  /* 0x00000000000079c5 */ /* 0x000fcc0000000000 */
[----:B-1----:R-:W-:Y:S01]  /*15760*/  MOV R19, UR46 ;  /* 0x0000002e00137c02 */ /* 0x002fe20008000f00 */
[----:B------:R-:W-:Y:S01]  /*15770*/  UMOV UR46, UR36 ;  /* 0x00000024002e7c82 */ /* 0x000fe20008000000 */
[----:B------:R-:W-:Y:S02]  /*15780*/  R2UR UR36, R12 ;  /* 0x000000000c2472ca */ /* 0x000fe400000e0000 */
[----:B------:R-:W-:Y:S01]  /*15790*/  MOV R23, UR42 ;  /* 0x0000002a00177c02 */ /* 0x000fe20008000f00 */
[----:B------:R-:W-:Y:S01]  /*157a0*/  HGMMA.64x16x16.F32.BF16 R128, gdesc[UR48], RZ, !UPT, gsb0 ;  /* 0x00200000308079f0 */ /* 0x000fe2000c0018ff */
[----:B------:R-:W-:Y:S01]  /*157b0*/  R2UR UR50, R74 ;  /* 0x000000004a3272ca */ /* 0x000fe200000e0000 */
[----:B------:R-:W-:Y:S01]  /*157c0*/  VIADD R74, R16, 0x440 ;  /* 0x00000440104a7836 */ /* 0x000fe20000000000 */
[----:B------:R-:W-:Y:S01]  /*157d0*/  R2UR UR51, R75 ;  /* 0x000000004b3372ca */ /* 0x000fe200000e0000 */
[----:B------:R-:W-:Y:S01]  /*157e0*/  IMAD.MOV.U32 R75, RZ, RZ, -0x7fffffe0 ;  /* 0x80000020ff4b7424 */ /* 0x000fe200078e00ff */
[----:B------:R-:W-:Y:S01]  /*157f0*/  UMOV UR42, UR32 ;  /* 0x00000020002a7c82 */ /* 0x000fe20008000000 */
[----:B------:R-:W-:-:S02]  /*15800*/  R2UR UR32, R12 ;  /* 0x000000000c2072ca */ /* 0x000fc400000e0000 */
[----:B------:R-:W-:Y:S01]  /*15810*/  R2UR UR58, R74 ;  /* 0x000000004a3a72ca */ /* 0x000fe200000e0000 */
[----:B------:R-:W-:Y:S01]  /*15820*/  VIADD R74, R16, 0x282 ;  /* 0x00000282104a7836 */ /* 0x000fe20000000000 */
[----:B------:R-:W-:Y:S01]  /*15830*/  R2UR UR59, R75 ;  /* 0x000000004b3b72ca */ /* 0x000fe200000e0000 */
[----:B------:R-:W-:Y:S01]  /*15840*/  IMAD.MOV.U32 R75, RZ, RZ, -0x7fffffe0 ;  /* 0x80000020ff4b7424 */ /* 0x000fe200078e00ff */
[----:B------:R-:W-:Y:S02]  /*15850*/  R2UR UR48, R12 ;  /* 0x000000000c3072ca */ /* 0x000fe400000e0000 */
[----:B------:R-:W-:Y:S01]  /*15860*/  MOV R151, UR50 ;  /* 0x0000003200977c02 */ /* 0x000fe20008000f00 */
        /* <DEDUP_REMOVED lines=9> */
[----:B------:R-:W-:Y:S02]  /*15900*/  R2UR UR28, R12 ;  /* 0x000000000c1c72ca */ /* 0x000fe400000e0000 */
[C---:B------:R-:W-:Y:S02]  /*15910*/  R2UR UR29, R13.reuse ;  /* 0x000000000d1d72ca */ /* 0x040fe400000e0000 */
[----:B------:R-:W-:-:S02]  /*15920*/  R2UR UR49, R13 ;  /* 0x000000000d3172ca */ /* 0x000fc400000e0000 */
        /* <DEDUP_REMOVED lines=149> */
[----:B------:R-:W-:Y:S01]  /*16280*/  R2UR UR8, R20 ;  /* 0x00000000140872ca */ /* 0x000fe200000e0000 */
[----:B------:R0:W5:Y:S01]  /*16290*/  LDL.LU R25, [R1+0x98] ;  /* 0x0000980001197983 */ /* 0x0001620000300800 */
[----:B------:R-:W-:Y:S01]  /*162a0*/  R2UR UR55, R154 ;  /* 0x000000009a3772ca */ /* 0x000fe200000e0000 */
[----:B------:R-:W-:Y:S01]  /*162b0*/  VIADD R20, R16, 0x540 ;  /* 0x0000054010147836 */ /* 0x000fe20000000000 */
[----:B------:R-:W-:-:S02]  /*162c0*/  R2UR UR54, R153 ;  /* 0x00000000993672ca */ /* 0x000fc400000e0000 */
        /* <DEDUP_REMOVED lines=273> */
.L_x_1986:
[----:B------:R-:W-:Y:S01]  /*173e0*/  SHF.L.U32 R0, R149, 0x1f, RZ ;  /* 0x0000001f95007819 */ /* 0x000fe200000006ff */
[----:B-----5:R-:W-:-:S04]  /*173f0*/  IMAD R14, R19, 0x8, R22 ;  /* 0x00000008130e7824 */ /* 0x020fc800078e0216 */
[----:B------:R0:W1:Y:S01]  /*17400*/  SYNCS.PHASECHK.TRANS64.TRYWAIT P2, [R14+URZ+0x31c50], R0 ;  /* 0x031c50000e0075a7 */ /* 0x000062000804017f */
[----:B------:R-:W-:Y:S05]  /*17410*/  @!P0 BRA `(.L_x_1987) ;  /* 0x0000000000048947 */ /* 0x000fea0003800000 */
[----:B------:R-:W-:Y:S01]  /*17420*/  BPT.TRAP 0x1 ;  /* 0x000000040000795c */ /* 0x000fe20000300000 */
.L_x_1987:
[----:B------:R-:W-:Y:S04]  /*17430*/  BSSY B0, `(.L_x_1985) ;  /* 0x0000004000007945 */ /* 0x000fe80003800000 */
[----:B-1----:R-:W-:Y:S05]  /*17440*/  @P2 BRA `(.L_x_1988) ;  /* 0x0000000000082947 */ /* 0x002fea0003800000 */
[----:B------:R-:W1:Y:S02]  /*17450*/  SYNCS.PHASECHK.TRANS64.TRYWAIT P2, [R14+URZ+0x31c50], R0 ;  /* 0x031c50000e0075a7 */ /* 0x000e64000804017f */
[----:B-1----:R-:W-:Y:S05]  /*17460*/  @!P2 BRA `(.L_x_1989) ;  /* 0x000000a800aca947 */ /* 0x002fea0003800000 */
.L_x_1988:
[----:B------:R-:W-:Y:S05]  /*17470*/  BSYNC B0 ;  /* 0x0000000000007941 */ /* 0x000fea0003800000 */
.L_x_1985:
[----:B------:R-:W2:Y:S04]  /*17480*/  LDL.LU R20, [R1+0x18] ;  /* 0x0000180001147983 */ /* 0x000ea80000300800 */
[----:B------:R-:W3:Y:S01]  /*17490*/  LDL.LU R154, [R1+0x10] ;  /* 0x00001000019a7983 */ /* 0x000ee20000300800 */
[----:B01---5:R-:W-:Y:S01]  /*174a0*/  FMNMX.FTZ R0, R136, R18, !PT ;  /* 0x0000001288007209 */ /* 0x023fe20007810000 */
        /* <DEDUP_REMOVED lines=42> */
[C---:B------:R-:W-:Y:S01]  /*17750*/  FADD.FTZ R16, -R14.reuse, R18 ;  /* 0x000000120e107221 */ /* 0x040fe20000010100 */
[----:B------:R-:W-:-:S03]  /*17760*/  FMUL.FTZ R17, R14, R0 ;  /* 0x000000000e117220 */ /* 0x000fc60000410000 */
[-C--:B------:R-:W-:Y:S01]  /*17770*/  FMUL.FTZ R16, R16, R0.reuse ;  /* 0x0000000010107220 */ /* 0x080fe20000410000 */
[-CC-:B------:R-:W-:Y:S01]  /*17780*/  FFMA.FTZ R136, R136, R0.reuse, -R17.reuse ;  /* 0x0000000088887223 */ /* 0x180fe20000010811 */
[-CC-:B------:R-:W-:Y:S01]  /*17790*/  FFMA.FTZ R137, R137, R0.reuse, -R17.reuse ;  /* 0x0000000089897223 */ /* 0x180fe20000010811 */
[-CC-:B------:R-:W-:Y:S01]  /*177a0*/  FFMA.FTZ R151, R132, R0.reuse, -R17.reuse ;  /* 0x0000000084977223 */ /* 0x180fe20000010811 */
[----:B------:R-:W-:Y:S01]  /*177b0*/  MUFU.EX2 R21, R16 ;  /* 0x0000001000157308 */ /* 0x000fe20000000800 */
[-CC-:B------:R-:W-:Y:S01]  /*177c0*/  FFMA.FTZ R132, R124, R0.reuse, -R17.reuse ;  /* 0x000000007c847223 */ /* 0x180fe20000010811 */
[-CC-:B------:R-:W-:Y:S01]  /*177d0*/  FFMA.FTZ R140, R140, R0.reuse, -R17.reuse ;  /* 0x000000008c8c7223 */ /* 0x180fe20000010811 */
[----:B------:R-:W4:Y:S01]  /*177e0*/  LDL R124, [R1+0x40] ;  /* 0x00004000017c7983 */ /* 0x000f220000100800 */
        /* <DEDUP_REMOVED lines=34> */
[----:B------:R-:W-:Y:S01]  /*17a10*/  FFMA.FTZ R80, R77, R0, -R17 ;  /* 0x000000004d507223 */ /* 0x000fe20000010811 */
[----:B------:R-:W-:Y:S01]  /*17a20*/  WARPGROUP.ARRIVE ;  /* 0x00000000000079c5 */ /* 0x000fe20000000000 */
[----:B0-----:R-:W4:Y:S01]  /*17a30*/  LDL.LU R136, [R1+0x1c] ;  /* 0x00001c0001887983 */ /* 0x001f220000300800 */
[----:B--2---:R-:W-:-:S04]  /*17a40*/  FFMA.FTZ R17, R21, R20, R16 ;  /* 0x0000001415117223 */ /* 0x004fc80000010010 */
[C---:B-1----:R-:W-:Y:S01]  /*17a50*/  FADD.FTZ R17, R137.reuse, R17 ;  /* 0x0000001189117221 */ /* 0x042fe20000010000 */
[----:B------:R-:W-:-:S03]  /*17a60*/  F2FP.BF16.F32.PACK_AB R16, R137, R16 ;  /* 0x000000108910723e */ /* 0x000fc600000010ff */
[----:B------:R-:W-:-:S04]  /*17a70*/  FADD.FTZ R17, R18, R17 ;  /* 0x0000001112117221 */ /* 0x000fc80000010000 */
[----:B------:R-:W-:Y:S01]  /*17a80*/  FADD.FTZ R137, R141, R17 ;  /* 0x000000118d897221 */ /* 0x000fe20000010000 */
[----:B---3--:R-:W-:-:S04]  /*17a90*/  FMNMX.FTZ R17, R138, R154, !PT ;  /* 0x0000009a8a117209 */ /* 0x008fc80007810000 */
        /* <DEDUP_REMOVED lines=76> */
[----:B------:R-:W-:-:S05]  /*17f60*/  VIADD R17, R22, 0x200 ;  /* 0x0000020016117836 */ /* 0x000fca0000000000 */
[----:B------:R-:W-:-:S04]  /*17f70*/  SHF.R.U32.HI R17, RZ, 0x4, R17 ;  /* 0x00000004ff117819 */ /* 0x000fc80000011611 */
[----:B------:R-:W-:-:S04]  /*17f80*/  LOP3.LUT R17, R17, 0x3fff, RZ, 0xc0, !PT ;  /* 0x00003fff11117812 */ /* 0x000fc800078ec0ff */
[----:B------:R-:W-:-:S05]  /*17f90*/  LOP3.LUT R17, R17, 0x2400000, RZ, 0xfc, !PT ;  /* 0x0240000011117812 */ /* 0x000fca00078efcff */
[----:B------:R-:W-:-:S04]  /*17fa0*/  IMAD R72, R19, 0x6c0, R17 ;  /* 0x000006c013487824 */ /* 0x000fc800078e0211 */
        /* <DEDUP_REMOVED lines=20> */
[----:B----4-:R-:W-:-:S02]  /*180f0*/  LOP3.LUT R72, R124, 0x10000, RZ, 0xfc, !PT ;  /* 0x000100007c487812 */ /* 0x010fc400078efcff */
[----:B------:R-:W-:Y:S02]  /*18100*/  R2UR UR5, R73 ;  /* 0x00000000490572ca */ /* 0x000fe400000e0000 */
        /* <DEDUP_REMOVED lines=64> */
[----:B------:R-:W-:Y:S02]  /*18510*/  FADD.FTZ R17, -R20, R154 ;  /* 0x0000009a14117221 */ /* 0x000fe40000010100 */
[----:B------:R-:W0:Y:S02]  /*18520*/  S2R R154, SR_TID.X ;  /* 0x00000000009a7919 */ /* 0x000e240000002100 */
[----:B------:R-:W-:-:S04]  /*18530*/  FMUL.FTZ R17, R17, R0 ;  /* 0x0000000011117220 */ /* 0x000fc80000410000 */
[----:B------:R-:W-:Y:S08]  /*18540*/  MUFU.EX2 R124, R17 ;  /* 0x00000011007c7308 */ /* 0x000ff00000000800 */
[----:B------:R-:W1:Y:S01]  /*18550*/  MUFU.EX2 R17, R138 ;  /* 0x0000008a00117308 */ /* 0x000e620000000800 */
[----:B------:R-:W-:Y:S02]  /*18560*/  WARPGROUP.DEPBAR.LE gsb0, 0x0 ;  /* 0x00008000000079c5 */ /* 0x000fe40000010000 */
[----:B------:R-:W-:-:S06]  /*18570*/  WARPGROUP.ARRIVE ;  /* 0x00000000000079c5 */ /* 0x000fcc0000000000 */
[----:B------:R-:W-:Y:S01]  /*18580*/  HGMMA.64x96x16.F32.BF16 R24, gdesc[UR36].tnspB, R24, gsb0 ;  /* 0x41600000241879f0 */ /* 0x000fe20008001818 */
[----:B------:R-:W2:Y:S01]  /*18590*/  MUFU.EX2 R139, R139 ;  /* 0x0000008b008b7308 */ /* 0x000ea20000000800 */
[----:B0-----:R-:W-:Y:S02]  /*185a0*/  SHF.R.U32.HI R140, RZ, 0x7, R154 ;  /* 0x00000007ff8c7819 */ /* 0x001fe4000001169a */
[----:B------:R-:W-:-:S03]  /*185b0*/  ISETP.GE.U32.AND P2, PT, R154, 0x180, PT ;  /* 0x000001809a00780c */ /* 0x000fc60003f46070 */
[----:B------:R-:W-:Y:S02]  /*185c0*/  VIADD R72, R140, 0x9 ;  /* 0x000000098c487836 */ /* 0x000fe40000000000 */
[----:B------:R-:W-:Y:S01]  /*185d0*/  MUFU.EX2 R142, R142 ;  /* 0x0000008e008e7308 */ /* 0x000fe20000000800 */
[----:B-1----:R-:W-:Y:S02]  /*185e0*/  FFMA.FTZ R73, R124, R136, R17 ;  /* 0x000000887c497223 */ /* 0x002fe40000010011 */
[----:B------:R-:W-:-:S05]  /*185f0*/  SEL R72, R72, 0x9, !P2 ;  /* 0x0000000948487807 */ /* 0x000fca0005000000 */
[----:B------:R-:W-:Y:S01]  /*18600*/  MUFU.EX2 R143, R143 ;  /* 0x0000008f008f7308 */ /* 0x000fe20000000800 */
[----:B------:R-:W-:-:S04]  /*18610*/  @!P1 IMAD R74, R146, 0x8, R22 ;  /* 0x00000008924a9824 */ /* 0x000fc800078e0216 */
[----:B------:R-:W-:Y:S01]  /*18620*/  @!P1 VIADD R74, R74, 0x31c40 ;  /* 0x00031c404a4a9836 */ /* 0x000fe20000000000 */
[----:B------:R-:W-:Y:S02]  /*18630*/  F2FP.BF16.F32.PACK_AB R18, R141, R18 ;  /* 0x000000128d12723e */ /* 0x000fe400000010ff */
[----:B--2---:R-:W-:Y:S02]  /*18640*/  F2FP.BF16.F32.PACK_AB R17, R139, R17 ;  /* 0x000000118b11723e */ /* 0x004fe400000010ff */
[----:B------:R-:W-:Y:S01]  /*18650*/  @!P1 PRMT R74, RZ, 0x654, R74 ;  /* 0x00000654ff4a9816 */ /* 0x000fe2000000004a */
[----:B------:R-:W0:Y:S08]  /*18660*/  MUFU.EX2 R153, R153 ;  /* 0x0000009900997308 */ /* 0x000e300000000800 */
[----:B------:R-:W-:Y:S08]  /*18670*/  MUFU.EX2 R131, R131 ;  /* 0x0000008300837308 */ /* 0x000ff00000000800 */
[----:B------:R-:W-:Y:S01]  /*18680*/  MUFU.EX2 R151, R151 ;  /* 0x0000009700977308 */ /* 0x000fe20000000800 */
[----:B0-----:R-:W-:-:S07]  /*18690*/  FADD.FTZ R137, R153, R137 ;  /* 0x0000008999897221 */ /* 0x001fce0000010000 */
[----:B------:R-:W-:Y:S08]  /*186a0*/  MUFU.EX2 R135, R135 ;  /* 0x0000008700877308 */ /* 0x000ff00000000800 */
[----:B------:R-:W-:Y:S01]  /*186b0*/  MUFU.EX2 R149, R149 ;  /* 0x0000009500957308 */ /* 0x000fe20000000800 */
[----:B------:R-:W-:Y:S02]  /*186c0*/  WARPGROUP.DEPBAR.LE gsb0, 0x0 ;  /* 0x00008000000079c5 */ /* 0x000fe40000010000 */
[----:B------:R0:W-:Y:S06]  /*186d0*/  BAR.ARV R72, 0x100 ;  /* 0x000400480000751d */ /* 0x0001ec0000002000 */
[----:B------:R-:W-:Y:S01]  /*186e0*/  @!P1 SYNCS.ARRIVE.TRANS64.RED.A1T0 RZ, [R74+URZ], RZ ;  /* 0x000000ff4aff99a7 */ /* 0x000fe2000810043f */
[----:B0-----:R-:W-:Y:S01]  /*186f0*/  FADD.FTZ R72, R139, R73 ;  /* 0x000000498b487221 */ /* 0x001fe20000010000 */
[----:B------:R-:W-:-:S04]  /*18700*/  @!P1 IMAD R73, R19, 0x8, R22 ;  /* 0x0000000813499824 */ /* 0x000fc800078e0216 */
[----:B------:R-:W-:Y:S01]  /*18710*/  @!P1 VIADD R73, R73, 0x31c60 ;  /* 0x00031c6049499836 */ /* 0x000fe20000000000 */
[----:B------:R-:W-:-:S04]  /*18720*/  F2FP.BF16.F32.PACK_AB R19, R143, R142 ;  /* 0x0000008e8f13723e */ /* 0x000fc800000010ff */
[----:B------:R-:W-:-:S04]  /*18730*/  @!P1 PRMT R73, RZ, 0x654, R73 ;  /* 0x00000654ff499816 */ /* 0x000fc80000000049 */
[----:B------:R0:W-:Y:S01]  /*18740*/  @!P1 SYNCS.ARRIVE.TRANS64.RED.A1T0 RZ, [R73+URZ], RZ ;  /* 0x000000ff49ff99a7 */ /* 0x0001e2000810043f */
[----:B------:R1:W-:Y:S01]  /*18750*/  STSM.16.M88.4 [R23+0x24300], R16 ;  /* 0x0243001017007844 */ /* 0x0003e20000000200 */
[----:B------:R-:W-:Y:S01]  /*18760*/  FADD.FTZ R72, R142, R72 ;  /* 0x000000488e487221 */ /* 0x000fe20000010000 */
[----:B-1----:R-:W1:Y:S08]  /*18770*/  MUFU.EX2 R17, R130 ;  /* 0x0000008200117308 */ /* 0x002e700000000800 */
[----:B------:R-:W2:Y:S01]  /*18780*/  MUFU.EX2 R16, R152 ;  /* 0x0000009800107308 */ /* 0x000ea20000000800 */
[----:B------:R-:W-:-:S07]  /*18790*/  FADD.FTZ R72, R143, R72 ;  /* 0x000000488f487221 */ /* 0x000fce0000010000 */
[----:B------:R-:W3:Y:S01]  /*187a0*/  MUFU.EX2 R19, R134 ;  /* 0x0000008600137308 */ /* 0x000ee20000000800 */
[----:B-1----:R-:W-:-:S07]  /*187b0*/  FADD.FTZ R72, R17, R72 ;  /* 0x0000004811487221 */ /* 0x002fce0000010000 */
[----:B------:R-:W1:Y:S01]  /*187c0*/  MUFU.EX2 R18, R150 ;  /* 0x0000009600127308 */ /* 0x000e620000000800 */
[----:B--2---:R-:W-:Y:S01]  /*187d0*/  FADD.FTZ R137, R16, R137 ;  /* 0x0000008910897221 */ /* 0x004fe20000010000 */
[----:B------:R-:W-:-:S06]  /*187e0*/  FADD.FTZ R72, R131, R72 ;  /* 0x0000004883487221 */ /* 0x000fcc0000010000 */
[----:B0-----:R-:W0:Y:S01]  /*187f0*/  MUFU.EX2 R73, R122 ;  /* 0x0000007a00497308 */ /* 0x001e220000000800 */
[----:B------:R-:W-:Y:S01]  /*18800*/  FADD.FTZ R137, R151, R137 ;  /* 0x0000008997897221 */ /* 0x000fe20000010000 */
[----:B---3--:R-:W-:-:S06]  /*18810*/  FADD.FTZ R72, R19, R72 ;  /* 0x0000004813487221 */ /* 0x008fcc0000010000 */
[----:B------:R-:W2:Y:S08]  /*18820*/  MUFU.EX2 R133, R133 ;  /* 0x0000008500857308 */ /* 0x000eb00000000800 */
[----:B------:R-:W3:Y:S01]  /*18830*/  MUFU.EX2 R123, R123 ;  /* 0x0000007b007b7308 */ /* 0x000ee20000000800 */
[----:B-1----:R-:W-:Y:S01]  /*18840*/  FADD.FTZ R137, R18, R137 ;  /* 0x0000008912897221 */ /* 0x002fe20000010000 */
[----:B------:R-:W-:-:S06]  /*18850*/  FADD.FTZ R72, R135, R72 ;  /* 0x0000004887487221 */ /* 0x000fcc0000010000 */
[----:B------:R-:W-:Y:S08]  /*18860*/  MUFU.EX2 R132, R132 ;  /* 0x0000008400847308 */ /* 0x000ff00000000800 */
[----:B------:R-:W1:Y:S01]  /*18870*/  MUFU.EX2 R75, R126 ;  /* 0x0000007e004b7308 */ /* 0x000e620000000800 */
[----:B------:R-:W-:Y:S01]  /*18880*/  FADD.FTZ R137, R149, R137 ;  /* 0x0000008995897221 */ /* 0x000fe20000010000 */
[----:B0-----:R-:W-:-:S06]  /*18890*/  FADD.FTZ R72, R73, R72 ;  /* 0x0000004849487221 */ /* 0x001fcc0000010000 */
[----:B------:R-:W-:Y:S08]  /*188a0*/  MUFU.EX2 R74, R129 ;  /* 0x00000081004a7308 */ /* 0x000ff00000000800 */
[----:B------:R-:W0:Y:S01]  /*188b0*/  MUFU.EX2 R127, R127 ;  /* 0x0000007f007f7308 */ /* 0x000e220000000800 */
[----:B--2---:R-:W-:Y:S01]  /*188c0*/  FADD.FTZ R137, R133, R137 ;  /* 0x0000008985897221 */ /* 0x004fe20000010000 */
[----:B---3--:R-:W-:-:S06]  /*188d0*/  FADD.FTZ R72, R123, R72 ;  /* 0x000000487b487221 */ /* 0x008fcc0000010000 */
[----:B------:R-:W2:Y:S08]  /*188e0*/  MUFU.EX2 R129, R128 ;  /* 0x0000008000817308 */ /* 0x000eb00000000800 */
[----:B------:R-:W-:Y:S08]  /*188f0*/  MUFU.EX2 R136, R81 ;  /* 0x0000005100887308 */ /* 0x000ff00000000800 */
[----:B------:R-:W3:Y:S01]  /*18900*/  MUFU.EX2 R81, R114 ;  /* 0x0000007200517308 */ /* 0x000ee20000000800 */
[----:B-1----:R-:W-:-:S07]  /*18910*/  FADD.FTZ R72, R75, R72 ;  /* 0x000000484b487221 */ /* 0x002fce0000010000 */
[----:B------:R-:W1:Y:S08]  /*18920*/  MUFU.EX2 R125, R125 ;  /* 0x0000007d007d7308 */ /* 0x000e700000000800 */
[----:B------:R-:W-:Y:S08]  /*18930*/  MUFU.EX2 R128, R121 ;  /* 0x0000007900807308 */ /* 0x000ff00000000800 */
[----:B------:R-:W4:Y:S08]  /*18940*/  MUFU.EX2 R115, R115 ;  /* 0x0000007300737308 */ /* 0x000f300000000800 */
[----:B------:R-:W-:Y:S01]  /*18950*/  MUFU.EX2 R121, R117 ;  /* 0x0000007500797308 */ /* 0x000fe20000000800 */
[----:B0-----:R-:W-:-:S07]  /*18960*/  FADD.FTZ R72, R127, R72 ;  /* 0x000000487f487221 */ /* 0x001fce0000010000 */
[----:B------:R-:W-:Y:S08]  /*18970*/  MUFU.EX2 R117, R113 ;  /* 0x0000007100757308 */ /* 0x000ff00000000800 */
[----:B------:R0:W-:Y:S08]  /*18980*/  MUFU.EX2 R113, R80 ;  /* 0x0000005000717308 */ /* 0x0001f00000000800 */
[----:B------:R-:W4:Y:S01]  /*18990*/  MUFU.EX2 R118, R118 ;  /* 0x0000007600767308 */ /* 0x000f220000000800 */
[----:B0-----:R-:W-:-:S04]  /*189a0*/  FADD.FTZ R80, R132, R137 ;  /* 0x0000008984507221 */ /* 0x001fc80000010000 */
[----:B------:R-:W-:-:S03]  /*189b0*/  FADD.FTZ R80, R74, R80 ;  /* 0x000000504a507221 */ /* 0x000fc60000010000 */
[----:B------:R-:W0:Y:S01]  /*189c0*/  MUFU.EX2 R120, R120 ;  /* 0x0000007800787308 */ /* 0x000e220000000800 */
[----:B--2---:R-:W-:Y:S01]  /*189d0*/  FADD.FTZ R80, R129, R80 ;  /* 0x0000005081507221 */ /* 0x004fe20000010000 */
[----:B---3--:R-:W-:-:S06]  /*189e0*/  FADD.FTZ R72, R81, R72 ;  /* 0x0000004851487221 */ /* 0x008fcc0000010000 */
[----:B------:R-:W2:Y:S01]  /*189f0*/  MUFU.EX2 R119, R119 ;  /* 0x0000007700777308 */ /* 0x000ea20000000800 */
[----:B-1----:R-:W-:Y:S01]  /*18a00*/  FADD.FTZ R80, R125, R80 ;  /* 0x000000507d507221 */ /* 0x002fe20000010000 */
[----:B----4-:R-:W-:-:S06]  /*18a10*/  FADD.FTZ R114, R115, R72 ;  /* 0x0000004873727221 */ /* 0x010fcc0000010000 */
[----:B------:R-:W1:Y:S01]  /*18a20*/  MUFU.EX2 R106, R106 ;  /* 0x0000006a006a7308 */ /* 0x000e620000000800 */
[----:B------:R-:W-:Y:S01]  /*18a30*/  FADD.FTZ R80, R128, R80 ;  /* 0x0000005080507221 */ /* 0x000fe20000010000 */
[----:B------:R-:W-:-:S06]  /*18a40*/  FADD.FTZ R114, R118, R114 ;  /* 0x0000007276727221 */ /* 0x000fcc0000010000 */
[----:B------:R-:W3:Y:S08]  /*18a50*/  MUFU.EX2 R116, R116 ;  /* 0x0000007400747308 */ /* 0x000ef00000000800 */
[----:B------:R-:W-:Y:S01]  /*18a60*/  MUFU.EX2 R107, R107 ;  /* 0x0000006b006b7308 */ /* 0x000fe20000000800 */
[----:B0-----:R-:W-:Y:S01]  /*18a70*/  FADD.FTZ R80, R120, R80 ;  /* 0x0000005078507221 */ /* 0x001fe20000010000 */
[----:B--2---:R-:W-:-:S06]  /*18a80*/  FADD.FTZ R122, R119, R114 ;  /* 0x00000072777a7221 */ /* 0x004fcc0000010000 */
[----:B------:R-:W-:Y:S01]  /*18a90*/  MUFU.EX2 R110, R110 ;  /* 0x0000006e006e7308 */ /* 0x000fe20000000800 */
[----:B------:R-:W-:Y:S01]  /*18aa0*/  FADD.FTZ R80, R121, R80 ;  /* 0x0000005079507221 */ /* 0x000fe20000010000 */
[----:B-1----:R-:W-:-:S06]  /*18ab0*/  FADD.FTZ R122, R106, R122 ;  /* 0x0000007a6a7a7221 */ /* 0x002fcc0000010000 */
[----:B------:R-:W0:Y:S08]  /*18ac0*/  MUFU.EX2 R112, R112 ;  /* 0x0000007000707308 */ /* 0x000e300000000800 */
[----:B------:R-:W1:Y:S01]  /*18ad0*/  MUFU.EX2 R111, R111 ;  /* 0x0000006f006f7308 */ /* 0x000e620000000800 */
[----:B---3--:R-:W-:-:S07]  /*18ae0*/  FADD.FTZ R80, R116, R80 ;  /* 0x0000005074507221 */ /* 0x008fce0000010000 */
[----:B------:R-:W2:Y:S08]  /*18af0*/  MUFU.EX2 R109, R109 ;  /* 0x0000006d006d7308 */ /* 0x000eb00000000800 */
[----:B------:R-:W3:Y:S01]  /*18b00*/  MUFU.EX2 R98, R98 ;  /* 0x0000006200627308 */ /* 0x000ee20000000800 */
[----:B------:R-:W-:-:S07]  /*18b10*/  FADD.FTZ R80, R117, R80 ;  /* 0x0000005075507221 */ /* 0x000fce0000010000 */
[----:B------:R-:W4:Y:S01]  /*18b20*/  MUFU.EX2 R108, R108 ;  /* 0x0000006c006c7308 */ /* 0x000f220000000800 */
[----:B------:R-:W-:-:S07]  /*18b30*/  F2FP.BF16.F32.PACK_AB R16, R16, R153 ;  /* 0x000000991010723e */ /* 0x000fce00000010ff */
[----:B------:R-:W4:Y:S01]  /*18b40*/  MUFU.EX2 R99, R99 ;  /* 0x0000006300637308 */ /* 0x000f220000000800 */
[----:B------:R-:W-:-:S07]  /*18b50*/  F2FP.BF16.F32.PACK_AB R17, R131, R17 ;  /* 0x000000118311723e */ /* 0x000fce00000010ff */
[----:B------:R1:W-:Y:S01]  /*18b60*/  MUFU.EX2 R114, R82 ;  /* 0x0000005200727308 */ /* 0x0003e20000000800 */
[----:B------:R-:W-:Y:S01]  /*18b70*/  F2FP.BF16.F32.PACK_AB R18, R18, R151 ;  /* 0x000000971212723e */ /* 0x000fe200000010ff */
[----:B0-----:R-:W-:Y:S01]  /*18b80*/  FADD.FTZ R80, R112, R80 ;  /* 0x0000005070507221 */ /* 0x001fe20000010000 */
[----:B------:R-:W-:Y:S01]  /*18b90*/  F2FP.BF16.F32.PACK_AB R19, R135, R19 ;  /* 0x000000138713723e */ /* 0x000fe200000010ff */
[----:B-1----:R-:W-:-:S04]  /*18ba0*/  FADD.FTZ R82, R107, R122 ;  /* 0x0000007a6b527221 */ /* 0x002fc80000010000 */
[----:B------:R-:W0:Y:S01]  /*18bb0*/  MUFU.EX2 R105, R105 ;  /* 0x0000006900697308 */ /* 0x000e220000000800 */
[----:B------:R-:W-:Y:S01]  /*18bc0*/  FADD.FTZ R126, R110, R82 ;  /* 0x000000526e7e7221 */ /* 0x000fe20000010000 */
[----:B------:R-:W-:-:S06]  /*18bd0*/  F2FP.BF16.F32.PACK_AB R73, R123, R73 ;  /* 0x000000497b49723e */ /* 0x000fcc00000010ff */
[----:B------:R-:W1:Y:S01]  /*18be0*/  MUFU.EX2 R102, R102 ;  /* 0x0000006600667308 */ /* 0x000e620000000800 */
[----:B------:R-:W-:Y:S01]  /*18bf0*/  FADD.FTZ R123, R111, R126 ;  /* 0x0000007e6f7b7221 */ /* 0x000fe20000010000 */
[----:B------:R-:W-:Y:S01]  /*18c00*/  F2FP.BF16.F32.PACK_AB R75, R127, R75 ;  /* 0x0000004b7f4b723e */ /* 0x000fe200000010ff */
[----:B------:R3:W-:Y:S05]  /*18c10*/  STSM.16.M88.4 [R23+0x25b00], R16 ;  /* 0x025b001017007844 */ /* 0x0007ea0000000200 */
[----:B------:R-:W1:Y:S01]  /*18c20*/  MUFU.EX2 R104, R104 ;  /* 0x0000006800687308 */ /* 0x000e620000000800 */
[----:B--2---:R-:W-:-:S07]  /*18c30*/  FADD.FTZ R127, R109, R80 ;  /* 0x000000506d7f7221 */ /* 0x004fce0000010000 */
[----:B------:R-:W2:Y:S01]  /*18c40*/  MUFU.EX2 R103, R103 ;  /* 0x0000006700677308 */ /* 0x000ea20000000800 */
[----:B------:R-:W-:Y:S01]  /*18c50*/  F2FP.BF16.F32.PACK_AB R72, R133, R149 ;  /* 0x000000958548723e */ /* 0x000fe200000010ff */
[----:B---3--:R-:W-:Y:S01]  /*18c60*/  FADD.FTZ R16, R98, R123 ;  /* 0x0000007b62107221 */ /* 0x008fe20000010000 */
[----:B------:R-:W-:-:S05]  /*18c70*/  F2FP.BF16.F32.PACK_AB R74, R74, R132 ;  /* 0x000000844a4a723e */ /* 0x000fca00000010ff */
[----:B------:R-:W3:Y:S01]  /*18c80*/  MUFU.EX2 R101, R101 ;  /* 0x0000006500657308 */ /* 0x000ee20000000800 */
[----:B----4-:R-:W-:Y:S01]  /*18c90*/  FADD.FTZ R126, R108, R127 ;  /* 0x0000007f6c7e7221 */ /* 0x010fe20000010000 */
[----:B------:R-:W-:-:S06]  /*18ca0*/  FADD.FTZ R17, R99, R16 ;  /* 0x0000001063117221 */ /* 0x000fcc0000010000 */
[----:B------:R-:W4:Y:S01]  /*18cb0*/  MUFU.EX2 R90, R90 ;  /* 0x0000005a005a7308 */ /* 0x000f220000000800 */
[----:B------:R1:W-:Y:S01]  /*18cc0*/  STSM.16.M88.4 [R23+0x27300], R72 ;  /* 0x0273004817007844 */ /* 0x0003e20000000200 */
[----:B0-----:R-:W-:-:S06]  /*18cd0*/  FADD.FTZ R19, R105, R126 ;  /* 0x0000007e69137221 */ /* 0x001fcc0000010000 */
[----:B------:R-:W0:Y:S08]  /*18ce0*/  MUFU.EX2 R100, R100 ;  /* 0x0000006400647308 */ /* 0x000e300000000800 */
[----:B------:R-:W0:Y:S01]  /*18cf0*/  MUFU.EX2 R91, R91 ;  /* 0x0000005b005b7308 */ /* 0x000e220000000800 */
[----:B-1----:R-:W-:Y:S01]  /*18d00*/  FADD.FTZ R72, R102, R17 ;  /* 0x0000001166487221 */ /* 0x002fe20000010000 */
[----:B------:R-:W-:-:S06]  /*18d10*/  FADD.FTZ R18, R104, R19 ;  /* 0x0000001368127221 */ /* 0x000fcc0000010000 */
[----:B------:R-:W1:Y:S01]  /*18d20*/  MUFU.EX2 R97, R97 ;  /* 0x0000006100617308 */ /* 0x000e620000000800 */
[----:B--2---:R-:W-:-:S07]  /*18d30*/  FADD.FTZ R73, R103, R72 ;  /* 0x0000004867497221 */ /* 0x004fce0000010000 */
[----:B------:R-:W2:Y:S01]  /*18d40*/  MUFU.EX2 R94, R94 ;  /* 0x0000005e005e7308 */ /* 0x000ea20000000800 */
[----:B---3--:R-:W-:Y:S01]  /*18d50*/  FADD.FTZ R75, R101, R18 ;  /* 0x00000012654b7221 */ /* 0x008fe20000010000 */
[----:B----4-:R-:W-:-:S06]  /*18d60*/  FADD.FTZ R72, R90, R73 ;  /* 0x000000495a487221 */ /* 0x010fcc0000010000 */
[----:B------:R-:W3:Y:S08]  /*18d70*/  MUFU.EX2 R96, R96 ;  /* 0x0000006000607308 */ /* 0x000ef00000000800 */
[----:B------:R-:W4:Y:S01]  /*18d80*/  MUFU.EX2 R95, R95 ;  /* 0x0000005f005f7308 */ /* 0x000f220000000800 */
[----:B0-----:R-:W-:Y:S01]  /*18d90*/  FADD.FTZ R74, R100, R75 ;  /* 0x0000004b644a7221 */ /* 0x001fe20000010000 */
[----:B------:R-:W-:-:S06]  /*18da0*/  FADD.FTZ R73, R91, R72 ;  /* 0x000000485b497221 */ /* 0x000fcc0000010000 */
[----:B------:R-:W0:Y:S01]  /*18db0*/  MUFU.EX2 R93, R93 ;  /* 0x0000005d005d7308 */ /* 0x000e220000000800 */
[----:B-1----:R-:W-:Y:S01]  /*18dc0*/  FADD.FTZ R75, R97, R74 ;  /* 0x0000004a614b7221 */ /* 0x002fe20000010000 */
[----:B--2---:R-:W-:-:S06]  /*18dd0*/  FADD.FTZ R72, R94, R73 ;  /* 0x000000495e487221 */ /* 0x004fcc0000010000 */
[----:B------:R-:W-:Y:S08]  /*18de0*/  MUFU.EX2 R92, R92 ;  /* 0x0000005c005c7308 */ /* 0x000ff00000000800 */
[----:B------:R1:W2:Y:S01]  /*18df0*/  MUFU.EX2 R122, R83 ;  /* 0x00000053007a7308 */ /* 0x0002a20000000800 */
[----:B---3--:R-:W-:Y:S01]  /*18e00*/  FADD.FTZ R74, R96, R75 ;  /* 0x0000004b604a7221 */ /* 0x008fe20000010000 */
[----:B------:R-:W-:-:S06]  /*18e10*/  F2FP.BF16.F32.PACK_AB R80, R125, R129 ;  /* 0x000000817d50723e */ /* 0x000fcc00000010ff */
[----:B------:R-:W3:Y:S01]  /*18e20*/  MUFU.EX2 R89, R89 ;  /* 0x0000005900597308 */ /* 0x000ee20000000800 */
[----:B------:R-:W-:Y:S01]  /*18e30*/  F2FP.BF16.F32.PACK_AB R81, R115, R81 ;  /* 0x000000517351723e */ /* 0x000fe200000010ff */
[----:B----4-:R-:W-:Y:S01]  /*18e40*/  FADD.FTZ R73, R95, R72 ;  /* 0x000000485f497221 */ /* 0x010fe20000010000 */
[----:B------:R-:W-:-:S05]  /*18e50*/  F2FP.BF16.F32.PACK_AB R82, R120, R128 ;  /* 0x000000807852723e */ /* 0x000fca00000010ff */
[----:B------:R-:W4:Y:S01]  /*18e60*/  MUFU.EX2 R86, R86 ;  /* 0x0000005600567308 */ /* 0x000f220000000800 */
[----:B-1----:R-:W-:Y:S02]  /*18e70*/  F2FP.BF16.F32.PACK_AB R83, R119, R118 ;  /* 0x000000767753723e */ /* 0x002fe400000010ff */
[----:B------:R-:W-:Y:S02]  /*18e80*/  F2FP.BF16.F32.PACK_AB R16, R116, R121 ;  /* 0x000000797410723e */ /* 0x000fe400000010ff */
[----:B------:R-:W-:-:S03]  /*18e90*/  F2FP.BF16.F32.PACK_AB R17, R107, R106 ;  /* 0x0000006a6b11723e */ /* 0x000fc600000010ff */
[----:B------:R-:W1:Y:S01]  /*18ea0*/  MUFU.EX2 R88, R88 ;  /* 0x0000005800587308 */ /* 0x000e620000000800 */
[----:B------:R-:W-:Y:S02]  /*18eb0*/  F2FP.BF16.F32.PACK_AB R18, R112, R117 ;  /* 0x000000757012723e */ /* 0x000fe400000010ff */
[----:B------:R-:W-:Y:S01]  /*18ec0*/  F2FP.BF16.F32.PACK_AB R19, R111, R110 ;  /* 0x0000006e6f13723e */ /* 0x000fe200000010ff */
[----:B0-----:R-:W-:-:S04]  /*18ed0*/  FADD.FTZ R75, R93, R74 ;  /* 0x0000004a5d4b7221 */ /* 0x001fc80000010000 */
[----:B------:R-:W0:Y:S01]  /*18ee0*/  MUFU.EX2 R87, R87 ;  /* 0x0000005700577308 */ /* 0x000e220000000800 */
[----:B------:R-:W-:Y:S01]  /*18ef0*/  FADD.FTZ R73, R114, R73 ;  /* 0x0000004972497221 */ /* 0x000fe20000010000 */
[----:B------:R-:W-:Y:S06]  /*18f00*/  STSM.16.M88.4 [R23+0x28b00], R80 ;  /* 0x028b005017007844 */ /* 0x000fec0000000200 */
[----:B------:R-:W0:Y:S01]  /*18f10*/  MUFU.EX2 R85, R85 ;  /* 0x0000005500557308 */ /* 0x000e220000000800 */
[----:B------:R3:W-:Y:S01]  /*18f20*/  STSM.16.M88.4 [R23+0x2a300], R16 ;  /* 0x02a3001017007844 */ /* 0x0007e20000000200 */
[----:B--2---:R-:W-:-:S06]  /*18f30*/  FADD.FTZ R73, R122, R73 ;  /* 0x000000497a497221 */ /* 0x004fcc0000010000 */
[----:B------:R-:W2:Y:S08]  /*18f40*/  MUFU.EX2 R76, R76 ;  /* 0x0000004c004c7308 */ /* 0x000eb00000000800 */
[----:B------:R-:W2:Y:S01]  /*18f50*/  MUFU.EX2 R84, R84 ;  /* 0x0000005400547308 */ /* 0x000ea20000000800 */
[----:B---3--:R-:W-:-:S07]  /*18f60*/  FADD.FTZ R16, R92, R75 ;  /* 0x0000004b5c107221 */ /* 0x008fce0000010000 */
[----:B------:R-:W3:Y:S01]  /*18f70*/  MUFU.EX2 R77, R77 ;  /* 0x0000004d004d7308 */ /* 0x000ee20000000800 */
[----:B------:R-:W-:Y:S01]  /*18f80*/  FADD.FTZ R17, R89, R16 ;  /* 0x0000001059117221 */ /* 0x000fe20000010000 */
[----:B----4-:R-:W-:-:S06]  /*18f90*/  FADD.FTZ R16, R86, R73 ;  /* 0x0000004956107221 */ /* 0x010fcc0000010000 */
[----:B------:R-:W-:Y:S01]  /*18fa0*/  MUFU.EX2 R75, R78 ;  /* 0x0000004e004b7308 */ /* 0x000fe20000000800 */
[----:B-1----:R-:W-:-:S07]  /*18fb0*/  FADD.FTZ R18, R88, R17 ;  /* 0x0000001158127221 */ /* 0x002fce0000010000 */
[----:B------:R-:W1:Y:S01]  /*18fc0*/  MUFU.EX2 R79, R79 ;  /* 0x0000004f004f7308 */ /* 0x000e620000000800 */
[----:B0-----:R-:W-:Y:S01]  /*18fd0*/  FADD.FTZ R17, R87, R16 ;  /* 0x0000001057117221 */ /* 0x001fe20000010000 */
[----:B------:R-:W-:Y:S01]  /*18fe0*/  FADD.FTZ R19, R85, R18 ;  /* 0x0000001255137221 */ /* 0x000fe20000010000 */
[----:B------:R-:W-:Y:S02]  /*18ff0*/  F2FP.BF16.F32.PACK_AB R108, R108, R109 ;  /* 0x0000006d6c6c723e */ /* 0x000fe400000010ff */
[----:B--2---:R-:W-:Y:S01]  /*19000*/  FADD.FTZ R16, R76, R17 ;  /* 0x000000114c107221 */ /* 0x004fe20000010000 */
[----:B------:R-:W-:Y:S01]  /*19010*/  F2FP.BF16.F32.PACK_AB R109, R99, R98 ;  /* 0x00000062636d723e */ /* 0x000fe200000010ff */
[----:B------:R-:W-:Y:S01]  /*19020*/  FADD.FTZ R19, R84, R19 ;  /* 0x0000001354137221 */ /* 0x000fe20000010000 */
[----:B------:R-:W-:Y:S01]  /*19030*/  F2FP.BF16.F32.PACK_AB R110, R104, R105 ;  /* 0x00000069686e723e */ /* 0x000fe200000010ff */
[----:B---3--:R-:W-:Y:S01]  /*19040*/  FADD.FTZ R16, R77, R16 ;  /* 0x000000104d107221 */ /* 0x008fe20000010000 */
        /* <DEDUP_REMOVED lines=9> */
[----:B------:R-:W-:Y:S01]  /*190e0*/  F2FP.BF16.F32.PACK_AB R84, R84, R85 ;  /* 0x000000555454723e */ /* 0x000fe200000010ff */
[----:B------:R-:W-:Y:S01]  /*190f0*/  FADD.FTZ R18, R136, R19 ;  /* 0x0000001388127221 */ /* 0x000fe20000010000 */
[----:B------:R-:W-:Y:S02]  /*19100*/  F2FP.BF16.F32.PACK_AB R85, R77, R76 ;  /* 0x0000004c4d55723e */ /* 0x000fe400000010ff */
[----:B------:R-:W-:Y:S02]  /*19110*/  F2FP.BF16.F32.PACK_AB R86, R113, R136 ;  /* 0x000000887156723e */ /* 0x000fe400000010ff */
[----:B-1----:R-:W-:Y:S01]  /*19120*/  F2FP.BF16.F32.PACK_AB R87, R79, R75 ;  /* 0x0000004b4f57723e */ /* 0x002fe200000010ff */
[----:B------:R1:W-:Y:S01]  /*19130*/  STSM.16.M88.4 [R23+0x2bb00], R108 ;  /* 0x02bb006c17007844 */ /* 0x0003e20000000200 */
[----:B------:R-:W-:Y:S01]  /*19140*/  FADD.FTZ R16, R75, R16 ;  /* 0x000000104b107221 */ /* 0x000fe20000010000 */
[----:B------:R-:W-:-:S02]  /*19150*/  FADD.FTZ R17, R113, R18 ;  /* 0x0000001271117221 */ /* 0x000fc40000010000 */
[----:B------:R1:W-:Y:S01]  /*19160*/  STSM.16.M88.4 [R23+0x2d300], R100 ;  /* 0x02d3006417007844 */ /* 0x0003e20000000200 */
[----:B------:R-:W-:-:S03]  /*19170*/  FADD.FTZ R16, R79, R16 ;  /* 0x000000104f107221 */ /* 0x000fc60000010000 */
[----:B------:R1:W-:Y:S04]  /*19180*/  STSM.16.M88.4 [R23+0x2eb00], R92 ;  /* 0x02eb005c17007844 */ /* 0x0003e80000000200 */
[----:B------:R1:W-:Y:S01]  /*19190*/  STSM.16.M88.4 [R23+0x30300], R84 ;  /* 0x0303005417007844 */ /* 0x0003e20000000200 */
[----:B------:R-:W-:Y:S01]  /*191a0*/  @!PT LDS RZ, [RZ] ;  /* 0x00000000fffff984 */ /* 0x000fe20000000800 */
[----:B------:R-:W-:Y:S01]  /*191b0*/  @!PT LDS RZ, [RZ] ;  /* 0x00000000fffff984 */ /* 0x000fe20000000800 */
[----:B------:R-:W-:Y:S01]  /*191c0*/  @!PT LDS RZ, [RZ] ;  /* 0x00000000fffff984 */ /* 0x000fe20000000800 */
[----:B------:R-:W-:Y:S01]  /*191d0*/  @!PT LDS RZ, [RZ] ;  /* 0x00000000fffff984 */ /* 0x000fe20000000800 */
[----:B------:R0:W-:Y:S06]  /*191e0*/  MEMBAR.ALL.CTA ;  /* 0x0000000000007992 */ /* 0x0001ec0000008000 */
[----:B0-----:R-:W0:Y:S04]  /*191f0*/  FENCE.VIEW.ASYNC.S ;  /* 0x00000000000073c6 */ /* 0x001e280000000000 */
[----:B------:R1:W-:Y:S04]  /*19200*/  STL [R1+0x18], R17 ;  /* 0x0000181101007387 */ /* 0x0003e80000100800 */
[----:B------:R1:W-:Y:S04]  /*19210*/  STL [R1+0x1c], R16 ;  /* 0x00001c1001007387 */ /* 0x0003e80000100800 */
[----:B------:R1:W5:Y:S04]  /*19220*/  LDL R149, [R1+0x20] ;  /* 0x0000200001957983 */ /* 0x0003680000100800 */
[----:B------:R1:W-:Y:S01]  /*19230*/  STL [R1+0x10], R20 ;  /* 0x0000101401007387 */ /* 0x0003e20000100800 */
[----:B------:R-:W-:Y:S01]  /*19240*/  ISETP.GT.AND P2, PT, R15, RZ, PT ;  /* 0x000000ff0f00720c */ /* 0x000fe20003f44270 */
        /* <DEDUP_REMOVED lines=53> */
.L_x_1979:
[----:B------:R-:W-:Y:S05]  /*195a0*/  WARPSYNC.ALL ;  /* 0x0000000000007948 */ /* 0x000fea0003800000 */
[----:B------:R-:W-:Y:S06]  /*195b0*/  BAR.ARV 0x8, 0x1a0 ;  /* 0x0206800000007b1d */ /* 0x000fec0000002000 */
[----:B------:R-:W-:Y:S05]  /*195c0*/  @!P0 BRA `(.L_x_1991) ;  /* 0x0000000000048947 */ /* 0x000fea0003800000 */
[----:B------:R-:W-:Y:S01]  /*195d0*/  BPT.TRAP 0x1 ;  /* 0x000000040000795c */ /* 0x000fe20000300000 */
.L_x_1991:
[----:B------:R-:W2:Y:S01]  /*195e0*/  LDL R2, [R1+0x20] ;  /* 0x0000200001027983 */ /* 0x000ea20000100800 */
[----:B------:R-:W-:Y:S01]  /*195f0*/  IMAD R9, R146, 0x8, R22 ;  /* 0x0000000892097824 */ /* 0x000fe200078e0216 */
[----:B--2---:R-:W-:-:S04]  /*19600*/  SHF.L.U32 R4, R2, 0x1f, RZ ;  /* 0x0000001f02047819 */ /* 0x004fc800000006ff */
[----:B------:R0:W1:Y:S01]  /*19610*/  SYNCS.PHASECHK.TRANS64.TRYWAIT P2, [R9+URZ+0x31c50], R4 ;  /* 0x031c5004090075a7 */ /* 0x000062000804017f */
[----:B------:R-:W-:Y:S05]  /*19620*/  @!P0 BRA `(.L_x_1992) ;  /* 0x0000000000048947 */ /* 0x000fea0003800000 */
[----:B------:R-:W-:Y:S01]  /*19630*/  BPT.TRAP 0x1 ;  /* 0x000000040000795c */ /* 0x000fe20000300000 */
.L_x_1992:
[----:B------:R-:W2:Y:S01]  /*19640*/  LDL.LU R2, [R1+0x40] ;  /* 0x0000400001027983 */ /* 0x000ea20000300800 */
[----:B------:R-:W-:Y:S02]  /*19650*/  VIADD R22, R22, 0x200 ;  /* 0x0000020016167836 */ /* 0x000fe40000000000 */
[----:B------:R-:W-:-:S03]  /*19660*/  IMAD.MOV.U32 R3, RZ, RZ, -0x3ffffff0 ;  /* 0xc0000010ff037424 */ /* 0x000fc600078e00ff */
[----:B------:R-:W-:-:S04]  /*19670*/  SHF.R.U32.HI R22, RZ, 0x4, R22 ;  /* 0x00000004ff167819 */ /* 0x000fc80000011616 */
[----:B------:R-:W-:-:S04]  /*19680*/  LOP3.LUT R22, R22, 0x3fff, RZ, 0xc0, !PT ;  /* 0x00003fff16167812 */ /* 0x000fc800078ec0ff */
[----:B------:R-:W-:Y:S02]  /*19690*/  LOP3.LUT R5, R22, 0x2400000, RZ, 0xfc, !PT ;  /* 0x0240000016057812 */ /* 0x000fe400078efcff */
[----:B--2---:R-:W-:Y:S01]  /*196a0*/  LOP3.LUT R2, R2, 0x10000, RZ, 0xfc, !PT ;  /* 0x0001000002027812 */ /* 0x004fe200078efcff */
[----:B-1----:R-:W-:Y:S06]  /*196b0*/  @P2 BRA `(.L_x_1993) ;  /* 0x0000000000082947 */ /* 0x002fec0003800000 */
[----:B------:R-:W1:Y:S02]  /*196c0*/  SYNCS.PHASECHK.TRANS64.TRYWAIT P0, [R9+URZ+0x31c50], R4 ;  /* 0x031c5004090075a7 */ /* 0x000e64000800017f */
[----:B-1----:R-:W-:Y:S05]  /*196d0*/  @!P0 BRA `(.L_x_1994) ;  /* 0x0000008800248947 */ /* 0x002fea0003800000 */
.L_x_1993:
[----:B01----:R-:W-:Y:S01]  /*196e0*/  IMAD R4, R146, 0x6c0, R5 ;  /* 0x000006c092047824 */ /* 0x003fe200078e0205 */
        /* <DEDUP_REMOVED lines=13> */
[----:B------:R-:W-:-:S03]  /*197c0*/  IMAD.MOV.U32 R3, RZ, RZ, -0x3ffffff0 ;  /* 0xc0000010ff037424 */ /* 0x000fc600078e00ff */
[----:B------:R-:W4:Y:S01]  /*197d0*/  LDL.LU R12, [R1+0x20] ;  /* 0x00002000010c7983 */ /* 0x000f220000300800 */
[----:B------:R-:W-:Y:S02]  /*197e0*/  IMAD.MOV.U32 R5, RZ, RZ, -0x7fffffe0 ;  /* 0x80000020ff057424 */ /* 0x000fe400078e00ff */
[----:B------:R-:W-:-:S03]  /*197f0*/  VIADD R146, R146, 0x1 ;  /* 0x0000000192927836 */ /* 0x000fc60000000000 */
        /* <DEDUP_REMOVED lines=78> */
[----:B--2---:R-:W0:Y:S01]  /*19ce0*/  SHFL.BFLY PT, R2, R13, 0x2, 0x1f ;  /* 0x0c401f000d027f89 */ /* 0x004e2200000e0000 */
[----:B------:R-:W-:Y:S02]  /*19cf0*/  R2UR UR5, R3 ;  /* 0x00000000030572ca */ /* 0x000fe400000e0000 */
[----:B------:R-:W-:Y:S01]  /*19d00*/  R2UR UR6, R4 ;  /* 0x00000000040672ca */ /* 0x000fe200000e0000 */
[----:B---3--:R-:W1:Y:S01]  /*19d10*/  SHFL.BFLY PT, R3, R8, 0x2, 0x1f ;  /* 0x0c401f0008037f89 */ /* 0x008e6200000e0000 */
[----:B------:R-:W-:Y:S01]  /*19d20*/  R2UR UR7, R5 ;  /* 0x00000000050772ca */ /* 0x000fe200000e0000 */
[----:B0-----:R-:W-:Y:S01]  /*19d30*/  FADD.FTZ R2, R2, R13 ;  /* 0x0000000d02027221 */ /* 0x001fe20000010000 */
[----:B-1----:R-:W-:-:S04]  /*19d40*/  FADD.FTZ R4, R3, R8 ;  /* 0x0000000803047221 */ /* 0x002fc80000010000 */
[----:B------:R-:W0:Y:S04]  /*19d50*/  SHFL.BFLY PT, R3, R2, 0x1, 0x1f ;  /* 0x0c201f0002037f89 */ /* 0x000e2800000e0000 */
[----:B------:R-:W1:Y:S01]  /*19d60*/  SHFL.BFLY PT, R5, R4, 0x1, 0x1f ;  /* 0x0c201f0004057f89 */ /* 0x000e6200000e0000 */
[----:B0-----:R-:W-:Y:S01]  /*19d70*/  FADD.FTZ R8, R2, R3 ;  /* 0x0000000302087221 */ /* 0x001fe20000010000 */
[----:B------:R-:W-:Y:S01]  /*19d80*/  IMAD.MOV.U32 R3, RZ, RZ, RZ ;  /* 0x000000ffff037224 */ /* 0x000fe200078e00ff */
[----:B------:R-:W-:Y:S01]  /*19d90*/  SEL R2, RZ, 0x1, P0 ;  /* 0x00000001ff027807 */ /* 0x000fe20000000000 */
[----:B-1----:R-:W-:Y:S02]  /*19da0*/  FADD.FTZ R10, R4, R5 ;  /* 0x00000005040a7221 */ /* 0x002fe40000010000 */
[----:B------:R-:W-:-:S02]  /*19db0*/  FSETP.NE.FTZ.AND P2, PT, R8, RZ, PT ;  /* 0x000000ff0800720b */ /* 0x000fc40003f55000 */
[----:B----4-:R-:W-:Y:S02]  /*19dc0*/  LOP3.LUT R12, R12, R2, RZ, 0x3c, !PT ;  /* 0x000000020c0c7212 */ /* 0x010fe400078e3cff */
[----:B------:R-:W-:-:S09]  /*19dd0*/  FSETP.NE.FTZ.AND P3, PT, R10, RZ, PT ;  /* 0x000000ff0a00720b */ /* 0x000fd20003f75000 */
[----:B------:R-:W0:Y:S08]  /*19de0*/  @P2 MUFU.LG2 R6, R8 ;  /* 0x0000000800062308 */ /* 0x000e300000000c00 */
[----:B------:R1:W-:Y:S01]  /*19df0*/  @P2 MUFU.RCP R3, R8 ;  /* 0x0000000800032308 */ /* 0x0003e20000001000 */
[----:B------:R-:W-:Y:S02]  /*19e00*/  WARPGROUP.DEPBAR.LE gsb0, 0x0 ;  /* 0x00008000000079c5 */ /* 0x000fe40000010000 */
[----:B-1----:R-:W2:Y:S01]  /*19e10*/  LDL.LU R8, [R1+0x70] ;  /* 0x0000700001087983 */ /* 0x002ea20000300800 */
[----:B------:R-:W-:-:S04]  /*19e20*/  WARPGROUP.ARRIVE ;  /* 0x00000000000079c5 */ /* 0x000fc80000000000 */
[----:B------:R-:W1:Y:S02]  /*19e30*/  @P3 MUFU.LG2 R7, R10 ;  /* 0x0000000a00073308 */ /* 0x000e640000000c00 */
[----:B------:R-:W-:Y:S01]  /*19e40*/  HGMMA.64x96x16.F32.BF16 R24, gdesc[UR4].tnspB, R24, gsb0 ;  /* 0x41600000041879f0 */ /* 0x000fe20008001818 */
[----:B------:R-:W-:Y:S01]  /*19e50*/  IMAD.MOV.U32 R2, RZ, RZ, RZ ;  /* 0x000000ffff027224 */ /* 0x000fe200078e00ff */
[----:B------:R3:W-:Y:S05]  /*19e60*/  STL [R1+0x20], R12 ;  /* 0x0000200c01007387 */ /* 0x0007ea0000100800 */
[----:B------:R-:W4:Y:S01]  /*19e70*/  @P3 MUFU.RCP R2, R10 ;  /* 0x0000000a00023308 */ /* 0x000f220000001000 */
[----:B------:R-:W-:-:S02]  /*19e80*/  @!P1 VIADD R4, R9, 0x31c60 ;  /* 0x00031c6009049836 */ /* 0x000fc40000000000 */
[C---:B------:R-:W-:Y:S01]  /*19e90*/  @P2 FMUL.FTZ R5, R0.reuse, 0.69314718246459960938 ;  /* 0x3f31721800052820 */ /* 0x040fe20000410000 */
[----:B------:R-:W-:Y:S01]  /*19ea0*/  @P3 FMUL.FTZ R0, R0, 0.69314718246459960938 ;  /* 0x3f31721800003820 */ /* 0x000fe20000410000 */
[----:B0-----:R-:W-:Y:S01]  /*19eb0*/  @P2 FMUL.FTZ R6, R6, 0.69314718246459960938 ;  /* 0x3f31721806062820 */ /* 0x001fe20000410000 */
[----:B-1----:R-:W-:Y:S01]  /*19ec0*/  @P3 FMUL.FTZ R7, R7, 0.69314718246459960938 ;  /* 0x3f31721807073820 */ /* 0x002fe20000410000 */
[----:B------:R-:W-:Y:S01]  /*19ed0*/  IMAD.MOV.U32 R21, RZ, RZ, -0x800000 ;  /* 0xff800000ff157424 */ /* 0x000fe200078e00ff */
[----:B------:R-:W-:Y:S01]  /*19ee0*/  @!P1 PRMT R4, RZ, 0x654, R4 ;  /* 0x00000654ff049816 */ /* 0x000fe20000000004 */
[----:B------:R-:W-:Y:S02]  /*19ef0*/  IMAD.MOV.U32 R72, RZ, RZ, -0x800000 ;  /* 0xff800000ff487424 */ /* 0x000fe400078e00ff */
[----:B------:R-:W-:Y:S01]  /*19f00*/  @P2 FFMA.FTZ R21, R5, R14, R6 ;  /* 0x0000000e05152223 */ /* 0x000fe20000010006 */
[----:B------:R-:W-:Y:S01]  /*19f10*/  @P3 FFMA.FTZ R72, R0, R20, R7 ;  /* 0x0000001400483223 */ /* 0x000fe20000010007 */
[----:B------:R-:W-:Y:S01]  /*19f20*/  SEL R146, R146, RZ, P0 ;  /* 0x000000ff92927207 */ /* 0x000fe20000000000 */
[----:B------:R-:W-:-:S02]  /*19f30*/  WARPGROUP.DEPBAR.LE gsb0, 0x0 ;  /* 0x00008000000079c5 */ /* 0x000fc40000010000 */
        /* <DEDUP_REMOVED lines=20> */
[-C--:B----4-:R-:W-:Y:S01]  /*1a080*/  FMUL.FTZ R64, R43, R2.reuse ;  /* 0x000000022b407220 */ /* 0x090fe20000410000 */
        /* <DEDUP_REMOVED lines=31> */
.L_x_1920:
[----:B------:R-:W2:Y:S01]  /*1a280*/  LDL R62, [R1+0x68] ;  /* 0x00006800013e7983 */ /* 0x000ea20000100800 */
[----:B------:R-:W-:Y:S05]  /*1a290*/  WARPSYNC.ALL ;  /* 0x0000000000007948 */ /* 0x000fea0003800000 */
[----:B------:R-:W1:Y:S01]  /*1a2a0*/  S2UR UR5, SR_CgaCtaId ;  /* 0x00000000000579c3 */ /* 0x000e620000008800 */
[----:B------:R-:W-:Y:S01]  /*1a2b0*/  UMOV UR4, 0x400 ;  /* 0x0000040000047882 */ /* 0x000fe20000000000 */
[----:B------:R-:W3:Y:S01]  /*1a2c0*/  S2R R2, SR_TID.X ;  /* 0x0000000000027919 */ /* 0x000ee20000002100 */
[----:B------:R-:W-:Y:S01]  /*1a2d0*/  BSSY B0, `(.L_x_1995) ;  /* 0x0000186000007945 */ /* 0x000fe20003800000 */
[----:B-1----:R-:W-:-:S06]  /*1a2e0*/  ULEA UR4, UR5, UR4, 0x18 ;  /* 0x0000000405047291 */ /* 0x002fcc000f8ec03f */
[----:B------:R-:W-:Y:S01]  /*1a2f0*/  IMAD.U32 R22, RZ, RZ, UR4 ;  /* 0x00000004ff167e24 */ /* 0x000fe2000f8e00ff */
[----:B------:R-:W-:Y:S01]  /*1a300*/  BAR.SYNC.DEFER_BLOCKING 0x5, 0x1a0 ;  /* 0x0146800000007b1d */ /* 0x000fe20000010000 */
[----:B---3--:R-:W-:-:S05]  /*1a310*/  VIADD R66, R2, 0xffffff80 ;  /* 0xffffff8002427836 */ /* 0x008fca0000000000 */
[----:B------:R-:W-:-:S04]  /*1a320*/  SHF.R.S32.HI R47, RZ, 0x1f, R66 ;  /* 0x0000001fff2f7819 */ /* 0x000fc80000011442 */
[----:B------:R-:W-:-:S04]  /*1a330*/  LEA.HI R2, R47, R66, RZ, 0x2 ;  /* 0x000000422f027211 */ /* 0x000fc800078f10ff */
[----:B------:R-:W-:-:S05]  /*1a340*/  LOP3.LUT R2, R2, 0x1ffffffc, RZ, 0xc0, !PT ;  /* 0x1ffffffc02027812 */ /* 0x000fca00078ec0ff */
[----:B------:R-:W-:Y:S01]  /*1a350*/  IMAD.IADD R2, R66, 0x1, -R2 ;  /* 0x0000000142027824 */ /* 0x000fe200078e0a02 */
[----:B0-----:R-:W0:Y:S03]  /*1a360*/  LDS.128 R4, [R22+0x31cd0] ;  /* 0x031cd00016047984 */ /* 0x001e260000000c00 */
[----:B------:R-:W-:Y:S01]  /*1a370*/  IMAD.SHL.U32 R34, R2, 0x8, RZ ;  /* 0x0000000802227824 */ /* 0x000fe200078e00ff */
[----:B0-----:R0:W-:Y:S04]  /*1a380*/  STL.64 [R1+0x38], R4 ;  /* 0x0000380401007387 */ /* 0x0011e80000100a00 */
[----:B------:R0:W-:Y:S01]  /*1a390*/  STL.64 [R1+0x40], R6 ;  /* 0x0000400601007387 */ /* 0x0001e20000100a00 */
[----:B--2---:R-:W-:Y:S01]  /*1a3a0*/  SHF.R.S32.HI R26, RZ, 0x1f, R62 ;  /* 0x0000001fff1a7819 */ /* 0x004fe2000001143e */
[----:B------:R-:W-:-:S03]  /*1a3b0*/  IMAD.SHL.U32 R50, R62, 0x4, RZ ;  /* 0x000000043e327824 */ /* 0x000fc600078e00ff */
[----:B------:R-:W-:Y:S01]  /*1a3c0*/  SHF.L.U64.HI R27, R62, 0x2, R26 ;  /* 0x000000023e1b7819 */ /* 0x000fe2000001021a */
[----:B------:R-:W-:Y:S06]  /*1a3d0*/  BAR.ARV 0x4, 0x1a0 ;  /* 0x0106800000007b1d */ /* 0x000fec0000002000 */
[----:B0-----:R-:W-:Y:S05]  /*1a3e0*/  @P1 BRA `(.L_x_1996) ;  /* 0x0000000c00dc1947 */ /* 0x001fea0003800000 */
[----:B------:R-:W2:Y:S01]  /*1a3f0*/  LDL R4, [R1+0x7c] ;  /* 0x00007c0001047983 */ /* 0x000ea20000100800 */
[----:B------:R-:W-:Y:S05]  /*1a400*/  WARPSYNC.ALL ;  /* 0x0000000000007948 */ /* 0x000fea0003800000 */
[----:B------:R-:W0:Y:S01]  /*1a410*/  S2R R5, SR_SWINHI ;  /* 0x0000000000057919 */ /* 0x000e220000002f00 */
[----:B------:R-:W-:Y:S01]  /*1a420*/  F2FP.BF16.F32.PACK_AB R12, R13, R12 ;  /* 0x0000000c0d0c723e */ /* 0x000fe200000010ff */
[----:B------:R-:W-:Y:S01]  /*1a430*/  ULDC.64 UR4, c[0x0][0xbd8] ;  /* 0x0002f60000047ab9 */ /* 0x000fe20000000a00 */
[----:B------:R-:W-:Y:S01]  /*1a440*/  F2FP.BF16.F32.PACK_AB R14, R15, R14 ;  /* 0x0000000e0f0e723e */ /* 0x000fe200000010ff */
[----:B------:R-:W-:Y:S01]  /*1a450*/  ULDC.64 UR6, c[0x0][0x208] ;  /* 0x0000820000067ab9 */ /* 0x000fe20000000a00 */
[----:B------:R-:W-:-:S02]  /*1a460*/  F2FP.BF16.F32.PACK_AB R13, R81, R78 ;  /* 0x0000004e510d723e */ /* 0x000fc400000010ff */
[----:B------:R-:W-:Y:S02]  /*1a470*/  F2FP.BF16.F32.PACK_AB R15, R79, R76 ;  /* 0x0000004c4f0f723e */ /* 0x000fe400000010ff */
[----:B------:R-:W-:Y:S02]  /*1a480*/  MOV R2, R22 ;  /* 0x0000001600027202 */ /* 0x000fe40000000f00 */
[----:B0-----:R-:W-:Y:S02]  /*1a490*/  MOV R3, R5 ;  /* 0x0000000500037202 */ /* 0x001fe40000000f00 */
[----:B------:R-:W-:Y:S01]  /*1a4a0*/  LEA.HI R47, R47, R66, RZ, 0x7 ;  /* 0x000000422f2f7211 */ /* 0x000fe200078f38ff */
[----:B------:R-:W-:Y:S01]  /*1a4b0*/  BAR.SYNC.DEFER_BLOCKING 0x1, 0x180 ;  /* 0x0046000000007b1d */ /* 0x000fe20000010000 */
[----:B--2---:R-:W-:-:S03]  /*1a4c0*/  IMAD.WIDE R10, R4, 0x2, R2 ;  /* 0x00000002040a7825 */ /* 0x004fc600078e0202 */
[C---:B------:R-:W-:Y:S02]  /*1a4d0*/  LOP3.LUT R9, R10.reuse, 0x180, RZ, 0xc0, !PT ;  /* 0x000001800a097812 */ /* 0x040fe400078ec0ff */
[C---:B------:R-:W-:Y:S02]  /*1a4e0*/  IADD3 R55, P4, R10.reuse, 0x20, RZ ;  /* 0x000000200a377810 */ /* 0x040fe40007f9e0ff */
[C---:B------:R-:W-:Y:S02]  /*1a4f0*/  IADD3 R59, P3, R10.reuse, 0x3000, RZ ;  /* 0x000030000a3b7810 */ /* 0x040fe40007f7e0ff */
[----:B------:R-:W-:Y:S01]  /*1a500*/  IADD3 R63, P2, R10, 0x3020, RZ ;  /* 0x000030200a3f7810 */ /* 0x000fe20007f5e0ff */
[--C-:B------:R-:W-:Y:S01]  /*1a510*/  IMAD.X R5, RZ, RZ, R11.reuse, P4 ;  /* 0x000000ffff057224 */ /* 0x100fe200020e060b */
[----:B------:R-:W-:Y:S01]  /*1a520*/  SHF.R.U64 R9, R9, 0x3, RZ ;  /* 0x0000000309097819 */ /* 0x000fe200000012ff */
[----:B------:R-:W-:Y:S01]  /*1a530*/  IMAD.X R7, RZ, RZ, R11, P3 ;  /* 0x000000ffff077224 */ /* 0x000fe200018e060b */
[----:B------:R-:W-:-:S02]  /*1a540*/  LOP3.LUT R4, R55, 0x180, RZ, 0xc0, !PT ;  /* 0x0000018037047812 */ /* 0x000fc400078ec0ff */
[----:B------:R-:W-:Y:S02]  /*1a550*/  LOP3.LUT R6, R59, 0x180, RZ, 0xc0, !PT ;  /* 0x000001803b067812 */ /* 0x000fe400078ec0ff */
[----:B------:R-:W-:Y:S02]  /*1a560*/  LOP3.LUT R8, R63, 0x180, RZ, 0xc0, !PT ;  /* 0x000001803f087812 */ /* 0x000fe400078ec0ff */
        /* <DEDUP_REMOVED lines=8> */
[----:B------:R-:W-:-:S02]  /*1a5f0*/  SHF.R.U64 R8, R8, 0x3, RZ ;  /* 0x0000000308087819 */ /* 0x000fc400000012ff */
[----:B------:R-:W-:Y:S02]  /*1a600*/  LOP3.LUT R4, R4, R55, RZ, 0x3c, !PT ;  /* 0x0000003704047212 */ /* 0x000fe400078e3cff */
[----:B------:R-:W-:Y:S02]  /*1a610*/  LOP3.LUT R6, R6, R59, RZ, 0x3c, !PT ;  /* 0x0000003b06067212 */ /* 0x000fe400078e3cff */
[----:B------:R-:W-:Y:S02]  /*1a620*/  MOV R11, R10 ;  /* 0x0000000a000b7202 */ /* 0x000fe40000000f00 */
[----:B-----5:R-:W-:Y:S02]  /*1a630*/  LOP3.LUT R16, R67, 0x180, RZ, 0xc0, !PT ;  /* 0x0000018043107812 */ /* 0x020fe400078ec0ff */
[----:B------:R-:W-:Y:S01]  /*1a640*/  LOP3.LUT R18, R71, 0x180, RZ, 0xc0, !PT ;  /* 0x0000018047127812 */ /* 0x000fe200078ec0ff */
[----:B------:R0:W-:Y:S01]  /*1a650*/  STSM.16.M88.4 [R11], R12 ;  /* 0x0000000c0b007844 */ /* 0x0001e20000000200 */
[----:B------:R-:W-:-:S02]  /*1a660*/  LOP3.LUT R8, R8, R63, RZ, 0x3c, !PT ;  /* 0x0000003f08087212 */ /* 0x000fc400078e3cff */
[----:B------:R-:W-:Y:S02]  /*1a670*/  MOV R59, R4 ;  /* 0x00000004003b7202 */ /* 0x000fe40000000f00 */
[----:B------:R-:W-:Y:S02]  /*1a680*/  MOV R58, R6 ;  /* 0x00000006003a7202 */ /* 0x000fe40000000f00 */
[----:B------:R-:W-:Y:S02]  /*1a690*/  SHF.R.U64 R16, R16, 0x3, RZ ;  /* 0x0000000310107819 */ /* 0x000fe400000012ff */
[----:B------:R-:W-:Y:S02]  /*1a6a0*/  SHF.R.U64 R18, R18, 0x3, RZ ;  /* 0x0000000312127819 */ /* 0x000fe400000012ff */
[----:B------:R-:W-:Y:S02]  /*1a6b0*/  MOV R55, R8 ;  /* 0x0000000800377202 */ /* 0x000fe40000000f00 */
[----:B------:R-:W-:-:S02]  /*1a6c0*/  F2FP.BF16.F32.PACK_AB R4, R77, R0 ;  /* 0x000000004d04723e */ /* 0x000fc400000010ff */
[----:B------:R-:W-:Y:S02]  /*1a6d0*/  F2FP.BF16.F32.PACK_AB R5, R68, R61 ;  /* 0x0000003d4405723e */ /* 0x000fe400000010ff */
[----:B------:R-:W-:Y:S02]  /*1a6e0*/  F2FP.BF16.F32.PACK_AB R6, R75, R20 ;  /* 0x000000144b06723e */ /* 0x000fe400000010ff */
[----:B------:R-:W-:Y:S02]  /*1a6f0*/  F2FP.BF16.F32.PACK_AB R7, R69, R60 ;  /* 0x0000003c4507723e */ /* 0x000fe400000010ff */
[----:B------:R-:W-:Y:S02]  /*1a700*/  F2FP.BF16.F32.PACK_AB R8, R73, R24 ;  /* 0x000000184908723e */ /* 0x000fe400000010ff */
[----:B------:R-:W-:Y:S01]  /*1a710*/  F2FP.BF16.F32.PACK_AB R9, R64, R57 ;  /* 0x000000394009723e */ /* 0x000fe200000010ff */
[----:B------:R-:W-:Y:S01]  /*1a720*/  STSM.16.M88.4 [R59], R4 ;  /* 0x000000043b007844 */ /* 0x000fe20000000200 */
[----:B------:R-:W-:-:S02]  /*1a730*/  F2FP.BF16.F32.PACK_AB R10, R74, R25 ;  /* 0x000000194a0a723e */ /* 0x000fc400000010ff */
[----:B0-----:R-:W-:Y:S02]  /*1a740*/  F2FP.BF16.F32.PACK_AB R11, R65, R56 ;  /* 0x00000038410b723e */ /* 0x001fe400000010ff */
[----:B------:R-:W-:Y:S02]  /*1a750*/  LOP3.LUT R16, R16, R67, RZ, 0x3c, !PT ;  /* 0x0000004310107212 */ /* 0x000fe400078e3cff */
[----:B------:R-:W-:Y:S01]  /*1a760*/  LOP3.LUT R18, R18, R71, RZ, 0x3c, !PT ;  /* 0x0000004712127212 */ /* 0x000fe200078e3cff */
[----:B------:R0:W-:Y:S01]  /*1a770*/  STSM.16.M88.4 [R58], R8 ;  /* 0x000000083a007844 */ /* 0x0001e20000000200 */
[----:B------:R-:W-:Y:S02]  /*1a780*/  ISETP.NE.U32.AND P1, PT, RZ, UR4, PT ;  /* 0x00000004ff007c0c */ /* 0x000fe4000bf25070 */
[----:B------:R-:W-:Y:S02]  /*1a790*/  MOV R24, R16 ;  /* 0x0000001000187202 */ /* 0x000fe40000000f00 */
[----:B------:R-:W-:-:S02]  /*1a7a0*/  MOV R20, R18 ;  /* 0x0000001200147202 */ /* 0x000fc40000000f00 */
[----:B------:R-:W-:Y:S02]  /*1a7b0*/  F2FP.BF16.F32.PACK_AB R12, R49, R28 ;  /* 0x0000001c310c723e */ /* 0x000fe400000010ff */
[----:B------:R-:W-:Y:S02]  /*1a7c0*/  F2FP.BF16.F32.PACK_AB R13, R53, R46 ;  /* 0x0000002e350d723e */ /* 0x000fe400000010ff */
[----:B------:R-:W-:Y:S02]  /*1a7d0*/  F2FP.BF16.F32.PACK_AB R14, R48, R29 ;  /* 0x0000001d300e723e */ /* 0x000fe400000010ff */
[----:B------:R-:W-:Y:S02]  /*1a7e0*/  F2FP.BF16.F32.PACK_AB R15, R54, R43 ;  /* 0x0000002b360f723e */ /* 0x000fe400000010ff */
[----:B------:R-:W-:Y:S01]  /*1a7f0*/  F2FP.BF16.F32.PACK_AB R16, R45, R32 ;  /* 0x000000202d10723e */ /* 0x000fe200000010ff */
[----:B------:R-:W-:Y:S01]  /*1a800*/  IMAD.MOV.U32 R32, RZ, RZ, RZ ;  /* 0x000000ffff207224 */ /* 0x000fe200078e00ff */
[----:B0-----:R-:W-:Y:S01]  /*1a810*/  IADD3 R8, P0, R50, UR4, RZ ;  /* 0x0000000432087c10 */ /* 0x001fe2000ff1e0ff */
[----:B------:R0:W-:Y:S01]  /*1a820*/  STSM.16.M88.4 [R55], R12 ;  /* 0x0000000c37007844 */ /* 0x0001e20000000200 */
[----:B------:R-:W-:-:S02]  /*1a830*/  F2FP.BF16.F32.PACK_AB R17, R51, R42 ;  /* 0x0000002a3311723e */ /* 0x000fc400000010ff */
[----:B------:R-:W-:Y:S02]  /*1a840*/  F2FP.BF16.F32.PACK_AB R18, R44, R33 ;  /* 0x000000212c12723e */ /* 0x000fe400000010ff */
[----:B------:R-:W-:Y:S02]  /*1a850*/  F2FP.BF16.F32.PACK_AB R19, R52, R39 ;  /* 0x000000273413723e */ /* 0x000fe400000010ff */
[----:B------:R-:W-:Y:S02]  /*1a860*/  F2FP.BF16.F32.PACK_AB R4, R41, R36 ;  /* 0x000000242904723e */ /* 0x000fe400000010ff */
[----:B------:R-:W-:Y:S01]  /*1a870*/  F2FP.BF16.F32.PACK_AB R5, R35, R30 ;  /* 0x0000001e2305723e */ /* 0x000fe200000010ff */
[----:B------:R0:W-:Y:S01]  /*1a880*/  STSM.16.M88.4 [R24], R16 ;  /* 0x0000001018007844 */ /* 0x0001e20000000200 */
[----:B------:R-:W-:Y:S02]  /*1a890*/  F2FP.BF16.F32.PACK_AB R6, R40, R37 ;  /* 0x000000252806723e */ /* 0x000fe400000010ff */
[----:B------:R-:W-:-:S02]  /*1a8a0*/  F2FP.BF16.F32.PACK_AB R7, R38, R31 ;  /* 0x0000001f2607723e */ /* 0x000fc400000010ff */
[----:B------:R-:W-:Y:S02]  /*1a8b0*/  ISETP.NE.AND.EX P1, PT, RZ, UR5, PT, P1 ;  /* 0x00000005ff007c0c */ /* 0x000fe4000bf25310 */
[----:B------:R-:W-:Y:S01]  /*1a8c0*/  IADD3.X R9, R27, UR5, RZ, P0, !PT ;  /* 0x000000051b097c10 */ /* 0x000fe200087fe4ff */
[----:B------:R-:W-:Y:S01]  /*1a8d0*/  ULDC.64 UR4, c[0x0][0xbe0] ;  /* 0x0002f80000047ab9 */ /* 0x000fe20000000a00 */
[----:B------:R0:W-:Y:S01]  /*1a8e0*/  STSM.16.M88.4 [R20], R4 ;  /* 0x0000000414007844 */ /* 0x0001e20000000200 */
[----:B------:R-:W-:Y:S01]  /*1a8f0*/  BAR.SYNC.DEFER_BLOCKING 0x1, 0x180 ;  /* 0x0046000000007b1d */ /* 0x000fe20000010000 */
[----:B------:R-:W-:-:S04]  /*1a900*/  ISETP.NE.U32.AND P0, PT, RZ, UR4, PT ;  /* 0x00000004ff007c0c */ /* 0x000fc8000bf05070 */
[----:B------:R-:W-:-:S13]  /*1a910*/  ISETP.NE.AND.EX P0, PT, RZ, UR5, PT, P0 ;  /* 0x00000005ff007c0c */ /* 0x000fda000bf05300 */
[----:B------:R-:W-:Y:S01]  /*1a920*/  @P0 IADD3 R50, P2, R50, UR4, RZ ;  /* 0x0000000432320c10 */ /* 0x000fe2000ff5e0ff */
[----:B------:R-:W-:Y:S02]  /*1a930*/  ULDC UR4, c[0x0][0xa88] ;  /* 0x0002a20000047ab9 */ /* 0x000fe40000000800 */
[----:B------:R-:W-:Y:S01]  /*1a940*/  IMAD.U32 R0, RZ, RZ, UR4 ;  /* 0x00000004ff007e24 */ /* 0x000fe2000f8e00ff */
[----:B------:R-:W-:Y:S01]  /*1a950*/  @P0 IADD3.X R51, R27, UR5, RZ, P2, !PT ;  /* 0x000000051b330c10 */ /* 0x000fe200097fe4ff */
[----:B------:R0:W5:Y:S04]  /*1a960*/  @P1 LDG.E R32, desc[UR6][R8.64] ;  /* 0x0000000608201981 */ /* 0x000168000c1e1900 */
[----:B------:R0:W5:Y:S01]  /*1a970*/  @P0 LDG.E R0, desc[UR6][R50.64] ;  /* 0x0000000632000981 */ /* 0x000162000c1e1900 */
[----:B------:R-:W-:Y:S05]  /*1a980*/  @P0 BRA `(.L_x_1997) ;  /* 0x0000000000140947 */ /* 0x000fea0003800000 */
[----:B------:R-:W-:Y:S05]  /*1a990*/  @!P1 BRA `(.L_x_1997) ;  /* 0x0000000000109947 */ /* 0x000fea0003800000 */
[----:B------:R-:W-:Y:S02]  /*1a9a0*/  ULDC.64 UR4, c[0x0][0x208] ;  /* 0x0000820000047ab9 */ /* 0x000fe40000000a00 */
[----:B0-----:R-:W2:Y:S04]  /*1a9b0*/  LDG.E R5, desc[UR4][R8.64] ;  /* 0x0000000408057981 */ /* 0x001ea8000c1e1900 */
[----:B-----5:R-:W2:Y:S02]  /*1a9c0*/  LDG.E R0, desc[UR4][R8.64+0x4] ;  /* 0x0000040408007981 */ /* 0x020ea4000c1e1900 */
[----:B--2---:R-:W-:-:S07]  /*1a9d0*/  IMAD.IADD R0, R0, 0x1, -R5 ;  /* 0x0000000100007824 */ /* 0x004fce00078e0a05 */
.L_x_1997:
[----:B0-----:R-:W2:Y:S01]  /*1a9e0*/  LDL.64 R4, [R1+0x60] ;  /* 0x0000600001047983 */ /* 0x001ea20000100a00 */
[----:B------:R-:W-:-:S03]  /*1a9f0*/  ULDC.64 UR4, c[0x0][0xb70] ;  /* 0x0002dc0000047ab9 */ /* 0x000fc60000000a00 */
[----:B------:R-:W3:Y:S04]  /*1aa00*/  LDL R8, [R1+0x58] ;  /* 0x0000580001087983 */ /* 0x000ee80000100800 */
[----:B------:R-:W4:Y:S04]  /*1aa10*/  LDL.LU R44, [R1+0x6c] ;  /* 0x00006c00012c7983 */ /* 0x000f280000300800 */
[----:B------:R-:W2:Y:S04]  /*1aa20*/  LDL.64 R42, [R1+0x60] ;  /* 0x00006000012a7983 */ /* 0x000ea80000100a00 */
[----:B------:R-:W3:Y:S01]  /*1aa30*/  LDL.LU R41, [R1+0x74] ;  /* 0x0000740001297983 */ /* 0x000ee20000300800 */
[----:B-----5:R-:W-:Y:S01]  /*1aa40*/  SHF.R.S32.HI R33, RZ, 0x1f, R32 ;  /* 0x0000001fff217819 */ /* 0x020fe20000011420 */
[----:B------:R-:W-:Y:S01]  /*1aa50*/  ULDC.64 UR6, c[0x0][0x208] ;  /* 0x0000820000067ab9 */ /* 0x000fe20000000a00 */
[----:B------:R-:W-:-:S02]  /*1aa60*/  SEL R40, R26, RZ, !P1 ;  /* 0x000000ff1a287207 */ /* 0x000fc40004800000 */
[----:B------:R-:W-:Y:S02]  /*1aa70*/  SEL R39, R62, RZ, !P1 ;  /* 0x000000ff3e277207 */ /* 0x000fe40004800000 */
[----:B------:R-:W-:-:S05]  /*1aa80*/  LOP3.LUT R47, R47, 0xffffff80, RZ, 0xc0, !PT ;  /* 0xffffff802f2f7812 */ /* 0x000fca00078ec0ff */
[----:B------:R-:W-:-:S05]  /*1aa90*/  IMAD.IADD R47, R66, 0x1, -R47 ;  /* 0x00000001422f7824 */ /* 0x000fca00078e0a2f */
[----:B------:R-:W-:Y:S02]  /*1aaa0*/  LOP3.LUT P0, RZ, R47, 0x3, RZ, 0xc0, !PT ;  /* 0x000000032fff7812 */ /* 0x000fe4000780c0ff */
[----:B------:R-:W-:Y:S01]  /*1aab0*/  SHF.R.S32.HI R35, RZ, 0x1f, R34 ;  /* 0x0000001fff237819 */ /* 0x000fe20000011422 */
[----:B------:R-:W-:Y:S01]  /*1aac0*/  BSSY B1, `(.L_x_1998) ;  /* 0x000006f000017945 */ /* 0x000fe20003800000 */
[----:B----4-:R-:W-:Y:S01]  /*1aad0*/  SHF.R.S32.HI R38, RZ, 0x1f, R44 ;  /* 0x0000001fff267819 */ /* 0x010fe2000001142c */
[----:B--2---:R-:W-:-:S04]  /*1aae0*/  IMAD.MOV.U32 R42, RZ, RZ, R4 ;  /* 0x000000ffff2a7224 */ /* 0x004fc800078e0004 */
[----:B------:R-:W-:Y:S02]  /*1aaf0*/  IMAD R4, R38, UR4, RZ ;  /* 0x0000000426047c24 */ /* 0x000fe4000f8e02ff */
[----:B------:R-:W-:Y:S02]  /*1ab00*/  IMAD R5, R42, 0x20, R34 ;  /* 0x000000202a057824 */ /* 0x000fe400078e0222 */
[----:B------:R-:W-:Y:S02]  /*1ab10*/  IMAD R7, R44, UR5, R4 ;  /* 0x000000052c077c24 */ /* 0x000fe4000f8e0204 */
[----:B------:R-:W-:-:S04]  /*1ab20*/  IMAD.WIDE R2, R5, 0x2, R2 ;  /* 0x0000000205027825 */ /* 0x000fc800078e0202 */
[----:B------:R-:W-:Y:S01]  /*1ab30*/  IMAD.WIDE.U32 R4, R44, UR4, R32 ;  /* 0x000000042c047c25 */ /* 0x000fe2000f8e0020 */
[----:B------:R-:W-:Y:S01]  /*1ab40*/  ULDC.64 UR4, c[0x0][0xb78] ;  /* 0x0002de0000047ab9 */ /* 0x000fe20000000a00 */
[C---:B------:R-:W-:Y:S02]  /*1ab50*/  IADD3 R25, P2, R2.reuse, 0x1800, RZ ;  /* 0x0000180002197810 */ /* 0x040fe40007f5e0ff */
[----:B------:R-:W-:Y:S01]  /*1ab60*/  IMAD.IADD R5, R5, 0x1, R7 ;  /* 0x0000000105057824 */ /* 0x000fe200078e0207 */
[----:B------:R-:W-:Y:S01]  /*1ab70*/  IADD3 R17, P1, R2, 0x3000, RZ ;  /* 0x0000300002117810 */ /* 0x000fe20007f3e0ff */
[----:B------:R-:W-:Y:S01]  /*1ab80*/  IMAD R6, R40, UR4, RZ ;  /* 0x0000000428067c24 */ /* 0x000fe2000f8e02ff */
[----:B------:R-:W-:Y:S01]  /*1ab90*/  LOP3.LUT R24, R25, 0x180, RZ, 0xc0, !PT ;  /* 0x0000018019187812 */ /* 0x000fe200078ec0ff */
[----:B---3--:R-:W-:Y:S01]  /*1aba0*/  IMAD R11, R41, 0xc0, R8 ;  /* 0x000000c0290b7824 */ /* 0x008fe200078e0208 */
[----:B------:R-:W-:Y:S01]  /*1abb0*/  IADD3 R13, P5, R2, 0x4800, RZ ;  /* 0x00004800020d7810 */ /* 0x000fe20007fbe0ff */
[----:B------:R-:W-:Y:S01]  /*1abc0*/  IMAD.WIDE.U32 R4, R39, UR4, R4 ;  /* 0x0000000427047c25 */ /* 0x000fe2000f8e0004 */
[----:B------:R-:W-:-:S02]  /*1abd0*/  SHF.R.U64 R24, R24, 0x3, RZ ;  /* 0x0000000318187819 */ /* 0x000fc400000012ff */
[----:B------:R-:W-:Y:S01]  /*1abe0*/  SHF.R.S32.HI R7, RZ, 0x1f, R11 ;  /* 0x0000001fff077819 */ /* 0x000fe2000001140b */
[----:B------:R-:W-:Y:S01]  /*1abf0*/  IMAD R6, R39, UR5, R6 ;  /* 0x0000000527067c24 */ /* 0x000fe2000f8e0206 */
[----:B------:R-:W-:Y:S01]  /*1ac00*/  IADD3 R4, P3, R11, R4, RZ ;  /* 0x000000040b047210 */ /* 0x000fe20007f7e0ff */
[----:B------:R-:W-:Y:S01]  /*1ac10*/  ULDC.64 UR4, c[0x0][0xb40] ;  /* 0x0002d00000047ab9 */ /* 0x000fe20000000a00 */
[----:B------:R-:W-:Y:S01]  /*1ac20*/  LOP3.LUT R24, R24, R25, RZ, 0x3c, !PT ;  /* 0x0000001918187212 */ /* 0x000fe200078e3cff */
[----:B------:R-:W-:Y:S01]  /*1ac30*/  IMAD.X R25, RZ, RZ, R3, P2 ;  /* 0x000000ffff197224 */ /* 0x000fe200010e0603 */
[----:B------:R-:W-:Y:S01]  /*1ac40*/  IADD3.X R7, R7, R5, R6, P3, !PT ;  /* 0x0000000507077210 */ /* 0x000fe20001ffe406 */
[----:B------:R-:W-:Y:S01]  /*1ac50*/  VIADD R5, R11, 0x8 ;  /* 0x000000080b057836 */ /* 0x000fe20000000000 */
[----:B------:R-:W-:Y:S02]  /*1ac60*/  LEA R36, P3, R4, UR4, 0x2 ;  /* 0x0000000404247c11 */ /* 0x000fe4000f8610ff */
[----:B------:R-:W-:-:S02]  /*1ac70*/  IADD3 R9, P4, R2, 0x6000, RZ ;  /* 0x0000600002097810 */ /* 0x000fc40007f9e0ff */
[----:B------:R-:W-:Y:S01]  /*1ac80*/  LEA.HI.X R37, R4, UR5, R7, 0x2, P3 ;  /* 0x0000000504257c11 */ /* 0x000fe200098f1407 */
[----:B------:R-:W-:Y:S01]  /*1ac90*/  ULDC.64 UR4, c[0x0][0xaa0] ;  /* 0x0002a80000047ab9 */ /* 0x000fe20000000a00 */
[C---:B------:R-:W-:Y:S02]  /*1aca0*/  LOP3.LUT R4, R2.reuse, 0x180, RZ, 0xc0, !PT ;  /* 0x0000018002047812 */ /* 0x040fe400078ec0ff */
[----:B------:R-:W-:Y:S02]  /*1acb0*/  IADD3 R7, P2, R2, 0x7800, RZ ;  /* 0x0000780002077810 */ /* 0x000fe40007f5e0ff */
[-C--:B------:R-:W-:Y:S02]  /*1acc0*/  ISETP.GE.OR P3, PT, R11, R0.reuse, P0 ;  /* 0x000000000b00720c */ /* 0x080fe40000766670 */
[----:B------:R-:W-:Y:S02]  /*1acd0*/  ISETP.GE.OR P0, PT, R5, R0, P0 ;  /* 0x000000000500720c */ /* 0x000fe40000706670 */
[----:B------:R-:W-:-:S02]  /*1ace0*/  LOP3.LUT R16, R17, 0x180, RZ, 0xc0, !PT ;  /* 0x0000018011107812 */ /* 0x000fc400078ec0ff */
[----:B------:R-:W-:Y:S02]  /*1acf0*/  LOP3.LUT R12, R13, 0x180, RZ, 0xc0, !PT ;  /* 0x000001800d0c7812 */ /* 0x000fe400078ec0ff */
[----:B------:R-:W-:Y:S02]  /*1ad00*/  LOP3.LUT R8, R9, 0x180, RZ, 0xc0, !PT ;  /* 0x0000018009087812 */ /* 0x000fe400078ec0ff */
[----:B------:R-:W-:Y:S02]  /*1ad10*/  SHF.R.U64 R5, R4, 0x3, RZ ;  /* 0x0000000304057819 */ /* 0x000fe400000012ff */
[----:B------:R-:W-:Y:S01]  /*1ad20*/  LOP3.LUT R4, R7, 0x180, RZ, 0xc0, !PT ;  /* 0x0000018007047812 */ /* 0x000fe200078ec0ff */
[----:B------:R0:W-:Y:S01]  /*1ad30*/  @!P3 STG.E desc[UR6][R36.64], R21 ;  /* 0x000000152400b986 */ /* 0x0001e2000c101906 */
[----:B------:R-:W-:Y:S02]  /*1ad40*/  SHF.R.U64 R16, R16, 0x3, RZ ;  /* 0x0000000310107819 */ /* 0x000fe400000012ff */
[----:B------:R-:W-:Y:S01]  /*1ad50*/  SHF.R.U64 R12, R12, 0x3, RZ ;  /* 0x000000030c0c7819 */ /* 0x000fe200000012ff */
[----:B------:R1:W-:Y:S01]  /*1ad60*/  @!P0 STG.E desc[UR6][R36.64+0x20], R72 ;  /* 0x0000204824008986 */ /* 0x0003e2000c101906 */
[----:B------:R-:W-:-:S02]  /*1ad70*/  SHF.R.U64 R8, R8, 0x3, RZ ;  /* 0x0000000308087819 */ /* 0x000fc400000012ff */
[----:B------:R-:W-:Y:S01]  /*1ad80*/  SHF.R.U64 R4, R4, 0x3, RZ ;  /* 0x0000000304047819 */ /* 0x000fe200000012ff */
[----:B------:R-:W5:Y:S01]  /*1ad90*/  LD.E.128 R24, desc[UR6][R24.64] ;  /* 0x0000000618187980 */ /* 0x000f62000c101d00 */
[----:B------:R-:W-:Y:S01]  /*1ada0*/  LOP3.LUT R16, R16, R17, RZ, 0x3c, !PT ;  /* 0x0000001110107212 */ /* 0x000fe200078e3cff */
[--C-:B------:R-:W-:Y:S01]  /*1adb0*/  IMAD.X R17, RZ, RZ, R3.reuse, P1 ;  /* 0x000000ffff117224 */ /* 0x100fe200008e0603 */
[----:B------:R-:W-:Y:S01]  /*1adc0*/  LOP3.LUT R12, R12, R13, RZ, 0x3c, !PT ;  /* 0x0000000d0c0c7212 */ /* 0x000fe200078e3cff */
[--C-:B------:R-:W-:Y:S01]  /*1add0*/  IMAD.X R13, RZ, RZ, R3.reuse, P5 ;  /* 0x000000ffff0d7224 */ /* 0x100fe200028e0603 */
[----:B------:R-:W-:Y:S01]  /*1ade0*/  LOP3.LUT R8, R8, R9, RZ, 0x3c, !PT ;  /* 0x0000000908087212 */ /* 0x000fe200078e3cff */
[--C-:B------:R-:W-:Y:S01]  /*1adf0*/  IMAD.X R9, RZ, RZ, R3.reuse, P4 ;  /* 0x000000ffff097224 */ /* 0x100fe200020e0603 */
[----:B------:R-:W-:Y:S01]  /*1ae00*/  LOP3.LUT R2, R5, R2, RZ, 0x3c, !PT ;  /* 0x0000000205027212 */ /* 0x000fe200078e3cff */
[----:B------:R-:W-:Y:S01]  /*1ae10*/  IMAD.X R5, RZ, RZ, R3, P2 ;  /* 0x000000ffff057224 */ /* 0x000fe200010e0603 */
[----:B------:R-:W-:Y:S01]  /*1ae20*/  LOP3.LUT R4, R4, R7, RZ, 0x3c, !PT ;  /* 0x0000000704047212 */ /* 0x000fe200078e3cff */
[----:B------:R-:W5:Y:S04]  /*1ae30*/  LD.E.128 R16, desc[UR6][R16.64] ;  /* 0x0000000610107980 */ /* 0x000f68000c101d00 */
[----:B------:R2:W5:Y:S04]  /*1ae40*/  LD.E.128 R28, desc[UR6][R2.64] ;  /* 0x00000006021c7980 */ /* 0x000568000c101d00 */
[----:B------:R-:W5:Y:S04]  /*1ae50*/  LD.E.128 R12, desc[UR6][R12.64] ;  /* 0x000000060c0c7980 */ /* 0x000f68000c101d00 */
[----:B------:R-:W5:Y:S04]  /*1ae60*/  LD.E.128 R8, desc[UR6][R8.64] ;  /* 0x0000000608087980 */ /* 0x000f68000c101d00 */
[----:B------:R-:W5:Y:S01]  /*1ae70*/  LD.E.128 R4, desc[UR6][R4.64] ;  /* 0x0000000604047980 */ /* 0x000f62000c101d00 */
[----:B------:R-:W-:Y:S01]  /*1ae80*/  @!PT LDS RZ, [RZ] ;  /* 0x00000000fffff984 */ /* 0x000fe20000000800 */
[----:B------:R-:W-:Y:S01]  /*1ae90*/  @!PT LDS RZ, [RZ] ;  /* 0x00000000fffff984 */ /* 0x000fe20000000800 */
[----:B------:R-:W-:Y:S01]  /*1aea0*/  @!PT LDS RZ, [RZ] ;  /* 0x00000000fffff984 */ /* 0x000fe20000000800 */
[----:B------:R-:W-:Y:S01]  /*1aeb0*/  @!PT LDS RZ, [RZ] ;  /* 0x00000000fffff984 */ /* 0x000fe20000000800 */
[----:B------:R3:W-:Y:S06]  /*1aec0*/  MEMBAR.ALL.CTA ;  /* 0x0000000000007992 */ /* 0x0007ec0000008000 */
[----:B---3--:R-:W3:Y:S01]  /*1aed0*/  FENCE.VIEW.ASYNC.S ;  /* 0x00000000000073c6 */ /* 0x008ee20000000000 */
[----:B------:R-:W-:Y:S01]  /*1aee0*/  SHF.R.S32.HI R43, RZ, 0x1f, R42 ;  /* 0x0000001fff2b7819 */ /* 0x000fe2000001142a */
[----:B------:R-:W-:-:S02]  /*1aef0*/  IMAD R33, R33, UR4, RZ ;  /* 0x0000000421217c24 */ /* 0x000fc4000f8e02ff */
[C---:B0-----:R-:W-:Y:S02]  /*1af00*/  IMAD.WIDE.U32 R20, R32.reuse, UR4, R34 ;  /* 0x0000000420147c25 */ /* 0x041fe4000f8e0022 */
[----:B------:R1:W-:Y:S02]  /*1af10*/  STL [R1+0x64], R43 ;  /* 0x0000642b01007387 */ /* 0x0003e40000100800 */
[----:B------:R-:W-:Y:S01]  /*1af20*/  IMAD R33, R32, UR5, R33 ;  /* 0x0000000520217c24 */ /* 0x000fe2000f8e0221 */
[----:B------:R-:W-:Y:S01]  /*1af30*/  ULDC.64 UR4, c[0x0][0xae0] ;  /* 0x0002b80000047ab9 */ /* 0x000fe20000000a00 */
[----:B------:R-:W-:Y:S02]  /*1af40*/  IMAD R35, R41, -0xc0, R0 ;  /* 0xffffff4029237824 */ /* 0x000fe400078e0200 */
[----:B--2---:R-:W-:Y:S02]  /*1af50*/  IMAD R2, R38, UR4, RZ ;  /* 0x0000000426027c24 */ /* 0x004fe4000f8e02ff */
[----:B------:R-:W-:Y:S01]  /*1af60*/  IMAD.IADD R21, R21, 0x1, R33 ;  /* 0x0000000115157824 */ /* 0x000fe200078e0221 */
[----:B------:R-:W-:Y:S01]  /*1af70*/  ISETP.GE.AND P0, PT, R42, R35, PT ;  /* 0x000000232a00720c */ /* 0x000fe20003f06270 */
[----:B------:R-:W-:-:S02]  /*1af80*/  VIADD R32, R22, 0x31c20 ;  /* 0x00031c2016207836 */ /* 0x000fc40000000000 */
[----:B------:R-:W-:Y:S02]  /*1af90*/  VIADD R0, R42, 0x60 ;  /* 0x000000602a007836 */ /* 0x000fe40000000000 */
[C---:B------:R-:W-:Y:S02]  /*1afa0*/  IMAD R33, R44.reuse, UR5, R2 ;  /* 0x000000052c217c24 */ /* 0x040fe4000f8e0202 */
[----:B------:R-:W-:Y:S01]  /*1afb0*/  IMAD.WIDE.U32 R2, R44, UR4, R20 ;  /* 0x000000042c027c25 */ /* 0x000fe2000f8e0014 */
[----:B------:R-:W-:Y:S01]  /*1afc0*/  ULDC.64 UR4, c[0x0][0xae8] ;  /* 0x0002ba0000047ab9 */ /* 0x000fe20000000a00 */
[----:B------:R-:W-:Y:S02]  /*1afd0*/  ISETP.GE.AND P3, PT, R0, R35, PT ;  /* 0x000000230000720c */ /* 0x000fe40003f66270 */
[----:B------:R-:W-:Y:S01]  /*1afe0*/  PRMT R32, RZ, 0x654, R32 ;  /* 0x00000654ff207816 */ /* 0x000fe20000000020 */
[----:B------:R-:W-:Y:S02]  /*1aff0*/  IMAD.IADD R3, R3, 0x1, R33 ;  /* 0x0000000103037824 */ /* 0x000fe400078e0221 */
[----:B------:R-:W-:Y:S01]  /*1b000*/  IMAD R0, R40, UR4, RZ ;  /* 0x0000000428007c24 */ /* 0x000fe2000f8e02ff */
[----:B---3--:R0:W-:Y:S03]  /*1b010*/  SYNCS.ARRIVE.TRANS64.RED.A1T0 RZ, [R32+URZ], RZ ;  /* 0x000000ff20ff79a7 */ /* 0x0081e6000810043f */
[----:B------:R-:W-:-:S02]  /*1b020*/  IMAD R35, R39, UR5, R0 ;  /* 0x0000000527237c24 */ /* 0x000fc4000f8e0200 */
[----:B0-----:R-:W-:-:S04]  /*1b030*/  IMAD.WIDE.U32 R32, R39, UR4, R2 ;  /* 0x0000000427207c25 */ /* 0x001fc8000f8e0002 */
[----:B------:R-:W-:-:S04]  /*1b040*/  IMAD.WIDE R20, R41, 0xc0, R42 ;  /* 0x000000c029147825 */ /* 0x000fc800078e022a */
[----:B------:R-:W-:Y:S01]  /*1b050*/  IMAD.IADD R39, R33, 0x1, R35 ;  /* 0x0000000121277824 */ /* 0x000fe200078e0223 */
[----:B-1----:R-:W-:Y:S06]  /*1b060*/  @P0 BRA `(.L_x_1999) ;  /* 0x0000000000500947 */ /* 0x002fec0003800000 */
        /* <DEDUP_REMOVED lines=20> */
.L_x_1999:
[----:B------:R-:W-:Y:S05]  /*1b1b0*/  BSYNC B1 ;  /* 0x0000000000017941 */ /* 0x000fea0003800000 */
.L_x_1998:
[----:B------:R-:W-:Y:S05]  /*1b1c0*/  @P3 BRA `(.L_x_2000) ;  /* 0x0000000800583947 */ /* 0x000fea0003800000 */
[----:B0----5:R-:W-:Y:S01]  /*1b1d0*/  IADD3 R9, P0, R20, 0x60, RZ ;  /* 0x0000006014097810 */ /* 0x021fe20007f1e0ff */
[----:B------:R-:W-:Y:S01]  /*1b1e0*/  ULDC.64 UR4, c[0x0][0xad8] ;  /* 0x0002b60000047ab9 */ /* 0x000fe20000000a00 */
[----:B------:R-:W-:Y:S01]  /*1b1f0*/  IMAD.MOV.U32 R2, RZ, RZ, R32 ;  /* 0x000000ffff027224 */ /* 0x000fe200078e0020 */
[----:B------:R-:W-:Y:S01]  /*1b200*/  ULDC.64 UR6, c[0x0][0xa80] ;  /* 0x0002a00000067ab9 */ /* 0x000fe20000000a00 */
[----:B------:R-:W-:Y:S01]  /*1b210*/  IMAD.MOV.U32 R3, RZ, RZ, R39 ;  /* 0x000000ffff037224 */ /* 0x000fe200078e0027 */
[----:B------:R-:W-:Y:S01]  /*1b220*/  ULDC.64 UR8, c[0x0][0x208] ;  /* 0x0000820000087ab9 */ /* 0x000fe20000000a00 */
[----:B------:R-:W-:Y:S02]  /*1b230*/  IMAD.X R20, RZ, RZ, R21, P0 ;  /* 0x000000ffff147224 */ /* 0x000fe400000e0615 */
[----:B------:R-:W-:-:S04]  /*1b240*/  IMAD.WIDE.U32 R2, R9, UR4, R2 ;  /* 0x0000000409027c25 */ /* 0x000fc8000f8e0002 */
[----:B------:R-:W-:Y:S01]  /*1b250*/  IMAD R20, R20, UR4, RZ ;  /* 0x0000000414147c24 */ /* 0x000fe2000f8e02ff */
[----:B------:R-:W-:Y:S01]  /*1b260*/  ULDC UR4, c[0x0][0xa8c] ;  /* 0x0002a30000047ab9 */ /* 0x000fe20000000800 */
[C---:B------:R-:W-:Y:S01]  /*1b270*/  VIADD R0, R34.reuse, 0x20 ;  /* 0x0000002022007836 */ /* 0x040fe20000000000 */
[----:B------:R-:W-:Y:S01]  /*1b280*/  ISETP.GE.AND P1, PT, R34, UR4, PT ;  /* 0x0000000422007c0c */ /* 0x000fe2000bf26270 */
[----:B------:R-:W-:Y:S01]  /*1b290*/  IMAD R9, R9, UR5, R20 ;  /* 0x0000000509097c24 */ /* 0x000fe2000f8e0214 */
[----:B------:R-:W-:Y:S01]  /*1b2a0*/  LEA R8, P0, R2, UR6, 0x1 ;  /* 0x0000000602087c11 */ /* 0x000fe2000f8008ff */
[----:B------:R-:W-:Y:S01]  /*1b2b0*/  VIADD R34, R34, 0x40 ;  /* 0x0000004022227836 */ /* 0x000fe20000000000 */
[----:B------:R-:W-:Y:S01]  /*1b2c0*/  ISETP.GE.AND P2, PT, R0, UR4, PT ;  /* 0x0000000400007c0c */ /* 0x000fe2000bf46270 */
[----:B------:R-:W-:-:S05]  /*1b2d0*/  IMAD.IADD R3, R3, 0x1, R9 ;  /* 0x0000000103037824 */ /* 0x000fca00078e0209 */
[----:B------:R-:W-:Y:S02]  /*1b2e0*/  LEA.HI.X R9, R2, UR7, R3, 0x1, P0 ;  /* 0x0000000702097c11 */ /* 0x000fe400080f0c03 */
[----:B------:R-:W-:-:S03]  /*1b2f0*/  ISETP.GE.AND P0, PT, R34, UR4, PT ;  /* 0x0000000422007c0c */ /* 0x000fc6000bf06270 */
[----:B------:R1:W-:Y:S04]  /*1b300*/  @!P1 STG.E.128 desc[UR8][R8.64], R24 ;  /* 0x0000001808009986 */ /* 0x0003e8000c101d08 */
[----:B------:R1:W-:Y:S06]  /*1b310*/  @!P2 STG.E.128 desc[UR8][R8.64+0x40], R12 ;  /* 0x0000400c0800a986 */ /* 0x0003ec000c101d08 */
[----:B------:R-:W-:Y:S05]  /*1b320*/  @P0 BRA `(.L_x_2000) ;  /* 0x0000000800000947 */ /* 0x000fea0003800000 */
[----:B------:R-:W-:Y:S02]  /*1b330*/  ULDC.64 UR4, c[0x0][0x208] ;  /* 0x0000820000047ab9 */ /* 0x000fe40000000a00 */
[----:B------:R2:W-:Y:S01]  /*1b340*/  STG.E.128 desc[UR4][R8.64+0x80], R4 ;  /* 0x0000800408007986 */ /* 0x0005e2000c101d04 */
[----:B------:R-:W-:Y:S05]  /*1b350*/  BRA `(.L_x_2000) ;  /* 0x0000000400f47947 */ /* 0x000fea0003800000 */
.L_x_1996:
[----:B------:R-:W-:Y:S01]  /*1b360*/  ULDC.64 UR4, c[0x0][0xbd8] ;  /* 0x0002f60000047ab9 */ /* 0x000fe20000000a00 */
[----:B------:R-:W-:Y:S01]  /*1b370*/  IMAD.MOV.U32 R7, RZ, RZ, RZ ;  /* 0x000000ffff077224 */ /* 0x000fe200078e00ff */
[----:B------:R-:W-:Y:S01]  /*1b380*/  ISETP.NE.U32.AND P0, PT, RZ, UR4, PT ;  /* 0x00000004ff007c0c */ /* 0x000fe2000bf05070 */
[----:B------:R-:W-:Y:S01]  /*1b390*/  ULDC.64 UR6, c[0x0][0x208] ;  /* 0x0000820000067ab9 */ /* 0x000fe20000000a00 */
[----:B------:R-:W-:Y:S02]  /*1b3a0*/  IADD3 R2, P1, R50, UR4, RZ ;  /* 0x0000000432027c10 */ /* 0x000fe4000ff3e0ff */
[----:B------:R-:W-:Y:S02]  /*1b3b0*/  ISETP.NE.AND.EX P0, PT, RZ, UR5, PT, P0 ;  /* 0x00000005ff007c0c */ /* 0x000fe4000bf05300 */
[----:B------:R-:W-:Y:S01]  /*1b3c0*/  IADD3.X R3, R27, UR5, RZ, P1, !PT ;  /* 0x000000051b037c10 */ /* 0x000fe20008ffe4ff */
[----:B------:R-:W-:Y:S02]  /*1b3d0*/  ULDC.64 UR4, c[0x0][0xbe0] ;  /* 0x0002f80000047ab9 */ /* 0x000fe40000000a00 */
[----:B------:R-:W-:-:S04]  /*1b3e0*/  ISETP.NE.U32.AND P1, PT, RZ, UR4, PT ;  /* 0x00000004ff007c0c */ /* 0x000fc8000bf25070 */
[----:B------:R-:W-:-:S04]  /*1b3f0*/  ISETP.NE.AND.EX P1, PT, RZ, UR5, PT, P1 ;  /* 0x00000005ff007c0c */ /* 0x000fc8000bf25310 */
[----:B------:R0:W5:Y:S09]  /*1b400*/  @P0 LDG.E R7, desc[UR6][R2.64] ;  /* 0x0000000602070981 */ /* 0x000172000c1e1900 */
[----:B------:R-:W-:Y:S01]  /*1b410*/  @P1 IADD3 R50, P2, R50, UR4, RZ ;  /* 0x0000000432321c10 */ /* 0x000fe2000ff5e0ff */
[----:B------:R-:W-:-:S02]  /*1b420*/  ULDC UR4, c[0x0][0xa88] ;  /* 0x0002a20000047ab9 */ /* 0x000fc40000000800 */
[----:B------:R-:W-:Y:S01]  /*1b430*/  IMAD.U32 R0, RZ, RZ, UR4 ;  /* 0x00000004ff007e24 */ /* 0x000fe2000f8e00ff */
[----:B------:R-:W-:Y:S02]  /*1b440*/  @P1 IADD3.X R51, R27, UR5, RZ, P2, !PT ;  /* 0x000000051b331c10 */ /* 0x000fe400097fe4ff */
[----:B------:R-:W-:-:S03]  /*1b450*/  ISETP.GT.AND P2, PT, R66, 0xbf, PT ;  /* 0x000000bf4200780c */ /* 0x000fc60003f44270 */
[----:B------:R0:W5:Y:S01]  /*1b460*/  @P1 LDG.E R0, desc[UR6][R50.64] ;  /* 0x0000000632001981 */ /* 0x000162000c1e1900 */
[----:B------:R-:W-:Y:S09]  /*1b470*/  @P1 BRA `(.L_x_2001) ;  /* 0x0000000000141947 */ /* 0x000ff20003800000 */
[----:B------:R-:W-:Y:S05]  /*1b480*/  @!P0 BRA `(.L_x_2001) ;  /* 0x0000000000108947 */ /* 0x000fea0003800000 */
[----:B------:R-:W-:Y:S02]  /*1b490*/  ULDC.64 UR4, c[0x0][0x208] ;  /* 0x0000820000047ab9 */ /* 0x000fe40000000a00 */
[----:B------:R-:W2:Y:S04]  /*1b4a0*/  LDG.E R5, desc[UR4][R2.64] ;  /* 0x0000000402057981 */ /* 0x000ea8000c1e1900 */
[----:B-----5:R-:W2:Y:S02]  /*1b4b0*/  LDG.E R0, desc[UR4][R2.64+0x4] ;  /* 0x0000040402007981 */ /* 0x020ea4000c1e1900 */
[----:B--2---:R-:W-:-:S07]  /*1b4c0*/  IMAD.IADD R0, R0, 0x1, -R5 ;  /* 0x0000000100007824 */ /* 0x004fce00078e0a05 */
.L_x_2001:
[----:B------:R-:W2:Y:S04]  /*1b4d0*/  LDL R9, [R1+0x6c] ;  /* 0x00006c0001097983 */ /* 0x000ea80000100800 */
[----:B------:R1:W5:Y:S01]  /*1b4e0*/  LDL R10, [R1+0x74] ;  /* 0x00007400010a7983 */ /* 0x0003620000100800 */
[----:B------:R-:W-:Y:S01]  /*1b4f0*/  BSSY B1, `(.L_x_2002) ;  /* 0x000001e000017945 */ /* 0x000fe20003800000 */
[----:B------:R-:W-:Y:S02]  /*1b500*/  SHF.R.S32.HI R35, RZ, 0x1f, R34 ;  /* 0x0000001fff237819 */ /* 0x000fe40000011422 */
[----:B------:R-:W-:Y:S02]  /*1b510*/  SEL R11, R62, RZ, !P0 ;  /* 0x000000ff3e0b7207 */ /* 0x000fe40004000000 */
[----:B------:R-:W-:-:S02]  /*1b520*/  SEL R26, R26, RZ, !P0 ;  /* 0x000000ff1a1a7207 */ /* 0x000fc40004000000 */
[----:B-----5:R-:W-:Y:S02]  /*1b530*/  SHF.R.S32.HI R6, RZ, 0x1f, R7 ;  /* 0x0000001fff067819 */ /* 0x020fe40000011407 */
[----:B--2---:R-:W-:Y:S01]  /*1b540*/  SHF.R.S32.HI R8, RZ, 0x1f, R9 ;  /* 0x0000001fff087819 */ /* 0x004fe20000011409 */
[----:B-1----:R-:W-:Y:S06]  /*1b550*/  @P2 BRA `(.L_x_2003) ;  /* 0x00000000005c2947 */ /* 0x002fec0003800000 */
[----:B0-----:R-:W0:Y:S02]  /*1b560*/  S2R R2, SR_TID.X ;  /* 0x0000000000027919 */ /* 0x001e240000002100 */
[----:B0-----:R-:W-:-:S04]  /*1b570*/  IMAD R2, R10, 0xc0, R2 ;  /* 0x000000c00a027824 */ /* 0x001fc800078e0202 */
[----:B------:R-:W-:-:S05]  /*1b580*/  VIADD R3, R2, 0xffffff80 ;  /* 0xffffff8002037836 */ /* 0x000fca0000000000 */
[----:B------:R-:W-:-:S13]  /*1b590*/  ISETP.GE.AND P0, PT, R3, R0, PT ;  /* 0x000000000300720c */ /* 0x000fda0003f06270 */
[----:B------:R-:W-:Y:S05]  /*1b5a0*/  @P0 BRA `(.L_x_2003) ;  /* 0x0000000000480947 */ /* 0x000fea0003800000 */
[C---:B------:R-:W-:Y:S01]  /*1b5b0*/  IADD3 R2, P0, R3.reuse, R7, RZ ;  /* 0x0000000703027210 */ /* 0x040fe20007f1e0ff */
[----:B------:R-:W-:Y:S01]  /*1b5c0*/  ULDC.64 UR4, c[0x0][0xb70] ;  /* 0x0002dc0000047ab9 */ /* 0x000fe20000000a00 */
[----:B------:R-:W-:Y:S01]  /*1b5d0*/  ULDC.64 UR6, c[0x0][0x208] ;  /* 0x0000820000067ab9 */ /* 0x000fe20000000a00 */
        /* <DEDUP_REMOVED lines=15> */
.L_x_2003:
[----:B------:R-:W-:Y:S05]  /*1b6d0*/  BSYNC B1 ;  /* 0x0000000000017941 */ /* 0x000fea0003800000 */
.L_x_2002:
[----:B------:R-:W2:Y:S01]  /*1b6e0*/  LDL.64 R12, [R1+0x60] ;  /* 0x00006000010c7983 */ /* 0x000ea20000100a00 */
[----:B------:R-:W-:Y:S01]  /*1b6f0*/  ULDC.64 UR4, c[0x0][0xaa0] ;  /* 0x0002a80000047ab9 */ /* 0x000fe20000000a00 */
[----:B------:R-:W-:Y:S01]  /*1b700*/  BSSY B1, `(.L_x_2004) ;  /* 0x000002b000017945 */ /* 0x000fe20003800000 */
[----:B-1----:R-:W-:Y:S02]  /*1b710*/  IMAD R4, R6, UR4, RZ ;  /* 0x0000000406047c24 */ /* 0x002fe4000f8e02ff */
[----:B0-----:R-:W-:-:S04]  /*1b720*/  IMAD.WIDE.U32 R2, R7, UR4, R34 ;  /* 0x0000000407027c25 */ /* 0x001fc8000f8e0022 */
        /* <DEDUP_REMOVED lines=40> */
.L_x_2005:
[----:B------:R-:W-:Y:S05]  /*1b9b0*/  BSYNC B1 ;  /* 0x0000000000017941 */ /* 0x000fea0003800000 */
.L_x_2004:
        /* <DEDUP_REMOVED lines=23> */
.L_x_2000:
[----:B------:R-:W-:Y:S05]  /*1bb30*/  BSYNC B0 ;  /* 0x0000000000007941 */ /* 0x000fea0003800000 */
.L_x_1995:
[----:B------:R-:W4:Y:S01]  /*1bb40*/  LDL R0, [R1+0x44] ;  /* 0x0000440001007983 */ /* 0x000f220000100800 */
[----:B------:R-:W-:Y:S02]  /*1bb50*/  ULDC UR4, c[0x0][0xc14] ;  /* 0x0003050000047ab9 */ /* 0x000fe40000000800 */
[----:B----4-:R-:W-:-:S13]  /*1bb60*/  ISETP.GE.AND P0, PT, R0, UR4, PT ;  /* 0x0000000400007c0c */ /* 0x010fda000bf06270 */
[----:B------:R-:W-:Y:S05]  /*1bb70*/  @!P0 BRA `(.L_x_2006) ;  /* 0xfffffe5400888947 */ /* 0x000fea000383ffff */
[----:B------:R-:W-:Y:S05]  /*1bb80*/  BRA `(.L_x_1854) ;  /* 0x0000005800b47947 */ /* 0x000fea0003800000 */
.L_x_1852:
[----:B------:R-:W-:-:S08]  /*1bb90*/  NOP ;  /* 0x0000000000007918 */ /* 0x000fd00000000000 */
[----:B------:R-:W0:-:S00]  /*1bba0*/  USETMAXREG.DEALLOC.CTAPOOL 0x20 ;  /* 0x00000020000079c8 */ /* 0x000e0000080e0500 */
        /* <DEDUP_REMOVED lines=8> */
[----:B------:R-:W-:Y:S01]  /*1bc30*/  ULDC.64 UR6, c[0x0][0x208] ;  /* 0x0000820000067ab9 */ /* 0x000fe20000000a00 */
        /* <DEDUP_REMOVED lines=16> */
[----:B------:R-:W0:Y:S01]  /*1bd40*/  S2UR UR6, SR_CTAID.X ;  /* 0x00000000000679c3 */ /* 0x000e220000002500 */
[----:B------:R-:W-:Y:S02]  /*1bd50*/  IMAD.MOV.U32 R16, RZ, RZ, RZ ;  /* 0x000000ffff107224 */ /* 0x000fe400078e00ff */
[----:B------:R-:W-:Y:S01]  /*1bd60*/  IMAD.MOV.U32 R19, RZ, RZ, RZ ;  /* 0x000000ffff137224 */ /* 0x000fe200078e00ff */
[----:B--2---:R-:W1:Y:S02]  /*1bd70*/  SHFL.UP PT, R4, R0, 0x1, RZ ;  /* 0x0420000000047989 */ /* 0x004e6400000e00ff */
[----:B-1----:R-:W-:-:S05]  /*1bd80*/  SEL R5, R4, RZ, P1 ;  /* 0x000000ff04057207 */ /* 0x002fca0000800000 */
[----:B------:R-:W-:-:S05]  /*1bd90*/  IMAD.IADD R5, R0, 0x1, R5 ;  /* 0x0000000100057824 */ /* 0x000fca00078e0205 */
[----:B------:R-:W1:Y:S02]  /*1bda0*/  SHFL.UP PT, R4, R5, 0x2, RZ ;  /* 0x0440000005047989 */ /* 0x000e6400000e00ff */
[----:B-1----:R-:W-:-:S05]  /*1bdb0*/  SEL R4, R4, RZ, P0 ;  /* 0x000000ff04047207 */ /* 0x002fca0000000000 */
[----:B------:R-:W-:-:S05]  /*1bdc0*/  IMAD.IADD R4, R5, 0x1, R4 ;  /* 0x0000000105047824 */ /* 0x000fca00078e0204 */
[----:B------:R-:W1:Y:S01]  /*1bdd0*/  SHFL.UP PT, R6, R4, 0x4, RZ ;  /* 0x0480000004067989 */ /* 0x000e6200000e00ff */
[----:B------:R-:W-:-:S04]  /*1bde0*/  ISETP.GE.U32.AND P0, PT, R28, 0x4, PT ;  /* 0x000000041c00780c */ /* 0x000fc80003f06070 */
[----:B-1----:R-:W-:-:S05]  /*1bdf0*/  SEL R3, R6, RZ, P0 ;  /* 0x000000ff06037207 */ /* 0x002fca0000000000 */
[----:B------:R-:W-:-:S05]  /*1be00*/  IMAD.IADD R3, R4, 0x1, R3 ;  /* 0x0000000104037824 */ /* 0x000fca00078e0203 */
[----:B------:R-:W1:Y:S01]  /*1be10*/  SHFL.UP PT, R2, R3, 0x8, RZ ;  /* 0x0500000003027989 */ /* 0x000e6200000e00ff */
[----:B------:R-:W-:Y:S02]  /*1be20*/  @P0 LOP3.LUT R7, R7, 0x8, RZ, 0xfc, !PT ;  /* 0x0000000807070812 */ /* 0x000fe400078efcff */
[----:B------:R-:W-:-:S04]  /*1be30*/  ISETP.GE.U32.AND P0, PT, R28, 0x8, PT ;  /* 0x000000081c00780c */ /* 0x000fc80003f06070 */
[----:B-1----:R-:W-:-:S05]  /*1be40*/  SEL R2, R2, RZ, P0 ;  /* 0x000000ff02027207 */ /* 0x002fca0000000000 */
[----:B------:R-:W-:-:S05]  /*1be50*/  IMAD.IADD R2, R3, 0x1, R2 ;  /* 0x0000000103027824 */ /* 0x000fca00078e0202 */
[----:B------:R-:W1:Y:S01]  /*1be60*/  SHFL.UP PT, R5, R2, 0x10, RZ ;  /* 0x0600000002057989 */ /* 0x000e6200000e00ff */
[----:B------:R-:W-:-:S04]  /*1be70*/  LOP3.LUT R7, R7, 0xfffffffb, RZ, 0xc0, !PT ;  /* 0xfffffffb07077812 */ /* 0x000fc800078ec0ff */
[----:B------:R-:W-:Y:S02]  /*1be80*/  @P0 LOP3.LUT R7, R7, 0x4, RZ, 0xfc, !PT ;  /* 0x0000000407070812 */ /* 0x000fe400078efcff */
[----:B------:R-:W-:-:S04]  /*1be90*/  ISETP.GE.U32.AND P0, PT, R28, 0x10, PT ;  /* 0x000000101c00780c */ /* 0x000fc80003f06070 */
[----:B-1----:R-:W-:-:S05]  /*1bea0*/  SEL R5, R5, RZ, P0 ;  /* 0x000000ff05057207 */ /* 0x002fca0000000000 */
[----:B------:R-:W-:-:S05]  /*1beb0*/  IMAD.IADD R5, R2, 0x1, R5 ;  /* 0x0000000102057824 */ /* 0x000fca00078e0205 */
[----:B------:R-:W1:Y:S01]  /*1bec0*/  SHFL.IDX PT, R4, R5, 0x1f, 0x1f ;  /* 0x03e01f0005047f89 */ /* 0x000e6200000e0000 */
[----:B------:R-:W-:-:S04]  /*1bed0*/  LOP3.LUT R7, R7, 0xfffffffd, RZ, 0xc0, !PT ;  /* 0xfffffffd07077812 */ /* 0x000fc800078ec0ff */
[----:B------:R-:W-:-:S05]  /*1bee0*/  @P0 LOP3.LUT R7, R7, 0x2, RZ, 0xfc, !PT ;  /* 0x0000000207070812 */ /* 0x000fca00078efcff */
[----:B------:R2:W-:Y:S01]  /*1bef0*/  STL [R1], R7 ;  /* 0x0000000701007387 */ /* 0x0005e20000100800 */
[----:B-1----:R-:W-:-:S05]  /*1bf00*/  IMAD R4, R4, UR4, RZ ;  /* 0x0000000404047c24 */ /* 0x002fca000f8e02ff */
[----:B0-----:R-:W-:Y:S01]  /*1bf10*/  ISETP.GT.AND P0, PT, R4, UR6, PT ;  /* 0x0000000604007c0c */ /* 0x001fe2000bf04270 */
[----:B------:R-:W-:-:S12]  /*1bf20*/  IMAD.MOV.U32 R3, RZ, RZ, R4 ;  /* 0x000000ffff037224 */ /* 0x000fd800078e0004 */
[----:B--2---:R-:W-:Y:S05]  /*1bf30*/  @P0 BRA `(.L_x_2007) ;  /* 0x0000000000bc0947 */ /* 0x004fea0003800000 */
[----:B------:R-:W-:Y:S01]  /*1bf40*/  IMAD.MOV.U32 R4, RZ, RZ, R3 ;  /* 0x000000ffff047224 */ /* 0x000fe200078e0003 */
[----:B------:R-:W-:Y:S01]  /*1bf50*/  ULDC UR5, c[0x0][0xc14] ;  /* 0x0003050000057ab9 */ /* 0x000fe20000000800 */
[----:B------:R-:W-:Y:S01]  /*1bf60*/  IMAD.MOV.U32 R19, RZ, RZ, RZ ;  /* 0x000000ffff137224 */ /* 0x000fe200078e00ff */
[----:B------:R-:W-:Y:S01]  /*1bf70*/  ULDC UR7, c[0x0][0xc14] ;  /* 0x0003050000077ab9 */ /* 0x000fe20000000800 */
[----:B------:R-:W-:-:S05]  /*1bf80*/  ULDC UR4, c[0x0][0xc10] ;  /* 0x0003040000047ab9 */ /* 0x000fca0000000800 */
.L_x_2011:
        /* <DEDUP_REMOVED lines=15> */
.L_x_2010:
[----:B------:R-:W-:Y:S05]  /*1c080*/  BSYNC B0 ;  /* 0x0000000000007941 */ /* 0x000fea0003800000 */
.L_x_2009:
        /* <DEDUP_REMOVED lines=26> */
.L_x_2007:
        /* <DEDUP_REMOVED lines=21> */
.L_x_2012:
        /* <DEDUP_REMOVED lines=59> */
.L_x_2008:
[----:B------:R-:W-:Y:S02]  /*1c730*/  IMAD.MOV.U32 R17, RZ, RZ, RZ ;  /* 0x000000ffff117224 */ /* 0x000fe400078e00ff */
[----:B------:R-:W-:Y:S02]  /*1c740*/  IMAD.U32 R16, RZ, RZ, UR6 ;  /* 0x00000006ff107e24 */ /* 0x000fe4000f8e00ff */
[----:B------:R-:W-:-:S07]  /*1c750*/  IMAD.MOV.U32 R18, RZ, RZ, RZ ;  /* 0x000000ffff127224 */ /* 0x000fce00078e00ff */
.L_x_2013:
        /* <DEDUP_REMOVED lines=18> */
.L_x_2100:
[----:B--2---:R-:W2:Y:S01]  /*1c880*/  LDC.64 R2, c[0x0][0xc60] ;  /* 0x00031800ff027b82 */ /* 0x004ea20000000a00 */
[----:B------:R-:W-:Y:S01]  /*1c890*/  ULDC.64 UR4, c[0x0][0x208] ;  /* 0x0000820000047ab9 */ /* 0x000fe20000000a00 */
[----:B--2---:R-:W-:-:S05]  /*1c8a0*/  IMAD.WIDE R2, R19, 0x4, R2 ;  /* 0x0000000413027825 */ /* 0x004fca00078e0202 */
[----:B0-----:R-:W0:Y:S01]  /*1c8b0*/  LDG.E R29, desc[UR4][R2.64] ;  /* 0x00000004021d7981 */ /* 0x001e22000c1e1900 */
[----:B------:R-:W-:Y:S05]  /*1c8c0*/  YIELD ;  /* 0x0000000000007946 */ /* 0x000fea0003800000 */
[----:B------:R-:W-:Y:S01]  /*1c8d0*/  ULDC.64 UR4, c[0x0][0xa28] ;  /* 0x00028a0000047ab9 */ /* 0x000fe20000000a00 */
[----:B------:R-:W-:Y:S02]  /*1c8e0*/  CS2R R10, SRZ ;  /* 0x00000000000a7805 */ /* 0x000fe4000001ff00 */
[----:B------:R-:W-:Y:S01]  /*1c8f0*/  ISETP.NE.U32.AND P1, PT, RZ, UR4, PT ;  /* 0x00000004ff007c0c */ /* 0x000fe2000bf25070 */
[----:B------:R-:W-:Y:S01]  /*1c900*/  ULDC.64 UR6, c[0x0][0x208] ;  /* 0x0000820000067ab9 */ /* 0x000fe20000000a00 */
[----:B------:R-:W-:Y:S01]  /*1c910*/  ULDC.64 UR8, c[0x0][0xa08] ;  /* 0x0002820000087ab9 */ /* 0x000fe20000000a00 */
[----:B------:R-:W-:Y:S01]  /*1c920*/  ULDC.64 UR10, c[0x0][0xa10] ;  /* 0x00028400000a7ab9 */ /* 0x000fe20000000a00 */
[----:B------:R-:W-:-:S02]  /*1c930*/  ISETP.NE.AND.EX P1, PT, RZ, UR5, PT, P1 ;  /* 0x00000005ff007c0c */ /* 0x000fc4000bf25310 */
[----:B0-----:R-:W-:Y:S01]  /*1c940*/  SHF.R.S32.HI R0, RZ, 0x1f, R29 ;  /* 0x0000001fff007819 */ /* 0x001fe2000001141d */
[----:B------:R-:W-:-:S10]  /*1c950*/  IMAD.SHL.U32 R13, R29, 0x4, RZ ;  /* 0x000000041d0d7824 */ /* 0x000fd400078e00ff */
[C---:B------:R-:W-:Y:S02]  /*1c960*/  @P1 LEA R2, P0, R29.reuse, UR4, 0x2 ;  /* 0x000000041d021c11 */ /* 0x040fe4000f8010ff */
[C-C-:B------:R-:W-:Y:S02]  /*1c970*/  SHF.L.U64.HI R12, R29.reuse, 0x2, R0.reuse ;  /* 0x000000021d0c7819 */ /* 0x140fe40000010200 */
[----:B------:R-:W-:Y:S01]  /*1c980*/  @P1 LEA.HI.X R3, R29, UR5, R0, 0x2, P0 ;  /* 0x000000051d031c11 */ /* 0x000fe200080f1400 */
[----:B------:R-:W-:Y:S01]  /*1c990*/  ULDC.64 UR4, c[0x0][0xa18] ;  /* 0x0002860000047ab9 */ /* 0x000fe20000000a00 */
[----:B------:R-:W-:Y:S01]  /*1c9a0*/  STL [R1+0x4], R13 ;  /* 0x0000040d01007387 */ /* 0x000fe20000100800 */
[----:B------:R-:W-:-:S03]  /*1c9b0*/  ISETP.NE.U32.AND P0, PT, RZ, UR4, PT ;  /* 0x00000004ff007c0c */ /* 0x000fc6000bf05070 */
[----:B------:R0:W5:Y:S01]  /*1c9c0*/  @P1 LDG.E R10, desc[UR6][R2.64] ;  /* 0x00000006020a1981 */ /* 0x000162000c1e1900 */
[----:B------:R-:W-:-:S03]  /*1c9d0*/  ISETP.NE.AND.EX P0, PT, RZ, UR5, PT, P0 ;  /* 0x00000005ff007c0c */ /* 0x000fc6000bf05300 */
[----:B------:R-:W-:Y:S10]  /*1c9e0*/  STL [R1+0x8], R12 ;  /* 0x0000080c01007387 */ /* 0x000ff40000100800 */
[----:B------:R-:W-:-:S04]  /*1c9f0*/  @P0 IADD3 R8, P2, R13, UR4, RZ ;  /* 0x000000040d080c10 */ /* 0x000fc8000ff5e0ff */
[----:B------:R-:W-:Y:S01]  /*1ca00*/  @P0 IADD3.X R9, R12, UR5, RZ, P2, !PT ;  /* 0x000000050c090c10 */ /* 0x000fe200097fe4ff */
[----:B------:R-:W-:Y:S02]  /*1ca10*/  ULDC.64 UR4, c[0x0][0xa00] ;  /* 0x0002800000047ab9 */ /* 0x000fe40000000a00 */
[----:B------:R-:W-:-:S04]  /*1ca20*/  ISETP.NE.U32.AND P2, PT, RZ, UR4, PT ;  /* 0x00000004ff007c0c */ /* 0x000fc8000bf45070 */
[----:B------:R-:W-:Y:S02]  /*1ca30*/  ISETP.NE.AND.EX P2, PT, RZ, UR5, PT, P2 ;  /* 0x00000005ff007c0c */ /* 0x000fe4000bf45320 */
[----:B0-----:R-:W-:-:S04]  /*1ca40*/  IADD3 R2, P1, R13, UR4, RZ ;  /* 0x000000040d027c10 */ /* 0x001fc8000ff3e0ff */
[----:B------:R-:W-:-:S07]  /*1ca50*/  IADD3.X R3, R12, UR5, RZ, P1, !PT ;  /* 0x000000050c037c10 */ /* 0x000fce0008ffe4ff */
[----:B------:R-:W2:Y:S01]  /*1ca60*/  @P2 LDG.E R11, desc[UR6][R2.64] ;  /* 0x00000006020b2981 */ /* 0x000ea2000c1e1900 */
[----:B------:R-:W-:Y:S01]  /*1ca70*/  ULDC UR4, c[0x0][0x288] ;  /* 0x0000a20000047ab9 */ /* 0x000fe20000000800 */
[----:B------:R-:W-:-:S04]  /*1ca80*/  IADD3 R6, P1, R13, UR8, RZ ;  /* 0x000000080d067c10 */ /* 0x000fc8000ff3e0ff */
[----:B------:R-:W-:Y:S02]  /*1ca90*/  IADD3.X R7, R12, UR9, RZ, P1, !PT ;  /* 0x000000090c077c10 */ /* 0x000fe40008ffe4ff */
[----:B------:R-:W-:-:S04]  /*1caa0*/  IADD3 R4, P1, R13, UR10, RZ ;  /* 0x0000000a0d047c10 */ /* 0x000fc8000ff3e0ff */
[----:B------:R-:W-:Y:S02]  /*1cab0*/  IADD3.X R5, R12, UR11, RZ, P1, !PT ;  /* 0x0000000b0c057c10 */ /* 0x000fe40008ffe4ff */
[----:B------:R-:W-:-:S04]  /*1cac0*/  ISETP.NE.U32.AND P1, PT, RZ, UR8, PT ;  /* 0x00000008ff007c0c */ /* 0x000fc8000bf25070 */
[----:B------:R-:W-:Y:S02]  /*1cad0*/  ISETP.NE.AND.EX P3, PT, RZ, UR9, PT, P1 ;  /* 0x00000009ff007c0c */ /* 0x000fe4000bf65310 */
        /* <DEDUP_REMOVED lines=11> */
[----:B------:R-:W-:Y:S01]  /*1cb90*/  UIMAD UR4, UR4, UR5, URZ ;  /* 0x00000005040472a4 */ /* 0x000fe2000f8e023f */
[----:B------:R-:W-:Y:S02]  /*1cba0*/  ULDC UR6, c[0x0][0x338] ;  /* 0x0000ce0000067ab9 */ /* 0x000fe40000000800 */
[----:B0-----:R-:W-:-:S03]  /*1cbb0*/  IMAD.U32 R8, RZ, RZ, UR6 ;  /* 0x00000006ff087e24 */ /* 0x001fc6000f8e00ff */
[----:B------:R-:W-:Y:S01]  /*1cbc0*/  IMAD.U32 R9, RZ, RZ, UR4 ;  /* 0x00000004ff097e24 */ /* 0x000fe2000f8e00ff */
[----:B------:R-:W-:Y:S06]  /*1cbd0*/  @P0 BRA `(.L_x_2015) ;  /* 0x0000000000140947 */ /* 0x000fec0003800000 */
[----:B------:R-:W-:Y:S05]  /*1cbe0*/  @!P2 BRA `(.L_x_2015) ;  /* 0x000000000010a947 */ /* 0x000fea0003800000 */
[----:B------:R-:W-:Y:S02]  /*1cbf0*/  ULDC.64 UR4, c[0x0][0x208] ;  /* 0x0000820000047ab9 */ /* 0x000fe40000000a00 */
[----:B------:R-:W2:Y:S04]  /*1cc00*/  LDG.E R0, desc[UR4][R2.64] ;  /* 0x0000000402007981 */ /* 0x000ea8000c1e1900 */
[----:B-----5:R-:W2:Y:S02]  /*1cc10*/  LDG.E R11, desc[UR4][R2.64+0x4] ;  /* 0x00000404020b7981 */ /* 0x020ea4000c1e1900 */
[----:B--2---:R-:W-:-:S07]  /*1cc20*/  IMAD.IADD R11, R11, 0x1, -R0 ;  /* 0x000000010b0b7824 */ /* 0x004fce00078e0a00 */
.L_x_2015:
[----:B------:R-:W-:Y:S01]  /*1cc30*/  IMAD.MOV.U32 R23, RZ, RZ, RZ ;  /* 0x000000ffff177224 */ /* 0x000fe200078e00ff */
[----:B------:R-:W-:-:S05]  /*1cc40*/  ULDC.64 UR4, c[0x0][0x208] ;  /* 0x0000820000047ab9 */ /* 0x000fca0000000a00 */
[----:B------:R-:W2:Y:S01]  /*1cc50*/  @P3 LDG.E R23, desc[UR4][R6.64] ;  /* 0x0000000406173981 */ /* 0x000ea2000c1e1900 */
[----:B------:R-:W-:-:S06]  /*1cc60*/  IMAD.MOV.U32 R0, RZ, RZ, RZ ;  /* 0x000000ffff007224 */ /* 0x000fcc00078e00ff */
[----:B------:R0:W5:Y:S01]  /*1cc70*/  @P1 LDG.E R0, desc[UR4][R4.64] ;  /* 0x0000000404001981 */ /* 0x000162000c1e1900 */
[----:B------:R-:W-:Y:S02]  /*1cc80*/  ULDC.64 UR4, c[0x0][0xa20] ;  /* 0x0002880000047ab9 */ /* 0x000fe40000000a00 */
[----:B------:R-:W-:-:S04]  /*1cc90*/  ISETP.NE.U32.AND P0, PT, RZ, UR4, PT ;  /* 0x00000004ff007c0c */ /* 0x000fc8000bf05070 */
[----:B------:R-:W-:Y:S01]  /*1cca0*/  ISETP.NE.AND.EX P0, PT, RZ, UR5, PT, P0 ;  /* 0x00000005ff007c0c */ /* 0x000fe2000bf05300 */
[----:B--2--5:R-:W-:-:S12]  /*1ccb0*/  IMAD.IADD R23, R23, 0x1, R10 ;  /* 0x0000000117177824 */ /* 0x024fd800078e020a */
[----:B0-----:R-:W-:Y:S05]  /*1ccc0*/  @!P0 BRA `(.L_x_2016) ;  /* 0x0000000000148947 */ /* 0x001fea0003800000 */
[----:B------:R-:W-:Y:S01]  /*1ccd0*/  IADD3 R2, P0, R13, UR4, RZ ;  /* 0x000000040d027c10 */ /* 0x000fe2000ff1e0ff */
[----:B------:R-:W-:-:S03]  /*1cce0*/  ULDC.64 UR6, c[0x0][0x208] ;  /* 0x0000820000067ab9 */ /* 0x000fc60000000a00 */
[----:B------:R-:W-:-:S05]  /*1ccf0*/  IADD3.X R3, R12, UR5, RZ, P0, !PT ;  /* 0x000000050c037c10 */ /* 0x000fca00087fe4ff */
[----:B------:R0:W5:Y:S01]  /*1cd00*/  LDG.E R9, desc[UR6][R2.64] ;  /* 0x0000000602097981 */ /* 0x000162000c1e1900 */
[----:B------:R-:W-:Y:S05]  /*1cd10*/  BRA `(.L_x_2017) ;  /* 0x0000000000147947 */ /* 0x000fea0003800000 */
.L_x_2016:
[----:B------:R-:W-:Y:S05]  /*1cd20*/  @!P3 BRA `(.L_x_2017) ;  /* 0x000000000010b947 */ /* 0x000fea0003800000 */
[----:B------:R-:W-:Y:S02]  /*1cd30*/  ULDC.64 UR4, c[0x0][0x208] ;  /* 0x0000820000047ab9 */ /* 0x000fe40000000a00 */
[----:B------:R-:W2:Y:S04]  /*1cd40*/  LDG.E R2, desc[UR4][R6.64] ;  /* 0x0000000406027981 */ /* 0x000ea8000c1e1900 */
[----:B------:R-:W2:Y:S02]  /*1cd50*/  LDG.E R9, desc[UR4][R6.64+0x4] ;  /* 0x0000040406097981 */ /* 0x000ea4000c1e1900 */
[----:B--2---:R-:W-:-:S07]  /*1cd60*/  IMAD.IADD R9, R9, 0x1, -R2 ;  /* 0x0000000109097824 */ /* 0x004fce00078e0a02 */
.L_x_2017:
[----:B------:R-:W-:Y:S02]  /*1cd70*/  ULDC.64 UR4, c[0x0][0x208] ;  /* 0x0000820000047ab9 */ /* 0x000fe40000000a00 */
[----:B0-----:R-:W2:Y:S04]  /*1cd80*/  @P1 LDG.E R3, desc[UR4][R4.64] ;  /* 0x0000000404031981 */ /* 0x001ea8000c1e1900 */
[----:B------:R-:W2:Y:S01]  /*1cd90*/  @P1 LDG.E R2, desc[UR4][R4.64+0x4] ;  /* 0x0000040404021981 */ /* 0x000ea2000c1e1900 */
[----:B-----5:R-:W-:Y:S01]  /*1cda0*/  IMAD.IADD R9, R9, 0x1, -R10 ;  /* 0x0000000109097824 */ /* 0x020fe200078e0a0a */
[----:B------:R-:W-:Y:S01]  /*1cdb0*/  BSSY B0, `(.L_x_2018) ;  /* 0x00000de000007945 */ /* 0x000fe20003800000 */
[----:B------:R-:W-:Y:S01]  /*1cdc0*/  PLOP3.LUT P2, PT, PT, PT, PT, 0x80, 0x0 ;  /* 0x000000000000781c */ /* 0x000fe20003f4f070 */
[----:B--2---:R-:W-:-:S02]  /*1cdd0*/  @P1 IMAD.IADD R8, R2, 0x1, -R3 ;  /* 0x0000000102081824 */ /* 0x004fc400078e0a03 */
[----:B------:R-:W-:-:S05]  /*1cde0*/  IMAD R2, R17, 0xc0, RZ ;  /* 0x000000c011027824 */ /* 0x000fca00078e02ff */
[----:B------:R-:W-:Y:S01]  /*1cdf0*/  IADD3 R11, -R11, 0x14f, R2 ;  /* 0x0000014f0b0b7810 */ /* 0x000fe20007ffe102 */
[----:B------:R-:W-:-:S04]  /*1ce00*/  IMAD.IADD R2, R9, 0x1, R8 ;  /* 0x0000000109027824 */ /* 0x000fc800078e0208 */
[C---:B------:R-:W-:Y:S02]  /*1ce10*/  VIADD R3, R2.reuse, 0x8f ;  /* 0x0000008f02037836 */ /* 0x040fe40000000000 */
[----:B------:R-:W-:Y:S02]  /*1ce20*/  IMAD.IADD R11, R2, 0x1, R11 ;  /* 0x00000001020b7824 */ /* 0x000fe400078e020b */
[----:B------:R-:W-:-:S04]  /*1ce30*/  IMAD.HI R3, R3, 0x38e38e39, RZ ;  /* 0x38e38e3903037827 */ /* 0x000fc800078e02ff */
[----:B------:R-:W-:Y:S01]  /*1ce40*/  IMAD.HI R11, R11, 0x38e38e39, RZ ;  /* 0x38e38e390b0b7827 */ /* 0x000fe200078e02ff */
[----:B------:R-:W-:-:S04]  /*1ce50*/  SHF.R.U32.HI R2, RZ, 0x1f, R3 ;  /* 0x0000001fff027819 */ /* 0x000fc80000011603 */
[----:B------:R-:W-:Y:S02]  /*1ce60*/  SHF.R.U32.HI R4, RZ, 0x1f, R11 ;  /* 0x0000001fff047819 */ /* 0x000fe4000001160b */
[----:B------:R-:W-:Y:S02]  /*1ce70*/  LEA.HI.SX32 R2, R3, R2, 0x1b ;  /* 0x0000000203027211 */ /* 0x000fe400078fdaff */
[----:B------:R-:W-:-:S04]  /*1ce80*/  LEA.HI.SX32 R11, R11, R4, 0x1b ;  /* 0x000000040b0b7211 */ /* 0x000fc800078fdaff */
[----:B------:R-:W-:Y:S01]  /*1ce90*/  VIMNMX R6, R2, R11, PT ;  /* 0x0000000b02067248 */ /* 0x000fe20003fe0100 */
[----:B------:R-:W-:-:S04]  /*1cea0*/  IMAD.MOV R2, RZ, RZ, -R9 ;  /* 0x000000ffff027224 */ /* 0x000fc800078e0a09 */
[----:B------:R-:W-:Y:S01]  /*1ceb0*/  IMAD R3, R6, 0x90, -R9 ;  /* 0x0000009006037824 */ /* 0x000fe200078e0a09 */
[----:B------:R-:W-:Y:S01]  /*1cec0*/  VIMNMX R2, RZ, R2, !PT ;  /* 0x00000002ff027248 */ /* 0x000fe20007fe0100 */
[----:B------:R0:W-:Y:S03]  /*1ced0*/  STL [R1], R6 ;  /* 0x0000000601007387 */ /* 0x0001e60000100800 */
[----:B------:R-:W-:-:S04]  /*1cee0*/  VIMNMX R3, R3, R8, PT ;  /* 0x0000000803037248 */ /* 0x000fc80003fe0100 */
[----:B------:R-:W-:-:S13]  /*1cef0*/  ISETP.GT.AND P0, PT, R3, R2, PT ;  /* 0x000000020300720c */ /* 0x000fda0003f04270 */
[----:B------:R-:W-:Y:S02]  /*1cf00*/  @P0 VIADD R5, R3, 0x8f ;  /* 0x0000008f03050836 */ /* 0x000fe40000000000 */
[----:B------:R-:W-:-:S04]  /*1cf10*/  IMAD.WIDE.U32 R2, R2, 0x38e38e39, RZ ;  /* 0x38e38e3902027825 */ /* 0x000fc800078e00ff */
[----:B------:R-:W-:Y:S01]  /*1cf20*/  @P0 IMAD.HI R5, R5, 0x38e38e39, RZ ;  /* 0x38e38e3905050827 */ /* 0x000fe200078e02ff */
[----:B------:R-:W-:-:S04]  /*1cf30*/  SHF.R.U32.HI R4, RZ, 0x5, R3 ;  /* 0x00000005ff047819 */ /* 0x000fc80000011603 */
[----:B------:R-:W-:Y:S01]  /*1cf40*/  @P0 SHF.R.U32.HI R2, RZ, 0x1f, R5 ;  /* 0x0000001fff020819 */ /* 0x000fe20000011605 */
[----:B------:R-:W-:-:S03]  /*1cf50*/  IMAD.MOV.U32 R3, RZ, RZ, R4 ;  /* 0x000000ffff037224 */ /* 0x000fc600078e0004 */
[----:B------:R-:W-:-:S04]  /*1cf60*/  @P0 LEA.HI.SX32 R3, R5, R2, 0x1b ;  /* 0x0000000205030211 */ /* 0x000fc800078fdaff */
[----:B------:R-:W-:-:S13]  /*1cf70*/  ISETP.GT.AND P0, PT, R3, R4, PT ;  /* 0x000000040300720c */ /* 0x000fda0003f04270 */
[----:B0-----:R-:W-:Y:S05]  /*1cf80*/  @!P0 BRA `(.L_x_2019) ;  /* 0x0000000c00008947 */ /* 0x001fea0003800000 */
[----:B------:R-:W0:Y:S01]  /*1cf90*/  LDC R2, c[0x0][0x428] ;  /* 0x00010a00ff027b82 */ /* 0x000e220000000800 */
[----:B------:R-:W-:Y:S01]  /*1cfa0*/  UMOV UR4, 0xffffffff ;  /* 0xffffffff00047882 */ /* 0x000fe20000000000 */
[----:B0-----:R-:W-:Y:S01]  /*1cfb0*/  ISETP.NE.AND P0, PT, R2, 0x1, PT ;  /* 0x000000010200780c */ /* 0x001fe20003f05270 */
[----:B------:R-:W-:-:S12]  /*1cfc0*/  IMAD.MOV.U32 R2, RZ, RZ, R18 ;  /* 0x000000ffff027224 */ /* 0x000fd800078e0012 */
[----:B------:R-:W0:Y:S08]  /*1cfd0*/  @P0 LDC R5, c[0x0][0x42c] ;  /* 0x00010b00ff050b82 */ /* 0x000e300000000800 */
[----:B------:R-:W2:Y:S01]  /*1cfe0*/  @P0 LDC R6, c[0x0][0x430] ;  /* 0x00010c00ff060b82 */ /* 0x000ea20000000800 */
[----:B0-----:R-:W-:-:S05]  /*1cff0*/  @P0 IMAD.HI.U32 R5, R18, R5, RZ ;  /* 0x0000000512050227 */ /* 0x001fca00078e00ff */
[----:B--2---:R-:W-:Y:S02]  /*1d000*/  @P0 SHF.R.U32.HI R2, RZ, R6, R5 ;  /* 0x00000006ff020219 */ /* 0x004fe40000011605 */
[----:B------:R-:W-:Y:S01]  /*1d010*/  SEL R5, R29, RZ, !P1 ;  /* 0x000000ff1d057207 */ /* 0x000fe20004800000 */
[----:B------:R-:W-:Y:S06]  /*1d020*/  BRA.DIV UR4, `(.L_x_2020) ;  /* 0x0000004e04e47947 */ /* 0x000fec000b800000 */
.L_x_2146:
[----:B------:R-:W-:-:S03]  /*1d030*/  UMOV UR4, 0xffffffff ;  /* 0xffffffff00047882 */ /* 0x000fc60000000000 */
[----:B------:R-:W-:Y:S05]  /*1d040*/  BRA.DIV UR4, `(.L_x_2021) ;  /* 0x0000005204107947 */ /* 0x000fea000b800000 */
[----:B------:R-:W-:-:S13]  /*1d050*/  ELECT P6, URZ, PT ;  /* 0x00000000003f782f */ /* 0x000fda00038c0000 */
.L_x_2149:
        /* <DEDUP_REMOVED lines=12> */
.L_x_2150:
[----:B------:R-:W-:Y:S05]  /*1d120*/  BSYNC B1 ;  /* 0x0000000000017941 */ /* 0x000fea0003800000 */
.L_x_2022:
[----:B------:R-:W-:Y:S04]  /*1d130*/  BSSY B1, `(.L_x_2024) ;  /* 0x0000049000017945 */ /* 0x000fe80003800000 */
[----:B------:R-:W-:Y:S05]  /*1d140*/  @!P6 BRA `(.L_x_2025) ;  /* 0x00000004001ce947 */ /* 0x000fea0003800000 */
[----:B------:R-:W-:Y:S01]  /*1d150*/  IMAD R8, R25, 0x8, R6 ;  /* 0x0000000819087824 */ /* 0x000fe200078e0206 */
[----:B0-----:R-:W-:-:S04]  /*1d160*/  SHF.L.U32 R7, R26, 0x1f, RZ ;  /* 0x0000001f1a077819 */ /* 0x001fc800000006ff */
[----:B------:R-:W0:Y:S02]  /*1d170*/  SYNCS.PHASECHK.TRANS64.TRYWAIT P0, [R8+URZ+0x31ca0], R7 ;  /* 0x031ca007080075a7 */ /* 0x000e24000800017f */
[----:B0-----:R-:W-:Y:S05]  /*1d180*/  @!P0 BRA `(.L_x_2026) ;  /* 0x0000004c00f48947 */ /* 0x001fea0003800000 */
.L_x_2151:
        /* <DEDUP_REMOVED lines=9> */
.L_x_2027:
        /* <DEDUP_REMOVED lines=28> */
.L_x_2152:
[----:B------:R-:W-:Y:S05]  /*1d3e0*/  @P1 BRA `(.L_x_2029) ;  /* 0x0000000000141947 */ /* 0x000fea0003800000 */
[----:B------:R-:W-:Y:S01]  /*1d3f0*/  ISETP.NE.AND P0, PT, R28, RZ, PT ;  /* 0x000000ff1c00720c */ /* 0x000fe20003f05270 */
[----:B0-2---:R-:W-:-:S04]  /*1d400*/  IMAD.MOV.U32 R7, RZ, RZ, 0x6c00 ;  /* 0x00006c00ff077424 */ /* 0x005fc800078e00ff */
[----:B------:R3:W-:Y:S08]  /*1d410*/  SYNCS.ARRIVE.TRANS64 RZ, [R8+URZ+0x31cb0], R7 ;  /* 0x031cb00708ff79a7 */ /* 0x0007f0000800003f */
[----:B------:R-:W-:Y:S05]  /*1d420*/  @!P0 BRA `(.L_x_2029) ;  /* 0x0000000000048947 */ /* 0x000fea0003800000 */
[----:B------:R-:W-:Y:S01]  /*1d430*/  BPT.TRAP 0x1 ;  /* 0x000000040000795c */ /* 0x000fe20000300000 */
.L_x_2029:
        /* <DEDUP_REMOVED lines=24> */
.L_x_2025:
[----:B------:R-:W-:Y:S05]  /*1d5c0*/  BSYNC B1 ;  /* 0x0000000000017941 */ /* 0x000fea0003800000 */
.L_x_2024:
        /* <DEDUP_REMOVED lines=9> */
.L_x_2036:
[----:B------:R-:W-:Y:S05]  /*1d660*/  YIELD ;  /* 0x0000000000007946 */ /* 0x000fea0003800000 */
[----:B------:R-:W-:Y:S04]  /*1d670*/  BSSY B1, `(.L_x_2030) ;  /* 0x0000048000017945 */ /* 0x000fe80003800000 */
[----:B------:R-:W-:Y:S05]  /*1d680*/  @!P6 BRA `(.L_x_2031) ;  /* 0x000000040018e947 */ /* 0x000fea0003800000 */
[----:B------:R-:W-:Y:S01]  /*1d690*/  IMAD R7, R25, 0x8, R6 ;  /* 0x0000000819077824 */ /* 0x000fe200078e0206 */
[----:B------:R-:W-:-:S04]  /*1d6a0*/  SHF.L.U32 R8, R26, 0x1f, RZ ;  /* 0x0000001f1a087819 */ /* 0x000fc800000006ff */
[----:B------:R-:W0:Y:S02]  /*1d6b0*/  SYNCS.PHASECHK.TRANS64.TRYWAIT P0, [R7+URZ+0x31ca0], R8 ;  /* 0x031ca008070075a7 */ /* 0x000e24000800017f */
[----:B0-----:R-:W-:Y:S05]  /*1d6c0*/  @!P0 BRA `(.L_x_2032) ;  /* 0x0000004800cc8947 */ /* 0x001fea0003800000 */
.L_x_2153:
        /* <DEDUP_REMOVED lines=9> */
.L_x_2033:
        /* <DEDUP_REMOVED lines=27> */
.L_x_2154:
[----:B------:R-:W-:Y:S05]  /*1d910*/  @P0 BRA `(.L_x_2035) ;  /* 0x0000000000140947 */ /* 0x000fea0003800000 */
[----:B------:R-:W-:Y:S01]  /*1d920*/  ISETP.NE.AND P1, PT, R28, RZ, PT ;  /* 0x000000ff1c00720c */ /* 0x000fe20003f25270 */
[----:B0-2---:R-:W-:-:S04]  /*1d930*/  IMAD.MOV.U32 R8, RZ, RZ, 0x6c00 ;  /* 0x00006c00ff087424 */ /* 0x005fc800078e00ff */
[----:B------:R3:W-:Y:S08]  /*1d940*/  SYNCS.ARRIVE.TRANS64 RZ, [R7+URZ+0x31cb0], R8 ;  /* 0x031cb00807ff79a7 */ /* 0x0007f0000800003f */
[----:B------:R-:W-:Y:S05]  /*1d950*/  @!P1 BRA `(.L_x_2035) ;  /* 0x0000000000049947 */ /* 0x000fea0003800000 */
[----:B------:R-:W-:Y:S01]  /*1d960*/  BPT.TRAP 0x1 ;  /* 0x000000040000795c */ /* 0x000fe20000300000 */
.L_x_2035:
        /* <DEDUP_REMOVED lines=24> */
.L_x_2031:
[----:B------:R-:W-:Y:S05]  /*1daf0*/  BSYNC B1 ;  /* 0x0000000000017941 */ /* 0x000fea0003800000 */
.L_x_2030:
[----:B------:R-:W-:-:S05]  /*1db00*/  VIADD R25, R25, 0x1 ;  /* 0x0000000119197836 */ /* 0x000fca0000000000 */
[----:B------:R-:W-:-:S04]  /*1db10*/  ISETP.NE.AND P0, PT, R25, 0x2, PT ;  /* 0x000000021900780c */ /* 0x000fc80003f05270 */
[----:B0-23--:R-:W-:Y:S02]  /*1db20*/  SEL R7, RZ, 0x1, P0 ;  /* 0x00000001ff077807 */ /* 0x00dfe40000000000 */
[----:B------:R-:W-:Y:S02]  /*1db30*/  SEL R25, R25, RZ, P0 ;  /* 0x000000ff19197207 */ /* 0x000fe40000000000 */
[C---:B------:R-:W-:Y:S02]  /*1db40*/  ISETP.GT.AND P0, PT, R3.reuse, R4, PT ;  /* 0x000000040300720c */ /* 0x040fe40003f04270 */
[----:B------:R-:W-:Y:S01]  /*1db50*/  LOP3.LUT R26, R26, R7, RZ, 0x3c, !PT ;  /* 0x000000071a1a7212 */ /* 0x000fe200078e3cff */
[----:B------:R-:W-:-:S04]  /*1db60*/  VIADD R7, R3, 0xffffffff ;  /* 0xffffffff03077836 */ /* 0x000fc80000000000 */
[----:B------:R-:W-:-:S06]  /*1db70*/  IMAD.MOV.U32 R3, RZ, RZ, R7 ;  /* 0x000000ffff037224 */ /* 0x000fcc00078e0007 */
[----:B------:R-:W-:Y:S05]  /*1db80*/  @P0 BRA `(.L_x_2036) ;  /* 0xfffffff800b40947 */ /* 0x000fea000383ffff */
.L_x_2019:
[----:B------:R-:W-:Y:S05]  /*1db90*/  BSYNC B0 ;  /* 0x0000000000007941 */ /* 0x000fea0003800000 */
.L_x_2018:
[----:B------:R-:W2:Y:S01]  /*1dba0*/  LDL R7, [R1] ;  /* 0x0000000001077983 */ /* 0x000ea20000100800 */
        /* <DEDUP_REMOVED lines=21> */
.L_x_2038:
        /* <DEDUP_REMOVED lines=22> */
.L_x_2040:
        /* <DEDUP_REMOVED lines=19> */
.L_x_2042:
        /* <DEDUP_REMOVED lines=16> */
.L_x_2041:
[----:B------:R-:W2:Y:S01]  /*1e090*/  LDL.LU R2, [R1+0x4] ;  /* 0x0000040001027983 */ /* 0x000ea20000300800 */
[----:B------:R-:W-:Y:S01]  /*1e0a0*/  ULDC.64 UR4, c[0x0][0x9f8] ;  /* 0x00027e0000047ab9 */ /* 0x000fe20000000a00 */
[----:B------:R-:W0:Y:S02]  /*1e0b0*/  LDC R0, c[0x0][0x428] ;  /* 0x00010a00ff007b82 */ /* 0x000e240000000800 */
[----:B------:R-:W3:Y:S04]  /*1e0c0*/  LDL.LU R21, [R1+0x8] ;  /* 0x0000080001157983 */ /* 0x000ee80000300800 */
[----:B------:R-:W4:Y:S01]  /*1e0d0*/  LDL.LU R20, [R1+0x10] ;  /* 0x0000100001147983 */ /* 0x000f220000300800 */
[----:B------:R-:W-:Y:S01]  /*1e0e0*/  ISETP.NE.U32.AND P0, PT, RZ, UR4, PT ;  /* 0x00000004ff007c0c */ /* 0x000fe2000bf05070 */
[----:B------:R-:W-:Y:S01]  /*1e0f0*/  IMAD.MOV.U32 R6, RZ, RZ, R29 ;  /* 0x000000ffff067224 */ /* 0x000fe200078e001d */
[----:B------:R-:W-:-:S02]  /*1e100*/  ULDC.64 UR6, c[0x0][0x208] ;  /* 0x0000820000067ab9 */ /* 0x000fc40000000a00 */
        /* <DEDUP_REMOVED lines=21> */
.L_x_2043:
        /* <DEDUP_REMOVED lines=14> */
.L_x_2044:
        /* <DEDUP_REMOVED lines=13> */
.L_x_2045:
        /* <DEDUP_REMOVED lines=18> */
.L_x_2157:
[----:B------:R-:W-:Y:S01]  /*1e530*/  UMOV UR4, 0xffffffff ;  /* 0xffffffff00047882 */ /* 0x000fe20000000000 */
[----:B------:R-:W-:Y:S02]  /*1e540*/  SHF.R.S32.HI R12, RZ, 0x1f, R6 ;  /* 0x0000001fff0c7819 */ /* 0x000fe40000011406 */
[----:B------:R-:W-:Y:S05]  /*1e550*/  BRA.DIV UR4, `(.L_x_2047) ;  /* 0x0000003e04847947 */ /* 0x000fea000b800000 */
[----:B------:R-:W-:-:S13]  /*1e560*/  ELECT P6, URZ, PT ;  /* 0x00000000003f782f */ /* 0x000fda00038c0000 */
.L_x_2160:
        /* <DEDUP_REMOVED lines=23> */
.L_x_2049:
[----:B------:R-:W-:Y:S01]  /*1e6e0*/  IMAD R5, R22, 0x8, R27 ;  /* 0x0000000816057824 */ /* 0x000fe200078e021b */
[----:B------:R-:W-:-:S04]  /*1e6f0*/  SHF.L.U32 R4, R24, 0x1f, RZ ;  /* 0x0000001f18047819 */ /* 0x000fc800000006ff */
[----:B------:R-:W2:Y:S02]  /*1e700*/  SYNCS.PHASECHK.TRANS64.TRYWAIT P0, [R5+URZ+0x31c40], R4 ;  /* 0x031c4004050075a7 */ /* 0x000ea4000800017f */
[----:B--2---:R-:W-:Y:S05]  /*1e710*/  @!P0 BRA `(.L_x_2050) ;  /* 0x0000003c00348947 */ /* 0x004fea0003800000 */
.L_x_2161:
        /* <DEDUP_REMOVED lines=9> */
.L_x_2051:
        /* <DEDUP_REMOVED lines=28> */
.L_x_2048:
        /* <DEDUP_REMOVED lines=44> */
.L_x_2162:
[----:B------:R-:W-:Y:S05]  /*1ec30*/  BSYNC B0 ;  /* 0x0000000000007941 */ /* 0x000fea0003800000 */
.L_x_2052:
[----:B------:R-:W2:Y:S01]  /*1ec40*/  LDL R5, [R1] ;  /* 0x0000000001057983 */ /* 0x000ea20000100800 */
[----:B------:R-:W-:Y:S01]  /*1ec50*/  BSSY B0, `(.L_x_2054) ;  /* 0x0000168000007945 */ /* 0x000fe20003800000 */
[----:B--2---:R-:W-:-:S13]  /*1ec60*/  ISETP.GE.AND P0, PT, R5, 0x2, PT ;  /* 0x000000020500780c */ /* 0x004fda0003f06270 */
[----:B------:R-:W-:Y:S05]  /*1ec70*/  @!P0 BRA `(.L_x_2055) ;  /* 0x0000001400948947 */ /* 0x000fea0003800000 */
[C---:B0-----:R-:W-:Y:S01]  /*1ec80*/  LOP3.LUT R4, R5.reuse, 0x1, RZ, 0xc0, !PT ;  /* 0x0000000105047812 */ /* 0x041fe200078ec0ff */
[----:B------:R-:W-:Y:S01]  /*1ec90*/  VIADD R11, R5, 0xfffffffe ;  /* 0xfffffffe050b7836 */ /* 0x000fe20000000000 */
[----:B------:R-:W-:Y:S02]  /*1eca0*/  BSSY B1, `(.L_x_2056) ;  /* 0x0000079000017945 */ /* 0x000fe40003800000 */
[----:B------:R-:W-:Y:S01]  /*1ecb0*/  ISETP.NE.U32.AND P0, PT, R4, 0x1, PT ;  /* 0x000000010400780c */ /* 0x000fe20003f05070 */
[----:B------:R-:W-:-:S12]  /*1ecc0*/  IMAD.MOV.U32 R9, RZ, RZ, R11 ;  /* 0x000000ffff097224 */ /* 0x000fd800078e000b */
[----:B------:R-:W-:Y:S05]  /*1ecd0*/  @!P0 BRA `(.L_x_2057) ;  /* 0x0000000400d48947 */ /* 0x000fea0003800000 */
        /* <DEDUP_REMOVED lines=31> */
.L_x_2060:
[----:B0-----:R-:W-:Y:S01]  /*1eed0*/  IMAD R3, R10, 0x8, R27 ;  /* 0x000000080a037824 */ /* 0x001fe200078e021b */
[----:B------:R-:W-:-:S04]  /*1eee0*/  SHF.L.U32 R2, R13, 0x1f, RZ ;  /* 0x0000001f0d027819 */ /* 0x000fc800000006ff */
[----:B------:R-:W0:Y:S02]  /*1eef0*/  SYNCS.PHASECHK.TRANS64.TRYWAIT P0, [R3+URZ+0x31c40], R2 ;  /* 0x031c4002030075a7 */ /* 0x000e24000800017f */
[----:B0-----:R-:W-:Y:S05]  /*1ef00*/  @!P0 BRA `(.L_x_2061) ;  /* 0x0000003400608947 */ /* 0x001fea0003800000 */
.L_x_2163:
        /* <DEDUP_REMOVED lines=9> */
.L_x_2062:
        /* <DEDUP_REMOVED lines=31> */
.L_x_2164:
[----:B------:R-:W-:Y:S05]  /*1f190*/  @P1 BRA `(.L_x_2064) ;  /* 0x0000000000181947 */ /* 0x000fea0003800000 */
[----:B------:R-:W-:Y:S01]  /*1f1a0*/  ISETP.NE.AND P0, PT, R28, RZ, PT ;  /* 0x000000ff1c00720c */ /* 0x000fe20003f05270 */
[----:B0-----:R-:W-:Y:S02]  /*1f1b0*/  IMAD R2, R22, 0x8, R27 ;  /* 0x0000000816027824 */ /* 0x001fe400078e021b */
[----:B------:R-:W-:-:S04]  /*1f1c0*/  IMAD.MOV.U32 R3, RZ, RZ, 0x6c00 ;  /* 0x00006c00ff037424 */ /* 0x000fc800078e00ff */
[----:B------:R2:W-:Y:S06]  /*1f1d0*/  SYNCS.ARRIVE.TRANS64 RZ, [R2+URZ+0x31c50], R3 ;  /* 0x031c500302ff79a7 */ /* 0x0005ec000800003f */
[----:B------:R-:W-:Y:S05]  /*1f1e0*/  @!P0 BRA `(.L_x_2064) ;  /* 0x0000000000048947 */ /* 0x000fea0003800000 */
[----:B------:R-:W-:Y:S01]  /*1f1f0*/  BPT.TRAP 0x1 ;  /* 0x000000040000795c */ /* 0x000fe20000300000 */
.L_x_2064:
        /* <DEDUP_REMOVED lines=30> */
.L_x_2059:
[----:B------:R-:W-:Y:S05]  /*1f3e0*/  BSYNC B2 ;  /* 0x0000000000027941 */ /* 0x000fea0003800000 */
.L_x_2058:
[----:B------:R-:W2:Y:S01]  /*1f3f0*/  LDL.LU R2, [R1] ;  /* 0x0000000001027983 */ /* 0x000ea20000300800 */
[----:B------:R-:W-:Y:S02]  /*1f400*/  IMAD.MOV.U32 R22, RZ, RZ, R10 ;  /* 0x000000ffff167224 */ /* 0x000fe400078e000a */
[----:B------:R-:W-:Y:S02]  /*1f410*/  IMAD.MOV.U32 R24, RZ, RZ, R13 ;  /* 0x000000ffff187224 */ /* 0x000fe400078e000d */
[----:B--2---:R-:W-:-:S07]  /*1f420*/  VIADD R9, R2, 0xfffffffd ;  /* 0xfffffffd02097836 */ /* 0x004fce0000000000 */
.L_x_2057:
[----:B------:R-:W-:Y:S05]  /*1f430*/  BSYNC B1 ;  /* 0x0000000000017941 */ /* 0x000fea0003800000 */
.L_x_2056:
[----:B------:R-:W-:-:S13]  /*1f440*/  ISETP.NE.AND P0, PT, R11, RZ, PT ;  /* 0x000000ff0b00720c */ /* 0x000fda0003f05270 */
[----:B------:R-:W-:Y:S05]  /*1f450*/  @!P0 BRA `(.L_x_2055) ;  /* 0x0000000c009c8947 */ /* 0x000fea0003800000 */
[----:B------:R-:W-:-:S07]  /*1f460*/  IMAD.MOV.U32 R4, RZ, RZ, R8 ;  /* 0x000000ffff047224 */ /* 0x000fce00078e0008 */
.L_x_2079:
        /* <DEDUP_REMOVED lines=32> */
.L_x_2067:
[----:B------:R-:W-:Y:S01]  /*1f670*/  IMAD R3, R10, 0x8, R27 ;  /* 0x000000080a037824 */ /* 0x000fe200078e021b */
[----:B------:R-:W-:-:S04]  /*1f680*/  SHF.L.U32 R2, R11, 0x1f, RZ ;  /* 0x0000001f0b027819 */ /* 0x000fc800000006ff */
[----:B------:R-:W2:Y:S02]  /*1f690*/  SYNCS.PHASECHK.TRANS64.TRYWAIT P0, [R3+URZ+0x31c40], R2 ;  /* 0x031c4002030075a7 */ /* 0x000ea4000800017f */
[----:B--2---:R-:W-:Y:S05]  /*1f6a0*/  @!P0 BRA `(.L_x_2068) ;  /* 0x0000002c00a08947 */ /* 0x004fea0003800000 */
.L_x_2165:
        /* <DEDUP_REMOVED lines=9> */
.L_x_2069:
        /* <DEDUP_REMOVED lines=31> */
.L_x_2166:
[----:B------:R-:W-:Y:S05]  /*1f930*/  @P0 BRA `(.L_x_2071) ;  /* 0x0000000000140947 */ /* 0x000fea0003800000 */
[----:B------:R-:W-:Y:S01]  /*1f940*/  ISETP.NE.AND P1, PT, R28, RZ, PT ;  /* 0x000000ff1c00720c */ /* 0x000fe20003f25270 */
[----:B------:R-:W-:-:S04]  /*1f950*/  IMAD.MOV.U32 R2, RZ, RZ, 0x6c00 ;  /* 0x00006c00ff027424 */ /* 0x000fc800078e00ff */
[----:B------:R2:W-:Y:S08]  /*1f960*/  SYNCS.ARRIVE.TRANS64 RZ, [R3+URZ+0x50], R2 ;  /* 0x0000500203ff79a7 */ /* 0x0005f0000800003f */
[----:B------:R-:W-:Y:S05]  /*1f970*/  @!P1 BRA `(.L_x_2071) ;  /* 0x0000000000049947 */ /* 0x000fea0003800000 */
[----:B------:R-:W-:Y:S01]  /*1f980*/  BPT.TRAP 0x1 ;  /* 0x000000040000795c */ /* 0x000fe20000300000 */
.L_x_2071:
        /* <DEDUP_REMOVED lines=30> */
.L_x_2066:
[----:B------:R-:W-:Y:S05]  /*1fb70*/  BSYNC B1 ;  /* 0x0000000000017941 */ /* 0x000fea0003800000 */
.L_x_2065:
        /* <DEDUP_REMOVED lines=31> */
.L_x_2074:
[----:B--2---:R-:W-:Y:S01]  /*1fd70*/  IMAD R2, R22, 0x8, R27 ;  /* 0x0000000816027824 */ /* 0x004fe200078e021b */
[----:B------:R-:W-:-:S04]  /*1fd80*/  SHF.L.U32 R3, R24, 0x1f, RZ ;  /* 0x0000001f18037819 */ /* 0x000fc800000006ff */
[----:B------:R-:W2:Y:S02]  /*1fd90*/  SYNCS.PHASECHK.TRANS64.TRYWAIT P0, [R2+URZ+0x31c40], R3 ;  /* 0x031c4003020075a7 */ /* 0x000ea4000800017f */
[----:B--2---:R-:W-:Y:S05]  /*1fda0*/  @!P0 BRA `(.L_x_2075) ;  /* 0x0000002800088947 */ /* 0x004fea0003800000 */
.L_x_2167:
        /* <DEDUP_REMOVED lines=9> */
.L_x_2076:
        /* <DEDUP_REMOVED lines=33> */
.L_x_2168:
[----:B------:R-:W-:Y:S05]  /*20050*/  @P0 BRA `(.L_x_2078) ;  /* 0x0000000000140947 */ /* 0x000fea0003800000 */
[----:B------:R-:W-:Y:S01]  /*20060*/  ISETP.NE.AND P1, PT, R28, RZ, PT ;  /* 0x000000ff1c00720c */ /* 0x000fe20003f25270 */
[----:B------:R-:W-:-:S04]  /*20070*/  IMAD.MOV.U32 R3, RZ, RZ, 0x6c00 ;  /* 0x00006c00ff037424 */ /* 0x000fc800078e00ff */
[----:B------:R2:W-:Y:S08]  /*20080*/  SYNCS.ARRIVE.TRANS64 RZ, [R2+URZ+0x50], R3 ;  /* 0x0000500302ff79a7 */ /* 0x0005f0000800003f */
[----:B------:R-:W-:Y:S05]  /*20090*/  @!P1 BRA `(.L_x_2078) ;  /* 0x0000000000049947 */ /* 0x000fea0003800000 */
[----:B------:R-:W-:Y:S01]  /*200a0*/  BPT.TRAP 0x1 ;  /* 0x000000040000795c */ /* 0x000fe20000300000 */
.L_x_2078:
        /* <DEDUP_REMOVED lines=29> */
.L_x_2073:
[----:B------:R-:W-:Y:S05]  /*20280*/  BSYNC B1 ;  /* 0x0000000000017941 */ /* 0x000fea0003800000 */
.L_x_2072:
[C---:B------:R-:W-:Y:S01]  /*20290*/  ISETP.GT.AND P0, PT, R9.reuse, 0x1, PT ;  /* 0x000000010900780c */ /* 0x040fe20003f04270 */
[----:B0-2---:R-:W-:-:S04]  /*202a0*/  VIADD R2, R9, 0xfffffffe ;  /* 0xfffffffe09027836 */ /* 0x005fc80000000000 */
[----:B------:R-:W-:-:S08]  /*202b0*/  IMAD.MOV.U32 R9, RZ, RZ, R2 ;  /* 0x000000ffff097224 */ /* 0x000fd000078e0002 */
[----:B------:R-:W-:Y:S05]  /*202c0*/  @P0 BRA `(.L_x_2079) ;  /* 0xfffffff000680947 */ /* 0x000fea000383ffff */
.L_x_2055:
[----:B------:R-:W-:Y:S05]  /*202d0*/  BSYNC B0 ;  /* 0x0000000000007941 */ /* 0x000fea0003800000 */
.L_x_2054:
[----:B------:R-:W-:Y:S01]  /*202e0*/  ISETP.NE.AND P0, PT, R28, RZ, PT ;  /* 0x000000ff1c00720c */ /* 0x000fe20003f05270 */
[----:B------:R-:W-:-:S12]  /*202f0*/  BSSY B0, `(.L_x_2080) ;  /* 0x000000f000007945 */ /* 0x000fd80003800000 */
[----:B------:R-:W-:Y:S05]  /*20300*/  @P0 BRA `(.L_x_2081) ;  /* 0x0000000000340947 */ /* 0x000fea0003800000 */
[----:B------:R-:W2:Y:S01]  /*20310*/  S2R R9, SR_LANEID ;  /* 0x0000000000097919 */ /* 0x000ea20000000000 */
[----:B------:R-:W-:Y:S01]  /*20320*/  VOTEU.ANY UR4, UPT, PT ;  /* 0x0000000000047886 */ /* 0x000fe200038e0100 */
[----:B------:R-:W3:Y:S01]  /*20330*/  LDC.64 R2, c[0x0][0xc38] ;  /* 0x00030e00ff027b82 */ /* 0x000ee20000000a00 */
[----:B0-----:R-:W2:Y:S01]  /*20340*/  FLO.U32 R4, UR4 ;  /* 0x0000000400047d00 */ /* 0x001ea200080e0000 */
[----:B------:R-:W-:-:S07]  /*20350*/  ULDC.64 UR6, c[0x0][0x208] ;  /* 0x0000820000067ab9 */ /* 0x000fce0000000a00 */
[----:B------:R-:W3:Y:S01]  /*20360*/  POPC R5, UR4 ;  /* 0x0000000400057d09 */ /* 0x000ee20008000000 */
[----:B--2---:R-:W-:-:S13]  /*20370*/  ISETP.EQ.U32.AND P0, PT, R4, R9, PT ;  /* 0x000000090400720c */ /* 0x004fda0003f02070 */
[----:B---3--:R-:W2:Y:S01]  /*20380*/  @P0 ATOMG.E.ADD.STRONG.GPU PT, R3, desc[UR6][R2.64], R5 ;  /* 0x00000005020309a8 */ /* 0x008ea200081ee1c6 */
[----:B------:R-:W0:Y:S02]  /*20390*/  S2R R6, SR_LTMASK ;  /* 0x0000000000067919 */ /* 0x000e240000003900 */
[----:B0-----:R-:W-:-:S04]  /*203a0*/  LOP3.LUT R6, R6, UR4, RZ, 0xc0, !PT ;  /* 0x0000000406067c12 */ /* 0x001fc8000f8ec0ff */
[----:B------:R-:W0:Y:S01]  /*203b0*/  POPC R9, R6 ;  /* 0x0000000600097309 */ /* 0x000e220000000000 */
[----:B--2---:R-:W0:Y:S02]  /*203c0*/  SHFL.IDX PT, R4, R3, R4, 0x1f ;  /* 0x00001f0403047589 */ /* 0x004e2400000e0000 */
[----:B0-----:R-:W-:-:S07]  /*203d0*/  IADD3 R16, R4, UR36, R9 ;  /* 0x0000002404107c10 */ /* 0x001fce000fffe009 */
.L_x_2081:
[----:B------:R-:W-:Y:S05]  /*203e0*/  BSYNC B0 ;  /* 0x0000000000007941 */ /* 0x000fea0003800000 */
.L_x_2080:
[----:B------:R-:W-:Y:S04]  /*203f0*/  BSSY B0, `(.L_x_2082) ;  /* 0x000002b000007945 */ /* 0x000fe80003800000 */
[----:B------:R-:W-:Y:S05]  /*20400*/  @!P6 BRA `(.L_x_2083) ;  /* 0x0000000000a4e947 */ /* 0x000fea0003800000 */
[----:B------:R-:W-:Y:S01]  /*20410*/  IMAD R3, R22, 0x8, R27 ;  /* 0x0000000816037824 */ /* 0x000fe200078e021b */
[----:B------:R-:W-:-:S04]  /*20420*/  SHF.L.U32 R2, R24, 0x1f, RZ ;  /* 0x0000001f18027819 */ /* 0x000fc800000006ff */
[----:B------:R-:W2:Y:S02]  /*20430*/  SYNCS.PHASECHK.TRANS64.TRYWAIT P0, [R3+URZ+0x31c60], R2 ;  /* 0x031c6002030075a7 */ /* 0x000ea4000800017f */
[----:B--2---:R-:W-:Y:S05]  /*20440*/  @!P0 BRA `(.L_x_2084) ;  /* 0x0000002000888947 */ /* 0x004fea0003800000 */
.L_x_2169:
        /* <DEDUP_REMOVED lines=9> */
.L_x_2085:
        /* <DEDUP_REMOVED lines=28> */
.L_x_2083:
[----:B------:R-:W-:Y:S05]  /*206a0*/  BSYNC B0 ;  /* 0x0000000000007941 */ /* 0x000fea0003800000 */
.L_x_2082:
[----:B------:R-:W-:-:S05]  /*206b0*/  VIADD R22, R22, 0x1 ;  /* 0x0000000116167836 */ /* 0x000fca0000000000 */
[----:B------:R-:W-:-:S04]  /*206c0*/  ISETP.NE.AND P0, PT, R22, 0x2, PT ;  /* 0x000000021600780c */ /* 0x000fc80003f05270 */
[----:B0-2---:R-:W-:Y:S02]  /*206d0*/  SEL R3, RZ, 0x1, P0 ;  /* 0x00000001ff037807 */ /* 0x005fe40000000000 */
[----:B------:R-:W-:Y:S02]  /*206e0*/  SEL R22, R22, RZ, P0 ;  /* 0x000000ff16167207 */ /* 0x000fe40000000000 */
[----:B------:R-:W-:-:S07]  /*206f0*/  LOP3.LUT R24, R24, R3, RZ, 0x3c, !PT ;  /* 0x0000000318187212 */ /* 0x000fce00078e3cff */
.L_x_2039:
[----:B------:R-:W-:Y:S05]  /*20700*/  BSYNC B6 ;  /* 0x0000000000067941 */ /* 0x000fea0003800000 */
.L_x_2037:
[----:B------:R-:W-:-:S03]  /*20710*/  UMOV UR4, 0xffffffff ;  /* 0xffffffff00047882 */ /* 0x000fc60000000000 */
[----:B------:R-:W-:Y:S05]  /*20720*/  BRA.DIV UR4, `(.L_x_2086) ;  /* 0x0000001e04e47947 */ /* 0x000fea000b800000 */
[----:B------:R0:W2:Y:S04]  /*20730*/  SHFL.IDX PT, R4, R16, RZ, 0x1f ;  /* 0x00001fff10047589 */ /* 0x0000a800000e0000 */
[----:B------:R0:W3:Y:S02]  /*20740*/  SHFL.IDX PT, R5, R16, 0x1, 0x1f ;  /* 0x00201f0010057f89 */ /* 0x0000e400000e0000 */
.L_x_2173:
        /* <DEDUP_REMOVED lines=8> */
[----:B------:R-:W4:Y:S01]  /*207d0*/  LDC.64 R2, c[0x0][0xc58] ;  /* 0x00031600ff027b82 */ /* 0x000f220000000a00 */
[----:B------:R-:W-:Y:S01]  /*207e0*/  ULDC.64 UR4, c[0x0][0x208] ;  /* 0x0000820000047ab9 */ /* 0x000fe20000000a00 */
[----:B----4-:R-:W-:-:S06]  /*207f0*/  IMAD.WIDE R2, R7, 0x4, R2 ;  /* 0x0000000407027825 */ /* 0x010fcc00078e0202 */
[----:B------:R4:W5:Y:S02]  /*20800*/  LDG.E R2, desc[UR4][R2.64] ;  /* 0x0000000402027981 */ /* 0x000964000c1e1900 */
.L_x_2088:
[----:B------:R-:W-:Y:S05]  /*20810*/  BSYNC B0 ;  /* 0x0000000000007941 */ /* 0x000fea0003800000 */
.L_x_2087:
        /* <DEDUP_REMOVED lines=23> */
.L_x_2181:
[----:B------:R-:W-:Y:S02]  /*20990*/  ULDC UR4, c[0x0][0xc10] ;  /* 0x0003040000047ab9 */ /* 0x000fe40000000800 */
[----:B------:R-:W-:-:S04]  /*209a0*/  IMAD.U32 R7, RZ, RZ, UR4 ;  /* 0x00000004ff077e24 */ /* 0x000fc8000f8e00ff */
[----:B----4-:R-:W-:-:S04]  /*209b0*/  IMAD R14, R14, R7, RZ ;  /* 0x000000070e0e7224 */ /* 0x010fc800078e02ff */
[----:B---3--:R-:W-:-:S05]  /*209c0*/  IMAD.IADD R5, R5, 0x1, R14 ;  /* 0x0000000105057824 */ /* 0x008fca00078e020e */
[----:B--2---:R-:W-:-:S13]  /*209d0*/  ISETP.GT.AND P0, PT, R5, R4, PT ;  /* 0x000000040500720c */ /* 0x004fda0003f04270 */
[----:B------:R-:W-:Y:S05]  /*209e0*/  @P0 BRA `(.L_x_2090) ;  /* 0x0000000000b00947 */ /* 0x000fea0003800000 */
[----:B------:R-:W2:Y:S02]  /*209f0*/  LDC R0, c[0x0][0xc14] ;  /* 0x00030500ff007b82 */ /* 0x000ea40000000800 */
.L_x_2095:
        /* <DEDUP_REMOVED lines=9> */
[----:B------:R-:W2:Y:S01]  /*20a90*/  LDC.64 R2, c[0x0][0xc58] ;  /* 0x00031600ff027b82 */ /* 0x000ea20000000a00 */
[----:B------:R-:W-:Y:S01]  /*20aa0*/  ULDC.64 UR4, c[0x0][0x208] ;  /* 0x0000820000047ab9 */ /* 0x000fe20000000a00 */
[----:B--2---:R-:W-:-:S06]  /*20ab0*/  IMAD.WIDE R2, R7, 0x4, R2 ;  /* 0x0000000407027825 */ /* 0x004fcc00078e0202 */
[----:B------:R2:W5:Y:S02]  /*20ac0*/  LDG.E R2, desc[UR4][R2.64] ;  /* 0x0000000402027981 */ /* 0x000564000c1e1900 */
.L_x_2093:
[----:B------:R-:W-:Y:S05]  /*20ad0*/  BSYNC B0 ;  /* 0x0000000000007941 */ /* 0x000fea0003800000 */
.L_x_2092:
        /* <DEDUP_REMOVED lines=23> */
.L_x_2189:
[----:B------:R-:W-:Y:S02]  /*20c50*/  ULDC UR4, c[0x0][0xc10] ;  /* 0x0003040000047ab9 */ /* 0x000fe40000000800 */
[----:B------:R-:W-:-:S04]  /*20c60*/  IMAD.U32 R7, RZ, RZ, UR4 ;  /* 0x00000004ff077e24 */ /* 0x000fc8000f8e00ff */
[----:B--2---:R-:W-:-:S04]  /*20c70*/  IMAD R14, R14, R7, RZ ;  /* 0x000000070e0e7224 */ /* 0x004fc800078e02ff */
[----:B------:R-:W-:-:S05]  /*20c80*/  IMAD.IADD R5, R14, 0x1, R5 ;  /* 0x000000010e057824 */ /* 0x000fca00078e0205 */
[----:B------:R-:W-:-:S13]  /*20c90*/  ISETP.GT.AND P0, PT, R5, R4, PT ;  /* 0x000000040500720c */ /* 0x000fda0003f04270 */
[----:B------:R-:W-:Y:S05]  /*20ca0*/  @!P0 BRA `(.L_x_2095) ;  /* 0xfffffffc00548947 */ /* 0x000fea000383ffff */
.L_x_2090:
        /* <DEDUP_REMOVED lines=8> */
.L_x_2193:
[----:B------:R-:W-:Y:S01]  /*20d30*/  ISETP.NE.AND P0, PT, R3, RZ, PT ;  /* 0x000000ff0300720c */ /* 0x000fe20003f05270 */
[----:B------:R-:W-:-:S12]  /*20d40*/  IMAD.MOV.U32 R14, RZ, RZ, RZ ;  /* 0x000000ffff0e7224 */ /* 0x000fd800078e00ff */
[----:B------:R-:W-:Y:S05]  /*20d50*/  @!P0 BRA `(.L_x_2097) ;  /* 0x0000000000108947 */ /* 0x000fea0003800000 */
[----:B------:R-:W-:Y:S01]  /*20d60*/  UMOV UR4, 0xffffffff ;  /* 0xffffffff00047882 */ /* 0x000fe20000000000 */
[----:B------:R-:W-:Y:S02]  /*20d70*/  VIADD R12, R5, 0xffffffff ;  /* 0xffffffff050c7836 */ /* 0x000fe40000000000 */
[----:B------:R-:W-:Y:S05]  /*20d80*/  BRA.DIV UR4, `(.L_x_2098) ;  /* 0x0000002204807947 */ /* 0x000fea000b800000 */
[----:B------:R4:W0:Y:S02]  /*20d90*/  SHFL.IDX PT, R14, R8, R12, 0x1f ;  /* 0x00001f0c080e7589 */ /* 0x00082400000e0000 */
.L_x_2097:
        /* <DEDUP_REMOVED lines=68> */
.L_x_2091:
[----:B------:R-:W-:Y:S01]  /*211e0*/  UMOV UR4, URZ ;  /* 0x0000003f00047c82 */ /* 0x000fe20008000000 */
[----:B------:R-:W-:Y:S01]  /*211f0*/  UMOV UR5, URZ ;  /* 0x0000003f00057c82 */ /* 0x000fe20008000000 */
[----:B------:R-:W-:Y:S01]  /*21200*/  ULDC UR6, c[0x0][0xc14] ;  /* 0x0003050000067ab9 */ /* 0x000fe20000000800 */
[----:B------:R-:W-:Y:S02]  /*21210*/  IMAD.MOV.U32 R16, RZ, RZ, R4 ;  /* 0x000000ffff107224 */ /* 0x000fe400078e0004 */
[----:B------:R-:W-:Y:S02]  /*21220*/  IMAD.U32 R17, RZ, RZ, UR4 ;  /* 0x00000004ff117e24 */ /* 0x000fe4000f8e00ff */
[----:B------:R-:W-:Y:S02]  /*21230*/  IMAD.U32 R18, RZ, RZ, UR5 ;  /* 0x00000005ff127e24 */ /* 0x000fe4000f8e00ff */
[----:B------:R-:W-:-:S07]  /*21240*/  IMAD.U32 R19, RZ, RZ, UR6 ;  /* 0x00000006ff137e24 */ /* 0x000fce000f8e00ff */
.L_x_2099:
        /* <DEDUP_REMOVED lines=10> */
.L_x_2014:
        /* <DEDUP_REMOVED lines=12> */
.L_x_2196:
[----:B------:R-:W-:Y:S05]  /*213b0*/  BSYNC B0 ;  /* 0x0000000000007941 */ /* 0x000fea0003800000 */
.L_x_2101:
[----:B------:R-:W-:-:S03]  /*213c0*/  UMOV UR4, 0xffffffff ;  /* 0xffffffff00047882 */ /* 0x000fc60000000000 */
[----:B------:R-:W-:Y:S05]  /*213d0*/  BRA.DIV UR4, `(.L_x_2103) ;  /* 0x0000001e04247947 */ /* 0x000fea000b800000 */
[----:B0-----:R-:W0:Y:S02]  /*213e0*/  S2R R0, SR_TID.X ;  /* 0x0000000000007919 */ /* 0x001e240000002100 */
[----:B0-----:R-:W-:-:S04]  /*213f0*/  SHF.R.U32.HI R0, RZ, 0x5, R0 ;  /* 0x00000005ff007819 */ /* 0x001fc80000011600 */
[----:B------:R-:W-:-:S05]  /*21400*/  LOP3.LUT R0, R0, 0x3, RZ, 0xc0, !PT ;  /* 0x0000000300007812 */ /* 0x000fca00078ec0ff */
[----:B------:R0:W2:Y:S02]  /*21410*/  SHFL.IDX PT, R14, R0, RZ, 0x1f ;  /* 0x00001fff000e7589 */ /* 0x0000a400000e0000 */
.L_x_2199:
[----:B--2---:R-:W-:-:S13]  /*21420*/  ISETP.NE.AND P0, PT, R14, RZ, PT ;  /* 0x000000ff0e00720c */ /* 0x004fda0003f05270 */
[----:B------:R-:W-:Y:S05]  /*21430*/  @P0 BRA `(.L_x_1854) ;  /* 0x0000000000880947 */ /* 0x000fea0003800000 */
[----:B------:R-:W-:-:S03]  /*21440*/  UMOV UR4, 0xffffffff ;  /* 0xffffffff00047882 */ /* 0x000fc60000000000 */
[----:B------:R-:W-:Y:S05]  /*21450*/  BRA.DIV UR4, `(.L_x_2104) ;  /* 0x0000001e04387947 */ /* 0x000fea000b800000 */
[----:B------:R-:W-:-:S13]  /*21460*/  ELECT P6, URZ, PT ;  /* 0x00000000003f782f */ /* 0x000fda00038c0000 */
.L_x_2202:
[----:B------:R-:W-:Y:S05]  /*21470*/  @!P6 BRA `(.L_x_1854) ;  /* 0x000000000078e947 */ /* 0x000fea0003800000 */
[----:B------:R-:W-:-:S06]  /*21480*/  ULOP3.LUT UR4, UR60, 0x2, URZ, 0xfc, !UPT ;  /* 0x000000023c047892 */ /* 0x000fcc000f8efc3f */
[----:B0-----:R-:W-:-:S05]  /*21490*/  IMAD.U32 R0, RZ, RZ, UR4 ;  /* 0x00000004ff007e24 */ /* 0x001fca000f8e00ff */
[----:B------:R-:W-:-:S13]  /*214a0*/  ISETP.NE.AND P2, PT, R0, 0x3, PT ;  /* 0x000000030000780c */ /* 0x000fda0003f45270 */
[----:B------:R-:W-:Y:S05]  /*214b0*/  @!P2 BRA `(.L_x_2105) ;  /* 0x000000000004a947 */ /* 0x000fea0003800000 */
[----:B------:R-:W-:Y:S01]  /*214c0*/  BPT.TRAP 0x1 ;  /* 0x000000040000795c */ /* 0x000fe20000300000 */
.L_x_2105:
        /* <DEDUP_REMOVED lines=12> */
.L_x_2203:
[----:B------:R-:W2:Y:S02]  /*21590*/  SYNCS.PHASECHK.TRANS64.TRYWAIT P0, [R3+URZ], R0 ;  /* 0x00000000030075a7 */ /* 0x000ea4000800017f */
[----:B--2---:R-:W-:Y:S05]  /*215a0*/  @!P0 BRA `(.L_x_2107) ;  /* 0x0000001c00188947 */ /* 0x004fea0003800000 */
.L_x_2204:
[----:B------:R-:W-:Y:S05]  /*215b0*/  @!P2 BRA `(.L_x_2108) ;  /* 0x000000000004a947 */ /* 0x000fea0003800000 */
[----:B------:R-:W-:Y:S01]  /*215c0*/  BPT.TRAP 0x1 ;  /* 0x000000040000795c */ /* 0x000fe20000300000 */
.L_x_2108:
[----:B--2---:R-:W-:-:S04]  /*215d0*/  VIADD R3, R9, 0x31c60 ;  /* 0x00031c6009037836 */ /* 0x004fc80000000000 */
[----:B------:R-:W-:-:S04]  /*215e0*/  IMAD R5, R22, 0x8, R3 ;  /* 0x0000000816057824 */ /* 0x000fc800078e0203 */
[----:B------:R-:W2:Y:S02]  /*215f0*/  SYNCS.PHASECHK.TRANS64.TRYWAIT P0, [R5+URZ], R2 ;  /* 0x00000002050075a7 */ /* 0x000ea4000800017f */
[----:B--2---:R-:W-:Y:S05]  /*21600*/  @!P0 BRA `(.L_x_2109) ;  /* 0x0000001c00148947 */ /* 0x004fea0003800000 */
.L_x_2205:
[----:B------:R-:W-:-:S07]  /*21610*/  IMAD R3, R4, 0x8, R3 ;  /* 0x0000000804037824 */ /* 0x000fce00078e0203 */
.L_x_2110:
[----:B---3--:R3:W4:Y:S02]  /*21620*/  SYNCS.PHASECHK.TRANS64.TRYWAIT P0, [R3+URZ], R0 ;  /* 0x00000000030075a7 */ /* 0x008724000800017f */
[----:B----4-:R-:W-:Y:S05]  /*21630*/  @!P0 NANOSLEEP.SYNCS 0x989680 ;  /* 0x009896800000895d */ /* 0x010fea0003900000 */
[----:B------:R-:W4:Y:S02]  /*21640*/  @!P0 SYNCS.PHASECHK.TRANS64 P0, [R3+URZ], R0 ;  /* 0x00000000030085a7 */ /* 0x000f24000800007f */
[----:B----4-:R-:W-:Y:S05]  /*21650*/  @!P0 BRA `(.L_x_2110) ;  /* 0xfffffffc00f08947 */ /* 0x010fea000383ffff */
.L_x_1854:
[----:B------:R-:W-:Y:S05]  /*21660*/  BSYNC B7 ;  /* 0x0000000000077941 */ /* 0x000fea0003800000 */
.L_x_1851:
[----:B------:R-:W-:Y:S05]  /*21670*/  EXIT ;  /* 0x000000000000794d */ /* 0x000fea0003800000 */
.L_x_1870:
[----:B0-----:R0:W1:Y:S02]  /*21680*/  SYNCS.PHASECHK.TRANS64.TRYWAIT P5, [R15+URZ+0x31c90], R86 ;  /* 0x031c90560f0075a7 */ /* 0x00106400080a017f */
[----:B-1----:R-:W-:Y:S05]  /*21690*/  @!P5 NANOSLEEP.SYNCS 0x989680 ;  /* 0x009896800000d95d */ /* 0x002fea0003900000 */
[----:B------:R-:W1:Y:S02]  /*216a0*/  @!P5 SYNCS.PHASECHK.TRANS64 P5, [R15+URZ+0x31c90], R86 ;  /* 0x031c90560f00d5a7 */ /* 0x000e6400080a007f */
[----:B-1----:R-:W-:Y:S05]  /*216b0*/  @!P5 BRA `(.L_x_1870) ;  /* 0xfffffffc00f0d947 */ /* 0x002fea000383ffff */
[----:B------:R-:W-:Y:S05]  /*216c0*/  BRA `(.L_x_2111) ;  /* 0xfffffe1800987947 */ /* 0x000fea000383ffff */
.L_x_1898:
[----:B0-----:R0:W1:Y:S02]  /*216d0*/  SYNCS.PHASECHK.TRANS64.TRYWAIT P5, [R15+URZ+0x31c90], R86 ;  /* 0x031c90560f0075a7 */ /* 0x00106400080a017f */
[----:B-1----:R-:W-:Y:S05]  /*216e0*/  @!P5 NANOSLEEP.SYNCS 0x989680 ;  /* 0x009896800000d95d */ /* 0x002fea0003900000 */
[----:B------:R-:W1:Y:S02]  /*216f0*/  @!P5 SYNCS.PHASECHK.TRANS64 P5, [R15+URZ+0x31c90], R86 ;  /* 0x031c90560f00d5a7 */ /* 0x000e6400080a007f */
[----:B-1----:R-:W-:Y:S05]  /*21700*/  @!P5 BRA `(.L_x_1898) ;  /* 0xfffffffc00f0d947 */ /* 0x002fea000383ffff */
[----:B------:R-:W-:Y:S05]  /*21710*/  BRA `(.L_x_2112) ;  /* 0xfffffe3400947947 */ /* 0x000fea000383ffff */
.L_x_1911:
[----:B0-----:R0:W1:Y:S02]  /*21720*/  SYNCS.PHASECHK.TRANS64.TRYWAIT P4, [R15+URZ+0x31c90], R86 ;  /* 0x031c90560f0075a7 */ /* 0x001064000808017f */
[----:B-1----:R-:W-:Y:S05]  /*21730*/  @!P4 NANOSLEEP.SYNCS 0x989680 ;  /* 0x009896800000c95d */ /* 0x002fea0003900000 */
[----:B------:R-:W1:Y:S02]  /*21740*/  @!P4 SYNCS.PHASECHK.TRANS64 P4, [R15+URZ+0x31c90], R86 ;  /* 0x031c90560f00c5a7 */ /* 0x000e64000808007f */
[----:B-1----:R-:W-:Y:S05]  /*21750*/  @!P4 BRA `(.L_x_1911) ;  /* 0xfffffffc00f0c947 */ /* 0x002fea000383ffff */
[----:B------:R-:W-:Y:S05]  /*21760*/  BRA `(.L_x_2113) ;  /* 0xfffffe5000347947 */ /* 0x000fea000383ffff */
.L_x_1915:
[----:B--2---:R2:W3:Y:S02]  /*21770*/  SYNCS.PHASECHK.TRANS64.TRYWAIT P3, [R15+URZ+0x31cb0], R86 ;  /* 0x031cb0560f0075a7 */ /* 0x0044e4000806017f */
[----:B---3--:R-:W-:Y:S05]  /*21780*/  @!P3 NANOSLEEP.SYNCS 0x989680 ;  /* 0x009896800000b95d */ /* 0x008fea0003900000 */
[----:B------:R-:W3:Y:S02]  /*21790*/  @!P3 SYNCS.PHASECHK.TRANS64 P3, [R15+URZ+0x31cb0], R86 ;  /* 0x031cb0560f00b5a7 */ /* 0x000ee4000806007f */
[----:B---3--:R-:W-:Y:S05]  /*217a0*/  @!P3 BRA `(.L_x_1915) ;  /* 0xfffffffc00f0b947 */ /* 0x008fea000383ffff */
[----:B------:R-:W-:Y:S05]  /*217b0*/  BRA `(.L_x_2114) ;  /* 0xfffffe5000d07947 */ /* 0x000fea000383ffff */
.L_x_1921:
[----:B------:R-:W-:Y:S01]  /*217c0*/  BSSY B0, `(.L_x_2115) ;  /* 0x0000007000007945 */ /* 0x000fe20003800000 */
[----:B------:R-:W-:Y:S02]  /*217d0*/  IMAD.MOV.U32 R12, RZ, RZ, RZ ;  /* 0x000000ffff0c7224 */ /* 0x000fe400078e00ff */
[----:B------:R-:W-:Y:S02]  /*217e0*/  IMAD.MOV.U32 R11, RZ, RZ, 0x1f ;  /* 0x0000001fff0b7424 */ /* 0x000fe400078e00ff */
[----:B------:R-:W-:-:S07]  /*217f0*/  IMAD.MOV.U32 R15, RZ, RZ, -0x1 ;  /* 0xffffffffff0f7424 */ /* 0x000fce00078e00ff */
[----:B-----5:R-:W-:Y:S05]  /*21800*/  WARPSYNC.COLLECTIVE R15, `(.L_x_2116) ;  /* 0x000000000f087348 */ /* 0x020fea0003c00000 */
[----:B------:R0:W1:Y:S02]  /*21810*/  SHFL.IDX P6, R14, R13, R12, R11 ;  /* 0x0000000c0d0e7389 */ /* 0x00006400000c000b */
[----:B01---5:R-:W-:Y:S01]  /*21820*/  ENDCOLLECTIVE ;  /* 0x000000000000791b */ /* 0x023fe20003800000 */
.L_x_2116:
[----:B------:R-:W-:Y:S05]  /*21830*/  BSYNC B0 ;  /* 0x0000000000007941 */ /* 0x000fea0003800000 */
.L_x_2115:
[----:B------:R0:W-:Y:S01]  /*21840*/  STL [R1+0x34], R14 ;  /* 0x0000340e01007387 */ /* 0x0001e20000100800 */
[----:B------:R-:W-:Y:S05]  /*21850*/  BRA `(.L_x_2117) ;  /* 0xfffffe58004c7947 */ /* 0x000fea000383ffff */
.L_x_1934:
[----:B------:R-:W-:Y:S01]  /*21860*/  BSSY B1, `(.L_x_2118) ;  /* 0x0000007000017945 */ /* 0x000fe20003800000 */
[----:B------:R-:W-:Y:S02]  /*21870*/  IMAD.MOV.U32 R12, RZ, RZ, RZ ;  /* 0x000000ffff0c7224 */ /* 0x000fe400078e00ff */
[----:B------:R-:W-:Y:S02]  /*21880*/  IMAD.MOV.U32 R11, RZ, RZ, 0x1e1f ;  /* 0x00001e1fff0b7424 */ /* 0x000fe400078e00ff */
[----:B------:R-:W-:-:S07]  /*21890*/  IMAD.MOV.U32 R15, RZ, RZ, -0x1 ;  /* 0xffffffffff0f7424 */ /* 0x000fce00078e00ff */
[----:B------:R-:W-:Y:S05]  /*218a0*/  WARPSYNC.COLLECTIVE R15, `(.L_x_2119) ;  /* 0x000000000f087348 */ /* 0x000fea0003c00000 */
[----:B------:R0:W1:Y:S02]  /*218b0*/  SHFL.IDX P6, R14, R13, R12, R11 ;  /* 0x0000000c0d0e7389 */ /* 0x00006400000c000b */
[----:B01----:R-:W-:Y:S01]  /*218c0*/  ENDCOLLECTIVE ;  /* 0x000000000000791b */ /* 0x003fe20003800000 */
.L_x_2119:
[----:B------:R-:W-:Y:S05]  /*218d0*/  BSYNC B1 ;  /* 0x0000000000017941 */ /* 0x000fea0003800000 */
.L_x_2118:
[----:B------:R-:W-:Y:S05]  /*218e0*/  BRA `(.L_x_2120) ;  /* 0xfffffe64009c7947 */ /* 0x000fea000383ffff */
.L_x_1935:
        /* <DEDUP_REMOVED lines=8> */
.L_x_2122:
[----:B------:R-:W-:Y:S05]  /*21970*/  BSYNC B1 ;  /* 0x0000000000017941 */ /* 0x000fea0003800000 */
.L_x_2121:
[----:B------:R-:W-:Y:S05]  /*21980*/  BRA `(.L_x_2123) ;  /* 0xfffffe6400807947 */ /* 0x000fea000383ffff */
.L_x_1936:
        /* <DEDUP_REMOVED lines=8> */
.L_x_2125:
[----:B------:R-:W-:Y:S05]  /*21a10*/  BSYNC B1 ;  /* 0x0000000000017941 */ /* 0x000fea0003800000 */
.L_x_2124:
[----:B------:R-:W-:Y:S05]  /*21a20*/  BRA `(.L_x_2126) ;  /* 0xfffffe6400647947 */ /* 0x000fea000383ffff */
.L_x_1937:
        /* <DEDUP_REMOVED lines=8> */
.L_x_2128:
[----:B------:R-:W-:Y:S05]  /*21ab0*/  BSYNC B1 ;  /* 0x0000000000017941 */ /* 0x000fea0003800000 */
.L_x_2127:
[----:B------:R-:W-:Y:S05]  /*21ac0*/  BRA `(.L_x_2129) ;  /* 0xfffffe6400487947 */ /* 0x000fea000383ffff */
.L_x_1939:
[----:B0-----:R0:W1:Y:S02]  /*21ad0*/  SYNCS.PHASECHK.TRANS64.TRYWAIT P1, [R22+URZ+0x31c00], R3 ;  /* 0x031c0003160075a7 */ /* 0x001064000802017f */
[----:B-1----:R-:W-:Y:S05]  /*21ae0*/  @!P1 NANOSLEEP.SYNCS 0x989680 ;  /* 0x009896800000995d */ /* 0x002fea0003900000 */
[----:B------:R-:W1:Y:S02]  /*21af0*/  @!P1 SYNCS.PHASECHK.TRANS64 P1, [R22+URZ+0x31c00], R3 ;  /* 0x031c0003160095a7 */ /* 0x000e64000802007f */
[----:B-1----:R-:W-:Y:S05]  /*21b00*/  @!P1 BRA `(.L_x_1939) ;  /* 0xfffffffc00f09947 */ /* 0x002fea000383ffff */
[----:B------:R-:W-:Y:S05]  /*21b10*/  BRA `(.L_x_2130) ;  /* 0xfffffe6400c47947 */ /* 0x000fea000383ffff */
.L_x_1953:
[----:B------:R-:W-:Y:S01]  /*21b20*/  BSSY B1, `(.L_x_2131) ;  /* 0x0000007000017945 */ /* 0x000fe20003800000 */
[----:B------:R-:W-:Y:S02]  /*21b30*/  IMAD.MOV.U32 R12, RZ, RZ, RZ ;  /* 0x000000ffff0c7224 */ /* 0x000fe400078e00ff */
[----:B------:R-:W-:Y:S02]  /*21b40*/  IMAD.MOV.U32 R11, RZ, RZ, 0x1e1f ;  /* 0x00001e1fff0b7424 */ /* 0x000fe400078e00ff */
[----:B------:R-:W-:-:S07]  /*21b50*/  IMAD.MOV.U32 R15, RZ, RZ, -0x1 ;  /* 0xffffffffff0f7424 */ /* 0x000fce00078e00ff */
[----:B------:R-:W-:Y:S05]  /*21b60*/  WARPSYNC.COLLECTIVE R15, `(.L_x_2132) ;  /* 0x000000000f087348 */ /* 0x000fea0003c00000 */
[----:B------:R0:W1:Y:S02]  /*21b70*/  SHFL.IDX P6, R14, R13, R12, R11 ;  /* 0x0000000c0d0e7389 */ /* 0x00006400000c000b */
[----:B01----:R-:W-:Y:S01]  /*21b80*/  ENDCOLLECTIVE ;  /* 0x000000000000791b */ /* 0x003fe20003800000 */
.L_x_2132:
[----:B------:R-:W-:Y:S05]  /*21b90*/  BSYNC B1 ;  /* 0x0000000000017941 */ /* 0x000fea0003800000 */
.L_x_2131:
[----:B------:R-:W-:Y:S05]  /*21ba0*/  BRA `(.L_x_2133) ;  /* 0xfffffe8000387947 */ /* 0x000fea000383ffff */
.L_x_1954:
        /* <DEDUP_REMOVED lines=8> */
.L_x_2135:
[----:B------:R-:W-:Y:S05]  /*21c30*/  BSYNC B1 ;  /* 0x0000000000017941 */ /* 0x000fea0003800000 */
.L_x_2134:
[----:B------:R-:W-:Y:S05]  /*21c40*/  BRA `(.L_x_2136) ;  /* 0xfffffe80001c7947 */ /* 0x000fea000383ffff */
.L_x_1955:
        /* <DEDUP_REMOVED lines=8> */
.L_x_2138:
[----:B------:R-:W-:Y:S05]  /*21cd0*/  BSYNC B1 ;  /* 0x0000000000017941 */ /* 0x000fea0003800000 */
.L_x_2137:
[----:B------:R-:W-:Y:S05]  /*21ce0*/  BRA `(.L_x_2139) ;  /* 0xfffffe8000007947 */ /* 0x000fea000383ffff */
.L_x_1956:
        /* <DEDUP_REMOVED lines=8> */
.L_x_2141:
[----:B------:R-:W-:Y:S05]  /*21d70*/  BSYNC B1 ;  /* 0x0000000000017941 */ /* 0x000fea0003800000 */
.L_x_2140:
[----:B------:R-:W-:Y:S05]  /*21d80*/  BRA `(.L_x_2142) ;  /* 0xfffffe7c00e47947 */ /* 0x000fea000383ffff */
.L_x_1958:
[----:B0-----:R0:W1:Y:S02]  /*21d90*/  SYNCS.PHASECHK.TRANS64.TRYWAIT P1, [R22+URZ+0x31c00], R3 ;  /* 0x031c0003160075a7 */ /* 0x001064000802017f */
[----:B-1----:R-:W-:Y:S05]  /*21da0*/  @!P1 NANOSLEEP.SYNCS 0x989680 ;  /* 0x009896800000995d */ /* 0x002fea0003900000 */
[----:B------:R-:W1:Y:S02]  /*21db0*/  @!P1 SYNCS.PHASECHK.TRANS64 P1, [R22+URZ+0x31c00], R3 ;  /* 0x031c0003160095a7 */ /* 0x000e64000802007f */
[----:B-1----:R-:W-:Y:S05]  /*21dc0*/  @!P1 BRA `(.L_x_1958) ;  /* 0xfffffffc00f09947 */ /* 0x002fea000383ffff */
[----:B------:R-:W-:Y:S05]  /*21dd0*/  BRA `(.L_x_2143) ;  /* 0xfffffe8000647947 */ /* 0x000fea000383ffff */
.L_x_1966:
[----:B--2---:R2:W3:Y:S02]  /*21de0*/  SYNCS.PHASECHK.TRANS64.TRYWAIT P1, [R21+URZ+0x31c30], R4 ;  /* 0x031c3004150075a7 */ /* 0x0044e4000802017f */
[----:B---3--:R-:W-:Y:S05]  /*21df0*/  @!P1 NANOSLEEP.SYNCS 0x989680 ;  /* 0x009896800000995d */ /* 0x008fea0003900000 */
[----:B------:R-:W3:Y:S02]  /*21e00*/  @!P1 SYNCS.PHASECHK.TRANS64 P1, [R21+URZ+0x31c30], R4 ;  /* 0x031c3004150095a7 */ /* 0x000ee4000802007f */
[----:B---3--:R-:W-:Y:S05]  /*21e10*/  @!P1 BRA `(.L_x_1966) ;  /* 0xfffffffc00f09947 */ /* 0x008fea000383ffff */
[----:B------:R-:W-:Y:S05]  /*21e20*/  BRA `(.L_x_1965) ;  /* 0xfffffe9800547947 */ /* 0x000fea000383ffff */
.L_x_1972:
[----:B-1----:R1:W2:Y:S02]  /*21e30*/  SYNCS.PHASECHK.TRANS64.TRYWAIT P3, [R0+URZ+0x31c30], R17 ;  /* 0x031c3011000075a7 */ /* 0x0022a4000806017f */
[----:B--2---:R-:W-:Y:S05]  /*21e40*/  @!P3 NANOSLEEP.SYNCS 0x989680 ;  /* 0x009896800000b95d */ /* 0x004fea0003900000 */
[----:B------:R-:W2:Y:S02]  /*21e50*/  @!P3 SYNCS.PHASECHK.TRANS64 P3, [R0+URZ+0x31c30], R17 ;  /* 0x031c30110000b5a7 */ /* 0x000ea4000806007f */
[----:B--2---:R-:W-:Y:S05]  /*21e60*/  @!P3 BRA `(.L_x_1972) ;  /* 0xfffffffc00f0b947 */ /* 0x004fea000383ffff */
[----:B------:R-:W-:Y:S05]  /*21e70*/  BRA `(.L_x_1971) ;  /* 0xfffffedc00c07947 */ /* 0x000fea000383ffff */
.L_x_1977:
[----:B-1----:R1:W2:Y:S02]  /*21e80*/  SYNCS.PHASECHK.TRANS64.TRYWAIT P2, [R14+URZ+0x31c50], R0 ;  /* 0x031c50000e0075a7 */ /* 0x0022a4000804017f */
[----:B--2---:R-:W-:Y:S05]  /*21e90*/  @!P2 NANOSLEEP.SYNCS 0x989680 ;  /* 0x009896800000a95d */ /* 0x004fea0003900000 */
[----:B------:R-:W2:Y:S02]  /*21ea0*/  @!P2 SYNCS.PHASECHK.TRANS64 P2, [R14+URZ+0x31c50], R0 ;  /* 0x031c50000e00a5a7 */ /* 0x000ea4000804007f */
[----:B--2---:R-:W-:Y:S05]  /*21eb0*/  @!P2 BRA `(.L_x_1977) ;  /* 0xfffffffc00f0a947 */ /* 0x004fea000383ffff */
[----:B------:R-:W-:Y:S05]  /*21ec0*/  BRA `(.L_x_1976) ;  /* 0xffffff0000c47947 */ /* 0x000fea000383ffff */
.L_x_1984:
[----:B---3--:R3:W4:Y:S02]  /*21ed0*/  SYNCS.PHASECHK.TRANS64.TRYWAIT P3, [R0+URZ+0x31c30], R17 ;  /* 0x031c3011000075a7 */ /* 0x008724000806017f */
[----:B----4-:R-:W-:Y:S05]  /*21ee0*/  @!P3 NANOSLEEP.SYNCS 0x989680 ;  /* 0x009896800000b95d */ /* 0x010fea0003900000 */
[----:B------:R-:W4:Y:S02]  /*21ef0*/  @!P3 SYNCS.PHASECHK.TRANS64 P3, [R0+URZ+0x31c30], R17 ;  /* 0x031c30110000b5a7 */ /* 0x000f24000806007f */
[----:B----4-:R-:W-:Y:S05]  /*21f00*/  @!P3 BRA `(.L_x_1984) ;  /* 0xfffffffc00f0b947 */ /* 0x010fea000383ffff */
[----:B------:R-:W-:Y:S05]  /*21f10*/  BRA `(.L_x_1983) ;  /* 0xffffff3000347947 */ /* 0x000fea000383ffff */
.L_x_1989:
[----:B-1----:R1:W2:Y:S02]  /*21f20*/  SYNCS.PHASECHK.TRANS64.TRYWAIT P2, [R14+URZ+0x31c50], R0 ;  /* 0x031c50000e0075a7 */ /* 0x0022a4000804017f */
[----:B--2---:R-:W-:Y:S05]  /*21f30*/  @!P2 NANOSLEEP.SYNCS 0x989680 ;  /* 0x009896800000a95d */ /* 0x004fea0003900000 */
[----:B------:R-:W2:Y:S02]  /*21f40*/  @!P2 SYNCS.PHASECHK.TRANS64 P2, [R14+URZ+0x31c50], R0 ;  /* 0x031c50000e00a5a7 */ /* 0x000ea4000804007f */
[----:B--2---:R-:W-:Y:S05]  /*21f50*/  @!P2 BRA `(.L_x_1989) ;  /* 0xfffffffc00f0a947 */ /* 0x004fea000383ffff */
[----:B------:R-:W-:Y:S05]  /*21f60*/  BRA `(.L_x_1988) ;  /* 0xffffff5400407947 */ /* 0x000fea000383ffff */
.L_x_1994:
[----:B-1----:R1:W2:Y:S02]  /*21f70*/  SYNCS.PHASECHK.TRANS64.TRYWAIT P0, [R9+URZ+0x31c50], R4 ;  /* 0x031c5004090075a7 */ /* 0x0022a4000800017f */
[----:B--2---:R-:W-:Y:S05]  /*21f80*/  @!P0 NANOSLEEP.SYNCS 0x989680 ;  /* 0x009896800000895d */ /* 0x004fea0003900000 */
[----:B------:R-:W2:Y:S02]  /*21f90*/  @!P0 SYNCS.PHASECHK.TRANS64 P0, [R9+URZ+0x31c50], R4 ;  /* 0x031c5004090085a7 */ /* 0x000ea4000800007f */
[----:B--2---:R-:W-:Y:S05]  /*21fa0*/  @!P0 BRA `(.L_x_1994) ;  /* 0xfffffffc00f08947 */ /* 0x004fea000383ffff */
[----:B------:R-:W-:Y:S05]  /*21fb0*/  BRA `(.L_x_1993) ;  /* 0xffffff7400c87947 */ /* 0x000fea000383ffff */
.L_x_2020:
        /* <DEDUP_REMOVED lines=11> */
.L_x_2145:
[----:B------:R-:W-:Y:S05]  /*22070*/  BSYNC B1 ;  /* 0x0000000000017941 */ /* 0x000fea0003800000 */
.L_x_2144:
[----:B------:R-:W-:Y:S05]  /*22080*/  BRA `(.L_x_2146) ;  /* 0xffffffac00e87947 */ /* 0x000fea000383ffff */
.L_x_2021:
[----:B------:R-:W-:Y:S01]  /*22090*/  BSSY B1, `(.L_x_2147) ;  /* 0x0000006000017945 */ /* 0x000fe20003800000 */
[----:B------:R-:W-:-:S07]  /*220a0*/  IMAD.MOV.U32 R15, RZ, RZ, -0x1 ;  /* 0xffffffffff0f7424 */ /* 0x000fce00078e00ff */
[----:B-1----:R-:W-:Y:S05]  /*220b0*/  WARPSYNC.COLLECTIVE R15, `(.L_x_2148) ;  /* 0x000000000f0c7348 */ /* 0x002fea0003c00000 */
[----:B------:R-:W-:Y:S02]  /*220c0*/  ELECT P6, UR62, PT ;  /* 0x00000000003e782f */ /* 0x000fe400038c0000 */
[----:B------:R-:W-:Y:S01]  /*220d0*/  MOV R14, UR62 ;  /* 0x0000003e000e7c02 */ /* 0x000fe20008000f00 */
[----:B-1----:R-:W-:Y:S10]  /*220e0*/  ENDCOLLECTIVE ;  /* 0x000000000000791b */ /* 0x002ff40003800000 */
.L_x_2148:
[----:B------:R-:W-:Y:S05]  /*220f0*/  BSYNC B1 ;  /* 0x0000000000017941 */ /* 0x000fea0003800000 */
.L_x_2147:
[----:B------:R-:W-:Y:S05]  /*22100*/  BRA `(.L_x_2149) ;  /* 0xffffffac00d47947 */ /* 0x000fea000383ffff */
.L_x_2023:
[----:B0-----:R0:W2:Y:S02]  /*22110*/  SYNCS.PHASECHK.TRANS64.TRYWAIT P0, [R6+URZ+0x31c20], R7 ;  /* 0x031c2007060075a7 */ /* 0x0010a4000800017f */
[----:B--2---:R-:W-:Y:S05]  /*22120*/  @!P0 NANOSLEEP.SYNCS 0x989680 ;  /* 0x009896800000895d */ /* 0x004fea0003900000 */
[----:B------:R-:W2:Y:S02]  /*22130*/  @!P0 SYNCS.PHASECHK.TRANS64 P0, [R6+URZ+0x31c20], R7 ;  /* 0x031c2007060085a7 */ /* 0x000ea4000800007f */
[----:B--2---:R-:W-:Y:S05]  /*22140*/  @!P0 BRA `(.L_x_2023) ;  /* 0xfffffffc00f08947 */ /* 0x004fea000383ffff */
[----:B------:R-:W-:Y:S05]  /*22150*/  BRA `(.L_x_2150) ;  /* 0xffffffac00f07947 */ /* 0x000fea000383ffff */
.L_x_2026:
[----:B0-----:R0:W2:Y:S02]  /*22160*/  SYNCS.PHASECHK.TRANS64.TRYWAIT P0, [R8+URZ+0x31ca0], R7 ;  /* 0x031ca007080075a7 */ /* 0x0010a4000800017f */
[----:B--2---:R-:W-:Y:S05]  /*22170*/  @!P0 NANOSLEEP.SYNCS 0x989680 ;  /* 0x009896800000895d */ /* 0x004fea0003900000 */
[----:B------:R-:W2:Y:S02]  /*22180*/  @!P0 SYNCS.PHASECHK.TRANS64 P0, [R8+URZ+0x31ca0], R7 ;  /* 0x031ca007080085a7 */ /* 0x000ea4000800007f */
[----:B--2---:R-:W-:Y:S05]  /*22190*/  @!P0 BRA `(.L_x_2026) ;  /* 0xfffffffc00f08947 */ /* 0x004fea000383ffff */
[----:B------:R-:W-:Y:S05]  /*221a0*/  BRA `(.L_x_2151) ;  /* 0xffffffac00f87947 */ /* 0x000fea000383ffff */
.L_x_2028:
[----:B--2---:R2:W3:Y:S02]  /*221b0*/  SYNCS.PHASECHK.TRANS64.TRYWAIT P0, [R8+URZ+0x31cc0], R7 ;  /* 0x031cc007080075a7 */ /* 0x0044e4000800017f */
[----:B---3--:R-:W-:Y:S05]  /*221c0*/  @!P0 NANOSLEEP.SYNCS 0x989680 ;  /* 0x009896800000895d */ /* 0x008fea0003900000 */
[----:B------:R-:W3:Y:S02]  /*221d0*/  @!P0 SYNCS.PHASECHK.TRANS64 P0, [R8+URZ+0x31cc0], R7 ;  /* 0x031cc007080085a7 */ /* 0x000ee4000800007f */
[----:B---3--:R-:W-:Y:S05]  /*221e0*/  @!P0 BRA `(.L_x_2028) ;  /* 0xfffffffc00f08947 */ /* 0x008fea000383ffff */
[----:B------:R-:W-:Y:S05]  /*221f0*/  BRA `(.L_x_2152) ;  /* 0xffffffb000787947 */ /* 0x000fea000383ffff */
.L_x_2032:
[----:B0-----:R0:W2:Y:S02]  /*22200*/  SYNCS.PHASECHK.TRANS64.TRYWAIT P0, [R7+URZ+0x31ca0], R8 ;  /* 0x031ca008070075a7 */ /* 0x0010a4000800017f */
[----:B--2---:R-:W-:Y:S05]  /*22210*/  @!P0 NANOSLEEP.SYNCS 0x989680 ;  /* 0x009896800000895d */ /* 0x004fea0003900000 */
[----:B------:R-:W2:Y:S02]  /*22220*/  @!P0 SYNCS.PHASECHK.TRANS64 P0, [R7+URZ+0x31ca0], R8 ;  /* 0x031ca008070085a7 */ /* 0x000ea4000800007f */
[----:B--2---:R-:W-:Y:S05]  /*22230*/  @!P0 BRA `(.L_x_2032) ;  /* 0xfffffffc00f08947 */ /* 0x004fea000383ffff */
[----:B------:R-:W-:Y:S05]  /*22240*/  BRA `(.L_x_2153) ;  /* 0xffffffb400207947 */ /* 0x000fea000383ffff */
.L_x_2034:
[----:B--2---:R2:W3:Y:S02]  /*22250*/  SYNCS.PHASECHK.TRANS64.TRYWAIT P1, [R7+URZ+0x31cc0], R8 ;  /* 0x031cc008070075a7 */ /* 0x0044e4000802017f */
[----:B---3--:R-:W-:Y:S05]  /*22260*/  @!P1 NANOSLEEP.SYNCS 0x989680 ;  /* 0x009896800000995d */ /* 0x008fea0003900000 */
[----:B------:R-:W3:Y:S02]  /*22270*/  @!P1 SYNCS.PHASECHK.TRANS64 P1, [R7+URZ+0x31cc0], R8 ;  /* 0x031cc008070095a7 */ /* 0x000ee4000802007f */
[----:B---3--:R-:W-:Y:S05]  /*22280*/  @!P1 BRA `(.L_x_2034) ;  /* 0xfffffffc00f09947 */ /* 0x008fea000383ffff */
[----:B------:R-:W-:Y:S05]  /*22290*/  BRA `(.L_x_2154) ;  /* 0xffffffb4009c7947 */ /* 0x000fea000383ffff */
.L_x_2046:
        /* <DEDUP_REMOVED lines=11> */
.L_x_2156:
[----:B------:R-:W-:Y:S05]  /*22350*/  BSYNC B0 ;  /* 0x0000000000007941 */ /* 0x000fea0003800000 */
.L_x_2155:
[----:B------:R-:W-:Y:S05]  /*22360*/  BRA `(.L_x_2157) ;  /* 0xffffffc000707947 */ /* 0x000fea000383ffff */
.L_x_2047:
[----:B------:R-:W-:Y:S01]  /*22370*/  BSSY B0, `(.L_x_2158) ;  /* 0x0000006000007945 */ /* 0x000fe20003800000 */
[----:B------:R-:W-:-:S07]  /*22380*/  IMAD.MOV.U32 R15, RZ, RZ, -0x1 ;  /* 0xffffffffff0f7424 */ /* 0x000fce00078e00ff */
[----:B-1----:R-:W-:Y:S05]  /*22390*/  WARPSYNC.COLLECTIVE R15, `(.L_x_2159) ;  /* 0x000000000f0c7348 */ /* 0x002fea0003c00000 */
[----:B------:R-:W-:Y:S02]  /*223a0*/  ELECT P6, UR62, PT ;  /* 0x00000000003e782f */ /* 0x000fe400038c0000 */
[----:B------:R-:W-:Y:S01]  /*223b0*/  MOV R14, UR62 ;  /* 0x0000003e000e7c02 */ /* 0x000fe20008000f00 */
[----:B-1----:R-:W-:Y:S10]  /*223c0*/  ENDCOLLECTIVE ;  /* 0x000000000000791b */ /* 0x002ff40003800000 */
.L_x_2159:
[----:B------:R-:W-:Y:S05]  /*223d0*/  BSYNC B0 ;  /* 0x0000000000007941 */ /* 0x000fea0003800000 */
.L_x_2158:
[----:B------:R-:W-:Y:S05]  /*223e0*/  BRA `(.L_x_2160) ;  /* 0xffffffc000607947 */ /* 0x000fea000383ffff */
.L_x_2050:
[----:B--2---:R2:W3:Y:S02]  /*223f0*/  SYNCS.PHASECHK.TRANS64.TRYWAIT P0, [R5+URZ+0x31c40], R4 ;  /* 0x031c4004050075a7 */ /* 0x0044e4000800017f */
[----:B---3--:R-:W-:Y:S05]  /*22400*/  @!P0 NANOSLEEP.SYNCS 0x989680 ;  /* 0x009896800000895d */ /* 0x008fea0003900000 */
[----:B------:R-:W3:Y:S02]  /*22410*/  @!P0 SYNCS.PHASECHK.TRANS64 P0, [R5+URZ+0x31c40], R4 ;  /* 0x031c4004050085a7 */ /* 0x000ee4000800007f */
[----:B---3--:R-:W-:Y:S05]  /*22420*/  @!P0 BRA `(.L_x_2050) ;  /* 0xfffffffc00f08947 */ /* 0x008fea000383ffff */
[----:B------:R-:W-:Y:S05]  /*22430*/  BRA `(.L_x_2161) ;  /* 0xffffffc000b87947 */ /* 0x000fea000383ffff */
.L_x_2053:
[----:B0-----:R0:W2:Y:S02]  /*22440*/  SYNCS.PHASECHK.TRANS64.TRYWAIT P0, [R27+URZ+0x31c20], R4 ;  /* 0x031c20041b0075a7 */ /* 0x0010a4000800017f */
[----:B--2---:R-:W-:Y:S05]  /*22450*/  @!P0 NANOSLEEP.SYNCS 0x989680 ;  /* 0x009896800000895d */ /* 0x004fea0003900000 */
[----:B------:R-:W2:Y:S02]  /*22460*/  @!P0 SYNCS.PHASECHK.TRANS64 P0, [R27+URZ+0x31c20], R4 ;  /* 0x031c20041b0085a7 */ /* 0x000ea4000800007f */
[----:B--2---:R-:W-:Y:S05]  /*22470*/  @!P0 BRA `(.L_x_2053) ;  /* 0xfffffffc00f08947 */ /* 0x004fea000383ffff */
[----:B------:R-:W-:Y:S05]  /*22480*/  BRA `(.L_x_2162) ;  /* 0xffffffc400e87947 */ /* 0x000fea000383ffff */
.L_x_2061:
[----:B0-----:R0:W2:Y:S02]  /*22490*/  SYNCS.PHASECHK.TRANS64.TRYWAIT P0, [R3+URZ+0x31c40], R2 ;  /* 0x031c4002030075a7 */ /* 0x0010a4000800017f */
[----:B--2---:R-:W-:Y:S05]  /*224a0*/  @!P0 NANOSLEEP.SYNCS 0x989680 ;  /* 0x009896800000895d */ /* 0x004fea0003900000 */
[----:B------:R-:W2:Y:S02]  /*224b0*/  @!P0 SYNCS.PHASECHK.TRANS64 P0, [R3+URZ+0x31c40], R2 ;  /* 0x031c4002030085a7 */ /* 0x000ea4000800007f */
[----:B--2---:R-:W-:Y:S05]  /*224c0*/  @!P0 BRA `(.L_x_2061) ;  /* 0xfffffffc00f08947 */ /* 0x004fea000383ffff */
[----:B------:R-:W-:Y:S05]  /*224d0*/  BRA `(.L_x_2163) ;  /* 0xffffffc8008c7947 */ /* 0x000fea000383ffff */
.L_x_2063:
[----:B0-----:R0:W2:Y:S02]  /*224e0*/  SYNCS.PHASECHK.TRANS64.TRYWAIT P0, [R2+URZ+0x60], R5 ;  /* 0x00006005020075a7 */ /* 0x0010a4000800017f */
[----:B--2---:R-:W-:Y:S05]  /*224f0*/  @!P0 NANOSLEEP.SYNCS 0x989680 ;  /* 0x009896800000895d */ /* 0x004fea0003900000 */
[----:B------:R-:W2:Y:S02]  /*22500*/  @!P0 SYNCS.PHASECHK.TRANS64 P0, [R2+URZ+0x60], R5 ;  /* 0x00006005020085a7 */ /* 0x000ea4000800007f */
[----:B--2---:R-:W-:Y:S05]  /*22510*/  @!P0 BRA `(.L_x_2063) ;  /* 0xfffffffc00f08947 */ /* 0x004fea000383ffff */
[----:B------:R-:W-:Y:S05]  /*22520*/  BRA `(.L_x_2164) ;  /* 0xffffffcc00187947 */ /* 0x000fea000383ffff */
.L_x_2068:
[----:B--2---:R2:W3:Y:S02]  /*22530*/  SYNCS.PHASECHK.TRANS64.TRYWAIT P0, [R3+URZ+0x31c40], R2 ;  /* 0x031c4002030075a7 */ /* 0x0044e4000800017f */
[----:B---3--:R-:W-:Y:S05]  /*22540*/  @!P0 NANOSLEEP.SYNCS 0x989680 ;  /* 0x009896800000895d */ /* 0x008fea0003900000 */
[----:B------:R-:W3:Y:S02]  /*22550*/  @!P0 SYNCS.PHASECHK.TRANS64 P0, [R3+URZ+0x31c40], R2 ;  /* 0x031c4002030085a7 */ /* 0x000ee4000800007f */
[----:B---3--:R-:W-:Y:S05]  /*22560*/  @!P0 BRA `(.L_x_2068) ;  /* 0xfffffffc00f08947 */ /* 0x008fea000383ffff */
[----:B------:R-:W-:Y:S05]  /*22570*/  BRA `(.L_x_2165) ;  /* 0xffffffd0004c7947 */ /* 0x000fea000383ffff */
.L_x_2070:
[----:B0-----:R0:W2:Y:S02]  /*22580*/  SYNCS.PHASECHK.TRANS64.TRYWAIT P1, [R3+URZ+0x60], R24 ;  /* 0x00006018030075a7 */ /* 0x0010a4000802017f */
[----:B--2---:R-:W-:Y:S05]  /*22590*/  @!P1 NANOSLEEP.SYNCS 0x989680 ;  /* 0x009896800000995d */ /* 0x004fea0003900000 */
[----:B------:R-:W2:Y:S02]  /*225a0*/  @!P1 SYNCS.PHASECHK.TRANS64 P1, [R3+URZ+0x60], R24 ;  /* 0x00006018030095a7 */ /* 0x000ea4000802007f */
[----:B--2---:R-:W-:Y:S05]  /*225b0*/  @!P1 BRA `(.L_x_2070) ;  /* 0xfffffffc00f09947 */ /* 0x004fea000383ffff */
[----:B------:R-:W-:Y:S05]  /*225c0*/  BRA `(.L_x_2166) ;  /* 0xffffffd000d87947 */ /* 0x000fea000383ffff */
.L_x_2075:
[----:B--2---:R2:W3:Y:S02]  /*225d0*/  SYNCS.PHASECHK.TRANS64.TRYWAIT P0, [R2+URZ+0x31c40], R3 ;  /* 0x031c4003020075a7 */ /* 0x0044e4000800017f */
[----:B---3--:R-:W-:Y:S05]  /*225e0*/  @!P0 NANOSLEEP.SYNCS 0x989680 ;  /* 0x009896800000895d */ /* 0x008fea0003900000 */
[----:B------:R-:W3:Y:S02]  /*225f0*/  @!P0 SYNCS.PHASECHK.TRANS64 P0, [R2+URZ+0x31c40], R3 ;  /* 0x031c4003020085a7 */ /* 0x000ee4000800007f */
[----:B---3--:R-:W-:Y:S05]  /*22600*/  @!P0 BRA `(.L_x_2075) ;  /* 0xfffffffc00f08947 */ /* 0x008fea000383ffff */
[----:B------:R-:W-:Y:S05]  /*22610*/  BRA `(.L_x_2167) ;  /* 0xffffffd400e47947 */ /* 0x000fea000383ffff */
.L_x_2077:
[----:B0-----:R0:W2:Y:S02]  /*22620*/  SYNCS.PHASECHK.TRANS64.TRYWAIT P1, [R2+URZ+0x60], R11 ;  /* 0x0000600b020075a7 */ /* 0x0010a4000802017f */
[----:B--2---:R-:W-:Y:S05]  /*22630*/  @!P1 NANOSLEEP.SYNCS 0x989680 ;  /* 0x009896800000995d */ /* 0x004fea0003900000 */
[----:B------:R-:W2:Y:S02]  /*22640*/  @!P1 SYNCS.PHASECHK.TRANS64 P1, [R2+URZ+0x60], R11 ;  /* 0x0000600b020095a7 */ /* 0x000ea4000802007f */
[----:B--2---:R-:W-:Y:S05]  /*22650*/  @!P1 BRA `(.L_x_2077) ;  /* 0xfffffffc00f09947 */ /* 0x004fea000383ffff */
[----:B------:R-:W-:Y:S05]  /*22660*/  BRA `(.L_x_2168) ;  /* 0xffffffd800787947 */ /* 0x000fea000383ffff */
.L_x_2084:
[----:B--2---:R2:W3:Y:S02]  /*22670*/  SYNCS.PHASECHK.TRANS64.TRYWAIT P0, [R3+URZ+0x31c60], R2 ;  /* 0x031c6002030075a7 */ /* 0x0044e4000800017f */
[----:B---3--:R-:W-:Y:S05]  /*22680*/  @!P0 NANOSLEEP.SYNCS 0x989680 ;  /* 0x009896800000895d */ /* 0x008fea0003900000 */
[----:B------:R-:W3:Y:S02]  /*22690*/  @!P0 SYNCS.PHASECHK.TRANS64 P0, [R3+URZ+0x31c60], R2 ;  /* 0x031c6002030085a7 */ /* 0x000ee4000800007f */
[----:B---3--:R-:W-:Y:S05]  /*226a0*/  @!P0 BRA `(.L_x_2084) ;  /* 0xfffffffc00f08947 */ /* 0x008fea000383ffff */
[----:B------:R-:W-:Y:S05]  /*226b0*/  BRA `(.L_x_2169) ;  /* 0xffffffdc00647947 */ /* 0x000fea000383ffff */
.L_x_2086:
[----:B------:R-:W-:Y:S01]  /*226c0*/  BSSY B0, `(.L_x_2170) ;  /* 0x0000008000007945 */ /* 0x000fe20003800000 */
[----:B------:R-:W-:Y:S02]  /*226d0*/  IMAD.MOV.U32 R13, RZ, RZ, R16 ;  /* 0x000000ffff0d7224 */ /* 0x000fe400078e0010 */
[----:B------:R-:W-:Y:S02]  /*226e0*/  IMAD.MOV.U32 R12, RZ, RZ, RZ ;  /* 0x000000ffff0c7224 */ /* 0x000fe400078e00ff */
[----:B------:R-:W-:Y:S02]  /*226f0*/  IMAD.MOV.U32 R11, RZ, RZ, 0x1f ;  /* 0x0000001fff0b7424 */ /* 0x000fe400078e00ff */
[----:B------:R-:W-:-:S07]  /*22700*/  IMAD.MOV.U32 R15, RZ, RZ, -0x1 ;  /* 0xffffffffff0f7424 */ /* 0x000fce00078e00ff */
[----:B-1----:R-:W-:Y:S05]  /*22710*/  WARPSYNC.COLLECTIVE R15, `(.L_x_2171) ;  /* 0x000000000f087348 */ /* 0x002fea0003c00000 */
[----:B------:R0:W2:Y:S02]  /*22720*/  SHFL.IDX P6, R14, R13, R12, R11 ;  /* 0x0000000c0d0e7389 */ /* 0x0000a400000c000b */
[----:B012---:R-:W-:Y:S01]  /*22730*/  ENDCOLLECTIVE ;  /* 0x000000000000791b */ /* 0x007fe20003800000 */
.L_x_2171:
[----:B------:R-:W-:Y:S05]  /*22740*/  BSYNC B0 ;  /* 0x0000000000007941 */ /* 0x000fea0003800000 */
.L_x_2170:
        /* <DEDUP_REMOVED lines=8> */
.L_x_2172:
[----:B------:R-:W-:Y:S01]  /*227d0*/  IMAD.MOV.U32 R5, RZ, RZ, R14 ;  /* 0x000000ffff057224 */ /* 0x000fe200078e000e */
[----:B------:R-:W-:Y:S06]  /*227e0*/  BRA `(.L_x_2173) ;  /* 0xffffffdc00d87947 */ /* 0x000fec000383ffff */
.L_x_2089:
        /* <DEDUP_REMOVED lines=8> */
.L_x_2175:
[----:B------:R-:W-:Y:S05]  /*22870*/  BSYNC B0 ;  /* 0x0000000000007941 */ /* 0x000fea0003800000 */
.L_x_2174:
        /* <DEDUP_REMOVED lines=10> */
.L_x_2176:
        /* <DEDUP_REMOVED lines=8> */
.L_x_2177:
        /* <DEDUP_REMOVED lines=8> */
.L_x_2178:
        /* <DEDUP_REMOVED lines=8> */
.L_x_2179:
        /* <DEDUP_REMOVED lines=8> */
.L_x_2180:
[----:B------:R-:W-:Y:S05]  /*22b20*/  BRA `(.L_x_2181) ;  /* 0xffffffdc00987947 */ /* 0x000fea000383ffff */
.L_x_2094:
        /* <DEDUP_REMOVED lines=8> */
.L_x_2183:
[----:B------:R-:W-:Y:S05]  /*22bb0*/  BSYNC B0 ;  /* 0x0000000000007941 */ /* 0x000fea0003800000 */
.L_x_2182:
        /* <DEDUP_REMOVED lines=10> */
.L_x_2184:
        /* <DEDUP_REMOVED lines=8> */
.L_x_2185:
        /* <DEDUP_REMOVED lines=8> */
.L_x_2186:
        /* <DEDUP_REMOVED lines=8> */
.L_x_2187:
        /* <DEDUP_REMOVED lines=8> */
.L_x_2188:
[----:B------:R-:W-:Y:S05]  /*22e60*/  BRA `(.L_x_2189) ;  /* 0xffffffdc00787947 */ /* 0x000fea000383ffff */
.L_x_2096:
[----:B------:R-:W-:Y:S01]  /*22e70*/  BSSY B0, `(.L_x_2190) ;  /* 0x0000006000007945 */ /* 0x000fe20003800000 */
[----:B------:R-:W-:Y:S01]  /*22e80*/  PLOP3.LUT P6, PT, P6, PT, PT, 0x8, 0x0 ;  /* 0x000000000000781c */ /* 0x000fe200037ce170 */
[----:B------:R-:W-:-:S12]  /*22e90*/  IMAD.MOV.U32 R15, RZ, RZ, -0x1 ;  /* 0xffffffffff0f7424 */ /* 0x000fd800078e00ff */
[----:B01----:R-:W-:Y:S05]  /*22ea0*/  WARPSYNC.COLLECTIVE R15, `(.L_x_2191) ;  /* 0x000000000f087348 */ /* 0x003fea0003c00000 */
[----:B------:R-:W-:Y:S01]  /*22eb0*/  VOTE.ANY R14, PT, P6 ;  /* 0x00000000000e7806 */ /* 0x000fe200030e0100 */
[----:B01----:R-:W-:Y:S06]  /*22ec0*/  ENDCOLLECTIVE ;  /* 0x000000000000791b */ /* 0x003fec0003800000 */
.L_x_2191:
[----:B------:R-:W-:Y:S05]  /*22ed0*/  BSYNC B0 ;  /* 0x0000000000007941 */ /* 0x000fea0003800000 */
.L_x_2190:
        /* <DEDUP_REMOVED lines=9> */
.L_x_2192:
[----:B------:R-:W-:Y:S01]  /*22f70*/  IMAD.MOV.U32 R17, RZ, RZ, R14 ;  /* 0x000000ffff117224 */ /* 0x000fe200078e000e */
[----:B------:R-:W-:Y:S06]  /*22f80*/  BRA `(.L_x_2193) ;  /* 0xffffffdc00687947 */ /* 0x000fec000383ffff */
.L_x_2098:
[----:B------:R-:W-:Y:S01]  /*22f90*/  BSSY B0, `(.L_x_2194) ;  /* 0x0000007000007945 */ /* 0x000fe20003800000 */
[----:B------:R-:W-:Y:S02]  /*22fa0*/  IMAD.MOV.U32 R13, RZ, RZ, R8 ;  /* 0x000000ffff0d7224 */ /* 0x000fe400078e0008 */
[----:B------:R-:W-:Y:S02]  /*22fb0*/  IMAD.MOV.U32 R11, RZ, RZ, 0x1f ;  /* 0x0000001fff0b7424 */ /* 0x000fe400078e00ff */
[----:B------:R-:W-:-:S07]  /*22fc0*/  IMAD.MOV.U32 R15, RZ, RZ, -0x1 ;  /* 0xffffffffff0f7424 */ /* 0x000fce00078e00ff */
[----:B0123--:R-:W-:Y:S05]  /*22fd0*/  WARPSYNC.COLLECTIVE R15, `(.L_x_2195) ;  /* 0x000000000f087348 */ /* 0x00ffea0003c00000 */
[----:B------:R4:W0:Y:S02]  /*22fe0*/  SHFL.IDX P6, R14, R13, R12, R11 ;  /* 0x0000000c0d0e7389 */ /* 0x00082400000c000b */
[----:B01234-:R-:W-:Y:S01]  /*22ff0*/  ENDCOLLECTIVE ;  /* 0x000000000000791b */ /* 0x01ffe20003800000 */
.L_x_2195:
[----:B------:R-:W-:Y:S05]  /*23000*/  BSYNC B0 ;  /* 0x0000000000007941 */ /* 0x000fea0003800000 */
.L_x_2194:
[----:B------:R-:W-:Y:S05]  /*23010*/  BRA `(.L_x_2097) ;  /* 0xffffffdc00607947 */ /* 0x000fea000383ffff */
.L_x_2102:
[----:B0-----:R0:W2:Y:S02]  /*23020*/  SYNCS.PHASECHK.TRANS64.TRYWAIT P0, [R9+URZ+0x31c20], R0 ;  /* 0x031c2000090075a7 */ /* 0x0010a4000800017f */
[----:B--2---:R-:W-:Y:S05]  /*23030*/  @!P0 NANOSLEEP.SYNCS 0x989680 ;  /* 0x009896800000895d */ /* 0x004fea0003900000 */
[----:B------:R-:W2:Y:S02]  /*23040*/  @!P0 SYNCS.PHASECHK.TRANS64 P0, [R9+URZ+0x31c20], R0 ;  /* 0x031c2000090085a7 */ /* 0x000ea4000800007f */
[----:B--2---:R-:W-:Y:S05]  /*23050*/  @!P0 BRA `(.L_x_2102) ;  /* 0xfffffffc00f08947 */ /* 0x004fea000383ffff */
[----:B------:R-:W-:Y:S05]  /*23060*/  BRA `(.L_x_2196) ;  /* 0xffffffe000d07947 */ /* 0x000fea000383ffff */
.L_x_2103:
        /* <DEDUP_REMOVED lines=11> */
.L_x_2198:
[----:B------:R-:W-:Y:S05]  /*23120*/  BSYNC B0 ;  /* 0x0000000000007941 */ /* 0x000fea0003800000 */
.L_x_2197:
[----:B------:R-:W-:Y:S05]  /*23130*/  BRA `(.L_x_2199) ;  /* 0xffffffe000b87947 */ /* 0x000fea000383ffff */
.L_x_2104:
[----:B------:R-:W-:Y:S01]  /*23140*/  BSSY B0, `(.L_x_2200) ;  /* 0x0000006000007945 */ /* 0x000fe20003800000 */
[----:B------:R-:W-:-:S07]  /*23150*/  IMAD.MOV.U32 R15, RZ, RZ, -0x1 ;  /* 0xffffffffff0f7424 */ /* 0x000fce00078e00ff */
[----:B01----:R-:W-:Y:S05]  /*23160*/  WARPSYNC.COLLECTIVE R15, `(.L_x_2201) ;  /* 0x000000000f0c7348 */ /* 0x003fea0003c00000 */
[----:B------:R-:W-:Y:S02]  /*23170*/  ELECT P6, UR62, PT ;  /* 0x00000000003e782f */ /* 0x000fe400038c0000 */
[----:B------:R-:W-:Y:S01]  /*23180*/  MOV R14, UR62 ;  /* 0x0000003e000e7c02 */ /* 0x000fe20008000f00 */
[----:B01----:R-:W-:Y:S10]  /*23190*/  ENDCOLLECTIVE ;  /* 0x000000000000791b */ /* 0x003ff40003800000 */
.L_x_2201:
[----:B------:R-:W-:Y:S05]  /*231a0*/  BSYNC B0 ;  /* 0x0000000000007941 */ /* 0x000fea0003800000 */
.L_x_2200:
[----:B------:R-:W-:Y:S05]  /*231b0*/  BRA `(.L_x_2202) ;  /* 0xffffffe000ac7947 */ /* 0x000fea000383ffff */
.L_x_2106:
[----:B0-----:R0:W2:Y:S02]  /*231c0*/  SYNCS.PHASECHK.TRANS64.TRYWAIT P0, [R7+URZ], R2 ;  /* 0x00000002070075a7 */ /* 0x0010a4000800017f */
[----:B--2---:R-:W-:Y:S05]  /*231d0*/  @!P0 NANOSLEEP.SYNCS 0x989680 ;  /* 0x009896800000895d */ /* 0x004fea0003900000 */
[----:B------:R-:W2:Y:S02]  /*231e0*/  @!P0 SYNCS.PHASECHK.TRANS64 P0, [R7+URZ], R2 ;  /* 0x00000002070085a7 */ /* 0x000ea4000800007f */
[----:B--2---:R-:W-:Y:S05]  /*231f0*/  @!P0 BRA `(.L_x_2106) ;  /* 0xfffffffc00f08947 */ /* 0x004fea000383ffff */
[----:B------:R-:W-:Y:S05]  /*23200*/  BRA `(.L_x_2203) ;  /* 0xffffffe000e07947 */ /* 0x000fea000383ffff */
.L_x_2107:
[----:B--2---:R2:W3:Y:S02]  /*23210*/  SYNCS.PHASECHK.TRANS64.TRYWAIT P0, [R3+URZ], R0 ;  /* 0x00000000030075a7 */ /* 0x0044e4000800017f */
[----:B---3--:R-:W-:Y:S05]  /*23220*/  @!P0 NANOSLEEP.SYNCS 0x989680 ;  /* 0x009896800000895d */ /* 0x008fea0003900000 */
[----:B------:R-:W3:Y:S02]  /*23230*/  @!P0 SYNCS.PHASECHK.TRANS64 P0, [R3+URZ], R0 ;  /* 0x00000000030085a7 */ /* 0x000ee4000800007f */
[----:B---3--:R-:W-:Y:S05]  /*23240*/  @!P0 BRA `(.L_x_2107) ;  /* 0xfffffffc00f08947 */ /* 0x008fea000383ffff */
[----:B------:R-:W-:Y:S05]  /*23250*/  BRA `(.L_x_2204) ;  /* 0xffffffe000d47947 */ /* 0x000fea000383ffff */
.L_x_2109:
[----:B--2---:R2:W3:Y:S02]  /*23260*/  SYNCS.PHASECHK.TRANS64.TRYWAIT P0, [R5+URZ], R2 ;  /* 0x00000002050075a7 */ /* 0x0044e4000800017f */
[----:B---3--:R-:W-:Y:S05]  /*23270*/  @!P0 NANOSLEEP.SYNCS 0x989680 ;  /* 0x009896800000895d */ /* 0x008fea0003900000 */
[----:B------:R-:W3:Y:S02]  /*23280*/  @!P0 SYNCS.PHASECHK.TRANS64 P0, [R5+URZ], R2 ;  /* 0x00000002050085a7 */ /* 0x000ee4000800007f */
[----:B---3--:R-:W-:Y:S05]  /*23290*/  @!P0 BRA `(.L_x_2109) ;  /* 0xfffffffc00f08947 */ /* 0x008fea000383ffff */
[----:B------:R-:W-:Y:S05]  /*232a0*/  BRA `(.L_x_2205) ;  /* 0xffffffe000d87947 */ /* 0x000fea000383ffff */
.L_x_2206:
        /* <DEDUP_REMOVED lines=13> */
.L_x_2215:


//--------------------- .nv.global.init           --------------------------
	.section	.nv.global.init,"aw",@progbits
.nv.global.init:
	.type		$str$20,@object
	.size		$str$20,($str$21 - $str$20)
$str$20:
        /*0000*/ 	.byte	0x28, 0x61, 0x64, 0x64, 0x72, 0x65, 0x73, 0x73, 0x20, 0x26, 0x20, 0x6d, 0x61, 0x73, 0x6b, 0x29
        /*0010*/ 	.byte	0x20, 0x3d, 0x3d, 0x20, 0x30, 0x00
	.type		$str$21,@object
	.size		$str$21,(__unnamed_5 - $str$21)
$str$21:
        /*0016*/ 	.byte	0x2f, 0x74, 0x6d, 0x70, 0x2f, 0x6f, 0x73, 0x73, 0x5f, 0x6b, 0x65, 0x72, 0x6e, 0x65, 0x6c, 0x73
        /*0026*/ 	.byte	0x5f, 0x73, 0x72, 0x63, 0x2f, 0x66, 0x6c, 0x61, 0x73, 0x68, 0x5f, 0x61, 0x74, 0x74, 0x65, 0x6e
        /*0036*/ 	.byte	0x74, 0x69, 0x6f, 0x6e, 0x2f, 0x63, 0x73, 0x72, 0x63, 0x2f, 0x63, 0x75, 0x74, 0x6c, 0x61, 0x73
        /*0046*/ 	.byte	0x73, 0x2f, 0x69, 0x6e, 0x63, 0x6c, 0x75, 0x64, 0x65, 0x2f, 0x63, 0x75, 0x74, 0x65, 0x2f, 0x70
        /*0056*/ 	.byte	0x6f, 0x69, 0x6e, 0x74, 0x65, 0x72, 0x5f, 0x66, 0x6c, 0x61, 0x67, 0x67, 0x65, 0x64, 0x2e, 0x68
        /*0066*/ 	.byte	0x70, 0x70, 0x00
	.type		__unnamed_5,@object
	.size		__unnamed_5,(__unnamed_4 - __unnamed_5)
__unnamed_5:
        /* <DEDUP_REMOVED lines=24> */
        /*01e9*/ 	.byte	0x20, 0x26, 0x5d, 0x00
	.type		__unnamed_4,@object
	.size		__unnamed_4,(__unnamed_9 - __unnamed_4)
__unnamed_4:
        /* <DEDUP_REMOVED lines=25> */
	.type		__unnamed_9,@object
	.size		__unnamed_9,(__unnamed_3 - __unnamed_9)
__unnamed_9:
        /* <DEDUP_REMOVED lines=24> */
        /*04f1*/ 	.byte	0x3e, 0x20, 0x26, 0x5d, 0x00
	.type		__unnamed_3,@object
	.size		__unnamed_3,(__unnamed_7 - __unnamed_3)
__unnamed_3:
        /* <DEDUP_REMOVED lines=29> */
	.type		__unnamed_7,@object
	.size		__unnamed_7,(__unnamed_2 - __unnamed_7)
__unnamed_7:
        /* <DEDUP_REMOVED lines=29> */
	.type		__unnamed_2,@object
	.size		__unnamed_2,(__unnamed_8 - __unnamed_2)
__unnamed_2:
        /* <DEDUP_REMOVED lines=29> */
	.type		__unnamed_8,@object
	.size		__unnamed_8,(__unnamed_1 - __unnamed_8)
__unnamed_8:
        /* <DEDUP_REMOVED lines=29> */
	.type		__unnamed_1,@object
	.size		__unnamed_1,(__unnamed_6 - __unnamed_1)
__unnamed_1:
        /* <DEDUP_REMOVED lines=29> */
        /*0e06*/ 	.byte	0x5d, 0x00
	.type		__unnamed_6,@object
	.size		__unnamed_6,(.L_5 - __unnamed_6)
__unnamed_6:
        /* <DEDUP_REMOVED lines=30> */
.L_5:


//--------------------- .nv.shared._ZN7cutlass13device_kernelIN5flash11enable_sm90INS1_16FlashAttnFwdSm90INS1_25CollectiveMainloopFwdSm90ILi2EN4cute5tupleIJNS5_1CILi1EEES8_S8_EEENS6_IJNS7_ILi192EEENS7_ILi144EEENS7_ILi96EEEEEELi96ENS_10bfloat16_tEfNS_4arch4Sm90ELb0ELb0ELb0ELb0ELb0ELb0ELb0ELb0ELb1ELb0ELb0ELb0EEENS1_21CollectiveEpilogueFwdINS6_IJSA_SC_SB_EEES9_SE_SG_Li384ELb0ELb0ELb0ELb0EEENS1_29StaticPersistentTileSchedulerILb0EEEEEEEEEvNT_6ParamsE --------------------------
	.section	.nv.shared._ZN7cutlass13device_kernelIN5flash11enable_sm90INS1_16FlashAttnFwdSm90INS1_25CollectiveMainloopFwdSm90ILi2EN4cute5tupleIJNS5_1CILi1EEES8_S8_EEENS6_IJNS7_ILi192EEENS7_ILi144EEENS7_ILi96EEEEEELi96ENS_10bfloat16_tEfNS_4arch4Sm90ELb0ELb0ELb0ELb0ELb0ELb0ELb0ELb0ELb1ELb0ELb0ELb0EEENS1_21CollectiveEpilogueFwdINS6_IJSA_SC_SB_EEES9_SE_SG_Li384ELb0ELb0ELb0ELb0EEENS1_29StaticPersistentTileSchedulerILb0EEEEEEEEEvNT_6ParamsE,"aw",@nobits
	.sectionflags	@""
	.align	16
	.zero		1024


//--------------------- .nv.shared.reserved.0     --------------------------
	.section	.nv.shared.reserved.0,"aw",@nobits
	.weak		__nv_reservedSMEM_offset_0_alias
	.size		__nv_reservedSMEM_offset_0_alias, 0, 0
	.other		__nv_reservedSMEM_offset_0_alias,@"STO_CUDA_RESERVED_SHARED STV_DEFAULT"
__nv_reservedSMEM_offset_0_alias:
	.zero		0


//--------------------- .nv.global                --------------------------
	.section	.nv.global,"aw",@nobits
.nv.global:
	.type		_ZN65_INTERNAL_6364db25_29_flash_fwd_hdim96_bf16_sm90_cu_58b58f81_29304cute1_E,@object
	.size		_ZN65_INTERNAL_6364db25_29_flash_fwd_hdim96_bf16_sm90_cu_58b58f81_29304cute1_E,(_ZN65_INTERNAL_6364db25_29_flash_fwd_hdim96_bf16_sm90_cu_58b58f81_29304cuda3std3__45__cpo6cbeginE - _ZN65_INTERNAL_6364db25_29_flash_fwd_hdim96_bf16_sm90_cu_58b58f81_29304cute1_E)
_ZN65_INTERNAL_6364db25_29_flash_fwd_hdim96_bf16_sm90_cu_58b58f81_29304cute1_E:
	.zero		1
	.type		_ZN65_INTERNAL_6364db25_29_flash_fwd_hdim96_bf16_sm90_cu_58b58f81_29304cuda3std3__45__cpo6cbeginE,@object
	.size		_ZN65_INTERNAL_6364db25_29_flash_fwd_hdim96_bf16_sm90_cu_58b58f81_29304cuda3std3__45__cpo6cbeginE,(_ZN65_INTERNAL_6364db25_29_flash_fwd_hdim96_bf16_sm90_cu_58b58f81_29304cuda3std3__48in_placeE - _ZN65_INTERNAL_6364db25_29_flash_fwd_hdim96_bf16_sm90_cu_58b58f81_29304cuda3std3__45__cpo6cbeginE)
_ZN65_INTERNAL_6364db25_29_flash_fwd_hdim96_bf16_sm90_cu_58b58f81_29304cuda3std3__45__cpo6cbeginE:
	.zero		1
	.type		_ZN65_INTERNAL_6364db25_29_flash_fwd_hdim96_bf16_sm90_cu_58b58f81_29304cuda3std3__48in_placeE,@object
	.size		_ZN65_INTERNAL_6364db25_29_flash_fwd_hdim96_bf16_sm90_cu_58b58f81_29304cuda3std3__48in_placeE,(_ZN65_INTERNAL_6364db25_29_flash_fwd_hdim96_bf16_sm90_cu_58b58f81_29304cuda3std6ranges3__45__cpo9iter_moveE - _ZN65_INTERNAL_6364db25_29_flash_fwd_hdim96_bf16_sm90_cu_58b58f81_29304cuda3std3__48in_placeE)
_ZN65_INTERNAL_6364db25_29_flash_fwd_hdim96_bf16_sm90_cu_58b58f81_29304cuda3std3__48in_placeE:
	.zero		1
	.type		_ZN65_INTERNAL_6364db25_29_flash_fwd_hdim96_bf16_sm90_cu_58b58f81_29304cuda3std6ranges3__45__cpo9iter_moveE,@object
	.size		_ZN65_INTERNAL_6364db25_29_flash_fwd_hdim96_bf16_sm90_cu_58b58f81_29304cuda3std6ranges3__45__cpo9iter_moveE,(_ZN65_INTERNAL_6364db25_29_flash_fwd_hdim96_bf16_sm90_cu_58b58f81_29304cuda3std3__45__cpo5beginE - _ZN65_INTERNAL_6364db25_29_flash_fwd_hdim96_bf16_sm90_cu_58b58f81_29304cuda3std6ranges3__45__cpo9iter_moveE)
_ZN65_INTERNAL_6364db25_29_flash_fwd_hdim96_bf16_sm90_cu_58b58f81_29304cuda3std6ranges3__45__cpo9iter_moveE:
	.zero		1
	.type		_ZN65_INTERNAL_6364db25_29_flash_fwd_hdim96_bf16_sm90_cu_58b58f81_29304cuda3std3__45__cpo5beginE,@object
	.size		_ZN65_INTERNAL_6364db25_29_flash_fwd_hdim96_bf16_sm90_cu_58b58f81_29304cuda3std3__45__cpo5beginE,(_ZN65_INTERNAL_6364db25_29_flash_fwd_hdim96_bf16_sm90_cu_58b58f81_29304cuda3std3__467_GLOBAL__N__6364db25_29_flash_fwd_hdim96_bf16_sm90_cu_58b58f81_29306ignoreE - _ZN65_INTERNAL_6364db25_29_flash_fwd_hdim96_bf16_sm90_cu_58b58f81_29304cuda3std3__45__cpo5beginE)
_ZN65_INTERNAL_6364db25_29_flash_fwd_hdim96_bf16_sm90_cu_58b58f81_29304cuda3std3__45__cpo5beginE:
	.zero		1
	.type		_ZN65_INTERNAL_6364db25_29_flash_fwd_hdim96_bf16_sm90_cu_58b58f81_29304cuda3std3__467_GLOBAL__N__6364db25_29_flash_fwd_hdim96_bf16_sm90_cu_58b58f81_29306ignoreE,@object
	.size		_ZN65_INTERNAL_6364db25_29_flash_fwd_hdim96_bf16_sm90_cu_58b58f81_29304cuda3std3__467_GLOBAL__N__6364db25_29_flash_fwd_hdim96_bf16_sm90_cu_58b58f81_29306ignoreE,(_ZN65_INTERNAL_6364db25_29_flash_fwd_hdim96_bf16_sm90_cu_58b58f81_29304cute7productE - _ZN65_INTERNAL_6364db25_29_flash_fwd_hdim96_bf16_sm90_cu_58b58f81_29304cuda3std3__467_GLOBAL__N__6364db25_29_flash_fwd_hdim96_bf16_sm90_cu_58b58f81_29306ignoreE)
_ZN65_INTERNAL_6364db25_29_flash_fwd_hdim96_bf16_sm90_cu_58b58f81_29304cuda3std3__467_GLOBAL__N__6364db25_29_flash_fwd_hdim96_bf16_sm90_cu_58b58f81_29306ignoreE:
	.zero		1
	.type		_ZN65_INTERNAL_6364db25_29_flash_fwd_hdim96_bf16_sm90_cu_58b58f81_29304cute7productE,@object
	.size		_ZN65_INTERNAL_6364db25_29_flash_fwd_hdim96_bf16_sm90_cu_58b58f81_29304cute7productE,(_ZN65_INTERNAL_6364db25_29_flash_fwd_hdim96_bf16_sm90_cu_58b58f81_29304cuda3std3__45__cpo3endE - _ZN65_INTERNAL_6364db25_29_flash_fwd_hdim96_bf16_sm90_cu_58b58f81_29304cute7productE)
_ZN65_INTERNAL_6364db25_29_flash_fwd_hdim96_bf16_sm90_cu_58b58f81_29304cute7productE:
	.zero		1
	.type		_ZN65_INTERNAL_6364db25_29_flash_fwd_hdim96_bf16_sm90_cu_58b58f81_29304cuda3std3__45__cpo3endE,@object
	.size		_ZN65_INTERNAL_6364db25_29_flash_fwd_hdim96_bf16_sm90_cu_58b58f81_29304cuda3std3__45__cpo3endE,(_ZN65_INTERNAL_6364db25_29_flash_fwd_hdim96_bf16_sm90_cu_58b58f81_29304cuda3std3__419piecewise_constructE - _ZN65_INTERNAL_6364db25_29_flash_fwd_hdim96_bf16_sm90_cu_58b58f81_29304cuda3std3__45__cpo3endE)
_ZN65_INTERNAL_6364db25_29_flash_fwd_hdim96_bf16_sm90_cu_58b58f81_29304cuda3std3__45__cpo3endE:
	.zero		1
	.type		_ZN65_INTERNAL_6364db25_29_flash_fwd_hdim96_bf16_sm90_cu_58b58f81_29304cuda3std3__419piecewise_constructE,@object
	.size		_ZN65_INTERNAL_6364db25_29_flash_fwd_hdim96_bf16_sm90_cu_58b58f81_29304cuda3std3__419piecewise_constructE,(_ZN65_INTERNAL_6364db25_29_flash_fwd_hdim96_bf16_sm90_cu_58b58f81_29304cuda3std3__45__cpo4cendE - _ZN65_INTERNAL_6364db25_29_flash_fwd_hdim96_bf16_sm90_cu_58b58f81_29304cuda3std3__419piecewise_constructE)
_ZN65_INTERNAL_6364db25_29_flash_fwd_hdim96_bf16_sm90_cu_58b58f81_29304cuda3std3__419piecewise_constructE:
	.zero		1
	.type		_ZN65_INTERNAL_6364db25_29_flash_fwd_hdim96_bf16_sm90_cu_58b58f81_29304cuda3std3__45__cpo4cendE,@object
	.size		_ZN65_INTERNAL_6364db25_29_flash_fwd_hdim96_bf16_sm90_cu_58b58f81_29304cuda3std3__45__cpo4cendE,(_ZN65_INTERNAL_6364db25_29_flash_fwd_hdim96_bf16_sm90_cu_58b58f81_29304cuda3std6ranges3__45__cpo4swapE - _ZN65_INTERNAL_6364db25_29_flash_fwd_hdim96_bf16_sm90_cu_58b58f81_29304cuda3std3__45__cpo4cendE)
_ZN65_INTERNAL_6364db25_29_flash_fwd_hdim96_bf16_sm90_cu_58b58f81_29304cuda3std3__45__cpo4cendE:
	.zero		1
	.type		_ZN65_INTERNAL_6364db25_29_flash_fwd_hdim96_bf16_sm90_cu_58b58f81_29304cuda3std6ranges3__45__cpo4swapE,@object
	.size		_ZN65_INTERNAL_6364db25_29_flash_fwd_hdim96_bf16_sm90_cu_58b58f81_29304cuda3std6ranges3__45__cpo4swapE,(.L_16 - _ZN65_INTERNAL_6364db25_29_flash_fwd_hdim96_bf16_sm90_cu_58b58f81_29304cuda3std6ranges3__45__cpo4swapE)
_ZN65_INTERNAL_6364db25_29_flash_fwd_hdim96_bf16_sm90_cu_58b58f81_29304cuda3std6ranges3__45__cpo4swapE:
	.zero		1
.L_16:


//--------------------- .nv.shared._ZN7cutlass13device_kernelIN5flash11enable_sm90INS1_16FlashAttnFwdSm90INS1_25CollectiveMainloopFwdSm90ILi2EN4cute5tupleIJNS5_1CILi1EEES8_S8_EEENS6_IJNS7_ILi192EEENS7_ILi144EEENS7_ILi96EEEEEELi96ENS_10bfloat16_tEfNS_4arch4Sm90ELb0ELb0ELb0ELb1ELb0ELb0ELb0ELb0ELb1ELb0ELb0ELb0EEENS1_21CollectiveEpilogueFwdINS6_IJSA_SC_SB_EEES9_SE_SG_Li384ELb1ELb0ELb0ELb0EEENS1_36VarlenDynamicPersistentTileSchedulerILi192ELi144ELi384ELi32ELb0ELb0ELb1ELb0ELb1ELb1EEEEEEEEEvNT_6ParamsE --------------------------
	.section	.nv.shared._ZN7cutlass13device_kernelIN5flash11enable_sm90INS1_16FlashAttnFwdSm90INS1_25CollectiveMainloopFwdSm90ILi2EN4cute5tupleIJNS5_1CILi1EEES8_S8_EEENS6_IJNS7_ILi192EEENS7_ILi144EEENS7_ILi96EEEEEELi96ENS_10bfloat16_tEfNS_4arch4Sm90ELb0ELb0ELb0ELb1ELb0ELb0ELb0ELb0ELb1ELb0ELb0ELb0EEENS1_21CollectiveEpilogueFwdINS6_IJSA_SC_SB_EEES9_SE_SG_Li384ELb1ELb0ELb0ELb0EEENS1_36VarlenDynamicPersistentTileSchedulerILi192ELi144ELi384ELi32ELb0ELb0ELb1ELb0ELb1ELb1EEEEEEEEEvNT_6ParamsE,"aw",@nobits
	.sectionflags	@""
	.align	16
	.zero		1024


//--------------------- .nv.shared._ZN7cutlass13device_kernelIN5flash11enable_sm90INS1_16FlashAttnFwdSm90INS1_25CollectiveMainloopFwdSm90ILi2EN4cute5tupleIJNS5_1CILi1EEES8_S8_EEENS6_IJNS7_ILi192EEENS7_ILi144EEENS7_ILi96EEEEEELi96ENS_10bfloat16_tEfNS_4arch4Sm90ELb0ELb0ELb0ELb1ELb0ELb1ELb0ELb0ELb1ELb0ELb0ELb0EEENS1_21CollectiveEpilogueFwdINS6_IJSA_SC_SB_EEES9_SE_SG_Li384ELb1ELb0ELb0ELb0EEENS1_36VarlenDynamicPersistentTileSchedulerILi192ELi144ELi384ELi32ELb0ELb0ELb1ELb0ELb1ELb1EEEEEEEEEvNT_6ParamsE --------------------------
	.section	.nv.shared._ZN7cutlass13device_kernelIN5flash11enable_sm90INS1_16FlashAttnFwdSm90INS1_25CollectiveMainloopFwdSm90ILi2EN4cute5tupleIJNS5_1CILi1EEES8_S8_EEENS6_IJNS7_ILi192EEENS7_ILi144EEENS7_ILi96EEEEEELi96ENS_10bfloat16_tEfNS_4arch4Sm90ELb0ELb0ELb0ELb1ELb0ELb1ELb0ELb0ELb1ELb0ELb0ELb0EEENS1_21CollectiveEpilogueFwdINS6_IJSA_SC_SB_EEES9_SE_SG_Li384ELb1ELb0ELb0ELb0EEENS1_36VarlenDynamicPersistentTileSchedulerILi192ELi144ELi384ELi32ELb0ELb0ELb1ELb0ELb1ELb1EEEEEEEEEvNT_6ParamsE,"aw",@nobits
	.sectionflags	@""
	.align	16
	.zero		1024


//--------------------- .nv.shared._ZN7cutlass13device_kernelIN5flash11enable_sm90INS1_16FlashAttnFwdSm90INS1_25CollectiveMainloopFwdSm90ILi2EN4cute5tupleIJNS5_1CILi1EEES8_S8_EEENS6_IJNS7_ILi192EEENS7_ILi128EEENS7_ILi96EEEEEELi96ENS_10bfloat16_tEfNS_4arch4Sm90ELb0ELb1ELb0ELb0ELb0ELb0ELb0ELb0ELb1ELb0ELb0ELb0EEENS1_21CollectiveEpilogueFwdINS6_IJSA_SC_SB_EEES9_SE_SG_Li384ELb0ELb0ELb0ELb0EEENS1_30DynamicPersistentTileSchedulerILi384ELi32ELb0ELb0ELb1EEEEEEEEEvNT_6ParamsE --------------------------
	.section	.nv.shared._ZN7cutlass13device_kernelIN5flash11enable_sm90INS1_16FlashAttnFwdSm90INS1_25CollectiveMainloopFwdSm90ILi2EN4cute5tupleIJNS5_1CILi1EEES8_S8_EEENS6_IJNS7_ILi192EEENS7_ILi128EEENS7_ILi96EEEEEELi96ENS_10bfloat16_tEfNS_4arch4Sm90ELb0ELb1ELb0ELb0ELb0ELb0ELb0ELb0ELb1ELb0ELb0ELb0EEENS1_21CollectiveEpilogueFwdINS6_IJSA_SC_SB_EEES9_SE_SG_Li384ELb0ELb0ELb0ELb0EEENS1_30DynamicPersistentTileSchedulerILi384ELi32ELb0ELb0ELb1EEEEEEEEEvNT_6ParamsE,"aw",@nobits
	.sectionflags	@""
	.align	16
	.zero		1024


//--------------------- .nv.shared._ZN7cutlass13device_kernelIN5flash11enable_sm90INS1_16FlashAttnFwdSm90INS1_25CollectiveMainloopFwdSm90ILi2EN4cute5tupleIJNS5_1CILi1EEES8_S8_EEENS6_IJNS7_ILi192EEENS7_ILi128EEENS7_ILi96EEEEEELi96ENS_10bfloat16_tEfNS_4arch4Sm90ELb0ELb1ELb0ELb1ELb0ELb0ELb0ELb0ELb1ELb0ELb0ELb0EEENS1_21CollectiveEpilogueFwdINS6_IJSA_SC_SB_EEES9_SE_SG_Li384ELb1ELb0ELb0ELb0EEENS1_36VarlenDynamicPersistentTileSchedulerILi192ELi128ELi384ELi32ELb0ELb0ELb1ELb1ELb0ELb1EEEEEEEEEvNT_6ParamsE --------------------------
	.section	.nv.shared._ZN7cutlass13device_kernelIN5flash11enable_sm90INS1_16FlashAttnFwdSm90INS1_25CollectiveMainloopFwdSm90ILi2EN4cute5tupleIJNS5_1CILi1EEES8_S8_EEENS6_IJNS7_ILi192EEENS7_ILi128EEENS7_ILi96EEEEEELi96ENS_10bfloat16_tEfNS_4arch4Sm90ELb0ELb1ELb0ELb1ELb0ELb0ELb0ELb0ELb1ELb0ELb0ELb0EEENS1_21CollectiveEpilogueFwdINS6_IJSA_SC_SB_EEES9_SE_SG_Li384ELb1ELb0ELb0ELb0EEENS1_36VarlenDynamicPersistentTileSchedulerILi192ELi128ELi384ELi32ELb0ELb0ELb1ELb1ELb0ELb1EEEEEEEEEvNT_6ParamsE,"aw",@nobits
	.sectionflags	@""
	.align	16
	.zero		1024


//--------------------- .nv.shared._ZN7cutlass13device_kernelIN5flash11enable_sm90INS1_16FlashAttnFwdSm90INS1_25CollectiveMainloopFwdSm90ILi2EN4cute5tupleIJNS5_1CILi1EEES8_S8_EEENS6_IJNS7_ILi192EEENS7_ILi128EEENS7_ILi96EEEEEELi96ENS_10bfloat16_tEfNS_4arch4Sm90ELb0ELb1ELb0ELb1ELb0ELb1ELb0ELb0ELb1ELb0ELb0ELb0EEENS1_21CollectiveEpilogueFwdINS6_IJSA_SC_SB_EEES9_SE_SG_Li384ELb1ELb0ELb0ELb0EEENS1_36VarlenDynamicPersistentTileSchedulerILi192ELi128ELi384ELi32ELb0ELb0ELb1ELb1ELb0ELb1EEEEEEEEEvNT_6ParamsE --------------------------
	.section	.nv.shared._ZN7cutlass13device_kernelIN5flash11enable_sm90INS1_16FlashAttnFwdSm90INS1_25CollectiveMainloopFwdSm90ILi2EN4cute5tupleIJNS5_1CILi1EEES8_S8_EEENS6_IJNS7_ILi192EEENS7_ILi128EEENS7_ILi96EEEEEELi96ENS_10bfloat16_tEfNS_4arch4Sm90ELb0ELb1ELb0ELb1ELb0ELb1ELb0ELb0ELb1ELb0ELb0ELb0EEENS1_21CollectiveEpilogueFwdINS6_IJSA_SC_SB_EEES9_SE_SG_Li384ELb1ELb0ELb0ELb0EEENS1_36VarlenDynamicPersistentTileSchedulerILi192ELi128ELi384ELi32ELb0ELb0ELb1ELb1ELb0ELb1EEEEEEEEEvNT_6ParamsE,"aw",@nobits
	.sectionflags	@""
	.align	16
	.zero		1024


//--------------------- .nv.shared._ZN7cutlass13device_kernelIN5flash11enable_sm90INS1_16FlashAttnFwdSm90INS1_25CollectiveMainloopFwdSm90ILi2EN4cute5tupleIJNS5_1CILi1EEES8_S8_EEENS6_IJNS7_ILi192EEENS7_ILi144EEENS7_ILi96EEEEEELi96ENS_10bfloat16_tEfNS_4arch4Sm90ELb1ELb0ELb0ELb0ELb0ELb0ELb0ELb0ELb1ELb0ELb0ELb0EEENS1_21CollectiveEpilogueFwdINS6_IJSA_SC_SB_EEES9_SE_SG_Li384ELb0ELb0ELb0ELb0EEENS1_30DynamicPersistentTileSchedulerILi384ELi32ELb0ELb0ELb1EEEEEEEEEvNT_6ParamsE --------------------------
	.section	.nv.shared._ZN7cutlass13device_kernelIN5flash11enable_sm90INS1_16FlashAttnFwdSm90INS1_25CollectiveMainloopFwdSm90ILi2EN4cute5tupleIJNS5_1CILi1EEES8_S8_EEENS6_IJNS7_ILi192EEENS7_ILi144EEENS7_ILi96EEEEEELi96ENS_10bfloat16_tEfNS_4arch4Sm90ELb1ELb0ELb0ELb0ELb0ELb0ELb0ELb0ELb1ELb0ELb0ELb0EEENS1_21CollectiveEpilogueFwdINS6_IJSA_SC_SB_EEES9_SE_SG_Li384ELb0ELb0ELb0ELb0EEENS1_30DynamicPersistentTileSchedulerILi384ELi32ELb0ELb0ELb1EEEEEEEEEvNT_6ParamsE,"aw",@nobits
	.sectionflags	@""
	.align	16
	.zero		1024


//--------------------- .nv.shared._ZN7cutlass13device_kernelIN5flash11enable_sm90INS1_16FlashAttnFwdSm90INS1_25CollectiveMainloopFwdSm90ILi2EN4cute5tupleIJNS5_1CILi1EEES8_S8_EEENS6_IJNS7_ILi192EEENS7_ILi144EEENS7_ILi96EEEEEELi96ENS_10bfloat16_tEfNS_4arch4Sm90ELb1ELb0ELb0ELb1ELb0ELb0ELb0ELb0ELb1ELb0ELb0ELb0EEENS1_21CollectiveEpilogueFwdINS6_IJSA_SC_SB_EEES9_SE_SG_Li384ELb1ELb0ELb0ELb0EEENS1_36VarlenDynamicPersistentTileSchedulerILi192ELi144ELi384ELi32ELb0ELb0ELb1ELb1ELb1ELb1EEEEEEEEEvNT_6ParamsE --------------------------
	.section	.nv.shared._ZN7cutlass13device_kernelIN5flash11enable_sm90INS1_16FlashAttnFwdSm90INS1_25CollectiveMainloopFwdSm90ILi2EN4cute5tupleIJNS5_1CILi1EEES8_S8_EEENS6_IJNS7_ILi192EEENS7_ILi144EEENS7_ILi96EEEEEELi96ENS_10bfloat16_tEfNS_4arch4Sm90ELb1ELb0ELb0ELb1ELb0ELb0ELb0ELb0ELb1ELb0ELb0ELb0EEENS1_21CollectiveEpilogueFwdINS6_IJSA_SC_SB_EEES9_SE_SG_Li384ELb1ELb0ELb0ELb0EEENS1_36VarlenDynamicPersistentTileSchedulerILi192ELi144ELi384ELi32ELb0ELb0ELb1ELb1ELb1ELb1EEEEEEEEEvNT_6ParamsE,"aw",@nobits
	.sectionflags	@""
	.align	16
	.zero		1024


//--------------------- .nv.shared._ZN7cutlass13device_kernelIN5flash11enable_sm90INS1_16FlashAttnFwdSm90INS1_25CollectiveMainloopFwdSm90ILi2EN4cute5tupleIJNS5_1CILi1EEES8_S8_EEENS6_IJNS7_ILi192EEENS7_ILi144EEENS7_ILi96EEEEEELi96ENS_10bfloat16_tEfNS_4arch4Sm90ELb1ELb0ELb0ELb1ELb0ELb1ELb0ELb0ELb1ELb0ELb0ELb0EEENS1_21CollectiveEpilogueFwdINS6_IJSA_SC_SB_EEES9_SE_SG_Li384ELb1ELb0ELb0ELb0EEENS1_36VarlenDynamicPersistentTileSchedulerILi192ELi144ELi384ELi32ELb0ELb0ELb1ELb1ELb1ELb1EEEEEEEEEvNT_6ParamsE --------------------------
	.section	.nv.shared._ZN7cutlass13device_kernelIN5flash11enable_sm90INS1_16FlashAttnFwdSm90INS1_25CollectiveMainloopFwdSm90ILi2EN4cute5tupleIJNS5_1CILi1EEES8_S8_EEENS6_IJNS7_ILi192EEENS7_ILi144EEENS7_ILi96EEEEEELi96ENS_10bfloat16_tEfNS_4arch4Sm90ELb1ELb0ELb0ELb1ELb0ELb1ELb0ELb0ELb1ELb0ELb0ELb0EEENS1_21CollectiveEpilogueFwdINS6_IJSA_SC_SB_EEES9_SE_SG_Li384ELb1ELb0ELb0ELb0EEENS1_36VarlenDynamicPersistentTileSchedulerILi192ELi144ELi384ELi32ELb0ELb0ELb1ELb1ELb1ELb1EEEEEEEEEvNT_6ParamsE,"aw",@nobits
	.sectionflags	@""
	.align	16
	.zero		1024


//--------------------- .nv.constant0._ZN7cutlass13device_kernelIN5flash11enable_sm90INS1_16FlashAttnFwdSm90INS1_25CollectiveMainloopFwdSm90ILi2EN4cute5tupleIJNS5_1CILi1EEES8_S8_EEENS6_IJNS7_ILi192EEENS7_ILi144EEENS7_ILi96EEEEEELi96ENS_10bfloat16_tEfNS_4arch4Sm90ELb0ELb0ELb0ELb0ELb0ELb0ELb0ELb0ELb1ELb0ELb0ELb0EEENS1_21CollectiveEpilogueFwdINS6_IJSA_SC_SB_EEES9_SE_SG_Li384ELb0ELb0ELb0ELb0EEENS1_29StaticPersistentTileSchedulerILb0EEEEEEEEEvNT_6ParamsE --------------------------
	.section	.nv.constant0._ZN7cutlass13device_kernelIN5flash11enable_sm90INS1_16FlashAttnFwdSm90INS1_25CollectiveMainloopFwdSm90ILi2EN4cute5tupleIJNS5_1CILi1EEES8_S8_EEENS6_IJNS7_ILi192EEENS7_ILi144EEENS7_ILi96EEEEEELi96ENS_10bfloat16_tEfNS_4arch4Sm90ELb0ELb0ELb0ELb0ELb0ELb0ELb0ELb0ELb1ELb0ELb0ELb0EEENS1_21CollectiveEpilogueFwdINS6_IJSA_SC_SB_EEES9_SE_SG_Li384ELb0ELb0ELb0ELb0EEENS1_29StaticPersistentTileSchedulerILb0EEEEEEEEEvNT_6ParamsE,"a",@progbits
	.sectionflags	@""
	.align	4
.nv.constant0._ZN7cutlass13device_kernelIN5flash11enable_sm90INS1_16FlashAttnFwdSm90INS1_25CollectiveMainloopFwdSm90ILi2EN4cute5tupleIJNS5_1CILi1EEES8_S8_EEENS6_IJNS7_ILi192EEENS7_ILi144EEENS7_ILi96EEEEEELi96ENS_10bfloat16_tEfNS_4arch4Sm90ELb0ELb0ELb0ELb0ELb0ELb0ELb0ELb0ELb1ELb0ELb0ELb0EEENS1_21CollectiveEpilogueFwdINS6_IJSA_SC_SB_EEES9_SE_SG_Li384ELb0ELb0ELb0ELb0EEENS1_29StaticPersistentTileSchedulerILb0EEEEEEEEEvNT_6ParamsE:
	.zero		3584


//--------------------- .nv.constant0._ZN7cutlass13device_kernelIN5flash11enable_sm90INS1_16FlashAttnFwdSm90INS1_25CollectiveMainloopFwdSm90ILi2EN4cute5tupleIJNS5_1CILi1EEES8_S8_EEENS6_IJNS7_ILi192EEENS7_ILi144EEENS7_ILi96EEEEEELi96ENS_10bfloat16_tEfNS_4arch4Sm90ELb0ELb0ELb0ELb1ELb0ELb0ELb0ELb0ELb1ELb0ELb0ELb0EEENS1_21CollectiveEpilogueFwdINS6_IJSA_SC_SB_EEES9_SE_SG_Li384ELb1ELb0ELb0ELb0EEENS1_36VarlenDynamicPersistentTileSchedulerILi192ELi144ELi384ELi32ELb0ELb0ELb1ELb0ELb1ELb1EEEEEEEEEvNT_6ParamsE --------------------------
	.section	.nv.constant0._ZN7cutlass13device_kernelIN5flash11enable_sm90INS1_16FlashAttnFwdSm90INS1_25CollectiveMainloopFwdSm90ILi2EN4cute5tupleIJNS5_1CILi1EEES8_S8_EEENS6_IJNS7_ILi192EEENS7_ILi144EEENS7_ILi96EEEEEELi96ENS_10bfloat16_tEfNS_4arch4Sm90ELb0ELb0ELb0ELb1ELb0ELb0ELb0ELb0ELb1ELb0ELb0ELb0EEENS1_21CollectiveEpilogueFwdINS6_IJSA_SC_SB_EEES9_SE_SG_Li384ELb1ELb0ELb0ELb0EEENS1_36VarlenDynamicPersistentTileSchedulerILi192ELi144ELi384ELi32ELb0ELb0ELb1ELb0ELb1ELb1EEEEEEEEEvNT_6ParamsE,"a",@progbits
	.sectionflags	@""
	.align	4
.nv.constant0._ZN7cutlass13device_kernelIN5flash11enable_sm90INS1_16FlashAttnFwdSm90INS1_25CollectiveMainloopFwdSm90ILi2EN4cute5tupleIJNS5_1CILi1EEES8_S8_EEENS6_IJNS7_ILi192EEENS7_ILi144EEENS7_ILi96EEEEEELi96ENS_10bfloat16_tEfNS_4arch4Sm90ELb0ELb0ELb0ELb1ELb0ELb0ELb0ELb0ELb1ELb0ELb0ELb0EEENS1_21CollectiveEpilogueFwdINS6_IJSA_SC_SB_EEES9_SE_SG_Li384ELb1ELb0ELb0ELb0EEENS1_36VarlenDynamicPersistentTileSchedulerILi192ELi144ELi384ELi32ELb0ELb0ELb1ELb0ELb1ELb1EEEEEEEEEvNT_6ParamsE:
	.zero		3200


//--------------------- .nv.constant0._ZN7cutlass13device_kernelIN5flash11enable_sm90INS1_16FlashAttnFwdSm90INS1_25CollectiveMainloopFwdSm90ILi2EN4cute5tupleIJNS5_1CILi1EEES8_S8_EEENS6_IJNS7_ILi192EEENS7_ILi144EEENS7_ILi96EEEEEELi96ENS_10bfloat16_tEfNS_4arch4Sm90ELb0ELb0ELb0ELb1ELb0ELb1ELb0ELb0ELb1ELb0ELb0ELb0EEENS1_21CollectiveEpilogueFwdINS6_IJSA_SC_SB_EEES9_SE_SG_Li384ELb1ELb0ELb0ELb0EEENS1_36VarlenDynamicPersistentTileSchedulerILi192ELi144ELi384ELi32ELb0ELb0ELb1ELb0ELb1ELb1EEEEEEEEEvNT_6ParamsE --------------------------
	.section	.nv.constant0._ZN7cutlass13device_kernelIN5flash11enable_sm90INS1_16FlashAttnFwdSm90INS1_25CollectiveMainloopFwdSm90ILi2EN4cute5tupleIJNS5_1CILi1EEES8_S8_EEENS6_IJNS7_ILi192EEENS7_ILi144EEENS7_ILi96EEEEEELi96ENS_10bfloat16_tEfNS_4arch4Sm90ELb0ELb0ELb0ELb1ELb0ELb1ELb0ELb0ELb1ELb0ELb0ELb0EEENS1_21CollectiveEpilogueFwdINS6_IJSA_SC_SB_EEES9_SE_SG_Li384ELb1ELb0ELb0ELb0EEENS1_36VarlenDynamicPersistentTileSchedulerILi192ELi144ELi384ELi32ELb0ELb0ELb1ELb0ELb1ELb1EEEEEEEEEvNT_6ParamsE,"a",@progbits
	.sectionflags	@""
	.align	4
.nv.constant0._ZN7cutlass13device_kernelIN5flash11enable_sm90INS1_16FlashAttnFwdSm90INS1_25CollectiveMainloopFwdSm90ILi2EN4cute5tupleIJNS5_1CILi1EEES8_S8_EEENS6_IJNS7_ILi192EEENS7_ILi144EEENS7_ILi96EEEEEELi96ENS_10bfloat16_tEfNS_4arch4Sm90ELb0ELb0ELb0ELb1ELb0ELb1ELb0ELb0ELb1ELb0ELb0ELb0EEENS1_21CollectiveEpilogueFwdINS6_IJSA_SC_SB_EEES9_SE_SG_Li384ELb1ELb0ELb0ELb0EEENS1_36VarlenDynamicPersistentTileSchedulerILi192ELi144ELi384ELi32ELb0ELb0ELb1ELb0ELb1ELb1EEEEEEEEEvNT_6ParamsE:
	.zero		3200


//--------------------- .nv.constant0._ZN7cutlass13device_kernelIN5flash11enable_sm90INS1_16FlashAttnFwdSm90INS1_25CollectiveMainloopFwdSm90ILi2EN4cute5tupleIJNS5_1CILi1EEES8_S8_EEENS6_IJNS7_ILi192EEENS7_ILi128EEENS7_ILi96EEEEEELi96ENS_10bfloat16_tEfNS_4arch4Sm90ELb0ELb1ELb0ELb0ELb0ELb0ELb0ELb0ELb1ELb0ELb0ELb0EEENS1_21CollectiveEpilogueFwdINS6_IJSA_SC_SB_EEES9_SE_SG_Li384ELb0ELb0ELb0ELb0EEENS1_30DynamicPersistentTileSchedulerILi384ELi32ELb0ELb0ELb1EEEEEEEEEvNT_6ParamsE --------------------------
	.section	.nv.constant0._ZN7cutlass13device_kernelIN5flash11enable_sm90INS1_16FlashAttnFwdSm90INS1_25CollectiveMainloopFwdSm90ILi2EN4cute5tupleIJNS5_1CILi1EEES8_S8_EEENS6_IJNS7_ILi192EEENS7_ILi128EEENS7_ILi96EEEEEELi96ENS_10bfloat16_tEfNS_4arch4Sm90ELb0ELb1ELb0ELb0ELb0ELb0ELb0ELb0ELb1ELb0ELb0ELb0EEENS1_21CollectiveEpilogueFwdINS6_IJSA_SC_SB_EEES9_SE_SG_Li384ELb0ELb0ELb0ELb0EEENS1_30DynamicPersistentTileSchedulerILi384ELi32ELb0ELb0ELb1EEEEEEEEEvNT_6ParamsE,"a",@progbits
	.sectionflags	@""
	.align	4
.nv.constant0._ZN7cutlass13device_kernelIN5flash11enable_sm90INS1_16FlashAttnFwdSm90INS1_25CollectiveMainloopFwdSm90ILi2EN4cute5tupleIJNS5_1CILi1EEES8_S8_EEENS6_IJNS7_ILi192EEENS7_ILi128EEENS7_ILi96EEEEEELi96ENS_10bfloat16_tEfNS_4arch4Sm90ELb0ELb1ELb0ELb0ELb0ELb0ELb0ELb0ELb1ELb0ELb0ELb0EEENS1_21CollectiveEpilogueFwdINS6_IJSA_SC_SB_EEES9_SE_SG_Li384ELb0ELb0ELb0ELb0EEENS1_30DynamicPersistentTileSchedulerILi384ELi32ELb0ELb0ELb1EEEEEEEEEvNT_6ParamsE:
	.zero		3584


//--------------------- .nv.constant0._ZN7cutlass13device_kernelIN5flash11enable_sm90INS1_16FlashAttnFwdSm90INS1_25CollectiveMainloopFwdSm90ILi2EN4cute5tupleIJNS5_1CILi1EEES8_S8_EEENS6_IJNS7_ILi192EEENS7_ILi128EEENS7_ILi96EEEEEELi96ENS_10bfloat16_tEfNS_4arch4Sm90ELb0ELb1ELb0ELb1ELb0ELb0ELb0ELb0ELb1ELb0ELb0ELb0EEENS1_21CollectiveEpilogueFwdINS6_IJSA_SC_SB_EEES9_SE_SG_Li384ELb1ELb0ELb0ELb0EEENS1_36VarlenDynamicPersistentTileSchedulerILi192ELi128ELi384ELi32ELb0ELb0ELb1ELb1ELb0ELb1EEEEEEEEEvNT_6ParamsE --------------------------
	.section	.nv.constant0._ZN7cutlass13device_kernelIN5flash11enable_sm90INS1_16FlashAttnFwdSm90INS1_25CollectiveMainloopFwdSm90ILi2EN4cute5tupleIJNS5_1CILi1EEES8_S8_EEENS6_IJNS7_ILi192EEENS7_ILi128EEENS7_ILi96EEEEEELi96ENS_10bfloat16_tEfNS_4arch4Sm90ELb0ELb1ELb0ELb1ELb0ELb0ELb0ELb0ELb1ELb0ELb0ELb0EEENS1_21CollectiveEpilogueFwdINS6_IJSA_SC_SB_EEES9_SE_SG_Li384ELb1ELb0ELb0ELb0EEENS1_36VarlenDynamicPersistentTileSchedulerILi192ELi128ELi384ELi32ELb0ELb0ELb1ELb1ELb0ELb1EEEEEEEEEvNT_6ParamsE,"a",@progbits
	.sectionflags	@""
	.align	4
.nv.constant0._ZN7cutlass13device_kernelIN5flash11enable_sm90INS1_16FlashAttnFwdSm90INS1_25CollectiveMainloopFwdSm90ILi2EN4cute5tupleIJNS5_1CILi1EEES8_S8_EEENS6_IJNS7_ILi192EEENS7_ILi128EEENS7_ILi96EEEEEELi96ENS_10bfloat16_tEfNS_4arch4Sm90ELb0ELb1ELb0ELb1ELb0ELb0ELb0ELb0ELb1ELb0ELb0ELb0EEENS1_21CollectiveEpilogueFwdINS6_IJSA_SC_SB_EEES9_SE_SG_Li384ELb1ELb0ELb0ELb0EEENS1_36VarlenDynamicPersistentTileSchedulerILi192ELi128ELi384ELi32ELb0ELb0ELb1ELb1ELb0ELb1EEEEEEEEEvNT_6ParamsE:
	.zero		3200


//--------------------- .nv.constant0._ZN7cutlass13device_kernelIN5flash11enable_sm90INS1_16FlashAttnFwdSm90INS1_25CollectiveMainloopFwdSm90ILi2EN4cute5tupleIJNS5_1CILi1EEES8_S8_EEENS6_IJNS7_ILi192EEENS7_ILi128EEENS7_ILi96EEEEEELi96ENS_10bfloat16_tEfNS_4arch4Sm90ELb0ELb1ELb0ELb1ELb0ELb1ELb0ELb0ELb1ELb0ELb0ELb0EEENS1_21CollectiveEpilogueFwdINS6_IJSA_SC_SB_EEES9_SE_SG_Li384ELb1ELb0ELb0ELb0EEENS1_36VarlenDynamicPersistentTileSchedulerILi192ELi128ELi384ELi32ELb0ELb0ELb1ELb1ELb0ELb1EEEEEEEEEvNT_6ParamsE --------------------------
	.section	.nv.constant0._ZN7cutlass13device_kernelIN5flash11enable_sm90INS1_16FlashAttnFwdSm90INS1_25CollectiveMainloopFwdSm90ILi2EN4cute5tupleIJNS5_1CILi1EEES8_S8_EEENS6_IJNS7_ILi192EEENS7_ILi128EEENS7_ILi96EEEEEELi96ENS_10bfloat16_tEfNS_4arch4Sm90ELb0ELb1ELb0ELb1ELb0ELb1ELb0ELb0ELb1ELb0ELb0ELb0EEENS1_21CollectiveEpilogueFwdINS6_IJSA_SC_SB_EEES9_SE_SG_Li384ELb1ELb0ELb0ELb0EEENS1_36VarlenDynamicPersistentTileSchedulerILi192ELi128ELi384ELi32ELb0ELb0ELb1ELb1ELb0ELb1EEEEEEEEEvNT_6ParamsE,"a",@progbits
	.sectionflags	@""
	.align	4
.nv.constant0._ZN7cutlass13device_kernelIN5flash11enable_sm90INS1_16FlashAttnFwdSm90INS1_25CollectiveMainloopFwdSm90ILi2EN4cute5tupleIJNS5_1CILi1EEES8_S8_EEENS6_IJNS7_ILi192EEENS7_ILi128EEENS7_ILi96EEEEEELi96ENS_10bfloat16_tEfNS_4arch4Sm90ELb0ELb1ELb0ELb1ELb0ELb1ELb0ELb0ELb1ELb0ELb0ELb0EEENS1_21CollectiveEpilogueFwdINS6_IJSA_SC_SB_EEES9_SE_SG_Li384ELb1ELb0ELb0ELb0EEENS1_36VarlenDynamicPersistentTileSchedulerILi192ELi128ELi384ELi32ELb0ELb0ELb1ELb1ELb0ELb1EEEEEEEEEvNT_6ParamsE:
	.zero		3200


//--------------------- .nv.constant0._ZN7cutlass13device_kernelIN5flash11enable_sm90INS1_16FlashAttnFwdSm90INS1_25CollectiveMainloopFwdSm90ILi2EN4cute5tupleIJNS5_1CILi1EEES8_S8_EEENS6_IJNS7_ILi192EEENS7_ILi144EEENS7_ILi96EEEEEELi96ENS_10bfloat16_tEfNS_4arch4Sm90ELb1ELb0ELb0ELb0ELb0ELb0ELb0ELb0ELb1ELb0ELb0ELb0EEENS1_21CollectiveEpilogueFwdINS6_IJSA_SC_SB_EEES9_SE_SG_Li384ELb0ELb0ELb0ELb0EEENS1_30DynamicPersistentTileSchedulerILi384ELi32ELb0ELb0ELb1EEEEEEEEEvNT_6ParamsE --------------------------
	.section	.nv.constant0._ZN7cutlass13device_kernelIN5flash11enable_sm90INS1_16FlashAttnFwdSm90INS1_25CollectiveMainloopFwdSm90ILi2EN4cute5tupleIJNS5_1CILi1EEES8_S8_EEENS6_IJNS7_ILi192EEENS7_ILi144EEENS7_ILi96EEEEEELi96ENS_10bfloat16_tEfNS_4arch4Sm90ELb1ELb0ELb0ELb0ELb0ELb0ELb0ELb0ELb1ELb0ELb0ELb0EEENS1_21CollectiveEpilogueFwdINS6_IJSA_SC_SB_EEES9_SE_SG_Li384ELb0ELb0ELb0ELb0EEENS1_30DynamicPersistentTileSchedulerILi384ELi32ELb0ELb0ELb1EEEEEEEEEvNT_6ParamsE,"a",@progbits
	.sectionflags	@""
	.align	4
.nv.constant0._ZN7cutlass13device_kernelIN5flash11enable_sm90INS1_16FlashAttnFwdSm90INS1_25CollectiveMainloopFwdSm90ILi2EN4cute5tupleIJNS5_1CILi1EEES8_S8_EEENS6_IJNS7_ILi192EEENS7_ILi144EEENS7_ILi96EEEEEELi96ENS_10bfloat16_tEfNS_4arch4Sm90ELb1ELb0ELb0ELb0ELb0ELb0ELb0ELb0ELb1ELb0ELb0ELb0EEENS1_21CollectiveEpilogueFwdINS6_IJSA_SC_SB_EEES9_SE_SG_Li384ELb0ELb0ELb0ELb0EEENS1_30DynamicPersistentTileSchedulerILi384ELi32ELb0ELb0ELb1EEEEEEEEEvNT_6ParamsE:
	.zero		3584


//--------------------- .nv.constant0._ZN7cutlass13device_kernelIN5flash11enable_sm90INS1_16FlashAttnFwdSm90INS1_25CollectiveMainloopFwdSm90ILi2EN4cute5tupleIJNS5_1CILi1EEES8_S8_EEENS6_IJNS7_ILi192EEENS7_ILi144EEENS7_ILi96EEEEEELi96ENS_10bfloat16_tEfNS_4arch4Sm90ELb1ELb0ELb0ELb1ELb0ELb0ELb0ELb0ELb1ELb0ELb0ELb0EEENS1_21CollectiveEpilogueFwdINS6_IJSA_SC_SB_EEES9_SE_SG_Li384ELb1ELb0ELb0ELb0EEENS1_36VarlenDynamicPersistentTileSchedulerILi192ELi144ELi384ELi32ELb0ELb0ELb1ELb1ELb1ELb1EEEEEEEEEvNT_6ParamsE --------------------------
	.section	.nv.constant0._ZN7cutlass13device_kernelIN5flash11enable_sm90INS1_16FlashAttnFwdSm90INS1_25CollectiveMainloopFwdSm90ILi2EN4cute5tupleIJNS5_1CILi1EEES8_S8_EEENS6_IJNS7_ILi192EEENS7_ILi144EEENS7_ILi96EEEEEELi96ENS_10bfloat16_tEfNS_4arch4Sm90ELb1ELb0ELb0ELb1ELb0ELb0ELb0ELb0ELb1ELb0ELb0ELb0EEENS1_21CollectiveEpilogueFwdINS6_IJSA_SC_SB_EEES9_SE_SG_Li384ELb1ELb0ELb0ELb0EEENS1_36VarlenDynamicPersistentTileSchedulerILi192ELi144ELi384ELi32ELb0ELb0ELb1ELb1ELb1ELb1EEEEEEEEEvNT_6ParamsE,"a",@progbits
	.sectionflags	@""
	.align	4
.nv.constant0._ZN7cutlass13device_kernelIN5flash11enable_sm90INS1_16FlashAttnFwdSm90INS1_25CollectiveMainloopFwdSm90ILi2EN4cute5tupleIJNS5_1CILi1EEES8_S8_EEENS6_IJNS7_ILi192EEENS7_ILi144EEENS7_ILi96EEEEEELi96ENS_10bfloat16_tEfNS_4arch4Sm90ELb1ELb0ELb0ELb1ELb0ELb0ELb0ELb0ELb1ELb0ELb0ELb0EEENS1_21CollectiveEpilogueFwdINS6_IJSA_SC_SB_EEES9_SE_SG_Li384ELb1ELb0ELb0ELb0EEENS1_36VarlenDynamicPersistentTileSchedulerILi192ELi144ELi384ELi32ELb0ELb0ELb1ELb1ELb1ELb1EEEEEEEEEvNT_6ParamsE:
	.zero		3200


//--------------------- .nv.constant0._ZN7cutlass13device_kernelIN5flash11enable_sm90INS1_16FlashAttnFwdSm90INS1_25CollectiveMainloopFwdSm90ILi2EN4cute5tupleIJNS5_1CILi1EEES8_S8_EEENS6_IJNS7_ILi192EEENS7_ILi144EEENS7_ILi96EEEEEELi96ENS_10bfloat16_tEfNS_4arch4Sm90ELb1ELb0ELb0ELb1ELb0ELb1ELb0ELb0ELb1ELb0ELb0ELb0EEENS1_21CollectiveEpilogueFwdINS6_IJSA_SC_SB_EEES9_SE_SG_Li384ELb1ELb0ELb0ELb0EEENS1_36VarlenDynamicPersistentTileSchedulerILi192ELi144ELi384ELi32ELb0ELb0ELb1ELb1ELb1ELb1EEEEEEEEEvNT_6ParamsE --------------------------
	.section	.nv.constant0._ZN7cutlass13device_kernelIN5flash11enable_sm90INS1_16FlashAttnFwdSm90INS1_25CollectiveMainloopFwdSm90ILi2EN4cute5tupleIJNS5_1CILi1EEES8_S8_EEENS6_IJNS7_ILi192EEENS7_ILi144EEENS7_ILi96EEEEEELi96ENS_10bfloat16_tEfNS_4arch4Sm90ELb1ELb0ELb0ELb1ELb0ELb1ELb0ELb0ELb1ELb0ELb0ELb0EEENS1_21CollectiveEpilogueFwdINS6_IJSA_SC_SB_EEES9_SE_SG_Li384ELb1ELb0ELb0ELb0EEENS1_36VarlenDynamicPersistentTileSchedulerILi192ELi144ELi384ELi32ELb0ELb0ELb1ELb1ELb1ELb1EEEEEEEEEvNT_6ParamsE,"a",@progbits
	.sectionflags	@""
	.align	4
.nv.constant0._ZN7cutlass13device_kernelIN5flash11enable_sm90INS1_16FlashAttnFwdSm90INS1_25CollectiveMainloopFwdSm90ILi2EN4cute5tupleIJNS5_1CILi1EEES8_S8_EEENS6_IJNS7_ILi192EEENS7_ILi144EEENS7_ILi96EEEEEELi96ENS_10bfloat16_tEfNS_4arch4Sm90ELb1ELb0ELb0ELb1ELb0ELb1ELb0ELb0ELb1ELb0ELb0ELb0EEENS1_21CollectiveEpilogueFwdINS6_IJSA_SC_SB_EEES9_SE_SG_Li384ELb1ELb0ELb0ELb0EEENS1_36VarlenDynamicPersistentTileSchedulerILi192ELi144ELi384ELi32ELb0ELb0ELb1ELb1ELb1ELb1EEEEEEEEEvNT_6ParamsE:
	.zero		3200


//--------------------- SYMBOLS --------------------------

	.type		.nv.reservedSmem.offset0,@object
	.size		.nv.reservedSmem.offset0,0x4
	.type		__assertfail,@function
